	.target	sm_90a

	.elftype	@"ET_EXEC"


//--------------------- .note.nv.tkinfo           --------------------------
	.section	.note.nv.tkinfo,"",@"SHT_NOTE"
	.sectionflags	@"SHF_NOTE_NV_TKINFO"
	.tkinfo
        /*0018*/ 	.word	0x00000002
        /*0030*/ 	.string	""
        /*0030*/ 	.string	"ptxas"
        /*0030*/ 	.string	"Cuda compilation tools, release 13.0, V13.0.88"
        /*0030*/ 	.string	"Build cuda_13.0.r13.0/compiler.36424714_0"
        /*0030*/ 	.string	"-arch sm_90a -m 64 "



//--------------------- .note.nv.cuinfo           --------------------------
	.section	.note.nv.cuinfo,"",@"SHT_NOTE"
	.sectionflags	@"SHF_NOTE_NV_CUINFO"
        /*0018*/ 	.short	0x0002
        /*001a*/ 	.short	0x005a
        /*001c*/ 	.short	0x0082
	.zero		2


//--------------------- .nv.info                  --------------------------
	.section	.nv.info,"",@"SHT_CUDA_INFO"
	.align	4


	//----- nvinfo : EIATTR_REGCOUNT
	.align		4
        /*0000*/ 	.byte	0x04, 0x2f
        /*0002*/ 	.short	(.L_19 - .L_18)
	.align		4
.L_18:
        /*0004*/ 	.word	index@(_ZN7cutlass13device_kernelIN5flash11enable_sm90INS1_16FlashAttnFwdSm90INS1_25CollectiveMainloopFwdSm90ILi2EN4cute5tupleIJNS5_1CILi1EEES8_S8_EEENS6_IJNS7_ILi128EEENS7_ILi96EEENS7_ILi192EEEEEELi192ENS_10bfloat16_tEfNS_4arch4Sm90ELb1ELb0ELb0ELb1ELb1ELb1ELb0ELb1ELb1ELb1ELb0ELb0EEENS1_21CollectiveEpilogueFwdINS6_IJSA_SC_SB_EEES9_SE_SG_Li256ELb1ELb1ELb0ELb0EEENS1_36VarlenDynamicPersistentTileSchedulerILi128ELi96ELi256ELi128ELb0ELb1ELb1ELb1ELb1ELb1EEEEEEEEEvNT_6ParamsE)
        /*0008*/ 	.word	0x000000a8


	//----- nvinfo : EIATTR_FRAME_SIZE
	.align		4
.L_19:
        /*000c*/ 	.byte	0x04, 0x11
        /*000e*/ 	.short	(.L_21 - .L_20)
	.align		4
.L_20:
        /*0010*/ 	.word	index@(_ZN7cutlass13device_kernelIN5flash11enable_sm90INS1_16FlashAttnFwdSm90INS1_25CollectiveMainloopFwdSm90ILi2EN4cute5tupleIJNS5_1CILi1EEES8_S8_EEENS6_IJNS7_ILi128EEENS7_ILi96EEENS7_ILi192EEEEEELi192ENS_10bfloat16_tEfNS_4arch4Sm90ELb1ELb0ELb0ELb1ELb1ELb1ELb0ELb1ELb1ELb1ELb0ELb0EEENS1_21CollectiveEpilogueFwdINS6_IJSA_SC_SB_EEES9_SE_SG_Li256ELb1ELb1ELb0ELb0EEENS1_36VarlenDynamicPersistentTileSchedulerILi128ELi96ELi256ELi128ELb0ELb1ELb1ELb1ELb1ELb1EEEEEEEEEvNT_6ParamsE)
        /*0014*/ 	.word	0x00000088


	//----- nvinfo : EIATTR_REGCOUNT
	.align		4
.L_21:
        /*0018*/ 	.byte	0x04, 0x2f
        /*001a*/ 	.short	(.L_23 - .L_22)
	.align		4
.L_22:
        /*001c*/ 	.word	index@(_ZN7cutlass13device_kernelIN5flash11enable_sm90INS1_16FlashAttnFwdSm90INS1_25CollectiveMainloopFwdSm90ILi2EN4cute5tupleIJNS5_1CILi1EEES8_S8_EEENS6_IJNS7_ILi128EEENS7_ILi96EEENS7_ILi192EEEEEELi192ENS_10bfloat16_tEfNS_4arch4Sm90ELb1ELb0ELb0ELb1ELb1ELb0ELb0ELb1ELb1ELb1ELb0ELb0EEENS1_21CollectiveEpilogueFwdINS6_IJSA_SC_SB_EEES9_SE_SG_Li256ELb1ELb1ELb0ELb0EEENS1_36VarlenDynamicPersistentTileSchedulerILi128ELi96ELi256ELi128ELb0ELb1ELb1ELb1ELb1ELb1EEEEEEEEEvNT_6ParamsE)
        /*0020*/ 	.word	0x000000a8


	//----- nvinfo : EIATTR_FRAME_SIZE
	.align		4
.L_23:
        /*0024*/ 	.byte	0x04, 0x11
        /*0026*/ 	.short	(.L_25 - .L_24)
	.align		4
.L_24:
        /*0028*/ 	.word	index@(_ZN7cutlass13device_kernelIN5flash11enable_sm90INS1_16FlashAttnFwdSm90INS1_25CollectiveMainloopFwdSm90ILi2EN4cute5tupleIJNS5_1CILi1EEES8_S8_EEENS6_IJNS7_ILi128EEENS7_ILi96EEENS7_ILi192EEEEEELi192ENS_10bfloat16_tEfNS_4arch4Sm90ELb1ELb0ELb0ELb1ELb1ELb0ELb0ELb1ELb1ELb1ELb0ELb0EEENS1_21CollectiveEpilogueFwdINS6_IJSA_SC_SB_EEES9_SE_SG_Li256ELb1ELb1ELb0ELb0EEENS1_36VarlenDynamicPersistentTileSchedulerILi128ELi96ELi256ELi128ELb0ELb1ELb1ELb1ELb1ELb1EEEEEEEEEvNT_6ParamsE)
        /*002c*/ 	.word	0x00000030


	//----- nvinfo : EIATTR_REGCOUNT
	.align		4
.L_25:
        /*0030*/ 	.byte	0x04, 0x2f
        /*0032*/ 	.short	(.L_27 - .L_26)
	.align		4
.L_26:
        /*0034*/ 	.word	index@(_ZN7cutlass13device_kernelIN5flash11enable_sm90INS1_16FlashAttnFwdSm90INS1_25CollectiveMainloopFwdSm90ILi2EN4cute5tupleIJNS5_1CILi1EEES8_S8_EEENS6_IJNS7_ILi128EEENS7_ILi96EEENS7_ILi192EEEEEELi192ENS_10bfloat16_tEfNS_4arch4Sm90ELb1ELb0ELb0ELb0ELb1ELb0ELb0ELb1ELb1ELb1ELb0ELb0EEENS1_21CollectiveEpilogueFwdINS6_IJSA_SC_SB_EEES9_SE_SG_Li256ELb0ELb1ELb0ELb0EEENS1_30DynamicPersistentTileSchedulerILi256ELi128ELb0ELb1ELb1EEEEEEEEEvNT_6ParamsE)
        /*0038*/ 	.word	0x000000a8


	//----- nvinfo : EIATTR_FRAME_SIZE
	.align		4
.L_27:
        /*003c*/ 	.byte	0x04, 0x11
        /*003e*/ 	.short	(.L_29 - .L_28)
	.align		4
.L_28:
        /*0040*/ 	.word	index@(_ZN7cutlass13device_kernelIN5flash11enable_sm90INS1_16FlashAttnFwdSm90INS1_25CollectiveMainloopFwdSm90ILi2EN4cute5tupleIJNS5_1CILi1EEES8_S8_EEENS6_IJNS7_ILi128EEENS7_ILi96EEENS7_ILi192EEEEEELi192ENS_10bfloat16_tEfNS_4arch4Sm90ELb1ELb0ELb0ELb0ELb1ELb0ELb0ELb1ELb1ELb1ELb0ELb0EEENS1_21CollectiveEpilogueFwdINS6_IJSA_SC_SB_EEES9_SE_SG_Li256ELb0ELb1ELb0ELb0EEENS1_30DynamicPersistentTileSchedulerILi256ELi128ELb0ELb1ELb1EEEEEEEEEvNT_6ParamsE)
        /*0044*/ 	.word	0x00000008


	//----- nvinfo : EIATTR_REGCOUNT
	.align		4
.L_29:
        /*0048*/ 	.byte	0x04, 0x2f
        /*004a*/ 	.short	(.L_31 - .L_30)
	.align		4
.L_30:
        /*004c*/ 	.word	index@(_ZN7cutlass13device_kernelIN5flash11enable_sm90INS1_16FlashAttnFwdSm90INS1_25CollectiveMainloopFwdSm90ILi2EN4cute5tupleIJNS5_1CILi1EEES8_S8_EEENS6_IJNS7_ILi128EEENS7_ILi96EEENS7_ILi192EEEEEELi192ENS_10bfloat16_tEfNS_4arch4Sm90ELb0ELb1ELb0ELb1ELb1ELb1ELb0ELb1ELb1ELb1ELb0ELb0EEENS1_21CollectiveEpilogueFwdINS6_IJSA_SC_SB_EEES9_SE_SG_Li256ELb1ELb1ELb0ELb0EEENS1_36VarlenDynamicPersistentTileSchedulerILi128ELi96ELi256ELi128ELb0ELb1ELb1ELb1ELb0ELb1EEEEEEEEEvNT_6ParamsE)
        /*0050*/ 	.word	0x000000a8


	//----- nvinfo : EIATTR_FRAME_SIZE
	.align		4
.L_31:
        /*0054*/ 	.byte	0x04, 0x11
        /*0056*/ 	.short	(.L_33 - .L_32)
	.align		4
.L_32:
        /*0058*/ 	.word	index@(_ZN7cutlass13device_kernelIN5flash11enable_sm90INS1_16FlashAttnFwdSm90INS1_25CollectiveMainloopFwdSm90ILi2EN4cute5tupleIJNS5_1CILi1EEES8_S8_EEENS6_IJNS7_ILi128EEENS7_ILi96EEENS7_ILi192EEEEEELi192ENS_10bfloat16_tEfNS_4arch4Sm90ELb0ELb1ELb0ELb1ELb1ELb1ELb0ELb1ELb1ELb1ELb0ELb0EEENS1_21CollectiveEpilogueFwdINS6_IJSA_SC_SB_EEES9_SE_SG_Li256ELb1ELb1ELb0ELb0EEENS1_36VarlenDynamicPersistentTileSchedulerILi128ELi96ELi256ELi128ELb0ELb1ELb1ELb1ELb0ELb1EEEEEEEEEvNT_6ParamsE)
        /*005c*/ 	.word	0x00000090


	//----- nvinfo : EIATTR_REGCOUNT
	.align		4
.L_33:
        /*0060*/ 	.byte	0x04, 0x2f
        /*0062*/ 	.short	(.L_35 - .L_34)
	.align		4
.L_34:
        /*0064*/ 	.word	index@(_ZN7cutlass13device_kernelIN5flash11enable_sm90INS1_16FlashAttnFwdSm90INS1_25CollectiveMainloopFwdSm90ILi2EN4cute5tupleIJNS5_1CILi1EEES8_S8_EEENS6_IJNS7_ILi128EEENS7_ILi96EEENS7_ILi192EEEEEELi192ENS_10bfloat16_tEfNS_4arch4Sm90ELb0ELb1ELb0ELb1ELb1ELb0ELb0ELb1ELb1ELb1ELb0ELb0EEENS1_21CollectiveEpilogueFwdINS6_IJSA_SC_SB_EEES9_SE_SG_Li256ELb1ELb1ELb0ELb0EEENS1_36VarlenDynamicPersistentTileSchedulerILi128ELi96ELi256ELi128ELb0ELb1ELb1ELb1ELb0ELb1EEEEEEEEEvNT_6ParamsE)
        /*0068*/ 	.word	0x000000a8


	//----- nvinfo : EIATTR_FRAME_SIZE
	.align		4
.L_35:
        /*006c*/ 	.byte	0x04, 0x11
        /*006e*/ 	.short	(.L_37 - .L_36)
	.align		4
.L_36:
        /*0070*/ 	.word	index@(_ZN7cutlass13device_kernelIN5flash11enable_sm90INS1_16FlashAttnFwdSm90INS1_25CollectiveMainloopFwdSm90ILi2EN4cute5tupleIJNS5_1CILi1EEES8_S8_EEENS6_IJNS7_ILi128EEENS7_ILi96EEENS7_ILi192EEEEEELi192ENS_10bfloat16_tEfNS_4arch4Sm90ELb0ELb1ELb0ELb1ELb1ELb0ELb0ELb1ELb1ELb1ELb0ELb0EEENS1_21CollectiveEpilogueFwdINS6_IJSA_SC_SB_EEES9_SE_SG_Li256ELb1ELb1ELb0ELb0EEENS1_36VarlenDynamicPersistentTileSchedulerILi128ELi96ELi256ELi128ELb0ELb1ELb1ELb1ELb0ELb1EEEEEEEEEvNT_6ParamsE)
        /*0074*/ 	.word	0x00000030


	//----- nvinfo : EIATTR_REGCOUNT
	.align		4
.L_37:
        /*0078*/ 	.byte	0x04, 0x2f
        /*007a*/ 	.short	(.L_39 - .L_38)
	.align		4
.L_38:
        /*007c*/ 	.word	index@(_ZN7cutlass13device_kernelIN5flash11enable_sm90INS1_16FlashAttnFwdSm90INS1_25CollectiveMainloopFwdSm90ILi2EN4cute5tupleIJNS5_1CILi1EEES8_S8_EEENS6_IJNS7_ILi128EEENS7_ILi96EEENS7_ILi192EEEEEELi192ENS_10bfloat16_tEfNS_4arch4Sm90ELb0ELb1ELb0ELb0ELb1ELb0ELb0ELb1ELb1ELb1ELb0ELb0EEENS1_21CollectiveEpilogueFwdINS6_IJSA_SC_SB_EEES9_SE_SG_Li256ELb0ELb1ELb0ELb0EEENS1_30DynamicPersistentTileSchedulerILi256ELi128ELb0ELb1ELb1EEEEEEEEEvNT_6ParamsE)
        /*0080*/ 	.word	0x000000a8


	//----- nvinfo : EIATTR_FRAME_SIZE
	.align		4
.L_39:
        /*0084*/ 	.byte	0x04, 0x11
        /*0086*/ 	.short	(.L_41 - .L_40)
	.align		4
.L_40:
        /*0088*/ 	.word	index@(_ZN7cutlass13device_kernelIN5flash11enable_sm90INS1_16FlashAttnFwdSm90INS1_25CollectiveMainloopFwdSm90ILi2EN4cute5tupleIJNS5_1CILi1EEES8_S8_EEENS6_IJNS7_ILi128EEENS7_ILi96EEENS7_ILi192EEEEEELi192ENS_10bfloat16_tEfNS_4arch4Sm90ELb0ELb1ELb0ELb0ELb1ELb0ELb0ELb1ELb1ELb1ELb0ELb0EEENS1_21CollectiveEpilogueFwdINS6_IJSA_SC_SB_EEES9_SE_SG_Li256ELb0ELb1ELb0ELb0EEENS1_30DynamicPersistentTileSchedulerILi256ELi128ELb0ELb1ELb1EEEEEEEEEvNT_6ParamsE)
        /*008c*/ 	.word	0x00000008


	//----- nvinfo : EIATTR_REGCOUNT
	.align		4
.L_41:
        /*0090*/ 	.byte	0x04, 0x2f
        /*0092*/ 	.short	(.L_43 - .L_42)
	.align		4
.L_42:
        /*0094*/ 	.word	index@(_ZN7cutlass13device_kernelIN5flash11enable_sm90INS1_16FlashAttnFwdSm90INS1_25CollectiveMainloopFwdSm90ILi2EN4cute5tupleIJNS5_1CILi1EEES8_S8_EEENS6_IJNS7_ILi128EEENS7_ILi96EEENS7_ILi192EEEEEELi192ENS_10bfloat16_tEfNS_4arch4Sm90ELb0ELb0ELb0ELb1ELb1ELb1ELb0ELb1ELb1ELb1ELb0ELb0EEENS1_21CollectiveEpilogueFwdINS6_IJSA_SC_SB_EEES9_SE_SG_Li256ELb1ELb1ELb0ELb0EEENS1_36VarlenDynamicPersistentTileSchedulerILi128ELi96ELi256ELi128ELb0ELb1ELb1ELb0ELb1ELb1EEEEEEEEEvNT_6ParamsE)
        /*0098*/ 	.word	0x000000a8


	//----- nvinfo : EIATTR_FRAME_SIZE
	.align		4
.L_43:
        /*009c*/ 	.byte	0x04, 0x11
        /*009e*/ 	.short	(.L_45 - .L_44)
	.align		4
.L_44:
        /*00a0*/ 	.word	index@(_ZN7cutlass13device_kernelIN5flash11enable_sm90INS1_16FlashAttnFwdSm90INS1_25CollectiveMainloopFwdSm90ILi2EN4cute5tupleIJNS5_1CILi1EEES8_S8_EEENS6_IJNS7_ILi128EEENS7_ILi96EEENS7_ILi192EEEEEELi192ENS_10bfloat16_tEfNS_4arch4Sm90ELb0ELb0ELb0ELb1ELb1ELb1ELb0ELb1ELb1ELb1ELb0ELb0EEENS1_21CollectiveEpilogueFwdINS6_IJSA_SC_SB_EEES9_SE_SG_Li256ELb1ELb1ELb0ELb0EEENS1_36VarlenDynamicPersistentTileSchedulerILi128ELi96ELi256ELi128ELb0ELb1ELb1ELb0ELb1ELb1EEEEEEEEEvNT_6ParamsE)
        /*00a4*/ 	.word	0x00000098


	//----- nvinfo : EIATTR_REGCOUNT
	.align		4
.L_45:
        /*00a8*/ 	.byte	0x04, 0x2f
        /*00aa*/ 	.short	(.L_47 - .L_46)
	.align		4
.L_46:
        /*00ac*/ 	.word	index@(_ZN7cutlass13device_kernelIN5flash11enable_sm90INS1_16FlashAttnFwdSm90INS1_25CollectiveMainloopFwdSm90ILi2EN4cute5tupleIJNS5_1CILi1EEES8_S8_EEENS6_IJNS7_ILi128EEENS7_ILi96EEENS7_ILi192EEEEEELi192ENS_10bfloat16_tEfNS_4arch4Sm90ELb0ELb0ELb0ELb1ELb1ELb0ELb0ELb1ELb1ELb1ELb0ELb0EEENS1_21CollectiveEpilogueFwdINS6_IJSA_SC_SB_EEES9_SE_SG_Li256ELb1ELb1ELb0ELb0EEENS1_36VarlenDynamicPersistentTileSchedulerILi128ELi96ELi256ELi128ELb0ELb1ELb1ELb0ELb1ELb1EEEEEEEEEvNT_6ParamsE)
        /*00b0*/ 	.word	0x000000a8


	//----- nvinfo : EIATTR_FRAME_SIZE
	.align		4
.L_47:
        /*00b4*/ 	.byte	0x04, 0x11
        /*00b6*/ 	.short	(.L_49 - .L_48)
	.align		4
.L_48:
        /*00b8*/ 	.word	index@(_ZN7cutlass13device_kernelIN5flash11enable_sm90INS1_16FlashAttnFwdSm90INS1_25CollectiveMainloopFwdSm90ILi2EN4cute5tupleIJNS5_1CILi1EEES8_S8_EEENS6_IJNS7_ILi128EEENS7_ILi96EEENS7_ILi192EEEEEELi192ENS_10bfloat16_tEfNS_4arch4Sm90ELb0ELb0ELb0ELb1ELb1ELb0ELb0ELb1ELb1ELb1ELb0ELb0EEENS1_21CollectiveEpilogueFwdINS6_IJSA_SC_SB_EEES9_SE_SG_Li256ELb1ELb1ELb0ELb0EEENS1_36VarlenDynamicPersistentTileSchedulerILi128ELi96ELi256ELi128ELb0ELb1ELb1ELb0ELb1ELb1EEEEEEEEEvNT_6ParamsE)
        /*00bc*/ 	.word	0x00000030


	//----- nvinfo : EIATTR_REGCOUNT
	.align		4
.L_49:
        /*00c0*/ 	.byte	0x04, 0x2f
        /*00c2*/ 	.short	(.L_51 - .L_50)
	.align		4
.L_50:
        /*00c4*/ 	.word	index@(_ZN7cutlass13device_kernelIN5flash11enable_sm90INS1_16FlashAttnFwdSm90INS1_25CollectiveMainloopFwdSm90ILi2EN4cute5tupleIJNS5_1CILi1EEES8_S8_EEENS6_IJNS7_ILi128EEENS7_ILi96EEENS7_ILi192EEEEEELi192ENS_10bfloat16_tEfNS_4arch4Sm90ELb0ELb0ELb0ELb0ELb1ELb0ELb0ELb1ELb1ELb1ELb0ELb0EEENS1_21CollectiveEpilogueFwdINS6_IJSA_SC_SB_EEES9_SE_SG_Li256ELb0ELb1ELb0ELb0EEENS1_29StaticPersistentTileSchedulerILb0EEEEEEEEEvNT_6ParamsE)
        /*00c8*/ 	.word	0x000000a8


	//----- nvinfo : EIATTR_FRAME_SIZE
	.align		4
.L_51:
        /*00cc*/ 	.byte	0x04, 0x11
        /*00ce*/ 	.short	(.L_53 - .L_52)
	.align		4
.L_52:
        /*00d0*/ 	.word	index@(_ZN7cutlass13device_kernelIN5flash11enable_sm90INS1_16FlashAttnFwdSm90INS1_25CollectiveMainloopFwdSm90ILi2EN4cute5tupleIJNS5_1CILi1EEES8_S8_EEENS6_IJNS7_ILi128EEENS7_ILi96EEENS7_ILi192EEEEEELi192ENS_10bfloat16_tEfNS_4arch4Sm90ELb0ELb0ELb0ELb0ELb1ELb0ELb0ELb1ELb1ELb1ELb0ELb0EEENS1_21CollectiveEpilogueFwdINS6_IJSA_SC_SB_EEES9_SE_SG_Li256ELb0ELb1ELb0ELb0EEENS1_29StaticPersistentTileSchedulerILb0EEEEEEEEEvNT_6ParamsE)
        /*00d4*/ 	.word	0x00000008


	//----- nvinfo : EIATTR_MIN_STACK_SIZE
	.align		4
.L_53:
        /*00d8*/ 	.byte	0x04, 0x12
        /*00da*/ 	.short	(.L_55 - .L_54)
	.align		4
.L_54:
        /*00dc*/ 	.word	index@(_ZN7cutlass13device_kernelIN5flash11enable_sm90INS1_16FlashAttnFwdSm90INS1_25CollectiveMainloopFwdSm90ILi2EN4cute5tupleIJNS5_1CILi1EEES8_S8_EEENS6_IJNS7_ILi128EEENS7_ILi96EEENS7_ILi192EEEEEELi192ENS_10bfloat16_tEfNS_4arch4Sm90ELb0ELb0ELb0ELb0ELb1ELb0ELb0ELb1ELb1ELb1ELb0ELb0EEENS1_21CollectiveEpilogueFwdINS6_IJSA_SC_SB_EEES9_SE_SG_Li256ELb0ELb1ELb0ELb0EEENS1_29StaticPersistentTileSchedulerILb0EEEEEEEEEvNT_6ParamsE)
        /*00e0*/ 	.word	0x00000008


	//----- nvinfo : EIATTR_MIN_STACK_SIZE
	.align		4
.L_55:
        /*00e4*/ 	.byte	0x04, 0x12
        /*00e6*/ 	.short	(.L_57 - .L_56)
	.align		4
.L_56:
        /*00e8*/ 	.word	index@(_ZN7cutlass13device_kernelIN5flash11enable_sm90INS1_16FlashAttnFwdSm90INS1_25CollectiveMainloopFwdSm90ILi2EN4cute5tupleIJNS5_1CILi1EEES8_S8_EEENS6_IJNS7_ILi128EEENS7_ILi96EEENS7_ILi192EEEEEELi192ENS_10bfloat16_tEfNS_4arch4Sm90ELb0ELb0ELb0ELb1ELb1ELb0ELb0ELb1ELb1ELb1ELb0ELb0EEENS1_21CollectiveEpilogueFwdINS6_IJSA_SC_SB_EEES9_SE_SG_Li256ELb1ELb1ELb0ELb0EEENS1_36VarlenDynamicPersistentTileSchedulerILi128ELi96ELi256ELi128ELb0ELb1ELb1ELb0ELb1ELb1EEEEEEEEEvNT_6ParamsE)
        /*00ec*/ 	.word	0x00000030


	//----- nvinfo : EIATTR_MIN_STACK_SIZE
	.align		4
.L_57:
        /*00f0*/ 	.byte	0x04, 0x12
        /*00f2*/ 	.short	(.L_59 - .L_58)
	.align		4
.L_58:
        /*00f4*/ 	.word	index@(_ZN7cutlass13device_kernelIN5flash11enable_sm90INS1_16FlashAttnFwdSm90INS1_25CollectiveMainloopFwdSm90ILi2EN4cute5tupleIJNS5_1CILi1EEES8_S8_EEENS6_IJNS7_ILi128EEENS7_ILi96EEENS7_ILi192EEEEEELi192ENS_10bfloat16_tEfNS_4arch4Sm90ELb0ELb0ELb0ELb1ELb1ELb1ELb0ELb1ELb1ELb1ELb0ELb0EEENS1_21CollectiveEpilogueFwdINS6_IJSA_SC_SB_EEES9_SE_SG_Li256ELb1ELb1ELb0ELb0EEENS1_36VarlenDynamicPersistentTileSchedulerILi128ELi96ELi256ELi128ELb0ELb1ELb1ELb0ELb1ELb1EEEEEEEEEvNT_6ParamsE)
        /*00f8*/ 	.word	0x00000098


	//----- nvinfo : EIATTR_MIN_STACK_SIZE
	.align		4
.L_59:
        /*00fc*/ 	.byte	0x04, 0x12
        /*00fe*/ 	.short	(.L_61 - .L_60)
	.align		4
.L_60:
        /*0100*/ 	.word	index@(_ZN7cutlass13device_kernelIN5flash11enable_sm90INS1_16FlashAttnFwdSm90INS1_25CollectiveMainloopFwdSm90ILi2EN4cute5tupleIJNS5_1CILi1EEES8_S8_EEENS6_IJNS7_ILi128EEENS7_ILi96EEENS7_ILi192EEEEEELi192ENS_10bfloat16_tEfNS_4arch4Sm90ELb0ELb1ELb0ELb0ELb1ELb0ELb0ELb1ELb1ELb1ELb0ELb0EEENS1_21CollectiveEpilogueFwdINS6_IJSA_SC_SB_EEES9_SE_SG_Li256ELb0ELb1ELb0ELb0EEENS1_30DynamicPersistentTileSchedulerILi256ELi128ELb0ELb1ELb1EEEEEEEEEvNT_6ParamsE)
        /*0104*/ 	.word	0x00000008


	//----- nvinfo : EIATTR_MIN_STACK_SIZE
	.align		4
.L_61:
        /*0108*/ 	.byte	0x04, 0x12
        /*010a*/ 	.short	(.L_63 - .L_62)
	.align		4
.L_62:
        /*010c*/ 	.word	index@(_ZN7cutlass13device_kernelIN5flash11enable_sm90INS1_16FlashAttnFwdSm90INS1_25CollectiveMainloopFwdSm90ILi2EN4cute5tupleIJNS5_1CILi1EEES8_S8_EEENS6_IJNS7_ILi128EEENS7_ILi96EEENS7_ILi192EEEEEELi192ENS_10bfloat16_tEfNS_4arch4Sm90ELb0ELb1ELb0ELb1ELb1ELb0ELb0ELb1ELb1ELb1ELb0ELb0EEENS1_21CollectiveEpilogueFwdINS6_IJSA_SC_SB_EEES9_SE_SG_Li256ELb1ELb1ELb0ELb0EEENS1_36VarlenDynamicPersistentTileSchedulerILi128ELi96ELi256ELi128ELb0ELb1ELb1ELb1ELb0ELb1EEEEEEEEEvNT_6ParamsE)
        /*0110*/ 	.word	0x00000030


	//----- nvinfo : EIATTR_MIN_STACK_SIZE
	.align		4
.L_63:
        /*0114*/ 	.byte	0x04, 0x12
        /*0116*/ 	.short	(.L_65 - .L_64)
	.align		4
.L_64:
        /*0118*/ 	.word	index@(_ZN7cutlass13device_kernelIN5flash11enable_sm90INS1_16FlashAttnFwdSm90INS1_25CollectiveMainloopFwdSm90ILi2EN4cute5tupleIJNS5_1CILi1EEES8_S8_EEENS6_IJNS7_ILi128EEENS7_ILi96EEENS7_ILi192EEEEEELi192ENS_10bfloat16_tEfNS_4arch4Sm90ELb0ELb1ELb0ELb1ELb1ELb1ELb0ELb1ELb1ELb1ELb0ELb0EEENS1_21CollectiveEpilogueFwdINS6_IJSA_SC_SB_EEES9_SE_SG_Li256ELb1ELb1ELb0ELb0EEENS1_36VarlenDynamicPersistentTileSchedulerILi128ELi96ELi256ELi128ELb0ELb1ELb1ELb1ELb0ELb1EEEEEEEEEvNT_6ParamsE)
        /*011c*/ 	.word	0x00000090


	//----- nvinfo : EIATTR_MIN_STACK_SIZE
	.align		4
.L_65:
        /*0120*/ 	.byte	0x04, 0x12
        /*0122*/ 	.short	(.L_67 - .L_66)
	.align		4
.L_66:
        /*0124*/ 	.word	index@(_ZN7cutlass13device_kernelIN5flash11enable_sm90INS1_16FlashAttnFwdSm90INS1_25CollectiveMainloopFwdSm90ILi2EN4cute5tupleIJNS5_1CILi1EEES8_S8_EEENS6_IJNS7_ILi128EEENS7_ILi96EEENS7_ILi192EEEEEELi192ENS_10bfloat16_tEfNS_4arch4Sm90ELb1ELb0ELb0ELb0ELb1ELb0ELb0ELb1ELb1ELb1ELb0ELb0EEENS1_21CollectiveEpilogueFwdINS6_IJSA_SC_SB_EEES9_SE_SG_Li256ELb0ELb1ELb0ELb0EEENS1_30DynamicPersistentTileSchedulerILi256ELi128ELb0ELb1ELb1EEEEEEEEEvNT_6ParamsE)
        /*0128*/ 	.word	0x00000008


	//----- nvinfo : EIATTR_MIN_STACK_SIZE
	.align		4
.L_67:
        /*012c*/ 	.byte	0x04, 0x12
        /*012e*/ 	.short	(.L_69 - .L_68)
	.align		4
.L_68:
        /*0130*/ 	.word	index@(_ZN7cutlass13device_kernelIN5flash11enable_sm90INS1_16FlashAttnFwdSm90INS1_25CollectiveMainloopFwdSm90ILi2EN4cute5tupleIJNS5_1CILi1EEES8_S8_EEENS6_IJNS7_ILi128EEENS7_ILi96EEENS7_ILi192EEEEEELi192ENS_10bfloat16_tEfNS_4arch4Sm90ELb1ELb0ELb0ELb1ELb1ELb0ELb0ELb1ELb1ELb1ELb0ELb0EEENS1_21CollectiveEpilogueFwdINS6_IJSA_SC_SB_EEES9_SE_SG_Li256ELb1ELb1ELb0ELb0EEENS1_36VarlenDynamicPersistentTileSchedulerILi128ELi96ELi256ELi128ELb0ELb1ELb1ELb1ELb1ELb1EEEEEEEEEvNT_6ParamsE)
        /*0134*/ 	.word	0x00000030


	//----- nvinfo : EIATTR_MIN_STACK_SIZE
	.align		4
.L_69:
        /*0138*/ 	.byte	0x04, 0x12
        /*013a*/ 	.short	(.L_71 - .L_70)
	.align		4
.L_70:
        /*013c*/ 	.word	index@(_ZN7cutlass13device_kernelIN5flash11enable_sm90INS1_16FlashAttnFwdSm90INS1_25CollectiveMainloopFwdSm90ILi2EN4cute5tupleIJNS5_1CILi1EEES8_S8_EEENS6_IJNS7_ILi128EEENS7_ILi96EEENS7_ILi192EEEEEELi192ENS_10bfloat16_tEfNS_4arch4Sm90ELb1ELb0ELb0ELb1ELb1ELb1ELb0ELb1ELb1ELb1ELb0ELb0EEENS1_21CollectiveEpilogueFwdINS6_IJSA_SC_SB_EEES9_SE_SG_Li256ELb1ELb1ELb0ELb0EEENS1_36VarlenDynamicPersistentTileSchedulerILi128ELi96ELi256ELi128ELb0ELb1ELb1ELb1ELb1ELb1EEEEEEEEEvNT_6ParamsE)
        /*0140*/ 	.word	0x00000088
.L_71:


//--------------------- .nv.compat                --------------------------
	.section	.nv.compat,"",@"SHT_CUDA_COMPAT_INFO"
	.align	4
        /*0000*/ 	.byte	0x02, 0x09, 0x01, 0x00, 0x02, 0x02, 0x04, 0x00, 0x02, 0x05, 0x05, 0x00, 0x03, 0x07, 0x01, 0x01
        /*0010*/ 	.byte	0x02, 0x03, 0x01, 0x00, 0x02, 0x06, 0x01, 0x00, 0x04, 0x0b, 0x08, 0x00, 0x00, 0x00, 0x00, 0x00
        /*0020*/ 	.byte	0x00, 0x00, 0x00, 0x00


//--------------------- .nv.info._ZN7cutlass13device_kernelIN5flash11enable_sm90INS1_16FlashAttnFwdSm90INS1_25CollectiveMainloopFwdSm90ILi2EN4cute5tupleIJNS5_1CILi1EEES8_S8_EEENS6_IJNS7_ILi128EEENS7_ILi96EEENS7_ILi192EEEEEELi192ENS_10bfloat16_tEfNS_4arch4Sm90ELb0ELb0ELb0ELb0ELb1ELb0ELb0ELb1ELb1ELb1ELb0ELb0EEENS1_21CollectiveEpilogueFwdINS6_IJSA_SC_SB_EEES9_SE_SG_Li256ELb0ELb1ELb0ELb0EEENS1_29StaticPersistentTileSchedulerILb0EEEEEEEEEvNT_6ParamsE --------------------------
	.section	.nv.info._ZN7cutlass13device_kernelIN5flash11enable_sm90INS1_16FlashAttnFwdSm90INS1_25CollectiveMainloopFwdSm90ILi2EN4cute5tupleIJNS5_1CILi1EEES8_S8_EEENS6_IJNS7_ILi128EEENS7_ILi96EEENS7_ILi192EEEEEELi192ENS_10bfloat16_tEfNS_4arch4Sm90ELb0ELb0ELb0ELb0ELb1ELb0ELb0ELb1ELb1ELb1ELb0ELb0EEENS1_21CollectiveEpilogueFwdINS6_IJSA_SC_SB_EEES9_SE_SG_Li256ELb0ELb1ELb0ELb0EEENS1_29StaticPersistentTileSchedulerILb0EEEEEEEEEvNT_6ParamsE,"",@"SHT_CUDA_INFO"
	.sectionflags	@""
	.align	4


	//----- nvinfo : EIATTR_CUDA_API_VERSION
	.align		4
        /*0000*/ 	.byte	0x04, 0x37
        /*0002*/ 	.short	(.L_73 - .L_72)
.L_72:
        /*0004*/ 	.word	0x00000082


	//----- nvinfo : EIATTR_KPARAM_INFO
	.align		4
.L_73:
        /*0008*/ 	.byte	0x04, 0x17
        /*000a*/ 	.short	(.L_75 - .L_74)
.L_74:
        /*000c*/ 	.word	0x00000000
        /*0010*/ 	.short	0x0000
        /*0012*/ 	.short	0x0070
        /*0014*/ 	.byte	0x00, 0xf0, 0x01, 0x28


	//----- nvinfo : EIATTR_SPARSE_MMA_MASK
	.align		4
.L_75:
        /*0018*/ 	.byte	0x03, 0x50
        /*001a*/ 	.short	0x0000


	//----- nvinfo : EIATTR_MAXREG_COUNT
	.align		4
        /*001c*/ 	.byte	0x03, 0x1b
        /*001e*/ 	.short	0x00a8


	//----- nvinfo : EIATTR_NUM_BARRIERS
	.align		4
        /*0020*/ 	.byte	0x02, 0x4c
        /*0022*/ 	.byte	0x09
	.zero		1


	//----- nvinfo : EIATTR_EXTERNS
	.align		4
        /*0024*/ 	.byte	0x04, 0x0f
        /*0026*/ 	.short	(.L_77 - .L_76)


	//   ....[0]....
	.align		4
.L_76:
        /*0028*/ 	.word	index@(__assertfail)


	//----- nvinfo : EIATTR_ANNOTATIONS
	.align		4
.L_77:
        /*002c*/ 	.byte	0x04, 0x55
        /*002e*/ 	.short	(.L_79 - .L_78)


	//   ....[0]....
.L_78:
        /*0030*/ 	.word	0x00000001
        /*0034*/ 	.byte	0xa0, 0x08, 0x00, 0x00, 0x01, 0x00, 0x00, 0x00, 0x50, 0x09, 0x00, 0x00, 0x01, 0x00, 0x00, 0x00
        /*0044*/ 	.byte	0x00, 0x7e, 0x00, 0x00, 0x01, 0x00, 0x00, 0x00, 0x90, 0x7e, 0x00, 0x00, 0x01, 0x00, 0x00, 0x00
        /*0054*/ 	.byte	0x90, 0x9b, 0x00, 0x00, 0x01, 0x00, 0x00, 0x00, 0xc0, 0xb2, 0x00, 0x00, 0x01, 0x00, 0x00, 0x00
        /*0064*/ 	.byte	0x70, 0xb3, 0x00, 0x00, 0x01, 0x00, 0x00, 0x00, 0xf0, 0xb4, 0x00, 0x00


	//----- nvinfo : EIATTR_MERCURY_ISA_VERSION
	.align		4
.L_79:
        /*0070*/ 	.byte	0x03, 0x5f
        /*0072*/ 	.short	0x0101


	//----- nvinfo : EIATTR_INT_WARP_WIDE_INSTR_OFFSETS
	.align		4
        /*0074*/ 	.byte	0x04, 0x31
        /*0076*/ 	.short	(.L_81 - .L_80)


	//   ....[0]....
.L_80:
        /*0078*/ 	.word	0x000000c0


	//   ....[1]....
        /*007c*/ 	.word	0x000000d0


	//   ....[2]....
        /*0080*/ 	.word	0x00000170


	//----- nvinfo : EIATTR_COOP_GROUP_MASK_REGIDS
	.align		4
.L_81:
        /*0084*/ 	.byte	0x04, 0x29
        /*0086*/ 	.short	(.L_83 - .L_82)


	//   ....[0]....
.L_82:
        /*0088*/ 	.word	0xffffffff


	//   ....[1]....
        /*008c*/ 	.word	0xffffffff


	//   ....[2]....
        /*0090*/ 	.word	0xffffffff


	//   ....[3]....
        /*0094*/ 	.word	0xffffffff


	//   ....[4]....
        /*0098*/ 	.word	0xffffffff


	//   ....[5]....
        /*009c*/ 	.word	0xffffffff


	//   ....[6]....
        /*00a0*/ 	.word	0xffffffff


	//   ....[7]....
        /*00a4*/ 	.word	0xffffffff


	//   ....[8]....
        /*00a8*/ 	.word	0xffffffff


	//   ....[9]....
        /*00ac*/ 	.word	0xffffffff


	//   ....[10]....
        /*00b0*/ 	.word	0xffffffff


	//   ....[11]....
        /*00b4*/ 	.word	0xffffffff


	//   ....[12]....
        /*00b8*/ 	.word	0xffffffff


	//   ....[13]....
        /*00bc*/ 	.word	0xffffffff


	//   ....[14]....
        /*00c0*/ 	.word	0xffffffff


	//   ....[15]....
        /*00c4*/ 	.word	0xffffffff


	//   ....[16]....
        /*00c8*/ 	.word	0xffffffff


	//   ....[17]....
        /*00cc*/ 	.word	0xffffffff


	//   ....[18]....
        /*00d0*/ 	.word	0xffffffff


	//   ....[19]....
        /*00d4*/ 	.word	0xffffffff


	//   ....[20]....
        /*00d8*/ 	.word	0xffffffff


	//   ....[21]....
        /*00dc*/ 	.word	0xffffffff


	//   ....[22]....
        /*00e0*/ 	.word	0xffffffff


	//   ....[23]....
        /*00e4*/ 	.word	0xffffffff


	//   ....[24]....
        /*00e8*/ 	.word	0xffffffff


	//   ....[25]....
        /*00ec*/ 	.word	0xffffffff


	//   ....[26]....
        /*00f0*/ 	.word	0xffffffff


	//   ....[27]....
        /*00f4*/ 	.word	0xffffffff


	//   ....[28]....
        /*00f8*/ 	.word	0xffffffff


	//   ....[29]....
        /*00fc*/ 	.word	0xffffffff


	//   ....[30]....
        /*0100*/ 	.word	0xffffffff


	//   ....[31]....
        /*0104*/ 	.word	0xffffffff


	//   ....[32]....
        /*0108*/ 	.word	0xffffffff


	//   ....[33]....
        /*010c*/ 	.word	0xffffffff


	//   ....[34]....
        /*0110*/ 	.word	0xffffffff


	//   ....[35]....
        /*0114*/ 	.word	0xffffffff


	//   ....[36]....
        /*0118*/ 	.word	0xffffffff


	//   ....[37]....
        /*011c*/ 	.word	0xffffffff


	//   ....[38]....
        /*0120*/ 	.word	0xffffffff


	//   ....[39]....
        /*0124*/ 	.word	0xffffffff


	//   ....[40]....
        /*0128*/ 	.word	0xffffffff


	//   ....[41]....
        /*012c*/ 	.word	0xffffffff


	//   ....[42]....
        /*0130*/ 	.word	0xffffffff


	//   ....[43]....
        /*0134*/ 	.word	0xffffffff


	//   ....[44]....
        /*0138*/ 	.word	0xffffffff


	//   ....[45]....
        /*013c*/ 	.word	0xffffffff


	//   ....[46]....
        /*0140*/ 	.word	0xffffffff


	//   ....[47]....
        /*0144*/ 	.word	0xffffffff


	//   ....[48]....
        /*0148*/ 	.word	0xffffffff


	//   ....[49]....
        /*014c*/ 	.word	0xffffffff


	//   ....[50]....
        /*0150*/ 	.word	0xffffffff


	//   ....[51]....
        /*0154*/ 	.word	0xffffffff


	//   ....[52]....
        /*0158*/ 	.word	0xffffffff


	//   ....[53]....
        /*015c*/ 	.word	0xffffffff


	//   ....[54]....
        /*0160*/ 	.word	0xffffffff


	//   ....[55]....
        /*0164*/ 	.word	0xffffffff


	//   ....[56]....
        /*0168*/ 	.word	0xffffffff


	//   ....[57]....
        /*016c*/ 	.word	0xffffffff


	//   ....[58]....
        /*0170*/ 	.word	0xffffffff


	//   ....[59]....
        /*0174*/ 	.word	0xffffffff


	//   ....[60]....
        /*0178*/ 	.word	0xffffffff


	//   ....[61]....
        /*017c*/ 	.word	0xffffffff


	//   ....[62]....
        /*0180*/ 	.word	0xffffffff


	//   ....[63]....
        /*0184*/ 	.word	0xffffffff


	//   ....[64]....
        /*0188*/ 	.word	0xffffffff


	//   ....[65]....
        /*018c*/ 	.word	0xffffffff


	//   ....[66]....
        /*0190*/ 	.word	0xffffffff


	//   ....[67]....
        /*0194*/ 	.word	0xffffffff


	//   ....[68]....
        /*0198*/ 	.word	0xffffffff


	//   ....[69]....
        /*019c*/ 	.word	0xffffffff


	//   ....[70]....
        /*01a0*/ 	.word	0xffffffff


	//   ....[71]....
        /*01a4*/ 	.word	0xffffffff


	//   ....[72]....
        /*01a8*/ 	.word	0xffffffff


	//   ....[73]....
        /*01ac*/ 	.word	0xffffffff


	//   ....[74]....
        /*01b0*/ 	.word	0xffffffff


	//   ....[75]....
        /*01b4*/ 	.word	0xffffffff


	//   ....[76]....
        /*01b8*/ 	.word	0xffffffff


	//   ....[77]....
        /*01bc*/ 	.word	0xffffffff


	//   ....[78]....
        /*01c0*/ 	.word	0xffffffff


	//   ....[79]....
        /*01c4*/ 	.word	0xffffffff


	//   ....[80]....
        /*01c8*/ 	.word	0xffffffff


	//   ....[81]....
        /*01cc*/ 	.word	0xffffffff


	//   ....[82]....
        /*01d0*/ 	.word	0xffffffff


	//   ....[83]....
        /*01d4*/ 	.word	0xffffffff


	//   ....[84]....
        /*01d8*/ 	.word	0xffffffff


	//   ....[85]....
        /*01dc*/ 	.word	0xffffffff


	//   ....[86]....
        /*01e0*/ 	.word	0xffffffff


	//   ....[87]....
        /*01e4*/ 	.word	0xffffffff


	//   ....[88]....
        /*01e8*/ 	.word	0xffffffff


	//   ....[89]....
        /*01ec*/ 	.word	0xffffffff


	//   ....[90]....
        /*01f0*/ 	.word	0xffffffff


	//   ....[91]....
        /*01f4*/ 	.word	0xffffffff


	//   ....[92]....
        /*01f8*/ 	.word	0xffffffff


	//   ....[93]....
        /*01fc*/ 	.word	0xffffffff


	//   ....[94]....
        /*0200*/ 	.word	0xffffffff


	//   ....[95]....
        /*0204*/ 	.word	0xffffffff


	//   ....[96]....
        /*0208*/ 	.word	0x0500000f


	//   ....[97]....
        /*020c*/ 	.word	0x0500000f


	//   ....[98]....
        /*0210*/ 	.word	0x0500000f


	//   ....[99]....
        /*0214*/ 	.word	0x0500000f


	//   ....[100]....
        /*0218*/ 	.word	0x0500000f


	//   ....[101]....
        /*021c*/ 	.word	0x0500000f


	//   ....[102]....
        /*0220*/ 	.word	0x0500000f


	//   ....[103]....
        /*0224*/ 	.word	0x0500000f


	//   ....[104]....
        /*0228*/ 	.word	0x0500000f


	//   ....[105]....
        /*022c*/ 	.word	0x0500000f


	//   ....[106]....
        /*0230*/ 	.word	0x0500000f


	//   ....[107]....
        /*0234*/ 	.word	0x0500000f


	//   ....[108]....
        /*0238*/ 	.word	0x0500000f


	//   ....[109]....
        /*023c*/ 	.word	0x0500000f


	//   ....[110]....
        /*0240*/ 	.word	0x0500000f


	//   ....[111]....
        /*0244*/ 	.word	0x0500000f


	//   ....[112]....
        /*0248*/ 	.word	0x0500000f


	//   ....[113]....
        /*024c*/ 	.word	0x0500000f


	//   ....[114]....
        /*0250*/ 	.word	0x0500000f


	//   ....[115]....
        /*0254*/ 	.word	0x0500000f


	//   ....[116]....
        /*0258*/ 	.word	0x0500000f


	//   ....[117]....
        /*025c*/ 	.word	0x0500000f


	//   ....[118]....
        /*0260*/ 	.word	0x0500000f


	//   ....[119]....
        /*0264*/ 	.word	0x0500000f


	//   ....[120]....
        /*0268*/ 	.word	0x0500000f


	//   ....[121]....
        /*026c*/ 	.word	0x0500000f


	//   ....[122]....
        /*0270*/ 	.word	0x0500000f


	//   ....[123]....
        /*0274*/ 	.word	0x0500000f


	//   ....[124]....
        /*0278*/ 	.word	0x0500000f


	//   ....[125]....
        /*027c*/ 	.word	0x0500000f


	//   ....[126]....
        /*0280*/ 	.word	0x0500000f


	//   ....[127]....
        /*0284*/ 	.word	0x0500000f


	//   ....[128]....
        /*0288*/ 	.word	0x0500000f


	//   ....[129]....
        /*028c*/ 	.word	0x0500000f


	//   ....[130]....
        /*0290*/ 	.word	0x0500000f


	//   ....[131]....
        /*0294*/ 	.word	0x0500000f


	//   ....[132]....
        /*0298*/ 	.word	0x0500000f


	//   ....[133]....
        /*029c*/ 	.word	0x0500000f


	//   ....[134]....
        /*02a0*/ 	.word	0x0500000f


	//   ....[135]....
        /*02a4*/ 	.word	0x0500000f


	//   ....[136]....
        /*02a8*/ 	.word	0x0500000f


	//   ....[137]....
        /*02ac*/ 	.word	0x0500000f


	//   ....[138]....
        /*02b0*/ 	.word	0x0500000f


	//   ....[139]....
        /*02b4*/ 	.word	0x0500000f


	//   ....[140]....
        /*02b8*/ 	.word	0x0500000f


	//   ....[141]....
        /*02bc*/ 	.word	0x0500000f


	//   ....[142]....
        /*02c0*/ 	.word	0x0500000f


	//   ....[143]....
        /*02c4*/ 	.word	0x0500000f


	//   ....[144]....
        /*02c8*/ 	.word	0x0500000f


	//   ....[145]....
        /*02cc*/ 	.word	0x0500000f


	//   ....[146]....
        /*02d0*/ 	.word	0x0500000f


	//   ....[147]....
        /*02d4*/ 	.word	0x0500000f


	//   ....[148]....
        /*02d8*/ 	.word	0x0500000f


	//   ....[149]....
        /*02dc*/ 	.word	0x0500000f


	//   ....[150]....
        /*02e0*/ 	.word	0x0500000f


	//   ....[151]....
        /*02e4*/ 	.word	0x0500000f


	//   ....[152]....
        /*02e8*/ 	.word	0x0500000f


	//   ....[153]....
        /*02ec*/ 	.word	0x0500000f


	//   ....[154]....
        /*02f0*/ 	.word	0x0500000f


	//   ....[155]....
        /*02f4*/ 	.word	0x0500000f


	//   ....[156]....
        /*02f8*/ 	.word	0x0500000f


	//   ....[157]....
        /*02fc*/ 	.word	0x0500000f


	//   ....[158]....
        /*0300*/ 	.word	0x0500000f


	//   ....[159]....
        /*0304*/ 	.word	0x0500000f


	//   ....[160]....
        /*0308*/ 	.word	0x0500000f


	//   ....[161]....
        /*030c*/ 	.word	0x0500000f


	//----- nvinfo : EIATTR_COOP_GROUP_INSTR_OFFSETS
	.align		4
.L_83:
        /*0310*/ 	.byte	0x04, 0x28
        /*0312*/ 	.short	(.L_85 - .L_84)


	//   ....[0]....
.L_84:
        /*0314*/ 	.word	0x00000070


	//   ....[1]....
        /*0318*/ 	.word	0x000000b0


	//   ....[2]....
        /*031c*/ 	.word	0x000002d0


	//   ....[3]....
        /*0320*/ 	.word	0x00000430


	//   ....[4]....
        /*0324*/ 	.word	0x00000550


	//   ....[5]....
        /*0328*/ 	.word	0x000006b0


	//   ....[6]....
        /*032c*/ 	.word	0x00000d10


	//   ....[7]....
        /*0330*/ 	.word	0x00001ff0


	//   ....[8]....
        /*0334*/ 	.word	0x00002110


	//   ....[9]....
        /*0338*/ 	.word	0x000025e0


	//   ....[10]....
        /*033c*/ 	.word	0x00002660


	//   ....[11]....
        /*0340*/ 	.word	0x00004710


	//   ....[12]....
        /*0344*/ 	.word	0x00004720


	//   ....[13]....
        /*0348*/ 	.word	0x00004760


	//   ....[14]....
        /*034c*/ 	.word	0x00004770


	//   ....[15]....
        /*0350*/ 	.word	0x00005aa0


	//   ....[16]....
        /*0354*/ 	.word	0x00005ad0


	//   ....[17]....
        /*0358*/ 	.word	0x00005b90


	//   ....[18]....
        /*035c*/ 	.word	0x00005ba0


	//   ....[19]....
        /*0360*/ 	.word	0x000070f0


	//   ....[20]....
        /*0364*/ 	.word	0x00007120


	//   ....[21]....
        /*0368*/ 	.word	0x000071b0


	//   ....[22]....
        /*036c*/ 	.word	0x00007210


	//   ....[23]....
        /*0370*/ 	.word	0x00007860


	//   ....[24]....
        /*0374*/ 	.word	0x000078a0


	//   ....[25]....
        /*0378*/ 	.word	0x000079b0


	//   ....[26]....
        /*037c*/ 	.word	0x000079d0


	//   ....[27]....
        /*0380*/ 	.word	0x00007ac0


	//   ....[28]....
        /*0384*/ 	.word	0x00007ae0


	//   ....[29]....
        /*0388*/ 	.word	0x00007bf0


	//   ....[30]....
        /*038c*/ 	.word	0x00007c20


	//   ....[31]....
        /*0390*/ 	.word	0x00008d80


	//   ....[32]....
        /*0394*/ 	.word	0x00008da0


	//   ....[33]....
        /*0398*/ 	.word	0x00008db0


	//   ....[34]....
        /*039c*/ 	.word	0x00008e00


	//   ....[35]....
        /*03a0*/ 	.word	0x00008e50


	//   ....[36]....
        /*03a4*/ 	.word	0x00008ea0


	//   ....[37]....
        /*03a8*/ 	.word	0x00008f40


	//   ....[38]....
        /*03ac*/ 	.word	0x00008f60


	//   ....[39]....
        /*03b0*/ 	.word	0x00008ff0


	//   ....[40]....
        /*03b4*/ 	.word	0x00009010


	//   ....[41]....
        /*03b8*/ 	.word	0x000090b0


	//   ....[42]....
        /*03bc*/ 	.word	0x000090f0


	//   ....[43]....
        /*03c0*/ 	.word	0x000096b0


	//   ....[44]....
        /*03c4*/ 	.word	0x000096d0


	//   ....[45]....
        /*03c8*/ 	.word	0x00009700


	//   ....[46]....
        /*03cc*/ 	.word	0x00009740


	//   ....[47]....
        /*03d0*/ 	.word	0x000097c0


	//   ....[48]....
        /*03d4*/ 	.word	0x000097f0


	//   ....[49]....
        /*03d8*/ 	.word	0x00009870


	//   ....[50]....
        /*03dc*/ 	.word	0x000098a0


	//   ....[51]....
        /*03e0*/ 	.word	0x00009920


	//   ....[52]....
        /*03e4*/ 	.word	0x00009950


	//   ....[53]....
        /*03e8*/ 	.word	0x000099d0


	//   ....[54]....
        /*03ec*/ 	.word	0x00009a00


	//   ....[55]....
        /*03f0*/ 	.word	0x00009a80


	//   ....[56]....
        /*03f4*/ 	.word	0x00009ab0


	//   ....[57]....
        /*03f8*/ 	.word	0x00009b30


	//   ....[58]....
        /*03fc*/ 	.word	0x00009b50


	//   ....[59]....
        /*0400*/ 	.word	0x0000a1a0


	//   ....[60]....
        /*0404*/ 	.word	0x0000a1d0


	//   ....[61]....
        /*0408*/ 	.word	0x0000a1e0


	//   ....[62]....
        /*040c*/ 	.word	0x0000a200


	//   ....[63]....
        /*0410*/ 	.word	0x0000a250


	//   ....[64]....
        /*0414*/ 	.word	0x0000a270


	//   ....[65]....
        /*0418*/ 	.word	0x0000a2d0


	//   ....[66]....
        /*041c*/ 	.word	0x0000a2f0


	//   ....[67]....
        /*0420*/ 	.word	0x0000a340


	//   ....[68]....
        /*0424*/ 	.word	0x0000a360


	//   ....[69]....
        /*0428*/ 	.word	0x0000a3b0


	//   ....[70]....
        /*042c*/ 	.word	0x0000a3d0


	//   ....[71]....
        /*0430*/ 	.word	0x0000a670


	//   ....[72]....
        /*0434*/ 	.word	0x0000a690


	//   ....[73]....
        /*0438*/ 	.word	0x0000a6b0


	//   ....[74]....
        /*043c*/ 	.word	0x0000a730


	//   ....[75]....
        /*0440*/ 	.word	0x0000a750


	//   ....[76]....
        /*0444*/ 	.word	0x0000a7d0


	//   ....[77]....
        /*0448*/ 	.word	0x0000a7f0


	//   ....[78]....
        /*044c*/ 	.word	0x0000a870


	//   ....[79]....
        /*0450*/ 	.word	0x0000a890


	//   ....[80]....
        /*0454*/ 	.word	0x0000a910


	//   ....[81]....
        /*0458*/ 	.word	0x0000a930


	//   ....[82]....
        /*045c*/ 	.word	0x0000a940


	//   ....[83]....
        /*0460*/ 	.word	0x0000adf0


	//   ....[84]....
        /*0464*/ 	.word	0x0000ae10


	//   ....[85]....
        /*0468*/ 	.word	0x0000ae30


	//   ....[86]....
        /*046c*/ 	.word	0x0000ae70


	//   ....[87]....
        /*0470*/ 	.word	0x0000aee0


	//   ....[88]....
        /*0474*/ 	.word	0x0000af10


	//   ....[89]....
        /*0478*/ 	.word	0x0000af80


	//   ....[90]....
        /*047c*/ 	.word	0x0000afb0


	//   ....[91]....
        /*0480*/ 	.word	0x0000b020


	//   ....[92]....
        /*0484*/ 	.word	0x0000b050


	//   ....[93]....
        /*0488*/ 	.word	0x0000b0c0


	//   ....[94]....
        /*048c*/ 	.word	0x0000b0f0


	//   ....[95]....
        /*0490*/ 	.word	0x0000b470


	//   ....[96]....
        /*0494*/ 	.word	0x0000b970


	//   ....[97]....
        /*0498*/ 	.word	0x0000ba60


	//   ....[98]....
        /*049c*/ 	.word	0x0000bb00


	//   ....[99]....
        /*04a0*/ 	.word	0x0000bb90


	//   ....[100]....
        /*04a4*/ 	.word	0x0000bc50


	//   ....[101]....
        /*04a8*/ 	.word	0x0000bce0


	//   ....[102]....
        /*04ac*/ 	.word	0x0000bdb0


	//   ....[103]....
        /*04b0*/ 	.word	0x0000be40


	//   ....[104]....
        /*04b4*/ 	.word	0x0000bf10


	//   ....[105]....
        /*04b8*/ 	.word	0x0000bf90


	//   ....[106]....
        /*04bc*/ 	.word	0x0000c070


	//   ....[107]....
        /*04c0*/ 	.word	0x0000c0f0


	//   ....[108]....
        /*04c4*/ 	.word	0x0000c1c0


	//   ....[109]....
        /*04c8*/ 	.word	0x0000c250


	//   ....[110]....
        /*04cc*/ 	.word	0x0000c2c0


	//   ....[111]....
        /*04d0*/ 	.word	0x0000c340


	//   ....[112]....
        /*04d4*/ 	.word	0x0000c400


	//   ....[113]....
        /*04d8*/ 	.word	0x0000c470


	//   ....[114]....
        /*04dc*/ 	.word	0x0000c560


	//   ....[115]....
        /*04e0*/ 	.word	0x0000c5d0


	//   ....[116]....
        /*04e4*/ 	.word	0x0000c6c0


	//   ....[117]....
        /*04e8*/ 	.word	0x0000c730


	//   ....[118]....
        /*04ec*/ 	.word	0x0000c820


	//   ....[119]....
        /*04f0*/ 	.word	0x0000c890


	//   ....[120]....
        /*04f4*/ 	.word	0x0000c980


	//   ....[121]....
        /*04f8*/ 	.word	0x0000c9f0


	//   ....[122]....
        /*04fc*/ 	.word	0x0000cae0


	//   ....[123]....
        /*0500*/ 	.word	0x0000cb50


	//   ....[124]....
        /*0504*/ 	.word	0x0000cc20


	//   ....[125]....
        /*0508*/ 	.word	0x0000cd60


	//   ....[126]....
        /*050c*/ 	.word	0x0000ce10


	//   ....[127]....
        /*0510*/ 	.word	0x0000ce70


	//   ....[128]....
        /*0514*/ 	.word	0x0000cf30


	//   ....[129]....
        /*0518*/ 	.word	0x0000cf90


	//   ....[130]....
        /*051c*/ 	.word	0x0000d050


	//   ....[131]....
        /*0520*/ 	.word	0x0000d0b0


	//   ....[132]....
        /*0524*/ 	.word	0x0000d170


	//   ....[133]....
        /*0528*/ 	.word	0x0000d1d0


	//   ....[134]....
        /*052c*/ 	.word	0x0000d290


	//   ....[135]....
        /*0530*/ 	.word	0x0000d2f0


	//   ....[136]....
        /*0534*/ 	.word	0x0000d3b0


	//   ....[137]....
        /*0538*/ 	.word	0x0000d490


	//   ....[138]....
        /*053c*/ 	.word	0x0000d530


	//   ....[139]....
        /*0540*/ 	.word	0x0000d590


	//   ....[140]....
        /*0544*/ 	.word	0x0000d680


	//   ....[141]....
        /*0548*/ 	.word	0x0000d6e0


	//   ....[142]....
        /*054c*/ 	.word	0x0000d7d0


	//   ....[143]....
        /*0550*/ 	.word	0x0000d830


	//   ....[144]....
        /*0554*/ 	.word	0x0000d920


	//   ....[145]....
        /*0558*/ 	.word	0x0000d980


	//   ....[146]....
        /*055c*/ 	.word	0x0000da70


	//   ....[147]....
        /*0560*/ 	.word	0x0000dad0


	//   ....[148]....
        /*0564*/ 	.word	0x0000db90


	//   ....[149]....
        /*0568*/ 	.word	0x0000dcd0


	//   ....[150]....
        /*056c*/ 	.word	0x0000dd70


	//   ....[151]....
        /*0570*/ 	.word	0x0000ddd0


	//   ....[152]....
        /*0574*/ 	.word	0x0000dea0


	//   ....[153]....
        /*0578*/ 	.word	0x0000df60


	//   ....[154]....
        /*057c*/ 	.word	0x0000e020


	//   ....[155]....
        /*0580*/ 	.word	0x0000e0e0


	//   ....[156]....
        /*0584*/ 	.word	0x0000e1a0


	//   ....[157]....
        /*0588*/ 	.word	0x0000e260


	//   ....[158]....
        /*058c*/ 	.word	0x0000e320


	//   ....[159]....
        /*0590*/ 	.word	0x0000e3e0


	//   ....[160]....
        /*0594*/ 	.word	0x0000e4a0


	//   ....[161]....
        /*0598*/ 	.word	0x0000e610


	//----- nvinfo : EIATTR_REG_RECONFIG
	.align		4
.L_85:
        /*059c*/ 	.byte	0x01, 0x54
	.zero		2


	//----- nvinfo : EIATTR_SYSCALL_OFFSETS
	.align		4
        /*05a0*/ 	.byte	0x04, 0x46
        /*05a2*/ 	.short	(.L_87 - .L_86)


	//   ....[0]....
.L_86:
        /*05a4*/ 	.word	0x00001080


	//   ....[1]....
        /*05a8*/ 	.word	0x00008530


	//   ....[2]....
        /*05ac*/ 	.word	0x00008670


	//   ....[3]....
        /*05b0*/ 	.word	0x00008760


	//   ....[4]....
        /*05b4*/ 	.word	0x000093c0


	//----- nvinfo : EIATTR_MBARRIER_INSTR_OFFSETS
	.align		4
.L_87:
        /*05b8*/ 	.byte	0x04, 0x39
        /*05ba*/ 	.short	(.L_89 - .L_88)


	//   ....[0]....
.L_88:
        /*05bc*/ 	.word	0x00000180
        /*05c0*/ 	.word	0x000000ff
        /*05c4*/ 	.word	0x00030800
        /*05c8*/ 	.short	0x0100
        /*05ca*/ 	.byte	0x08
	.zero		1


	//   ....[1]....
        /*05cc*/ 	.word	0x00000190
        /*05d0*/ 	.word	0x000000ff
        /*05d4*/ 	.word	0x00030820
        /*05d8*/ 	.short	0x0100
        /*05da*/ 	.byte	0x08
	.zero		1


	//   ....[2]....
        /*05dc*/ 	.word	0x00000280
        /*05e0*/ 	.word	0x000000ff
        /*05e4*/ 	.word	0x00030830
        /*05e8*/ 	.short	0x0100
        /*05ea*/ 	.byte	0x08
	.zero		1


	//   ....[3]....
        /*05ec*/ 	.word	0x00000290
        /*05f0*/ 	.word	0x000000ff
        /*05f4*/ 	.word	0x00030840
        /*05f8*/ 	.short	0x0100
        /*05fa*/ 	.byte	0x08
	.zero		1


	//   ....[4]....
        /*05fc*/ 	.word	0x000002a0
        /*0600*/ 	.word	0x000000ff
        /*0604*/ 	.word	0x00030838
        /*0608*/ 	.short	0x0100
        /*060a*/ 	.byte	0x08
	.zero		1


	//   ....[5]....
        /*060c*/ 	.word	0x000002b0
        /*0610*/ 	.word	0x000000ff
        /*0614*/ 	.word	0x00030848
        /*0618*/ 	.short	0x0100
        /*061a*/ 	.byte	0x08
	.zero		1


	//   ....[6]....
        /*061c*/ 	.word	0x000003e0
        /*0620*/ 	.word	0x000000ff
        /*0624*/ 	.word	0x00030850
        /*0628*/ 	.short	0x0100
        /*062a*/ 	.byte	0x08
	.zero		1


	//   ....[7]....
        /*062c*/ 	.word	0x000003f0
        /*0630*/ 	.word	0x000000ff
        /*0634*/ 	.word	0x00030860
        /*0638*/ 	.short	0x0100
        /*063a*/ 	.byte	0x08
	.zero		1


	//   ....[8]....
        /*063c*/ 	.word	0x00000400
        /*0640*/ 	.word	0x000000ff
        /*0644*/ 	.word	0x00030858
        /*0648*/ 	.short	0x0100
        /*064a*/ 	.byte	0x08
	.zero		1


	//   ....[9]....
        /*064c*/ 	.word	0x00000410
        /*0650*/ 	.word	0x000000ff
        /*0654*/ 	.word	0x00030868
        /*0658*/ 	.short	0x0100
        /*065a*/ 	.byte	0x08
	.zero		1


	//   ....[10]....
        /*065c*/ 	.word	0x00000500
        /*0660*/ 	.word	0x000000ff
        /*0664*/ 	.word	0x00030870
        /*0668*/ 	.short	0x0100
        /*066a*/ 	.byte	0x06
	.zero		1


	//   ....[11]....
        /*066c*/ 	.word	0x00000510
        /*0670*/ 	.word	0x000000ff
        /*0674*/ 	.word	0x00030880
        /*0678*/ 	.short	0x0100
        /*067a*/ 	.byte	0x06
	.zero		1


	//   ....[12]....
        /*067c*/ 	.word	0x00000520
        /*0680*/ 	.word	0x000000ff
        /*0684*/ 	.word	0x00030878
        /*0688*/ 	.short	0x0100
        /*068a*/ 	.byte	0x06
	.zero		1


	//   ....[13]....
        /*068c*/ 	.word	0x00000530
        /*0690*/ 	.word	0x000000ff
        /*0694*/ 	.word	0x00030888
        /*0698*/ 	.short	0x0100
        /*069a*/ 	.byte	0x06
	.zero		1


	//   ....[14]....
        /*069c*/ 	.word	0x00000660
        /*06a0*/ 	.word	0x000000ff
        /*06a4*/ 	.word	0x00030890
        /*06a8*/ 	.short	0x0100
        /*06aa*/ 	.byte	0x08
	.zero		1


	//   ....[15]....
        /*06ac*/ 	.word	0x00000670
        /*06b0*/ 	.word	0x000000ff
        /*06b4*/ 	.word	0x000308a0
        /*06b8*/ 	.short	0x0100
        /*06ba*/ 	.byte	0x08
	.zero		1


	//   ....[16]....
        /*06bc*/ 	.word	0x00000680
        /*06c0*/ 	.word	0x000000ff
        /*06c4*/ 	.word	0x00030898
        /*06c8*/ 	.short	0x0100
        /*06ca*/ 	.byte	0x08
	.zero		1


	//   ....[17]....
        /*06cc*/ 	.word	0x00000690
        /*06d0*/ 	.word	0x000000ff
        /*06d4*/ 	.word	0x000308a8
        /*06d8*/ 	.short	0x0100
        /*06da*/ 	.byte	0x08
	.zero		1


	//   ....[18]....
        /*06dc*/ 	.word	0x000007d0
        /*06e0*/ 	.word	0x000000ff
        /*06e4*/ 	.word	0x000308b0
        /*06e8*/ 	.short	0x0100
        /*06ea*/ 	.byte	0x08
	.zero		1


	//   ....[19]....
        /*06ec*/ 	.word	0x000007e0
        /*06f0*/ 	.word	0x000000ff
        /*06f4*/ 	.word	0x000308c0
        /*06f8*/ 	.short	0x0100
        /*06fa*/ 	.byte	0x08
	.zero		1


	//   ....[20]....
        /*06fc*/ 	.word	0x000007f0
        /*0700*/ 	.word	0x000000ff
        /*0704*/ 	.word	0x000308b8
        /*0708*/ 	.short	0x0100
        /*070a*/ 	.byte	0x08
	.zero		1


	//   ....[21]....
        /*070c*/ 	.word	0x00000800
        /*0710*/ 	.word	0x000000ff
        /*0714*/ 	.word	0x000308c8
        /*0718*/ 	.short	0x0100
        /*071a*/ 	.byte	0x08
	.zero		1


	//   ....[22]....
        /*071c*/ 	.word	0x00001100
        /*0720*/ 	.word	0x000000ff
        /*0724*/ 	.word	0x00030800
        /*0728*/ 	.short	0x010a
        /*072a*/ 	.byte	0x2b
	.zero		1


	//   ....[23]....
        /*072c*/ 	.word	0x00001180
        /*0730*/ 	.word	0x00000002
        /*0734*/ 	.word	0x00030830
        /*0738*/ 	.short	0x010a
        /*073a*/ 	.byte	0x3f
	.zero		1


	//   ....[24]....
        /*073c*/ 	.word	0x000011d0
        /*0740*/ 	.word	0x00000002
        /*0744*/ 	.word	0x00030830
        /*0748*/ 	.short	0x010a
        /*074a*/ 	.byte	0x3f
	.zero		1


	//   ....[25]....
        /*074c*/ 	.word	0x000020f0
        /*0750*/ 	.word	0x000000ff
        /*0754*/ 	.word	0x00000000
        /*0758*/ 	.short	0x0101
        /*075a*/ 	.byte	0x04
	.zero		1


	//   ....[26]....
        /*075c*/ 	.word	0x000035f0
        /*0760*/ 	.word	0x000000ff
        /*0764*/ 	.word	0x00030830
        /*0768*/ 	.short	0x010a
        /*076a*/ 	.byte	0x08
	.zero		1


	//   ....[27]....
        /*076c*/ 	.word	0x00003630
        /*0770*/ 	.word	0x000000ff
        /*0774*/ 	.word	0x00030830
        /*0778*/ 	.short	0x010a
        /*077a*/ 	.byte	0x08
	.zero		1


	//   ....[28]....
        /*077c*/ 	.word	0x00004130
        /*0780*/ 	.word	0x000000ff
        /*0784*/ 	.word	0x00030850
        /*0788*/ 	.short	0x010a
        /*078a*/ 	.byte	0x09
	.zero		1


	//   ....[29]....
        /*078c*/ 	.word	0x00004170
        /*0790*/ 	.word	0x000000ff
        /*0794*/ 	.word	0x00030850
        /*0798*/ 	.short	0x010a
        /*079a*/ 	.byte	0x09
	.zero		1


	//   ....[30]....
        /*079c*/ 	.word	0x00004480
        /*07a0*/ 	.word	0x000000ff
        /*07a4*/ 	.word	0x00000000
        /*07a8*/ 	.short	0x0101
        /*07aa*/ 	.byte	0x08
	.zero		1


	//   ....[31]....
        /*07ac*/ 	.word	0x00005210
        /*07b0*/ 	.word	0x000000ff
        /*07b4*/ 	.word	0x00000000
        /*07b8*/ 	.short	0x0101
        /*07ba*/ 	.byte	0x09
	.zero		1


	//   ....[32]....
        /*07bc*/ 	.word	0x000059f0
        /*07c0*/ 	.word	0x000000ff
        /*07c4*/ 	.word	0x00030850
        /*07c8*/ 	.short	0x010a
        /*07ca*/ 	.byte	0x0a
	.zero		1


	//   ....[33]....
        /*07cc*/ 	.word	0x00005a30
        /*07d0*/ 	.word	0x000000ff
        /*07d4*/ 	.word	0x00030850
        /*07d8*/ 	.short	0x010a
        /*07da*/ 	.byte	0x0a
	.zero		1


	//   ....[34]....
        /*07dc*/ 	.word	0x000068d0
        /*07e0*/ 	.word	0x000000ff
        /*07e4*/ 	.word	0x00000000
        /*07e8*/ 	.short	0x0101
        /*07ea*/ 	.byte	0x05
	.zero		1


	//   ....[35]....
        /*07ec*/ 	.word	0x00007880
        /*07f0*/ 	.word	0x000000ff
        /*07f4*/ 	.word	0x00000000
        /*07f8*/ 	.short	0x0101
        /*07fa*/ 	.byte	0x04
	.zero		1


	//   ....[36]....
        /*07fc*/ 	.word	0x00008bd0
        /*0800*/ 	.word	0x00000000
        /*0804*/ 	.word	0x00030840
        /*0808*/ 	.short	0x010a
        /*080a*/ 	.byte	0x3f
	.zero		1


	//   ....[37]....
        /*080c*/ 	.word	0x000091b0
        /*0810*/ 	.word	0x00000000
        /*0814*/ 	.word	0x00030830
        /*0818*/ 	.short	0x0107
        /*081a*/ 	.byte	0x3f
	.zero		1


	//   ....[38]....
        /*081c*/ 	.word	0x00009260
        /*0820*/ 	.word	0x00000000
        /*0824*/ 	.word	0x00030830
        /*0828*/ 	.short	0x0101
        /*082a*/ 	.byte	0x3f
	.zero		1


	//   ....[39]....
        /*082c*/ 	.word	0x00009c40
        /*0830*/ 	.word	0x000000ff
        /*0834*/ 	.word	0x00030800
        /*0838*/ 	.short	0x0107
        /*083a*/ 	.byte	0x27
	.zero		1


	//   ....[40]....
        /*083c*/ 	.word	0x00009ca0
        /*0840*/ 	.word	0x000000ff
        /*0844*/ 	.word	0x00030800
        /*0848*/ 	.short	0x0101
        /*084a*/ 	.byte	0x27
	.zero		1


	//   ....[41]....
        /*084c*/ 	.word	0x00009cc0
        /*0850*/ 	.word	0x000000ff
        /*0854*/ 	.word	0x00030820
        /*0858*/ 	.short	0x010a
        /*085a*/ 	.byte	0x27
	.zero		1


	//   ....[42]....
        /*085c*/ 	.word	0x00009fd0
        /*0860*/ 	.word	0x00000006
        /*0864*/ 	.word	0x00030840
        /*0868*/ 	.short	0x010a
        /*086a*/ 	.byte	0x3f
	.zero		1


	//   ....[43]....
        /*086c*/ 	.word	0x0000a4a0
        /*0870*/ 	.word	0x00000006
        /*0874*/ 	.word	0x00030830
        /*0878*/ 	.short	0x0107
        /*087a*/ 	.byte	0x3f
	.zero		1


	//   ....[44]....
        /*087c*/ 	.word	0x0000a550
        /*0880*/ 	.word	0x00000006
        /*0884*/ 	.word	0x00030830
        /*0888*/ 	.short	0x0101
        /*088a*/ 	.byte	0x3f
	.zero		1


	//   ....[45]....
        /*088c*/ 	.word	0x0000a5d0
        /*0890*/ 	.word	0x00000006
        /*0894*/ 	.word	0x00030860
        /*0898*/ 	.short	0x010a
        /*089a*/ 	.byte	0x3f
	.zero		1


	//   ....[46]....
        /*089c*/ 	.word	0x0000ab40
        /*08a0*/ 	.word	0x00000006
        /*08a4*/ 	.word	0x00030850
        /*08a8*/ 	.short	0x0107
        /*08aa*/ 	.byte	0x3f
	.zero		1


	//   ....[47]....
        /*08ac*/ 	.word	0x0000ac60
        /*08b0*/ 	.word	0x00000006
        /*08b4*/ 	.word	0x00030850
        /*08b8*/ 	.short	0x0101
        /*08ba*/ 	.byte	0x3f
	.zero		1


	//   ....[48]....
        /*08bc*/ 	.word	0x0000ad50
        /*08c0*/ 	.word	0x00000004
        /*08c4*/ 	.word	0x00030860
        /*08c8*/ 	.short	0x010a
        /*08ca*/ 	.byte	0x3f
	.zero		1


	//   ....[49]....
        /*08cc*/ 	.word	0x0000b210
        /*08d0*/ 	.word	0x00000004
        /*08d4*/ 	.word	0x00030850
        /*08d8*/ 	.short	0x0107
        /*08da*/ 	.byte	0x3f
	.zero		1


	//   ....[50]....
        /*08dc*/ 	.word	0x0000b300
        /*08e0*/ 	.word	0x00000004
        /*08e4*/ 	.word	0x00030850
        /*08e8*/ 	.short	0x0101
        /*08ea*/ 	.byte	0x3f
	.zero		1


	//   ....[51]....
        /*08ec*/ 	.word	0x0000b3f0
        /*08f0*/ 	.word	0x00000005
        /*08f4*/ 	.word	0x00030820
        /*08f8*/ 	.short	0x010a
        /*08fa*/ 	.byte	0x3f
	.zero		1


	//   ....[52]....
        /*08fc*/ 	.word	0x0000b590
        /*0900*/ 	.word	0x00000003
        /*0904*/ 	.word	0x00030840
        /*0908*/ 	.short	0x010a
        /*090a*/ 	.byte	0x3f
	.zero		1


	//   ....[53]....
        /*090c*/ 	.word	0x0000b630
        /*0910*/ 	.word	0x00000005
        /*0914*/ 	.word	0x00030840
        /*0918*/ 	.short	0x010a
        /*091a*/ 	.byte	0x3f
	.zero		1


	//   ....[54]....
        /*091c*/ 	.word	0x0000b670
        /*0920*/ 	.word	0x00000003
        /*0924*/ 	.word	0x00030860
        /*0928*/ 	.short	0x010a
        /*092a*/ 	.byte	0x3f
	.zero		1


	//   ....[55]....
        /*092c*/ 	.word	0x0000b6b0
        /*0930*/ 	.word	0x00000005
        /*0934*/ 	.word	0x00030860
        /*0938*/ 	.short	0x010a
        /*093a*/ 	.byte	0x3f
	.zero		1


	//   ....[56]....
        /*093c*/ 	.word	0x0000b720
        /*0940*/ 	.word	0x00000003
        /*0944*/ 	.word	0x00030800
        /*0948*/ 	.short	0x010a
        /*094a*/ 	.byte	0x3f
	.zero		1


	//   ....[57]....
        /*094c*/ 	.word	0x0000b770
        /*0950*/ 	.word	0x00000002
        /*0954*/ 	.word	0x00030830
        /*0958*/ 	.short	0x010a
        /*095a*/ 	.byte	0x3f
	.zero		1


	//   ....[58]....
        /*095c*/ 	.word	0x0000b7d0
        /*0960*/ 	.word	0x00000003
        /*0964*/ 	.word	0x00030830
        /*0968*/ 	.short	0x010a
        /*096a*/ 	.byte	0x3f
	.zero		1


	//   ....[59]....
        /*096c*/ 	.word	0x0000b830
        /*0970*/ 	.word	0x00000003
        /*0974*/ 	.word	0x00030850
        /*0978*/ 	.short	0x010a
        /*097a*/ 	.byte	0x3f
	.zero		1


	//   ....[60]....
        /*097c*/ 	.word	0x0000b890
        /*0980*/ 	.word	0x00000007
        /*0984*/ 	.word	0x00030850
        /*0988*/ 	.short	0x010a
        /*098a*/ 	.byte	0x3f
	.zero		1


	//   ....[61]....
        /*098c*/ 	.word	0x0000b9b0
        /*0990*/ 	.word	0x00000000
        /*0994*/ 	.word	0x00030840
        /*0998*/ 	.short	0x010a
        /*099a*/ 	.byte	0x3f
	.zero		1


	//   ....[62]....
        /*099c*/ 	.word	0x0000cc60
        /*09a0*/ 	.word	0x00000003
        /*09a4*/ 	.word	0x00030820
        /*09a8*/ 	.short	0x010a
        /*09aa*/ 	.byte	0x3f
	.zero		1


	//   ....[63]....
        /*09ac*/ 	.word	0x0000ccb0
        /*09b0*/ 	.word	0x00000006
        /*09b4*/ 	.word	0x00030840
        /*09b8*/ 	.short	0x010a
        /*09ba*/ 	.byte	0x3f
	.zero		1


	//   ....[64]....
        /*09bc*/ 	.word	0x0000d3e0
        /*09c0*/ 	.word	0x00000006
        /*09c4*/ 	.word	0x00030860
        /*09c8*/ 	.short	0x010a
        /*09ca*/ 	.byte	0x3f
	.zero		1


	//   ....[65]....
        /*09cc*/ 	.word	0x0000dc20
        /*09d0*/ 	.word	0x00000004
        /*09d4*/ 	.word	0x00030860
        /*09d8*/ 	.short	0x010a
        /*09da*/ 	.byte	0x3f
	.zero		1


	//   ....[66]....
        /*09dc*/ 	.word	0x0000e530
        /*09e0*/ 	.word	0x00000005
        /*09e4*/ 	.word	0x00030820
        /*09e8*/ 	.short	0x010a
        /*09ea*/ 	.byte	0x3f
	.zero		1


	//   ....[67]....
        /*09ec*/ 	.word	0x0000e6d0
        /*09f0*/ 	.word	0x00000003
        /*09f4*/ 	.word	0x00030840
        /*09f8*/ 	.short	0x010a
        /*09fa*/ 	.byte	0x3f
	.zero		1


	//   ....[68]....
        /*09fc*/ 	.word	0x0000e720
        /*0a00*/ 	.word	0x00000005
        /*0a04*/ 	.word	0x00030840
        /*0a08*/ 	.short	0x010a
        /*0a0a*/ 	.byte	0x3f
	.zero		1


	//   ....[69]....
        /*0a0c*/ 	.word	0x0000e770
        /*0a10*/ 	.word	0x00000003
        /*0a14*/ 	.word	0x00030860
        /*0a18*/ 	.short	0x010a
        /*0a1a*/ 	.byte	0x3f
	.zero		1


	//----- nvinfo : EIATTR_NUM_MBARRIERS
	.align		4
.L_89:
        /*0a1c*/ 	.byte	0x03, 0x38
        /*0a1e*/ 	.short	0x0016


	//----- nvinfo : EIATTR_EXIT_INSTR_OFFSETS
	.align		4
        /*0a20*/ 	.byte	0x04, 0x1c
        /*0a22*/ 	.short	(.L_91 - .L_90)


	//   ....[0]....
.L_90:
        /*0a24*/ 	.word	0x00000940


	//   ....[1]....
        /*0a28*/ 	.word	0x00007d60


	//   ....[2]....
        /*0a2c*/ 	.word	0x0000b700


	//----- nvinfo : EIATTR_MAX_THREADS
	.align		4
.L_91:
        /*0a30*/ 	.byte	0x04, 0x05
        /*0a32*/ 	.short	(.L_93 - .L_92)
.L_92:
        /*0a34*/ 	.word	0x00000180
        /*0a38*/ 	.word	0x00000001
        /*0a3c*/ 	.word	0x00000001


	//----- nvinfo : EIATTR_CRS_STACK_SIZE
	.align		4
.L_93:
        /*0a40*/ 	.byte	0x04, 0x1e
        /*0a42*/ 	.short	(.L_95 - .L_94)
.L_94:
        /*0a44*/ 	.word	0x00000000


	//----- nvinfo : EIATTR_CBANK_PARAM_SIZE
	.align		4
.L_95:
        /*0a48*/ 	.byte	0x03, 0x19
        /*0a4a*/ 	.short	0x0a70


	//----- nvinfo : EIATTR_PARAM_CBANK
	.align		4
        /*0a4c*/ 	.byte	0x04, 0x0a
        /*0a4e*/ 	.short	(.L_97 - .L_96)
	.align		4
.L_96:
        /*0a50*/ 	.word	index@(.nv.constant0._ZN7cutlass13device_kernelIN5flash11enable_sm90INS1_16FlashAttnFwdSm90INS1_25CollectiveMainloopFwdSm90ILi2EN4cute5tupleIJNS5_1CILi1EEES8_S8_EEENS6_IJNS7_ILi128EEENS7_ILi96EEENS7_ILi192EEEEEELi192ENS_10bfloat16_tEfNS_4arch4Sm90ELb0ELb0ELb0ELb0ELb1ELb0ELb0ELb1ELb1ELb1ELb0ELb0EEENS1_21CollectiveEpilogueFwdINS6_IJSA_SC_SB_EEES9_SE_SG_Li256ELb0ELb1ELb0ELb0EEENS1_29StaticPersistentTileSchedulerILb0EEEEEEEEEvNT_6ParamsE)
        /*0a54*/ 	.short	0x0210
        /*0a56*/ 	.short	0x0a70


	//----- nvinfo : EIATTR_SW_WAR
	.align		4
.L_97:
        /*0a58*/ 	.byte	0x04, 0x36
        /*0a5a*/ 	.short	(.L_99 - .L_98)
.L_98:
        /*0a5c*/ 	.word	0x00000008
.L_99:


//--------------------- .nv.info._ZN7cutlass13device_kernelIN5flash11enable_sm90INS1_16FlashAttnFwdSm90INS1_25CollectiveMainloopFwdSm90ILi2EN4cute5tupleIJNS5_1CILi1EEES8_S8_EEENS6_IJNS7_ILi128EEENS7_ILi96EEENS7_ILi192EEEEEELi192ENS_10bfloat16_tEfNS_4arch4Sm90ELb0ELb0ELb0ELb1ELb1ELb0ELb0ELb1ELb1ELb1ELb0ELb0EEENS1_21CollectiveEpilogueFwdINS6_IJSA_SC_SB_EEES9_SE_SG_Li256ELb1ELb1ELb0ELb0EEENS1_36VarlenDynamicPersistentTileSchedulerILi128ELi96ELi256ELi128ELb0ELb1ELb1ELb0ELb1ELb1EEEEEEEEEvNT_6ParamsE --------------------------
	.section	.nv.info._ZN7cutlass13device_kernelIN5flash11enable_sm90INS1_16FlashAttnFwdSm90INS1_25CollectiveMainloopFwdSm90ILi2EN4cute5tupleIJNS5_1CILi1EEES8_S8_EEENS6_IJNS7_ILi128EEENS7_ILi96EEENS7_ILi192EEEEEELi192ENS_10bfloat16_tEfNS_4arch4Sm90ELb0ELb0ELb0ELb1ELb1ELb0ELb0ELb1ELb1ELb1ELb0ELb0EEENS1_21CollectiveEpilogueFwdINS6_IJSA_SC_SB_EEES9_SE_SG_Li256ELb1ELb1ELb0ELb0EEENS1_36VarlenDynamicPersistentTileSchedulerILi128ELi96ELi256ELi128ELb0ELb1ELb1ELb0ELb1ELb1EEEEEEEEEvNT_6ParamsE,"",@"SHT_CUDA_INFO"
	.sectionflags	@""
	.align	4


	//----- nvinfo : EIATTR_CUDA_API_VERSION
	.align		4
        /*0000*/ 	.byte	0x04, 0x37
        /*0002*/ 	.short	(.L_101 - .L_100)
.L_100:
        /*0004*/ 	.word	0x00000082


	//----- nvinfo : EIATTR_KPARAM_INFO
	.align		4
.L_101:
        /*0008*/ 	.byte	0x04, 0x17
        /*000a*/ 	.short	(.L_103 - .L_102)
.L_102:
        /*000c*/ 	.word	0x00000000
        /*0010*/ 	.short	0x0000
        /*0012*/ 	.short	0x0070
        /*0014*/ 	.byte	0x00, 0xf0, 0x01, 0x2a


	//----- nvinfo : EIATTR_SPARSE_MMA_MASK
	.align		4
.L_103:
        /*0018*/ 	.byte	0x03, 0x50
        /*001a*/ 	.short	0x0000


	//----- nvinfo : EIATTR_MAXREG_COUNT
	.align		4
        /*001c*/ 	.byte	0x03, 0x1b
        /*001e*/ 	.short	0x00a8


	//----- nvinfo : EIATTR_NUM_BARRIERS
	.align		4
        /*0020*/ 	.byte	0x02, 0x4c
        /*0022*/ 	.byte	0x09
	.zero		1


	//----- nvinfo : EIATTR_EXTERNS
	.align		4
        /*0024*/ 	.byte	0x04, 0x0f
        /*0026*/ 	.short	(.L_105 - .L_104)


	//   ....[0]....
	.align		4
.L_104:
        /*0028*/ 	.word	index@(__assertfail)


	//----- nvinfo : EIATTR_ANNOTATIONS
	.align		4
.L_105:
        /*002c*/ 	.byte	0x04, 0x55
        /*002e*/ 	.short	(.L_107 - .L_106)


	//   ....[0]....
.L_106:
        /*0030*/ 	.word	0x00000001
        /*0034*/ 	.byte	0xa0, 0x08, 0x00, 0x00, 0x01, 0x00, 0x00, 0x00, 0xa0, 0x09, 0x00, 0x00, 0x01, 0x00, 0x00, 0x00
        /* <DEDUP_REMOVED lines=14> */
        /*0124*/ 	.byte	0x50, 0xe4, 0x00, 0x00, 0x01, 0x00, 0x00, 0x00, 0xf0, 0xe5, 0x00, 0x00


	//----- nvinfo : EIATTR_MERCURY_ISA_VERSION
	.align		4
.L_107:
        /*0130*/ 	.byte	0x03, 0x5f
        /*0132*/ 	.short	0x0101


	//----- nvinfo : EIATTR_UNUSED_LOAD_BYTE_OFFSET
	.align		4
        /*0134*/ 	.byte	0x04, 0x44
        /*0136*/ 	.short	(.L_109 - .L_108)


	//   ....[0]....
.L_108:
        /*0138*/ 	.word	0x00000950
        /*013c*/ 	.word	0x0000fff0


	//   ....[1]....
        /*0140*/ 	.word	0x00006bd0
        /*0144*/ 	.word	0x0000fff0


	//----- nvinfo : EIATTR_INT_WARP_WIDE_INSTR_OFFSETS
	.align		4
.L_109:
        /*0148*/ 	.byte	0x04, 0x31
        /*014a*/ 	.short	(.L_111 - .L_110)


	//   ....[0]....
.L_110:
        /*014c*/ 	.word	0x000000c0


	//   ....[1]....
        /*0150*/ 	.word	0x000000d0


	//   ....[2]....
        /*0154*/ 	.word	0x00000170


	//   ....[3]....
        /*0158*/ 	.word	0x0000a3f0


	//   ....[4]....
        /*015c*/ 	.word	0x0000a480


	//   ....[5]....
        /*0160*/ 	.word	0x0000d300


	//   ....[6]....
        /*0164*/ 	.word	0x0000d390


	//----- nvinfo : EIATTR_COOP_GROUP_MASK_REGIDS
	.align		4
.L_111:
        /*0168*/ 	.byte	0x04, 0x29
        /*016a*/ 	.short	(.L_113 - .L_112)


	//   ....[0]....
.L_112:
        /*016c*/ 	.word	0xffffffff


	//   ....[1]....
        /*0170*/ 	.word	0xffffffff


	//   ....[2]....
        /*0174*/ 	.word	0xffffffff


	//   ....[3]....
        /*0178*/ 	.word	0xffffffff


	//   ....[4]....
        /*017c*/ 	.word	0xffffffff


	//   ....[5]....
        /*0180*/ 	.word	0xffffffff


	//   ....[6]....
        /*0184*/ 	.word	0xffffffff


	//   ....[7]....
        /*0188*/ 	.word	0xffffffff


	//   ....[8]....
        /*018c*/ 	.word	0xffffffff


	//   ....[9]....
        /*0190*/ 	.word	0xffffffff


	//   ....[10]....
        /*0194*/ 	.word	0xffffffff


	//   ....[11]....
        /*0198*/ 	.word	0xffffffff


	//   ....[12]....
        /*019c*/ 	.word	0xffffffff


	//   ....[13]....
        /*01a0*/ 	.word	0xffffffff


	//   ....[14]....
        /*01a4*/ 	.word	0xffffffff


	//   ....[15]....
        /*01a8*/ 	.word	0xffffffff


	//   ....[16]....
        /*01ac*/ 	.word	0xffffffff


	//   ....[17]....
        /*01b0*/ 	.word	0xffffffff


	//   ....[18]....
        /*01b4*/ 	.word	0xffffffff


	//   ....[19]....
        /*01b8*/ 	.word	0xffffffff


	//   ....[20]....
        /*01bc*/ 	.word	0xffffffff


	//   ....[21]....
        /*01c0*/ 	.word	0xffffffff


	//   ....[22]....
        /*01c4*/ 	.word	0xffffffff


	//   ....[23]....
        /*01c8*/ 	.word	0xffffffff


	//   ....[24]....
        /*01cc*/ 	.word	0xffffffff


	//   ....[25]....
        /*01d0*/ 	.word	0xffffffff


	//   ....[26]....
        /*01d4*/ 	.word	0xffffffff


	//   ....[27]....
        /*01d8*/ 	.word	0xffffffff


	//   ....[28]....
        /*01dc*/ 	.word	0xffffffff


	//   ....[29]....
        /*01e0*/ 	.word	0xffffffff


	//   ....[30]....
        /*01e4*/ 	.word	0xffffffff


	//   ....[31]....
        /*01e8*/ 	.word	0xffffffff


	//   ....[32]....
        /*01ec*/ 	.word	0xffffffff


	//   ....[33]....
        /*01f0*/ 	.word	0xffffffff


	//   ....[34]....
        /*01f4*/ 	.word	0xffffffff


	//   ....[35]....
        /*01f8*/ 	.word	0xffffffff


	//   ....[36]....
        /*01fc*/ 	.word	0xffffffff


	//   ....[37]....
        /*0200*/ 	.word	0xffffffff


	//   ....[38]....
        /*0204*/ 	.word	0xffffffff


	//   ....[39]....
        /*0208*/ 	.word	0xffffffff


	//   ....[40]....
        /*020c*/ 	.word	0xffffffff


	//   ....[41]....
        /*0210*/ 	.word	0xffffffff


	//   ....[42]....
        /*0214*/ 	.word	0xffffffff


	//   ....[43]....
        /*0218*/ 	.word	0xffffffff


	//   ....[44]....
        /*021c*/ 	.word	0xffffffff


	//   ....[45]....
        /*0220*/ 	.word	0xffffffff


	//   ....[46]....
        /*0224*/ 	.word	0xffffffff


	//   ....[47]....
        /*0228*/ 	.word	0xffffffff


	//   ....[48]....
        /*022c*/ 	.word	0xffffffff


	//   ....[49]....
        /*0230*/ 	.word	0xffffffff


	//   ....[50]....
        /*0234*/ 	.word	0xffffffff


	//   ....[51]....
        /*0238*/ 	.word	0xffffffff


	//   ....[52]....
        /*023c*/ 	.word	0xffffffff


	//   ....[53]....
        /*0240*/ 	.word	0xffffffff


	//   ....[54]....
        /*0244*/ 	.word	0xffffffff


	//   ....[55]....
        /*0248*/ 	.word	0xffffffff


	//   ....[56]....
        /*024c*/ 	.word	0xffffffff


	//   ....[57]....
        /*0250*/ 	.word	0xffffffff


	//   ....[58]....
        /*0254*/ 	.word	0xffffffff


	//   ....[59]....
        /*0258*/ 	.word	0xffffffff


	//   ....[60]....
        /*025c*/ 	.word	0xffffffff


	//   ....[61]....
        /*0260*/ 	.word	0xffffffff


	//   ....[62]....
        /*0264*/ 	.word	0xffffffff


	//   ....[63]....
        /*0268*/ 	.word	0xffffffff


	//   ....[64]....
        /*026c*/ 	.word	0xffffffff


	//   ....[65]....
        /*0270*/ 	.word	0xffffffff


	//   ....[66]....
        /*0274*/ 	.word	0xffffffff


	//   ....[67]....
        /*0278*/ 	.word	0xffffffff


	//   ....[68]....
        /*027c*/ 	.word	0xffffffff


	//   ....[69]....
        /*0280*/ 	.word	0xffffffff


	//   ....[70]....
        /*0284*/ 	.word	0xffffffff


	//   ....[71]....
        /*0288*/ 	.word	0xffffffff


	//   ....[72]....
        /*028c*/ 	.word	0xffffffff


	//   ....[73]....
        /*0290*/ 	.word	0xffffffff


	//   ....[74]....
        /*0294*/ 	.word	0xffffffff


	//   ....[75]....
        /*0298*/ 	.word	0xffffffff


	//   ....[76]....
        /*029c*/ 	.word	0xffffffff


	//   ....[77]....
        /*02a0*/ 	.word	0xffffffff


	//   ....[78]....
        /*02a4*/ 	.word	0xffffffff


	//   ....[79]....
        /*02a8*/ 	.word	0xffffffff


	//   ....[80]....
        /*02ac*/ 	.word	0xffffffff


	//   ....[81]....
        /*02b0*/ 	.word	0xffffffff


	//   ....[82]....
        /*02b4*/ 	.word	0xffffffff


	//   ....[83]....
        /*02b8*/ 	.word	0xffffffff


	//   ....[84]....
        /*02bc*/ 	.word	0xffffffff


	//   ....[85]....
        /*02c0*/ 	.word	0xffffffff


	//   ....[86]....
        /*02c4*/ 	.word	0xffffffff


	//   ....[87]....
        /*02c8*/ 	.word	0xffffffff


	//   ....[88]....
        /*02cc*/ 	.word	0xffffffff


	//   ....[89]....
        /*02d0*/ 	.word	0xffffffff


	//   ....[90]....
        /*02d4*/ 	.word	0xffffffff


	//   ....[91]....
        /*02d8*/ 	.word	0xffffffff


	//   ....[92]....
        /*02dc*/ 	.word	0xffffffff


	//   ....[93]....
        /*02e0*/ 	.word	0xffffffff


	//   ....[94]....
        /*02e4*/ 	.word	0xffffffff


	//   ....[95]....
        /*02e8*/ 	.word	0xffffffff


	//   ....[96]....
        /*02ec*/ 	.word	0xffffffff


	//   ....[97]....
        /*02f0*/ 	.word	0xffffffff


	//   ....[98]....
        /*02f4*/ 	.word	0xffffffff


	//   ....[99]....
        /*02f8*/ 	.word	0xffffffff


	//   ....[100]....
        /*02fc*/ 	.word	0xffffffff


	//   ....[101]....
        /*0300*/ 	.word	0xffffffff


	//   ....[102]....
        /*0304*/ 	.word	0xffffffff


	//   ....[103]....
        /*0308*/ 	.word	0xffffffff


	//   ....[104]....
        /*030c*/ 	.word	0xffffffff


	//   ....[105]....
        /*0310*/ 	.word	0xffffffff


	//   ....[106]....
        /*0314*/ 	.word	0xffffffff


	//   ....[107]....
        /*0318*/ 	.word	0xffffffff


	//   ....[108]....
        /*031c*/ 	.word	0xffffffff


	//   ....[109]....
        /*0320*/ 	.word	0xffffffff


	//   ....[110]....
        /*0324*/ 	.word	0xffffffff


	//   ....[111]....
        /*0328*/ 	.word	0xffffffff


	//   ....[112]....
        /*032c*/ 	.word	0xffffffff


	//   ....[113]....
        /*0330*/ 	.word	0xffffffff


	//   ....[114]....
        /*0334*/ 	.word	0xffffffff


	//   ....[115]....
        /*0338*/ 	.word	0xffffffff


	//   ....[116]....
        /*033c*/ 	.word	0xffffffff


	//   ....[117]....
        /*0340*/ 	.word	0xffffffff


	//   ....[118]....
        /*0344*/ 	.word	0xffffffff


	//   ....[119]....
        /*0348*/ 	.word	0xffffffff


	//   ....[120]....
        /*034c*/ 	.word	0xffffffff


	//   ....[121]....
        /*0350*/ 	.word	0xffffffff


	//   ....[122]....
        /*0354*/ 	.word	0xffffffff


	//   ....[123]....
        /*0358*/ 	.word	0xffffffff


	//   ....[124]....
        /*035c*/ 	.word	0xffffffff


	//   ....[125]....
        /*0360*/ 	.word	0xffffffff


	//   ....[126]....
        /*0364*/ 	.word	0xffffffff


	//   ....[127]....
        /*0368*/ 	.word	0xffffffff


	//   ....[128]....
        /*036c*/ 	.word	0xffffffff


	//   ....[129]....
        /*0370*/ 	.word	0xffffffff


	//   ....[130]....
        /*0374*/ 	.word	0xffffffff


	//   ....[131]....
        /*0378*/ 	.word	0xffffffff


	//   ....[132]....
        /*037c*/ 	.word	0xffffffff


	//   ....[133]....
        /*0380*/ 	.word	0xffffffff


	//   ....[134]....
        /*0384*/ 	.word	0xffffffff


	//   ....[135]....
        /*0388*/ 	.word	0xffffffff


	//   ....[136]....
        /*038c*/ 	.word	0xffffffff


	//   ....[137]....
        /*0390*/ 	.word	0x0500000f


	//   ....[138]....
        /*0394*/ 	.word	0x0500000f


	//   ....[139]....
        /*0398*/ 	.word	0x0500000f


	//   ....[140]....
        /*039c*/ 	.word	0x0500000f


	//   ....[141]....
        /*03a0*/ 	.word	0x0500000f


	//   ....[142]....
        /*03a4*/ 	.word	0x0500000f


	//   ....[143]....
        /*03a8*/ 	.word	0x0500000f


	//   ....[144]....
        /*03ac*/ 	.word	0x0500000f


	//   ....[145]....
        /*03b0*/ 	.word	0x0500000f


	//   ....[146]....
        /*03b4*/ 	.word	0x0500000f


	//   ....[147]....
        /*03b8*/ 	.word	0x0500000f


	//   ....[148]....
        /*03bc*/ 	.word	0x0500000f


	//   ....[149]....
        /*03c0*/ 	.word	0x0500000f


	//   ....[150]....
        /*03c4*/ 	.word	0x0500000f


	//   ....[151]....
        /*03c8*/ 	.word	0x0500000f


	//   ....[152]....
        /*03cc*/ 	.word	0x0500000f


	//   ....[153]....
        /*03d0*/ 	.word	0x0500000f


	//   ....[154]....
        /*03d4*/ 	.word	0x0500000f


	//   ....[155]....
        /*03d8*/ 	.word	0x0500000f


	//   ....[156]....
        /*03dc*/ 	.word	0x0500000f


	//   ....[157]....
        /*03e0*/ 	.word	0x0500000f


	//   ....[158]....
        /*03e4*/ 	.word	0x0500000f


	//   ....[159]....
        /*03e8*/ 	.word	0x0500000f


	//   ....[160]....
        /*03ec*/ 	.word	0x0500000f


	//   ....[161]....
        /*03f0*/ 	.word	0x0500000f


	//   ....[162]....
        /*03f4*/ 	.word	0x0500000f


	//   ....[163]....
        /*03f8*/ 	.word	0x0500000f


	//   ....[164]....
        /*03fc*/ 	.word	0x0500000f


	//   ....[165]....
        /*0400*/ 	.word	0x0500000f


	//   ....[166]....
        /*0404*/ 	.word	0x0500000f


	//   ....[167]....
        /*0408*/ 	.word	0x0500000f


	//   ....[168]....
        /*040c*/ 	.word	0x0500000f


	//   ....[169]....
        /*0410*/ 	.word	0x0500000f


	//   ....[170]....
        /*0414*/ 	.word	0x0500000f


	//   ....[171]....
        /*0418*/ 	.word	0x0500000f


	//   ....[172]....
        /*041c*/ 	.word	0x0500000f


	//   ....[173]....
        /*0420*/ 	.word	0x0500000f


	//   ....[174]....
        /*0424*/ 	.word	0x0500000f


	//   ....[175]....
        /*0428*/ 	.word	0x0500000f


	//   ....[176]....
        /*042c*/ 	.word	0x0500000f


	//   ....[177]....
        /*0430*/ 	.word	0x0500000f


	//   ....[178]....
        /*0434*/ 	.word	0x0500000f


	//   ....[179]....
        /*0438*/ 	.word	0x0500000f


	//   ....[180]....
        /*043c*/ 	.word	0x0500000f


	//   ....[181]....
        /*0440*/ 	.word	0x0500000f


	//   ....[182]....
        /*0444*/ 	.word	0x0500000f


	//   ....[183]....
        /*0448*/ 	.word	0x0500000f


	//   ....[184]....
        /*044c*/ 	.word	0x0500000f


	//   ....[185]....
        /*0450*/ 	.word	0x0500000f


	//   ....[186]....
        /*0454*/ 	.word	0x0500000f


	//   ....[187]....
        /*0458*/ 	.word	0x0500000f


	//   ....[188]....
        /*045c*/ 	.word	0x0500000f


	//   ....[189]....
        /*0460*/ 	.word	0x0500000f


	//   ....[190]....
        /*0464*/ 	.word	0x0500000f


	//   ....[191]....
        /*0468*/ 	.word	0x0500000f


	//   ....[192]....
        /*046c*/ 	.word	0x0500000f


	//   ....[193]....
        /*0470*/ 	.word	0x0500000f


	//   ....[194]....
        /*0474*/ 	.word	0x0500000f


	//   ....[195]....
        /*0478*/ 	.word	0x0500000f


	//   ....[196]....
        /*047c*/ 	.word	0x0500000f


	//   ....[197]....
        /*0480*/ 	.word	0x0500000f


	//   ....[198]....
        /*0484*/ 	.word	0x0500000f


	//   ....[199]....
        /*0488*/ 	.word	0x0500000f


	//   ....[200]....
        /*048c*/ 	.word	0x0500000f


	//   ....[201]....
        /*0490*/ 	.word	0x0500000f


	//   ....[202]....
        /*0494*/ 	.word	0x0500000f


	//   ....[203]....
        /*0498*/ 	.word	0x0500000f


	//   ....[204]....
        /*049c*/ 	.word	0x0500000f


	//   ....[205]....
        /*04a0*/ 	.word	0x0500000f


	//   ....[206]....
        /*04a4*/ 	.word	0x0500000f


	//   ....[207]....
        /*04a8*/ 	.word	0x0500000f


	//   ....[208]....
        /*04ac*/ 	.word	0x0500000f


	//   ....[209]....
        /*04b0*/ 	.word	0x0500000f


	//   ....[210]....
        /*04b4*/ 	.word	0x0500000f


	//   ....[211]....
        /*04b8*/ 	.word	0x0500000f


	//   ....[212]....
        /*04bc*/ 	.word	0x0500000f


	//   ....[213]....
        /*04c0*/ 	.word	0x0500000f


	//   ....[214]....
        /*04c4*/ 	.word	0x0500000f


	//   ....[215]....
        /*04c8*/ 	.word	0x0500000f


	//   ....[216]....
        /*04cc*/ 	.word	0x0500000f


	//   ....[217]....
        /*04d0*/ 	.word	0x0500000f


	//   ....[218]....
        /*04d4*/ 	.word	0x0500000f


	//   ....[219]....
        /*04d8*/ 	.word	0x0500000f


	//----- nvinfo : EIATTR_COOP_GROUP_INSTR_OFFSETS
	.align		4
.L_113:
        /*04dc*/ 	.byte	0x04, 0x28
        /*04de*/ 	.short	(.L_115 - .L_114)


	//   ....[0]....
.L_114:
        /*04e0*/ 	.word	0x00000070


	//   ....[1]....
        /*04e4*/ 	.word	0x000000b0


	//   ....[2]....
        /*04e8*/ 	.word	0x000002d0


	//   ....[3]....
        /*04ec*/ 	.word	0x00000430


	//   ....[4]....
        /*04f0*/ 	.word	0x00000550


	//   ....[5]....
        /*04f4*/ 	.word	0x000006b0


	//   ....[6]....
        /*04f8*/ 	.word	0x000014d0


	//   ....[7]....
        /*04fc*/ 	.word	0x00002710


	//   ....[8]....
        /*0500*/ 	.word	0x000027a0


	//   ....[9]....
        /*0504*/ 	.word	0x00002c30


	//   ....[10]....
        /*0508*/ 	.word	0x00002cb0


	//   ....[11]....
        /*050c*/ 	.word	0x00004d60


	//   ....[12]....
        /*0510*/ 	.word	0x00004d70


	//   ....[13]....
        /*0514*/ 	.word	0x00004db0


	//   ....[14]....
        /*0518*/ 	.word	0x00004dc0


	//   ....[15]....
        /*051c*/ 	.word	0x000060d0


	//   ....[16]....
        /*0520*/ 	.word	0x00006100


	//   ....[17]....
        /*0524*/ 	.word	0x000061d0


	//   ....[18]....
        /*0528*/ 	.word	0x000061e0


	//   ....[19]....
        /*052c*/ 	.word	0x00007a10


	//   ....[20]....
        /*0530*/ 	.word	0x00007a50


	//   ....[21]....
        /*0534*/ 	.word	0x00007a80


	//   ....[22]....
        /*0538*/ 	.word	0x00007af0


	//   ....[23]....
        /*053c*/ 	.word	0x00008200


	//   ....[24]....
        /*0540*/ 	.word	0x00008240


	//   ....[25]....
        /*0544*/ 	.word	0x00008340


	//   ....[26]....
        /*0548*/ 	.word	0x00008360


	//   ....[27]....
        /*054c*/ 	.word	0x00008460


	//   ....[28]....
        /*0550*/ 	.word	0x00008480


	//   ....[29]....
        /*0554*/ 	.word	0x00008590


	//   ....[30]....
        /*0558*/ 	.word	0x000085b0


	//   ....[31]....
        /*055c*/ 	.word	0x00008f10


	//   ....[32]....
        /*0560*/ 	.word	0x00008f30


	//   ....[33]....
        /*0564*/ 	.word	0x00009030


	//   ....[34]....
        /*0568*/ 	.word	0x00009050


	//   ....[35]....
        /*056c*/ 	.word	0x00009150


	//   ....[36]....
        /*0570*/ 	.word	0x00009170


	//   ....[37]....
        /*0574*/ 	.word	0x00009280


	//   ....[38]....
        /*0578*/ 	.word	0x000092a0


	//   ....[39]....
        /*057c*/ 	.word	0x00009420


	//   ....[40]....
        /*0580*/ 	.word	0x000095f0


	//   ....[41]....
        /*0584*/ 	.word	0x00009620


	//   ....[42]....
        /*0588*/ 	.word	0x00009650


	//   ....[43]....
        /*058c*/ 	.word	0x00009680


	//   ....[44]....
        /*0590*/ 	.word	0x000096b0


	//   ....[45]....
        /*0594*/ 	.word	0x000096e0


	//   ....[46]....
        /*0598*/ 	.word	0x00009830


	//   ....[47]....
        /*059c*/ 	.word	0x00009860


	//   ....[48]....
        /*05a0*/ 	.word	0x00009890


	//   ....[49]....
        /*05a4*/ 	.word	0x000098c0


	//   ....[50]....
        /*05a8*/ 	.word	0x000098f0


	//   ....[51]....
        /*05ac*/ 	.word	0x00009920


	//   ....[52]....
        /*05b0*/ 	.word	0x000099b0


	//   ....[53]....
        /*05b4*/ 	.word	0x000099e0


	//   ....[54]....
        /*05b8*/ 	.word	0x00009a60


	//   ....[55]....
        /*05bc*/ 	.word	0x0000afe0


	//   ....[56]....
        /*05c0*/ 	.word	0x0000b000


	//   ....[57]....
        /*05c4*/ 	.word	0x0000b0b0


	//   ....[58]....
        /*05c8*/ 	.word	0x0000b0d0


	//   ....[59]....
        /*05cc*/ 	.word	0x0000b170


	//   ....[60]....
        /*05d0*/ 	.word	0x0000b190


	//   ....[61]....
        /*05d4*/ 	.word	0x0000b230


	//   ....[62]....
        /*05d8*/ 	.word	0x0000b250


	//   ....[63]....
        /*05dc*/ 	.word	0x0000b2f0


	//   ....[64]....
        /*05e0*/ 	.word	0x0000b310


	//   ....[65]....
        /*05e4*/ 	.word	0x0000b320


	//   ....[66]....
        /*05e8*/ 	.word	0x0000b3b0


	//   ....[67]....
        /*05ec*/ 	.word	0x0000bad0


	//   ....[68]....
        /*05f0*/ 	.word	0x0000bb00


	//   ....[69]....
        /*05f4*/ 	.word	0x0000bb60


	//   ....[70]....
        /*05f8*/ 	.word	0x0000bbb0


	//   ....[71]....
        /*05fc*/ 	.word	0x0000bc00


	//   ....[72]....
        /*0600*/ 	.word	0x0000bc60


	//   ....[73]....
        /*0604*/ 	.word	0x0000bca0


	//   ....[74]....
        /*0608*/ 	.word	0x0000bd10


	//   ....[75]....
        /*060c*/ 	.word	0x0000bd60


	//   ....[76]....
        /*0610*/ 	.word	0x0000bdc0


	//   ....[77]....
        /*0614*/ 	.word	0x0000be10


	//   ....[78]....
        /*0618*/ 	.word	0x0000be70


	//   ....[79]....
        /*061c*/ 	.word	0x0000beb0


	//   ....[80]....
        /*0620*/ 	.word	0x0000bf20


	//   ....[81]....
        /*0624*/ 	.word	0x0000bf40


	//   ....[82]....
        /*0628*/ 	.word	0x0000bf80


	//   ....[83]....
        /*062c*/ 	.word	0x0000c750


	//   ....[84]....
        /*0630*/ 	.word	0x0000c790


	//   ....[85]....
        /*0634*/ 	.word	0x0000c7a0


	//   ....[86]....
        /*0638*/ 	.word	0x0000c800


	//   ....[87]....
        /*063c*/ 	.word	0x0000c810


	//   ....[88]....
        /*0640*/ 	.word	0x0000c870


	//   ....[89]....
        /*0644*/ 	.word	0x0000c8a0


	//   ....[90]....
        /*0648*/ 	.word	0x0000c8e0


	//   ....[91]....
        /*064c*/ 	.word	0x0000c910


	//   ....[92]....
        /*0650*/ 	.word	0x0000c950


	//   ....[93]....
        /*0654*/ 	.word	0x0000c980


	//   ....[94]....
        /*0658*/ 	.word	0x0000c9c0


	//   ....[95]....
        /*065c*/ 	.word	0x0000cc40


	//   ....[96]....
        /*0660*/ 	.word	0x0000cc60


	//   ....[97]....
        /*0664*/ 	.word	0x0000cc70


	//   ....[98]....
        /*0668*/ 	.word	0x0000cd00


	//   ....[99]....
        /*066c*/ 	.word	0x0000cd10


	//   ....[100]....
        /*0670*/ 	.word	0x0000cda0


	//   ....[101]....
        /*0674*/ 	.word	0x0000cdb0


	//   ....[102]....
        /*0678*/ 	.word	0x0000ce40


	//   ....[103]....
        /*067c*/ 	.word	0x0000ce50


	//   ....[104]....
        /*0680*/ 	.word	0x0000cee0


	//   ....[105]....
        /*0684*/ 	.word	0x0000cef0


	//   ....[106]....
        /*0688*/ 	.word	0x0000cf00


	//   ....[107]....
        /*068c*/ 	.word	0x0000d4e0


	//   ....[108]....
        /*0690*/ 	.word	0x0000d520


	//   ....[109]....
        /*0694*/ 	.word	0x0000d550


	//   ....[110]....
        /*0698*/ 	.word	0x0000d590


	//   ....[111]....
        /*069c*/ 	.word	0x0000d620


	//   ....[112]....
        /*06a0*/ 	.word	0x0000d650


	//   ....[113]....
        /*06a4*/ 	.word	0x0000d6c0


	//   ....[114]....
        /*06a8*/ 	.word	0x0000d6f0


	//   ....[115]....
        /*06ac*/ 	.word	0x0000d760


	//   ....[116]....
        /*06b0*/ 	.word	0x0000d790


	//   ....[117]....
        /*06b4*/ 	.word	0x0000d7c0


	//   ....[118]....
        /*06b8*/ 	.word	0x0000d810


	//   ....[119]....
        /*06bc*/ 	.word	0x0000dbf0


	//   ....[120]....
        /*06c0*/ 	.word	0x0000dc40


	//   ....[121]....
        /*06c4*/ 	.word	0x0000dc70


	//   ....[122]....
        /*06c8*/ 	.word	0x0000dc80


	//   ....[123]....
        /*06cc*/ 	.word	0x0000dcb0


	//   ....[124]....
        /*06d0*/ 	.word	0x0000dce0


	//   ....[125]....
        /*06d4*/ 	.word	0x0000dd10


	//   ....[126]....
        /*06d8*/ 	.word	0x0000dd40


	//   ....[127]....
        /*06dc*/ 	.word	0x0000dec0


	//   ....[128]....
        /*06e0*/ 	.word	0x0000def0


	//   ....[129]....
        /*06e4*/ 	.word	0x0000df20


	//   ....[130]....
        /*06e8*/ 	.word	0x0000df50


	//   ....[131]....
        /*06ec*/ 	.word	0x0000df80


	//   ....[132]....
        /*06f0*/ 	.word	0x0000dfb0


	//   ....[133]....
        /*06f4*/ 	.word	0x0000e070


	//   ....[134]....
        /*06f8*/ 	.word	0x0000e090


	//   ....[135]....
        /*06fc*/ 	.word	0x0000e100


	//   ....[136]....
        /*0700*/ 	.word	0x0000e570


	//   ....[137]....
        /*0704*/ 	.word	0x0000ea60


	//   ....[138]....
        /*0708*/ 	.word	0x0000eb50


	//   ....[139]....
        /*070c*/ 	.word	0x0000ebf0


	//   ....[140]....
        /*0710*/ 	.word	0x0000ec50


	//   ....[141]....
        /*0714*/ 	.word	0x0000ed60


	//   ....[142]....
        /*0718*/ 	.word	0x0000edd0


	//   ....[143]....
        /*071c*/ 	.word	0x0000eee0


	//   ....[144]....
        /*0720*/ 	.word	0x0000ef50


	//   ....[145]....
        /*0724*/ 	.word	0x0000f060


	//   ....[146]....
        /*0728*/ 	.word	0x0000f0d0


	//   ....[147]....
        /*072c*/ 	.word	0x0000f1e0


	//   ....[148]....
        /*0730*/ 	.word	0x0000f250


	//   ....[149]....
        /*0734*/ 	.word	0x0000f2f0


	//   ....[150]....
        /*0738*/ 	.word	0x0000f400


	//   ....[151]....
        /*073c*/ 	.word	0x0000f470


	//   ....[152]....
        /*0740*/ 	.word	0x0000f4f0


	//   ....[153]....
        /*0744*/ 	.word	0x0000f5b0


	//   ....[154]....
        /*0748*/ 	.word	0x0000f630


	//   ....[155]....
        /*074c*/ 	.word	0x0000f710


	//   ....[156]....
        /*0750*/ 	.word	0x0000f790


	//   ....[157]....
        /*0754*/ 	.word	0x0000f870


	//   ....[158]....
        /*0758*/ 	.word	0x0000f8f0


	//   ....[159]....
        /*075c*/ 	.word	0x0000f9d0


	//   ....[160]....
        /*0760*/ 	.word	0x0000fa50


	//   ....[161]....
        /*0764*/ 	.word	0x0000fb30


	//   ....[162]....
        /*0768*/ 	.word	0x0000fbb0


	//   ....[163]....
        /*076c*/ 	.word	0x0000fc90


	//   ....[164]....
        /*0770*/ 	.word	0x0000fd10


	//   ....[165]....
        /*0774*/ 	.word	0x0000fdd0


	//   ....[166]....
        /*0778*/ 	.word	0x0000ff00


	//   ....[167]....
        /*077c*/ 	.word	0x0000ffd0


	//   ....[168]....
        /*0780*/ 	.word	0x00010040


	//   ....[169]....
        /*0784*/ 	.word	0x00010110


	//   ....[170]....
        /*0788*/ 	.word	0x00010170


	//   ....[171]....
        /*078c*/ 	.word	0x00010240


	//   ....[172]....
        /*0790*/ 	.word	0x000102a0


	//   ....[173]....
        /*0794*/ 	.word	0x00010370


	//   ....[174]....
        /*0798*/ 	.word	0x000103d0


	//   ....[175]....
        /*079c*/ 	.word	0x000104a0


	//   ....[176]....
        /*07a0*/ 	.word	0x00010500


	//   ....[177]....
        /*07a4*/ 	.word	0x000105e0


	//   ....[178]....
        /*07a8*/ 	.word	0x000106d0


	//   ....[179]....
        /*07ac*/ 	.word	0x00010770


	//   ....[180]....
        /*07b0*/ 	.word	0x000107d0


	//   ....[181]....
        /*07b4*/ 	.word	0x000108d0


	//   ....[182]....
        /*07b8*/ 	.word	0x00010930


	//   ....[183]....
        /*07bc*/ 	.word	0x00010a30


	//   ....[184]....
        /*07c0*/ 	.word	0x00010a90


	//   ....[185]....
        /*07c4*/ 	.word	0x00010b90


	//   ....[186]....
        /*07c8*/ 	.word	0x00010bf0


	//   ....[187]....
        /*07cc*/ 	.word	0x00010cf0


	//   ....[188]....
        /*07d0*/ 	.word	0x00010d50


	//   ....[189]....
        /*07d4*/ 	.word	0x00010e20


	//   ....[190]....
        /*07d8*/ 	.word	0x00010f60


	//   ....[191]....
        /*07dc*/ 	.word	0x00011000


	//   ....[192]....
        /*07e0*/ 	.word	0x000110e0


	//   ....[193]....
        /*07e4*/ 	.word	0x000111b0


	//   ....[194]....
        /*07e8*/ 	.word	0x00011210


	//   ....[195]....
        /*07ec*/ 	.word	0x00011300


	//   ....[196]....
        /*07f0*/ 	.word	0x00011360


	//   ....[197]....
        /*07f4*/ 	.word	0x00011450


	//   ....[198]....
        /*07f8*/ 	.word	0x000114b0


	//   ....[199]....
        /*07fc*/ 	.word	0x000115a0


	//   ....[200]....
        /*0800*/ 	.word	0x00011600


	//   ....[201]....
        /*0804*/ 	.word	0x000116e0


	//   ....[202]....
        /*0808*/ 	.word	0x00011770


	//   ....[203]....
        /*080c*/ 	.word	0x00011810


	//   ....[204]....
        /*0810*/ 	.word	0x00011930


	//   ....[205]....
        /*0814*/ 	.word	0x000119a0


	//   ....[206]....
        /*0818*/ 	.word	0x00011a10


	//   ....[207]....
        /*081c*/ 	.word	0x00011a80


	//   ....[208]....
        /*0820*/ 	.word	0x00011af0


	//   ....[209]....
        /*0824*/ 	.word	0x00011b70


	//   ....[210]....
        /*0828*/ 	.word	0x00011c00


	//   ....[211]....
        /*082c*/ 	.word	0x00011c90


	//   ....[212]....
        /*0830*/ 	.word	0x00011d00


	//   ....[213]....
        /*0834*/ 	.word	0x00011d70


	//   ....[214]....
        /*0838*/ 	.word	0x00011de0


	//   ....[215]....
        /*083c*/ 	.word	0x00011e60


	//   ....[216]....
        /*0840*/ 	.word	0x00011ed0


	//   ....[217]....
        /*0844*/ 	.word	0x00011f70


	//   ....[218]....
        /*0848*/ 	.word	0x00012000


	//   ....[219]....
        /*084c*/ 	.word	0x00012120


	//----- nvinfo : EIATTR_REG_RECONFIG
	.align		4
.L_115:
        /*0850*/ 	.byte	0x01, 0x54
	.zero		2


	//----- nvinfo : EIATTR_SYSCALL_OFFSETS
	.align		4
        /*0854*/ 	.byte	0x04, 0x46
        /*0856*/ 	.short	(.L_117 - .L_116)


	//   ....[0]....
.L_116:
        /*0858*/ 	.word	0x000016b0


	//   ....[1]....
        /*085c*/ 	.word	0x0000a5e0


	//   ....[2]....
        /*0860*/ 	.word	0x0000a730


	//   ....[3]....
        /*0864*/ 	.word	0x0000a820


	//   ....[4]....
        /*0868*/ 	.word	0x0000b740


	//----- nvinfo : EIATTR_MBARRIER_INSTR_OFFSETS
	.align		4
.L_117:
        /*086c*/ 	.byte	0x04, 0x39
        /*086e*/ 	.short	(.L_119 - .L_118)


	//   ....[0]....
.L_118:
        /*0870*/ 	.word	0x00000180
        /*0874*/ 	.word	0x000000ff
        /*0878*/ 	.word	0x00030800
        /*087c*/ 	.short	0x0100
        /*087e*/ 	.byte	0x08
	.zero		1


	//   ....[1]....
        /*0880*/ 	.word	0x00000190
        /*0884*/ 	.word	0x000000ff
        /*0888*/ 	.word	0x00030820
        /*088c*/ 	.short	0x0100
        /*088e*/ 	.byte	0x08
	.zero		1


	//   ....[2]....
        /*0890*/ 	.word	0x00000280
        /*0894*/ 	.word	0x000000ff
        /*0898*/ 	.word	0x00030830
        /*089c*/ 	.short	0x0100
        /*089e*/ 	.byte	0x08
	.zero		1


	//   ....[3]....
        /*08a0*/ 	.word	0x00000290
        /*08a4*/ 	.word	0x000000ff
        /*08a8*/ 	.word	0x00030840
        /*08ac*/ 	.short	0x0100
        /*08ae*/ 	.byte	0x08
	.zero		1


	//   ....[4]....
        /*08b0*/ 	.word	0x000002a0
        /*08b4*/ 	.word	0x000000ff
        /*08b8*/ 	.word	0x00030838
        /*08bc*/ 	.short	0x0100
        /*08be*/ 	.byte	0x08
	.zero		1


	//   ....[5]....
        /*08c0*/ 	.word	0x000002b0
        /*08c4*/ 	.word	0x000000ff
        /*08c8*/ 	.word	0x00030848
        /*08cc*/ 	.short	0x0100
        /*08ce*/ 	.byte	0x08
	.zero		1


	//   ....[6]....
        /*08d0*/ 	.word	0x000003e0
        /*08d4*/ 	.word	0x000000ff
        /*08d8*/ 	.word	0x00030850
        /*08dc*/ 	.short	0x0100
        /*08de*/ 	.byte	0x08
	.zero		1


	//   ....[7]....
        /*08e0*/ 	.word	0x000003f0
        /*08e4*/ 	.word	0x000000ff
        /*08e8*/ 	.word	0x00030860
        /*08ec*/ 	.short	0x0100
        /*08ee*/ 	.byte	0x08
	.zero		1


	//   ....[8]....
        /*08f0*/ 	.word	0x00000400
        /*08f4*/ 	.word	0x000000ff
        /*08f8*/ 	.word	0x00030858
        /*08fc*/ 	.short	0x0100
        /*08fe*/ 	.byte	0x08
	.zero		1


	//   ....[9]....
        /*0900*/ 	.word	0x00000410
        /*0904*/ 	.word	0x000000ff
        /*0908*/ 	.word	0x00030868
        /*090c*/ 	.short	0x0100
        /*090e*/ 	.byte	0x08
	.zero		1


	//   ....[10]....
        /*0910*/ 	.word	0x00000500
        /*0914*/ 	.word	0x000000ff
        /*0918*/ 	.word	0x00030870
        /*091c*/ 	.short	0x0100
        /*091e*/ 	.byte	0x06
	.zero		1


	//   ....[11]....
        /*0920*/ 	.word	0x00000510
        /*0924*/ 	.word	0x000000ff
        /*0928*/ 	.word	0x00030880
        /*092c*/ 	.short	0x0100
        /*092e*/ 	.byte	0x06
	.zero		1


	//   ....[12]....
        /*0930*/ 	.word	0x00000520
        /*0934*/ 	.word	0x000000ff
        /*0938*/ 	.word	0x00030878
        /*093c*/ 	.short	0x0100
        /*093e*/ 	.byte	0x06
	.zero		1


	//   ....[13]....
        /*0940*/ 	.word	0x00000530
        /*0944*/ 	.word	0x000000ff
        /*0948*/ 	.word	0x00030888
        /*094c*/ 	.short	0x0100
        /*094e*/ 	.byte	0x06
	.zero		1


	//   ....[14]....
        /*0950*/ 	.word	0x00000660
        /*0954*/ 	.word	0x000000ff
        /*0958*/ 	.word	0x00030890
        /*095c*/ 	.short	0x0100
        /*095e*/ 	.byte	0x08
	.zero		1


	//   ....[15]....
        /*0960*/ 	.word	0x00000670
        /*0964*/ 	.word	0x000000ff
        /*0968*/ 	.word	0x000308a0
        /*096c*/ 	.short	0x0100
        /*096e*/ 	.byte	0x08
	.zero		1


	//   ....[16]....
        /*0970*/ 	.word	0x00000680
        /*0974*/ 	.word	0x000000ff
        /*0978*/ 	.word	0x00030898
        /*097c*/ 	.short	0x0100
        /*097e*/ 	.byte	0x08
	.zero		1


	//   ....[17]....
        /*0980*/ 	.word	0x00000690
        /*0984*/ 	.word	0x000000ff
        /*0988*/ 	.word	0x000308a8
        /*098c*/ 	.short	0x0100
        /*098e*/ 	.byte	0x08
	.zero		1


	//   ....[18]....
        /*0990*/ 	.word	0x000007d0
        /*0994*/ 	.word	0x000000ff
        /*0998*/ 	.word	0x000308b0
        /*099c*/ 	.short	0x0100
        /*099e*/ 	.byte	0x08
	.zero		1


	//   ....[19]....
        /*09a0*/ 	.word	0x000007e0
        /*09a4*/ 	.word	0x000000ff
        /*09a8*/ 	.word	0x000308c0
        /*09ac*/ 	.short	0x0100
        /*09ae*/ 	.byte	0x08
	.zero		1


	//   ....[20]....
        /*09b0*/ 	.word	0x000007f0
        /*09b4*/ 	.word	0x000000ff
        /*09b8*/ 	.word	0x000308b8
        /*09bc*/ 	.short	0x0100
        /*09be*/ 	.byte	0x08
	.zero		1


	//   ....[21]....
        /*09c0*/ 	.word	0x00000800
        /*09c4*/ 	.word	0x000000ff
        /*09c8*/ 	.word	0x000308c8
        /*09cc*/ 	.short	0x0100
        /*09ce*/ 	.byte	0x08
	.zero		1


	//   ....[22]....
        /*09d0*/ 	.word	0x00001750
        /*09d4*/ 	.word	0x000000ff
        /*09d8*/ 	.word	0x00030800
        /*09dc*/ 	.short	0x010a
        /*09de*/ 	.byte	0x2b
	.zero		1


	//   ....[23]....
        /*09e0*/ 	.word	0x000017d0
        /*09e4*/ 	.word	0x00000002
        /*09e8*/ 	.word	0x00030830
        /*09ec*/ 	.short	0x010a
        /*09ee*/ 	.byte	0x3f
	.zero		1


	//   ....[24]....
        /*09f0*/ 	.word	0x00001820
        /*09f4*/ 	.word	0x00000002
        /*09f8*/ 	.word	0x00030830
        /*09fc*/ 	.short	0x010a
        /*09fe*/ 	.byte	0x3f
	.zero		1


	//   ....[25]....
        /*0a00*/ 	.word	0x00002790
        /*0a04*/ 	.word	0x000000ff
        /*0a08*/ 	.word	0x00000000
        /*0a0c*/ 	.short	0x0101
        /*0a0e*/ 	.byte	0x04
	.zero		1


	//   ....[26]....
        /*0a10*/ 	.word	0x00003c40
        /*0a14*/ 	.word	0x000000ff
        /*0a18*/ 	.word	0x00030830
        /*0a1c*/ 	.short	0x010a
        /*0a1e*/ 	.byte	0x08
	.zero		1


	//   ....[27]....
        /*0a20*/ 	.word	0x00003c80
        /*0a24*/ 	.word	0x000000ff
        /*0a28*/ 	.word	0x00030830
        /*0a2c*/ 	.short	0x010a
        /*0a2e*/ 	.byte	0x08
	.zero		1


	//   ....[28]....
        /*0a30*/ 	.word	0x00004780
        /*0a34*/ 	.word	0x000000ff
        /*0a38*/ 	.word	0x00030850
        /*0a3c*/ 	.short	0x010a
        /*0a3e*/ 	.byte	0x09
	.zero		1


	//   ....[29]....
        /*0a40*/ 	.word	0x000047c0
        /*0a44*/ 	.word	0x000000ff
        /*0a48*/ 	.word	0x00030850
        /*0a4c*/ 	.short	0x010a
        /*0a4e*/ 	.byte	0x09
	.zero		1


	//   ....[30]....
        /*0a50*/ 	.word	0x00004ad0
        /*0a54*/ 	.word	0x000000ff
        /*0a58*/ 	.word	0x00000000
        /*0a5c*/ 	.short	0x0101
        /*0a5e*/ 	.byte	0x08
	.zero		1


	//   ....[31]....
        /*0a60*/ 	.word	0x00005850
        /*0a64*/ 	.word	0x000000ff
        /*0a68*/ 	.word	0x00000000
        /*0a6c*/ 	.short	0x0101
        /*0a6e*/ 	.byte	0x09
	.zero		1


	//   ....[32]....
        /*0a70*/ 	.word	0x00006040
        /*0a74*/ 	.word	0x000000ff
        /*0a78*/ 	.word	0x00030850
        /*0a7c*/ 	.short	0x010a
        /*0a7e*/ 	.byte	0x05
	.zero		1


	//   ....[33]....
        /*0a80*/ 	.word	0x00006080
        /*0a84*/ 	.word	0x000000ff
        /*0a88*/ 	.word	0x00030850
        /*0a8c*/ 	.short	0x010a
        /*0a8e*/ 	.byte	0x05
	.zero		1


	//   ....[34]....
        /*0a90*/ 	.word	0x000065a0
        /*0a94*/ 	.word	0x000000ff
        /*0a98*/ 	.word	0x00000000
        /*0a9c*/ 	.short	0x0101
        /*0a9e*/ 	.byte	0x04
	.zero		1


	//   ....[35]....
        /*0aa0*/ 	.word	0x00008230
        /*0aa4*/ 	.word	0x0000002e
        /*0aa8*/ 	.word	0x00000000
        /*0aac*/ 	.short	0x0101
        /*0aae*/ 	.byte	0x3f
	.zero		1


	//   ....[36]....
        /*0ab0*/ 	.word	0x0000adc0
        /*0ab4*/ 	.word	0x00000007
        /*0ab8*/ 	.word	0x00030840
        /*0abc*/ 	.short	0x010a
        /*0abe*/ 	.byte	0x3f
	.zero		1


	//   ....[37]....
        /*0ac0*/ 	.word	0x0000b470
        /*0ac4*/ 	.word	0x00000007
        /*0ac8*/ 	.word	0x00030830
        /*0acc*/ 	.short	0x0107
        /*0ace*/ 	.byte	0x3f
	.zero		1


	//   ....[38]....
        /*0ad0*/ 	.word	0x0000b540
        /*0ad4*/ 	.word	0x00000007
        /*0ad8*/ 	.word	0x00030830
        /*0adc*/ 	.short	0x0101
        /*0ade*/ 	.byte	0x3f
	.zero		1


	//   ....[39]....
        /*0ae0*/ 	.word	0x0000c090
        /*0ae4*/ 	.word	0x00000016
        /*0ae8*/ 	.word	0x00030800
        /*0aec*/ 	.short	0x0107
        /*0aee*/ 	.byte	0x3f
	.zero		1


	//   ....[40]....
        /*0af0*/ 	.word	0x0000c190
        /*0af4*/ 	.word	0x00000016
        /*0af8*/ 	.word	0x00030800
        /*0afc*/ 	.short	0x0101
        /*0afe*/ 	.byte	0x3f
	.zero		1


	//   ....[41]....
        /*0b00*/ 	.word	0x0000c1b0
        /*0b04*/ 	.word	0x00000016
        /*0b08*/ 	.word	0x00030820
        /*0b0c*/ 	.short	0x010a
        /*0b0e*/ 	.byte	0x3f
	.zero		1


	//   ....[42]....
        /*0b10*/ 	.word	0x0000c590
        /*0b14*/ 	.word	0x00000007
        /*0b18*/ 	.word	0x00030840
        /*0b1c*/ 	.short	0x010a
        /*0b1e*/ 	.byte	0x3f
	.zero		1


	//   ....[43]....
        /*0b20*/ 	.word	0x0000ca70
        /*0b24*/ 	.word	0x00000007
        /*0b28*/ 	.word	0x00030830
        /*0b2c*/ 	.short	0x0107
        /*0b2e*/ 	.byte	0x3f
	.zero		1


	//   ....[44]....
        /*0b30*/ 	.word	0x0000cb20
        /*0b34*/ 	.word	0x00000007
        /*0b38*/ 	.word	0x00030830
        /*0b3c*/ 	.short	0x0101
        /*0b3e*/ 	.byte	0x3f
	.zero		1


	//   ....[45]....
        /*0b40*/ 	.word	0x0000cb90
        /*0b44*/ 	.word	0x00000006
        /*0b48*/ 	.word	0x00030860
        /*0b4c*/ 	.short	0x010a
        /*0b4e*/ 	.byte	0x3f
	.zero		1


	//   ....[46]....
        /*0b50*/ 	.word	0x0000d0e0
        /*0b54*/ 	.word	0x00000006
        /*0b58*/ 	.word	0x00030850
        /*0b5c*/ 	.short	0x0107
        /*0b5e*/ 	.byte	0x3f
	.zero		1


	//   ....[47]....
        /*0b60*/ 	.word	0x0000d230
        /*0b64*/ 	.word	0x00000006
        /*0b68*/ 	.word	0x00030850
        /*0b6c*/ 	.short	0x0101
        /*0b6e*/ 	.byte	0x3f
	.zero		1


	//   ....[48]....
        /*0b70*/ 	.word	0x0000d430
        /*0b74*/ 	.word	0x00000000
        /*0b78*/ 	.word	0x00030860
        /*0b7c*/ 	.short	0x010a
        /*0b7e*/ 	.byte	0x3f
	.zero		1


	//   ....[49]....
        /*0b80*/ 	.word	0x0000d940
        /*0b84*/ 	.word	0x00000000
        /*0b88*/ 	.word	0x00030850
        /*0b8c*/ 	.short	0x0107
        /*0b8e*/ 	.byte	0x3f
	.zero		1


	//   ....[50]....
        /*0b90*/ 	.word	0x0000d9f0
        /*0b94*/ 	.word	0x00000000
        /*0b98*/ 	.word	0x00030850
        /*0b9c*/ 	.short	0x0101
        /*0b9e*/ 	.byte	0x3f
	.zero		1


	//   ....[51]....
        /*0ba0*/ 	.word	0x0000e4f0
        /*0ba4*/ 	.word	0x00000004
        /*0ba8*/ 	.word	0x00030820
        /*0bac*/ 	.short	0x010a
        /*0bae*/ 	.byte	0x3f
	.zero		1


	//   ....[52]....
        /*0bb0*/ 	.word	0x0000e690
        /*0bb4*/ 	.word	0x00000005
        /*0bb8*/ 	.word	0x00030840
        /*0bbc*/ 	.short	0x010a
        /*0bbe*/ 	.byte	0x3f
	.zero		1


	//   ....[53]....
        /*0bc0*/ 	.word	0x0000e730
        /*0bc4*/ 	.word	0x0000001b
        /*0bc8*/ 	.word	0x00030840
        /*0bcc*/ 	.short	0x010a
        /*0bce*/ 	.byte	0x3f
	.zero		1


	//   ....[54]....
        /*0bd0*/ 	.word	0x0000e770
        /*0bd4*/ 	.word	0x00000005
        /*0bd8*/ 	.word	0x00030860
        /*0bdc*/ 	.short	0x010a
        /*0bde*/ 	.byte	0x3f
	.zero		1


	//   ....[55]....
        /*0be0*/ 	.word	0x0000e7b0
        /*0be4*/ 	.word	0x0000001b
        /*0be8*/ 	.word	0x00030860
        /*0bec*/ 	.short	0x010a
        /*0bee*/ 	.byte	0x3f
	.zero		1


	//   ....[56]....
        /*0bf0*/ 	.word	0x0000e820
        /*0bf4*/ 	.word	0x00000003
        /*0bf8*/ 	.word	0x00030800
        /*0bfc*/ 	.short	0x010a
        /*0bfe*/ 	.byte	0x3f
	.zero		1


	//   ....[57]....
        /*0c00*/ 	.word	0x0000e870
        /*0c04*/ 	.word	0x00000002
        /*0c08*/ 	.word	0x00030830
        /*0c0c*/ 	.short	0x010a
        /*0c0e*/ 	.byte	0x3f
	.zero		1


	//   ....[58]....
        /*0c10*/ 	.word	0x0000e8d0
        /*0c14*/ 	.word	0x00000003
        /*0c18*/ 	.word	0x00030830
        /*0c1c*/ 	.short	0x010a
        /*0c1e*/ 	.byte	0x3f
	.zero		1


	//   ....[59]....
        /*0c20*/ 	.word	0x0000e930
        /*0c24*/ 	.word	0x00000003
        /*0c28*/ 	.word	0x00030850
        /*0c2c*/ 	.short	0x010a
        /*0c2e*/ 	.byte	0x3f
	.zero		1


	//   ....[60]....
        /*0c30*/ 	.word	0x0000e990
        /*0c34*/ 	.word	0x00000007
        /*0c38*/ 	.word	0x00030850
        /*0c3c*/ 	.short	0x010a
        /*0c3e*/ 	.byte	0x3f
	.zero		1


	//   ....[61]....
        /*0c40*/ 	.word	0x0000eaa0
        /*0c44*/ 	.word	0x00000007
        /*0c48*/ 	.word	0x00030840
        /*0c4c*/ 	.short	0x010a
        /*0c4e*/ 	.byte	0x3f
	.zero		1


	//   ....[62]....
        /*0c50*/ 	.word	0x0000fe00
        /*0c54*/ 	.word	0x00000016
        /*0c58*/ 	.word	0x00030820
        /*0c5c*/ 	.short	0x010a
        /*0c5e*/ 	.byte	0x3f
	.zero		1


	//   ....[63]....
        /*0c60*/ 	.word	0x0000fe50
        /*0c64*/ 	.word	0x00000007
        /*0c68*/ 	.word	0x00030840
        /*0c6c*/ 	.short	0x010a
        /*0c6e*/ 	.byte	0x3f
	.zero		1


	//   ....[64]....
        /*0c70*/ 	.word	0x00010620
        /*0c74*/ 	.word	0x00000006
        /*0c78*/ 	.word	0x00030860
        /*0c7c*/ 	.short	0x010a
        /*0c7e*/ 	.byte	0x3f
	.zero		1


	//   ....[65]....
        /*0c80*/ 	.word	0x00010eb0
        /*0c84*/ 	.word	0x00000000
        /*0c88*/ 	.word	0x00030860
        /*0c8c*/ 	.short	0x010a
        /*0c8e*/ 	.byte	0x3f
	.zero		1


	//   ....[66]....
        /*0c90*/ 	.word	0x00012040
        /*0c94*/ 	.word	0x00000004
        /*0c98*/ 	.word	0x00030820
        /*0c9c*/ 	.short	0x010a
        /*0c9e*/ 	.byte	0x3f
	.zero		1


	//   ....[67]....
        /*0ca0*/ 	.word	0x000121e0
        /*0ca4*/ 	.word	0x00000005
        /*0ca8*/ 	.word	0x00030840
        /*0cac*/ 	.short	0x010a
        /*0cae*/ 	.byte	0x3f
	.zero		1


	//   ....[68]....
        /*0cb0*/ 	.word	0x00012230
        /*0cb4*/ 	.word	0x0000001b
        /*0cb8*/ 	.word	0x00030840
        /*0cbc*/ 	.short	0x010a
        /*0cbe*/ 	.byte	0x3f
	.zero		1


	//   ....[69]....
        /*0cc0*/ 	.word	0x00012280
        /*0cc4*/ 	.word	0x00000005
        /*0cc8*/ 	.word	0x00030860
        /*0ccc*/ 	.short	0x010a
        /*0cce*/ 	.byte	0x3f
	.zero		1


	//----- nvinfo : EIATTR_NUM_MBARRIERS
	.align		4
.L_119:
        /*0cd0*/ 	.byte	0x03, 0x38
        /*0cd2*/ 	.short	0x0016


	//----- nvinfo : EIATTR_EXIT_INSTR_OFFSETS
	.align		4
        /*0cd4*/ 	.byte	0x04, 0x1c
        /*0cd6*/ 	.short	(.L_121 - .L_120)


	//   ....[0]....
.L_120:
        /*0cd8*/ 	.word	0x00000990


	//   ....[1]....
        /*0cdc*/ 	.word	0x000093d0


	//   ....[2]....
        /*0ce0*/ 	.word	0x0000e800


	//----- nvinfo : EIATTR_MAX_THREADS
	.align		4
.L_121:
        /*0ce4*/ 	.byte	0x04, 0x05
        /*0ce6*/ 	.short	(.L_123 - .L_122)
.L_122:
        /*0ce8*/ 	.word	0x00000180
        /*0cec*/ 	.word	0x00000001
        /*0cf0*/ 	.word	0x00000001


	//----- nvinfo : EIATTR_CRS_STACK_SIZE
	.align		4
.L_123:
        /*0cf4*/ 	.byte	0x04, 0x1e
        /*0cf6*/ 	.short	(.L_125 - .L_124)
.L_124:
        /*0cf8*/ 	.word	0x00000000


	//----- nvinfo : EIATTR_CBANK_PARAM_SIZE
	.align		4
.L_125:
        /*0cfc*/ 	.byte	0x03, 0x19
        /*0cfe*/ 	.short	0x0af0


	//----- nvinfo : EIATTR_PARAM_CBANK
	.align		4
        /*0d00*/ 	.byte	0x04, 0x0a
        /*0d02*/ 	.short	(.L_127 - .L_126)
	.align		4
.L_126:
        /*0d04*/ 	.word	index@(.nv.constant0._ZN7cutlass13device_kernelIN5flash11enable_sm90INS1_16FlashAttnFwdSm90INS1_25CollectiveMainloopFwdSm90ILi2EN4cute5tupleIJNS5_1CILi1EEES8_S8_EEENS6_IJNS7_ILi128EEENS7_ILi96EEENS7_ILi192EEEEEELi192ENS_10bfloat16_tEfNS_4arch4Sm90ELb0ELb0ELb0ELb1ELb1ELb0ELb0ELb1ELb1ELb1ELb0ELb0EEENS1_21CollectiveEpilogueFwdINS6_IJSA_SC_SB_EEES9_SE_SG_Li256ELb1ELb1ELb0ELb0EEENS1_36VarlenDynamicPersistentTileSchedulerILi128ELi96ELi256ELi128ELb0ELb1ELb1ELb0ELb1ELb1EEEEEEEEEvNT_6ParamsE)
        /*0d08*/ 	.short	0x0210
        /*0d0a*/ 	.short	0x0af0


	//----- nvinfo : EIATTR_SW_WAR
	.align		4
.L_127:
        /*0d0c*/ 	.byte	0x04, 0x36
        /*0d0e*/ 	.short	(.L_129 - .L_128)
.L_128:
        /*0d10*/ 	.word	0x00000008
.L_129:


//--------------------- .nv.info._ZN7cutlass13device_kernelIN5flash11enable_sm90INS1_16FlashAttnFwdSm90INS1_25CollectiveMainloopFwdSm90ILi2EN4cute5tupleIJNS5_1CILi1EEES8_S8_EEENS6_IJNS7_ILi128EEENS7_ILi96EEENS7_ILi192EEEEEELi192ENS_10bfloat16_tEfNS_4arch4Sm90ELb0ELb0ELb0ELb1ELb1ELb1ELb0ELb1ELb1ELb1ELb0ELb0EEENS1_21CollectiveEpilogueFwdINS6_IJSA_SC_SB_EEES9_SE_SG_Li256ELb1ELb1ELb0ELb0EEENS1_36VarlenDynamicPersistentTileSchedulerILi128ELi96ELi256ELi128ELb0ELb1ELb1ELb0ELb1ELb1EEEEEEEEEvNT_6ParamsE --------------------------
	.section	.nv.info._ZN7cutlass13device_kernelIN5flash11enable_sm90INS1_16FlashAttnFwdSm90INS1_25CollectiveMainloopFwdSm90ILi2EN4cute5tupleIJNS5_1CILi1EEES8_S8_EEENS6_IJNS7_ILi128EEENS7_ILi96EEENS7_ILi192EEEEEELi192ENS_10bfloat16_tEfNS_4arch4Sm90ELb0ELb0ELb0ELb1ELb1ELb1ELb0ELb1ELb1ELb1ELb0ELb0EEENS1_21CollectiveEpilogueFwdINS6_IJSA_SC_SB_EEES9_SE_SG_Li256ELb1ELb1ELb0ELb0EEENS1_36VarlenDynamicPersistentTileSchedulerILi128ELi96ELi256ELi128ELb0ELb1ELb1ELb0ELb1ELb1EEEEEEEEEvNT_6ParamsE,"",@"SHT_CUDA_INFO"
	.sectionflags	@""
	.align	4


	//----- nvinfo : EIATTR_CUDA_API_VERSION
	.align		4
        /*0000*/ 	.byte	0x04, 0x37
        /*0002*/ 	.short	(.L_131 - .L_130)
.L_130:
        /*0004*/ 	.word	0x00000082


	//----- nvinfo : EIATTR_KPARAM_INFO
	.align		4
.L_131:
        /*0008*/ 	.byte	0x04, 0x17
        /*000a*/ 	.short	(.L_133 - .L_132)
.L_132:
        /*000c*/ 	.word	0x00000000
        /*0010*/ 	.short	0x0000
        /*0012*/ 	.short	0x0070
        /*0014*/ 	.byte	0x00, 0xf0, 0x01, 0x2a


	//----- nvinfo : EIATTR_SPARSE_MMA_MASK
	.align		4
.L_133:
        /*0018*/ 	.byte	0x03, 0x50
        /*001a*/ 	.short	0x0000


	//----- nvinfo : EIATTR_MAXREG_COUNT
	.align		4
        /*001c*/ 	.byte	0x03, 0x1b
        /*001e*/ 	.short	0x00a8


	//----- nvinfo : EIATTR_NUM_BARRIERS
	.align		4
        /*0020*/ 	.byte	0x02, 0x4c
        /*0022*/ 	.byte	0x10
	.zero		1


	//----- nvinfo : EIATTR_EXTERNS
	.align		4
        /*0024*/ 	.byte	0x04, 0x0f
        /*0026*/ 	.short	(.L_135 - .L_134)


	//   ....[0]....
	.align		4
.L_134:
        /*0028*/ 	.word	index@(__assertfail)


	//----- nvinfo : EIATTR_ANNOTATIONS
	.align		4
.L_135:
        /*002c*/ 	.byte	0x04, 0x55
        /*002e*/ 	.short	(.L_137 - .L_136)


	//   ....[0]....
.L_136:
        /* <DEDUP_REMOVED lines=59> */


	//----- nvinfo : EIATTR_MERCURY_ISA_VERSION
	.align		4
.L_137:
        /*03d0*/ 	.byte	0x03, 0x5f
        /*03d2*/ 	.short	0x0101


	//----- nvinfo : EIATTR_UNUSED_LOAD_BYTE_OFFSET
	.align		4
        /*03d4*/ 	.byte	0x04, 0x44
        /*03d6*/ 	.short	(.L_139 - .L_138)


	//   ....[0]....
.L_138:
        /*03d8*/ 	.word	0x00000a30
        /*03dc*/ 	.word	0x0000fff0


	//   ....[1]....
        /*03e0*/ 	.word	0x00016d10
        /*03e4*/ 	.word	0x0000fff0


	//----- nvinfo : EIATTR_INT_WARP_WIDE_INSTR_OFFSETS
	.align		4
.L_139:
        /*03e8*/ 	.byte	0x04, 0x31
        /*03ea*/ 	.short	(.L_141 - .L_140)


	//   ....[0]....
.L_140:
        /*03ec*/ 	.word	0x00000130


	//   ....[1]....
        /*03f0*/ 	.word	0x00000170


	//   ....[2]....
        /*03f4*/ 	.word	0x000001e0


	//   ....[3]....
        /*03f8*/ 	.word	0x0001ba60


	//   ....[4]....
        /*03fc*/ 	.word	0x0001baf0


	//   ....[5]....
        /*0400*/ 	.word	0x0001ea20


	//   ....[6]....
        /*0404*/ 	.word	0x0001eab0


	//----- nvinfo : EIATTR_COOP_GROUP_MASK_REGIDS
	.align		4
.L_141:
        /*0408*/ 	.byte	0x04, 0x29
        /*040a*/ 	.short	(.L_143 - .L_142)


	//   ....[0]....
.L_142:
        /*040c*/ 	.word	0xffffffff


	//   ....[1]....
        /*0410*/ 	.word	0xffffffff


	//   ....[2]....
        /*0414*/ 	.word	0xffffffff


	//   ....[3]....
        /*0418*/ 	.word	0xffffffff


	//   ....[4]....
        /*041c*/ 	.word	0xffffffff


	//   ....[5]....
        /*0420*/ 	.word	0xffffffff


	//   ....[6]....
        /*0424*/ 	.word	0xffffffff


	//   ....[7]....
        /*0428*/ 	.word	0xffffffff


	//   ....[8]....
        /*042c*/ 	.word	0xffffffff


	//   ....[9]....
        /*0430*/ 	.word	0xffffffff


	//   ....[10]....
        /*0434*/ 	.word	0xffffffff


	//   ....[11]....
        /*0438*/ 	.word	0xffffffff


	//   ....[12]....
        /*043c*/ 	.word	0xffffffff


	//   ....[13]....
        /*0440*/ 	.word	0xffffffff


	//   ....[14]....
        /*0444*/ 	.word	0xffffffff


	//   ....[15]....
        /*0448*/ 	.word	0xffffffff


	//   ....[16]....
        /*044c*/ 	.word	0xffffffff


	//   ....[17]....
        /*0450*/ 	.word	0xffffffff


	//   ....[18]....
        /*0454*/ 	.word	0xffffffff


	//   ....[19]....
        /*0458*/ 	.word	0xffffffff


	//   ....[20]....
        /*045c*/ 	.word	0xffffffff


	//   ....[21]....
        /*0460*/ 	.word	0xffffffff


	//   ....[22]....
        /*0464*/ 	.word	0xffffffff


	//   ....[23]....
        /*0468*/ 	.word	0xffffffff


	//   ....[24]....
        /*046c*/ 	.word	0xffffffff


	//   ....[25]....
        /*0470*/ 	.word	0xffffffff


	//   ....[26]....
        /*0474*/ 	.word	0xffffffff


	//   ....[27]....
        /*0478*/ 	.word	0xffffffff


	//   ....[28]....
        /*047c*/ 	.word	0xffffffff


	//   ....[29]....
        /*0480*/ 	.word	0xffffffff


	//   ....[30]....
        /*0484*/ 	.word	0xffffffff


	//   ....[31]....
        /*0488*/ 	.word	0xffffffff


	//   ....[32]....
        /*048c*/ 	.word	0xffffffff


	//   ....[33]....
        /*0490*/ 	.word	0xffffffff


	//   ....[34]....
        /*0494*/ 	.word	0xffffffff


	//   ....[35]....
        /*0498*/ 	.word	0xffffffff


	//   ....[36]....
        /*049c*/ 	.word	0xffffffff


	//   ....[37]....
        /*04a0*/ 	.word	0xffffffff


	//   ....[38]....
        /*04a4*/ 	.word	0xffffffff


	//   ....[39]....
        /*04a8*/ 	.word	0xffffffff


	//   ....[40]....
        /*04ac*/ 	.word	0xffffffff


	//   ....[41]....
        /*04b0*/ 	.word	0xffffffff


	//   ....[42]....
        /*04b4*/ 	.word	0xffffffff


	//   ....[43]....
        /*04b8*/ 	.word	0xffffffff


	//   ....[44]....
        /*04bc*/ 	.word	0xffffffff


	//   ....[45]....
        /*04c0*/ 	.word	0xffffffff


	//   ....[46]....
        /*04c4*/ 	.word	0xffffffff


	//   ....[47]....
        /*04c8*/ 	.word	0xffffffff


	//   ....[48]....
        /*04cc*/ 	.word	0xffffffff


	//   ....[49]....
        /*04d0*/ 	.word	0xffffffff


	//   ....[50]....
        /*04d4*/ 	.word	0xffffffff


	//   ....[51]....
        /*04d8*/ 	.word	0xffffffff


	//   ....[52]....
        /*04dc*/ 	.word	0xffffffff


	//   ....[53]....
        /*04e0*/ 	.word	0xffffffff


	//   ....[54]....
        /*04e4*/ 	.word	0xffffffff


	//   ....[55]....
        /*04e8*/ 	.word	0xffffffff


	//   ....[56]....
        /*04ec*/ 	.word	0xffffffff


	//   ....[57]....
        /*04f0*/ 	.word	0xffffffff


	//   ....[58]....
        /*04f4*/ 	.word	0xffffffff


	//   ....[59]....
        /*04f8*/ 	.word	0xffffffff


	//   ....[60]....
        /*04fc*/ 	.word	0xffffffff


	//   ....[61]....
        /*0500*/ 	.word	0xffffffff


	//   ....[62]....
        /*0504*/ 	.word	0xffffffff


	//   ....[63]....
        /*0508*/ 	.word	0xffffffff


	//   ....[64]....
        /*050c*/ 	.word	0xffffffff


	//   ....[65]....
        /*0510*/ 	.word	0xffffffff


	//   ....[66]....
        /*0514*/ 	.word	0xffffffff


	//   ....[67]....
        /*0518*/ 	.word	0xffffffff


	//   ....[68]....
        /*051c*/ 	.word	0xffffffff


	//   ....[69]....
        /*0520*/ 	.word	0xffffffff


	//   ....[70]....
        /*0524*/ 	.word	0xffffffff


	//   ....[71]....
        /*0528*/ 	.word	0xffffffff


	//   ....[72]....
        /*052c*/ 	.word	0xffffffff


	//   ....[73]....
        /*0530*/ 	.word	0xffffffff


	//   ....[74]....
        /*0534*/ 	.word	0xffffffff


	//   ....[75]....
        /*0538*/ 	.word	0xffffffff


	//   ....[76]....
        /*053c*/ 	.word	0xffffffff


	//   ....[77]....
        /*0540*/ 	.word	0xffffffff


	//   ....[78]....
        /*0544*/ 	.word	0xffffffff


	//   ....[79]....
        /*0548*/ 	.word	0xffffffff


	//   ....[80]....
        /*054c*/ 	.word	0xffffffff


	//   ....[81]....
        /*0550*/ 	.word	0xffffffff


	//   ....[82]....
        /*0554*/ 	.word	0xffffffff


	//   ....[83]....
        /*0558*/ 	.word	0xffffffff


	//   ....[84]....
        /*055c*/ 	.word	0xffffffff


	//   ....[85]....
        /*0560*/ 	.word	0xffffffff


	//   ....[86]....
        /*0564*/ 	.word	0xffffffff


	//   ....[87]....
        /*0568*/ 	.word	0xffffffff


	//   ....[88]....
        /*056c*/ 	.word	0xffffffff


	//   ....[89]....
        /*0570*/ 	.word	0xffffffff


	//   ....[90]....
        /*0574*/ 	.word	0xffffffff


	//   ....[91]....
        /*0578*/ 	.word	0xffffffff


	//   ....[92]....
        /*057c*/ 	.word	0xffffffff


	//   ....[93]....
        /*0580*/ 	.word	0xffffffff


	//   ....[94]....
        /*0584*/ 	.word	0xffffffff


	//   ....[95]....
        /*0588*/ 	.word	0xffffffff


	//   ....[96]....
        /*058c*/ 	.word	0xffffffff


	//   ....[97]....
        /*0590*/ 	.word	0xffffffff


	//   ....[98]....
        /*0594*/ 	.word	0xffffffff


	//   ....[99]....
        /*0598*/ 	.word	0xffffffff


	//   ....[100]....
        /*059c*/ 	.word	0xffffffff


	//   ....[101]....
        /*05a0*/ 	.word	0xffffffff


	//   ....[102]....
        /*05a4*/ 	.word	0xffffffff


	//   ....[103]....
        /*05a8*/ 	.word	0xffffffff


	//   ....[104]....
        /*05ac*/ 	.word	0xffffffff


	//   ....[105]....
        /*05b0*/ 	.word	0xffffffff


	//   ....[106]....
        /*05b4*/ 	.word	0xffffffff


	//   ....[107]....
        /*05b8*/ 	.word	0xffffffff


	//   ....[108]....
        /*05bc*/ 	.word	0xffffffff


	//   ....[109]....
        /*05c0*/ 	.word	0xffffffff


	//   ....[110]....
        /*05c4*/ 	.word	0xffffffff


	//   ....[111]....
        /*05c8*/ 	.word	0xffffffff


	//   ....[112]....
        /*05cc*/ 	.word	0xffffffff


	//   ....[113]....
        /*05d0*/ 	.word	0xffffffff


	//   ....[114]....
        /*05d4*/ 	.word	0xffffffff


	//   ....[115]....
        /*05d8*/ 	.word	0xffffffff


	//   ....[116]....
        /*05dc*/ 	.word	0xffffffff


	//   ....[117]....
        /*05e0*/ 	.word	0xffffffff


	//   ....[118]....
        /*05e4*/ 	.word	0xffffffff


	//   ....[119]....
        /*05e8*/ 	.word	0xffffffff


	//   ....[120]....
        /*05ec*/ 	.word	0xffffffff


	//   ....[121]....
        /*05f0*/ 	.word	0xffffffff


	//   ....[122]....
        /*05f4*/ 	.word	0xffffffff


	//   ....[123]....
        /*05f8*/ 	.word	0xffffffff


	//   ....[124]....
        /*05fc*/ 	.word	0xffffffff


	//   ....[125]....
        /*0600*/ 	.word	0xffffffff


	//   ....[126]....
        /*0604*/ 	.word	0xffffffff


	//   ....[127]....
        /*0608*/ 	.word	0xffffffff


	//   ....[128]....
        /*060c*/ 	.word	0xffffffff


	//   ....[129]....
        /*0610*/ 	.word	0xffffffff


	//   ....[130]....
        /*0614*/ 	.word	0xffffffff


	//   ....[131]....
        /*0618*/ 	.word	0xffffffff


	//   ....[132]....
        /*061c*/ 	.word	0xffffffff


	//   ....[133]....
        /*0620*/ 	.word	0xffffffff


	//   ....[134]....
        /*0624*/ 	.word	0xffffffff


	//   ....[135]....
        /*0628*/ 	.word	0xffffffff


	//   ....[136]....
        /*062c*/ 	.word	0xffffffff


	//   ....[137]....
        /*0630*/ 	.word	0xffffffff


	//   ....[138]....
        /*0634*/ 	.word	0xffffffff


	//   ....[139]....
        /*0638*/ 	.word	0xffffffff


	//   ....[140]....
        /*063c*/ 	.word	0xffffffff


	//   ....[141]....
        /*0640*/ 	.word	0xffffffff


	//   ....[142]....
        /*0644*/ 	.word	0xffffffff


	//   ....[143]....
        /*0648*/ 	.word	0xffffffff


	//   ....[144]....
        /*064c*/ 	.word	0xffffffff


	//   ....[145]....
        /*0650*/ 	.word	0xffffffff


	//   ....[146]....
        /*0654*/ 	.word	0xffffffff


	//   ....[147]....
        /*0658*/ 	.word	0xffffffff


	//   ....[148]....
        /*065c*/ 	.word	0xffffffff


	//   ....[149]....
        /*0660*/ 	.word	0xffffffff


	//   ....[150]....
        /*0664*/ 	.word	0xffffffff


	//   ....[151]....
        /*0668*/ 	.word	0xffffffff


	//   ....[152]....
        /*066c*/ 	.word	0xffffffff


	//   ....[153]....
        /*0670*/ 	.word	0xffffffff


	//   ....[154]....
        /*0674*/ 	.word	0xffffffff


	//   ....[155]....
        /*0678*/ 	.word	0xffffffff


	//   ....[156]....
        /*067c*/ 	.word	0xffffffff


	//   ....[157]....
        /*0680*/ 	.word	0xffffffff


	//   ....[158]....
        /*0684*/ 	.word	0xffffffff


	//   ....[159]....
        /*0688*/ 	.word	0xffffffff


	//   ....[160]....
        /*068c*/ 	.word	0xffffffff


	//   ....[161]....
        /*0690*/ 	.word	0xffffffff


	//   ....[162]....
        /*0694*/ 	.word	0xffffffff


	//   ....[163]....
        /*0698*/ 	.word	0x0500000f


	//   ....[164]....
        /*069c*/ 	.word	0x0500000f


	//   ....[165]....
        /*06a0*/ 	.word	0x0500000f


	//   ....[166]....
        /*06a4*/ 	.word	0x0500000f


	//   ....[167]....
        /*06a8*/ 	.word	0x0500000f


	//   ....[168]....
        /*06ac*/ 	.word	0x0500000f


	//   ....[169]....
        /*06b0*/ 	.word	0x0500000f


	//   ....[170]....
        /*06b4*/ 	.word	0x0500000f


	//   ....[171]....
        /*06b8*/ 	.word	0x0500000f


	//   ....[172]....
        /*06bc*/ 	.word	0x0500000f


	//   ....[173]....
        /*06c0*/ 	.word	0x0500000f


	//   ....[174]....
        /*06c4*/ 	.word	0x0500000f


	//   ....[175]....
        /*06c8*/ 	.word	0x0500000f


	//   ....[176]....
        /*06cc*/ 	.word	0x0500000f


	//   ....[177]....
        /*06d0*/ 	.word	0x0500000f


	//   ....[178]....
        /*06d4*/ 	.word	0x0500000f


	//   ....[179]....
        /*06d8*/ 	.word	0x0500000f


	//   ....[180]....
        /*06dc*/ 	.word	0x0500000f


	//   ....[181]....
        /*06e0*/ 	.word	0x0500000f


	//   ....[182]....
        /*06e4*/ 	.word	0x0500000f


	//   ....[183]....
        /*06e8*/ 	.word	0x0500000f


	//   ....[184]....
        /*06ec*/ 	.word	0x0500000f


	//   ....[185]....
        /*06f0*/ 	.word	0x0500000f


	//   ....[186]....
        /*06f4*/ 	.word	0x0500000f


	//   ....[187]....
        /*06f8*/ 	.word	0x0500000f


	//   ....[188]....
        /*06fc*/ 	.word	0x0500000f


	//   ....[189]....
        /*0700*/ 	.word	0x0500000f


	//   ....[190]....
        /*0704*/ 	.word	0x0500000f


	//   ....[191]....
        /*0708*/ 	.word	0x0500000f


	//   ....[192]....
        /*070c*/ 	.word	0x0500000f


	//   ....[193]....
        /*0710*/ 	.word	0x0500000f


	//   ....[194]....
        /*0714*/ 	.word	0x0500000f


	//   ....[195]....
        /*0718*/ 	.word	0x0500000f


	//   ....[196]....
        /*071c*/ 	.word	0x0500000f


	//   ....[197]....
        /*0720*/ 	.word	0x0500000f


	//   ....[198]....
        /*0724*/ 	.word	0x0500000f


	//   ....[199]....
        /*0728*/ 	.word	0x0500000f


	//   ....[200]....
        /*072c*/ 	.word	0x0500000f


	//   ....[201]....
        /*0730*/ 	.word	0x0500000f


	//   ....[202]....
        /*0734*/ 	.word	0x0500000f


	//   ....[203]....
        /*0738*/ 	.word	0x0500000f


	//   ....[204]....
        /*073c*/ 	.word	0x0500000f


	//   ....[205]....
        /*0740*/ 	.word	0x0500000f


	//   ....[206]....
        /*0744*/ 	.word	0x0500000f


	//   ....[207]....
        /*0748*/ 	.word	0x0500000f


	//   ....[208]....
        /*074c*/ 	.word	0x0500000f


	//   ....[209]....
        /*0750*/ 	.word	0x0500000f


	//   ....[210]....
        /*0754*/ 	.word	0x0500000f


	//   ....[211]....
        /*0758*/ 	.word	0x0500000f


	//   ....[212]....
        /*075c*/ 	.word	0x0500000f


	//   ....[213]....
        /*0760*/ 	.word	0x0500000f


	//   ....[214]....
        /*0764*/ 	.word	0x0500000f


	//   ....[215]....
        /*0768*/ 	.word	0x0500000f


	//   ....[216]....
        /*076c*/ 	.word	0x0500000f


	//   ....[217]....
        /*0770*/ 	.word	0x0500000f


	//   ....[218]....
        /*0774*/ 	.word	0x0500000f


	//   ....[219]....
        /*0778*/ 	.word	0x0500000f


	//   ....[220]....
        /*077c*/ 	.word	0x0500000f


	//   ....[221]....
        /*0780*/ 	.word	0x0500000f


	//   ....[222]....
        /*0784*/ 	.word	0x0500000f


	//   ....[223]....
        /*0788*/ 	.word	0x0500000f


	//   ....[224]....
        /*078c*/ 	.word	0x0500000f


	//   ....[225]....
        /*0790*/ 	.word	0x0500000f


	//   ....[226]....
        /*0794*/ 	.word	0x0500000f


	//   ....[227]....
        /*0798*/ 	.word	0x0500000f


	//   ....[228]....
        /*079c*/ 	.word	0x0500000f


	//   ....[229]....
        /*07a0*/ 	.word	0x0500000f


	//   ....[230]....
        /*07a4*/ 	.word	0x0500000f


	//   ....[231]....
        /*07a8*/ 	.word	0x0500000f


	//   ....[232]....
        /*07ac*/ 	.word	0x0500000f


	//   ....[233]....
        /*07b0*/ 	.word	0x0500000f


	//   ....[234]....
        /*07b4*/ 	.word	0x0500000f


	//   ....[235]....
        /*07b8*/ 	.word	0x0500000f


	//   ....[236]....
        /*07bc*/ 	.word	0x0500000f


	//   ....[237]....
        /*07c0*/ 	.word	0x0500000f


	//   ....[238]....
        /*07c4*/ 	.word	0x0500000f


	//   ....[239]....
        /*07c8*/ 	.word	0x0500000f


	//   ....[240]....
        /*07cc*/ 	.word	0x0500000f


	//   ....[241]....
        /*07d0*/ 	.word	0x0500000f


	//   ....[242]....
        /*07d4*/ 	.word	0x0500000f


	//   ....[243]....
        /*07d8*/ 	.word	0x0500000f


	//   ....[244]....
        /*07dc*/ 	.word	0x0500000f


	//   ....[245]....
        /*07e0*/ 	.word	0x0500000f


	//   ....[246]....
        /*07e4*/ 	.word	0x0500000f


	//   ....[247]....
        /*07e8*/ 	.word	0x0500000f


	//   ....[248]....
        /*07ec*/ 	.word	0x0500000f


	//   ....[249]....
        /*07f0*/ 	.word	0x0500000f


	//   ....[250]....
        /*07f4*/ 	.word	0x0500000f


	//   ....[251]....
        /*07f8*/ 	.word	0x0500000f


	//   ....[252]....
        /*07fc*/ 	.word	0x0500000f


	//   ....[253]....
        /*0800*/ 	.word	0x0500000f


	//   ....[254]....
        /*0804*/ 	.word	0x0500000f


	//   ....[255]....
        /*0808*/ 	.word	0x0500000f


	//   ....[0]....
        /*080c*/ 	.word	0x0500000f


	//   ....[1]....
        /*0810*/ 	.word	0x0500000f


	//   ....[2]....
        /*0814*/ 	.word	0x0500000f


	//   ....[3]....
        /*0818*/ 	.word	0x0500000f


	//   ....[4]....
        /*081c*/ 	.word	0x0500000f


	//   ....[5]....
        /*0820*/ 	.word	0x0500000f


	//   ....[6]....
        /*0824*/ 	.word	0x0500000f


	//   ....[7]....
        /*0828*/ 	.word	0x0500000f


	//   ....[8]....
        /*082c*/ 	.word	0x0500000f


	//   ....[9]....
        /*0830*/ 	.word	0x0500000f


	//   ....[10]....
        /*0834*/ 	.word	0x0500000f


	//----- nvinfo : EIATTR_COOP_GROUP_INSTR_OFFSETS
	.align		4
.L_143:
        /*0838*/ 	.byte	0x04, 0x28
        /*083a*/ 	.short	(.L_145 - .L_144)


	//   ....[0]....
.L_144:
        /*083c*/ 	.word	0x00000060


	//   ....[1]....
        /*0840*/ 	.word	0x00000140


	//   ....[2]....
        /*0844*/ 	.word	0x00000190


	//   ....[3]....
        /*0848*/ 	.word	0x000003c0


	//   ....[4]....
        /*084c*/ 	.word	0x00000520


	//   ....[5]....
        /*0850*/ 	.word	0x00000640


	//   ....[6]....
        /*0854*/ 	.word	0x000007a0


	//   ....[7]....
        /*0858*/ 	.word	0x00003820


	//   ....[8]....
        /*085c*/ 	.word	0x00003830


	//   ....[9]....
        /*0860*/ 	.word	0x00004e00


	//   ....[10]....
        /*0864*/ 	.word	0x00004e10


	//   ....[11]....
        /*0868*/ 	.word	0x00006fb0


	//   ....[12]....
        /*086c*/ 	.word	0x00006fc0


	//   ....[13]....
        /*0870*/ 	.word	0x000087a0


	//   ....[14]....
        /*0874*/ 	.word	0x000087b0


	//   ....[15]....
        /*0878*/ 	.word	0x0000a1b0


	//   ....[16]....
        /*087c*/ 	.word	0x0000a1c0


	//   ....[17]....
        /*0880*/ 	.word	0x0000a450


	//   ....[18]....
        /*0884*/ 	.word	0x0000a460


	//   ....[19]....
        /*0888*/ 	.word	0x0000a980


	//   ....[20]....
        /*088c*/ 	.word	0x0000a9a0


	//   ....[21]....
        /*0890*/ 	.word	0x0000abe0


	//   ....[22]....
        /*0894*/ 	.word	0x0000ac00


	//   ....[23]....
        /*0898*/ 	.word	0x0000b3a0


	//   ....[24]....
        /*089c*/ 	.word	0x0000b900


	//   ....[25]....
        /*08a0*/ 	.word	0x0000b910


	//   ....[26]....
        /*08a4*/ 	.word	0x0000b920


	//   ....[27]....
        /*08a8*/ 	.word	0x0000b930


	//   ....[28]....
        /*08ac*/ 	.word	0x0000e430


	//   ....[29]....
        /*08b0*/ 	.word	0x0000e440


	//   ....[30]....
        /*08b4*/ 	.word	0x0000e450


	//   ....[31]....
        /*08b8*/ 	.word	0x0000e460


	//   ....[32]....
        /*08bc*/ 	.word	0x00012370


	//   ....[33]....
        /*08c0*/ 	.word	0x00012400


	//   ....[34]....
        /*08c4*/ 	.word	0x000128e0


	//   ....[35]....
        /*08c8*/ 	.word	0x00012960


	//   ....[36]....
        /*08cc*/ 	.word	0x00014e10


	//   ....[37]....
        /*08d0*/ 	.word	0x00014e20


	//   ....[38]....
        /*08d4*/ 	.word	0x00014e50


	//   ....[39]....
        /*08d8*/ 	.word	0x00014e60


	//   ....[40]....
        /*08dc*/ 	.word	0x000163d0


	//   ....[41]....
        /*08e0*/ 	.word	0x00016400


	//   ....[42]....
        /*08e4*/ 	.word	0x000164b0


	//   ....[43]....
        /*08e8*/ 	.word	0x000164d0


	//   ....[44]....
        /*08ec*/ 	.word	0x00017ad0


	//   ....[45]....
        /*08f0*/ 	.word	0x00017b30


	//   ....[46]....
        /*08f4*/ 	.word	0x00017b70


	//   ....[47]....
        /*08f8*/ 	.word	0x00017b90


	//   ....[48]....
        /*08fc*/ 	.word	0x000182d0


	//   ....[49]....
        /*0900*/ 	.word	0x000182f0


	//   ....[50]....
        /*0904*/ 	.word	0x00018410


	//   ....[51]....
        /*0908*/ 	.word	0x00018430


	//   ....[52]....
        /*090c*/ 	.word	0x00018530


	//   ....[53]....
        /*0910*/ 	.word	0x00018550


	//   ....[54]....
        /*0914*/ 	.word	0x00018660


	//   ....[55]....
        /*0918*/ 	.word	0x00018680


	//   ....[56]....
        /*091c*/ 	.word	0x00018f50


	//   ....[57]....
        /*0920*/ 	.word	0x00018f90


	//   ....[58]....
        /*0924*/ 	.word	0x000190a0


	//   ....[59]....
        /*0928*/ 	.word	0x000190c0


	//   ....[60]....
        /*092c*/ 	.word	0x000191c0


	//   ....[61]....
        /*0930*/ 	.word	0x000191e0


	//   ....[62]....
        /*0934*/ 	.word	0x000192f0


	//   ....[63]....
        /*0938*/ 	.word	0x00019310


	//   ....[64]....
        /*093c*/ 	.word	0x000194a0


	//   ....[65]....
        /*0940*/ 	.word	0x00019670


	//   ....[66]....
        /*0944*/ 	.word	0x000196a0


	//   ....[67]....
        /*0948*/ 	.word	0x000196d0


	//   ....[68]....
        /*094c*/ 	.word	0x00019700


	//   ....[69]....
        /*0950*/ 	.word	0x00019730


	//   ....[70]....
        /*0954*/ 	.word	0x00019760


	//   ....[71]....
        /*0958*/ 	.word	0x000198d0


	//   ....[72]....
        /*095c*/ 	.word	0x00019900


	//   ....[73]....
        /*0960*/ 	.word	0x00019930


	//   ....[74]....
        /*0964*/ 	.word	0x00019960


	//   ....[75]....
        /*0968*/ 	.word	0x00019990


	//   ....[76]....
        /*096c*/ 	.word	0x000199c0


	//   ....[77]....
        /*0970*/ 	.word	0x00019a50


	//   ....[78]....
        /*0974*/ 	.word	0x00019a80


	//   ....[79]....
        /*0978*/ 	.word	0x00019b00


	//   ....[80]....
        /*097c*/ 	.word	0x0001a600


	//   ....[81]....
        /*0980*/ 	.word	0x0001c670


	//   ....[82]....
        /*0984*/ 	.word	0x0001c690


	//   ....[83]....
        /*0988*/ 	.word	0x0001c740


	//   ....[84]....
        /*098c*/ 	.word	0x0001c760


	//   ....[85]....
        /*0990*/ 	.word	0x0001c800


	//   ....[86]....
        /*0994*/ 	.word	0x0001c820


	//   ....[87]....
        /*0998*/ 	.word	0x0001c8c0


	//   ....[88]....
        /*099c*/ 	.word	0x0001c8e0


	//   ....[89]....
        /*09a0*/ 	.word	0x0001c980


	//   ....[90]....
        /*09a4*/ 	.word	0x0001c9a0


	//   ....[91]....
        /*09a8*/ 	.word	0x0001c9b0


	//   ....[92]....
        /*09ac*/ 	.word	0x0001ca40


	//   ....[93]....
        /*09b0*/ 	.word	0x0001d1a0


	//   ....[94]....
        /*09b4*/ 	.word	0x0001d1d0


	//   ....[95]....
        /*09b8*/ 	.word	0x0001d230


	//   ....[96]....
        /*09bc*/ 	.word	0x0001d280


	//   ....[97]....
        /*09c0*/ 	.word	0x0001d2d0


	//   ....[98]....
        /*09c4*/ 	.word	0x0001d330


	//   ....[99]....
        /*09c8*/ 	.word	0x0001d380


	//   ....[100]....
        /*09cc*/ 	.word	0x0001d3e0


	//   ....[101]....
        /*09d0*/ 	.word	0x0001d430


	//   ....[102]....
        /*09d4*/ 	.word	0x0001d490


	//   ....[103]....
        /*09d8*/ 	.word	0x0001d4e0


	//   ....[104]....
        /*09dc*/ 	.word	0x0001d540


	//   ....[105]....
        /*09e0*/ 	.word	0x0001d580


	//   ....[106]....
        /*09e4*/ 	.word	0x0001d5f0


	//   ....[107]....
        /*09e8*/ 	.word	0x0001d610


	//   ....[108]....
        /*09ec*/ 	.word	0x0001d650


	//   ....[109]....
        /*09f0*/ 	.word	0x0001de60


	//   ....[110]....
        /*09f4*/ 	.word	0x0001de70


	//   ....[111]....
        /*09f8*/ 	.word	0x0001dea0


	//   ....[112]....
        /*09fc*/ 	.word	0x0001def0


	//   ....[113]....
        /*0a00*/ 	.word	0x0001df00


	//   ....[114]....
        /*0a04*/ 	.word	0x0001df60


	//   ....[115]....
        /*0a08*/ 	.word	0x0001df90


	//   ....[116]....
        /*0a0c*/ 	.word	0x0001dfd0


	//   ....[117]....
        /*0a10*/ 	.word	0x0001e000


	//   ....[118]....
        /*0a14*/ 	.word	0x0001e040


	//   ....[119]....
        /*0a18*/ 	.word	0x0001e070


	//   ....[120]....
        /*0a1c*/ 	.word	0x0001e0b0


	//   ....[121]....
        /*0a20*/ 	.word	0x0001e350


	//   ....[122]....
        /*0a24*/ 	.word	0x0001e370


	//   ....[123]....
        /*0a28*/ 	.word	0x0001e380


	//   ....[124]....
        /*0a2c*/ 	.word	0x0001e410


	//   ....[125]....
        /*0a30*/ 	.word	0x0001e420


	//   ....[126]....
        /*0a34*/ 	.word	0x0001e4b0


	//   ....[127]....
        /*0a38*/ 	.word	0x0001e4c0


	//   ....[128]....
        /*0a3c*/ 	.word	0x0001e550


	//   ....[129]....
        /*0a40*/ 	.word	0x0001e560


	//   ....[130]....
        /*0a44*/ 	.word	0x0001e5f0


	//   ....[131]....
        /*0a48*/ 	.word	0x0001e600


	//   ....[132]....
        /*0a4c*/ 	.word	0x0001e610


	//   ....[133]....
        /*0a50*/ 	.word	0x0001ec10


	//   ....[134]....
        /*0a54*/ 	.word	0x0001ec50


	//   ....[135]....
        /*0a58*/ 	.word	0x0001ec90


	//   ....[136]....
        /*0a5c*/ 	.word	0x0001ecc0


	//   ....[137]....
        /*0a60*/ 	.word	0x0001ed50


	//   ....[138]....
        /*0a64*/ 	.word	0x0001ed80


	//   ....[139]....
        /*0a68*/ 	.word	0x0001edf0


	//   ....[140]....
        /*0a6c*/ 	.word	0x0001ee20


	//   ....[141]....
        /*0a70*/ 	.word	0x0001ee90


	//   ....[142]....
        /*0a74*/ 	.word	0x0001eec0


	//   ....[143]....
        /*0a78*/ 	.word	0x0001eef0


	//   ....[144]....
        /*0a7c*/ 	.word	0x0001ef40


	//   ....[145]....
        /*0a80*/ 	.word	0x0001f340


	//   ....[146]....
        /*0a84*/ 	.word	0x0001f390


	//   ....[147]....
        /*0a88*/ 	.word	0x0001f3c0


	//   ....[148]....
        /*0a8c*/ 	.word	0x0001f3d0


	//   ....[149]....
        /*0a90*/ 	.word	0x0001f400


	//   ....[150]....
        /*0a94*/ 	.word	0x0001f430


	//   ....[151]....
        /*0a98*/ 	.word	0x0001f460


	//   ....[152]....
        /*0a9c*/ 	.word	0x0001f490


	//   ....[153]....
        /*0aa0*/ 	.word	0x0001f610


	//   ....[154]....
        /*0aa4*/ 	.word	0x0001f640


	//   ....[155]....
        /*0aa8*/ 	.word	0x0001f670


	//   ....[156]....
        /*0aac*/ 	.word	0x0001f6a0


	//   ....[157]....
        /*0ab0*/ 	.word	0x0001f6d0


	//   ....[158]....
        /*0ab4*/ 	.word	0x0001f700


	//   ....[159]....
        /*0ab8*/ 	.word	0x0001f7c0


	//   ....[160]....
        /*0abc*/ 	.word	0x0001f7e0


	//   ....[161]....
        /*0ac0*/ 	.word	0x0001f850


	//   ....[162]....
        /*0ac4*/ 	.word	0x0001fcc0


	//   ....[163]....
        /*0ac8*/ 	.word	0x0001ffe0


	//   ....[164]....
        /*0acc*/ 	.word	0x00020070


	//   ....[165]....
        /*0ad0*/ 	.word	0x00020110


	//   ....[166]....
        /*0ad4*/ 	.word	0x000201a0


	//   ....[167]....
        /*0ad8*/ 	.word	0x00020290


	//   ....[168]....
        /*0adc*/ 	.word	0x00020320


	//   ....[169]....
        /*0ae0*/ 	.word	0x000203c0


	//   ....[170]....
        /*0ae4*/ 	.word	0x00020450


	//   ....[171]....
        /*0ae8*/ 	.word	0x00020540


	//   ....[172]....
        /*0aec*/ 	.word	0x000205d0


	//   ....[173]....
        /*0af0*/ 	.word	0x00020670


	//   ....[174]....
        /*0af4*/ 	.word	0x00020700


	//   ....[175]....
        /*0af8*/ 	.word	0x000207f0


	//   ....[176]....
        /*0afc*/ 	.word	0x00020880


	//   ....[177]....
        /*0b00*/ 	.word	0x000208d0


	//   ....[178]....
        /*0b04*/ 	.word	0x00020920


	//   ....[179]....
        /*0b08*/ 	.word	0x00020a00


	//   ....[180]....
        /*0b0c*/ 	.word	0x00020a90


	//   ....[181]....
        /*0b10*/ 	.word	0x00020ae0


	//   ....[182]....
        /*0b14*/ 	.word	0x00020b30


	//   ....[183]....
        /*0b18*/ 	.word	0x00020d90


	//   ....[184]....
        /*0b1c*/ 	.word	0x00021070


	//   ....[185]....
        /*0b20*/ 	.word	0x00021160


	//   ....[186]....
        /*0b24*/ 	.word	0x00021200


	//   ....[187]....
        /*0b28*/ 	.word	0x00021260


	//   ....[188]....
        /*0b2c*/ 	.word	0x00021370


	//   ....[189]....
        /*0b30*/ 	.word	0x000213e0


	//   ....[190]....
        /*0b34*/ 	.word	0x000214f0


	//   ....[191]....
        /*0b38*/ 	.word	0x00021560


	//   ....[192]....
        /*0b3c*/ 	.word	0x00021670


	//   ....[193]....
        /*0b40*/ 	.word	0x000216e0


	//   ....[194]....
        /*0b44*/ 	.word	0x000217f0


	//   ....[195]....
        /*0b48*/ 	.word	0x00021860


	//   ....[196]....
        /*0b4c*/ 	.word	0x00021940


	//   ....[197]....
        /*0b50*/ 	.word	0x00021a40


	//   ....[198]....
        /*0b54*/ 	.word	0x00021ab0


	//   ....[199]....
        /*0b58*/ 	.word	0x00021b30


	//   ....[200]....
        /*0b5c*/ 	.word	0x00021bf0


	//   ....[201]....
        /*0b60*/ 	.word	0x00021c70


	//   ....[202]....
        /*0b64*/ 	.word	0x00021d50


	//   ....[203]....
        /*0b68*/ 	.word	0x00021dd0


	//   ....[204]....
        /*0b6c*/ 	.word	0x00021eb0


	//   ....[205]....
        /*0b70*/ 	.word	0x00021f30


	//   ....[206]....
        /*0b74*/ 	.word	0x00022010


	//   ....[207]....
        /*0b78*/ 	.word	0x00022090


	//   ....[208]....
        /*0b7c*/ 	.word	0x00022170


	//   ....[209]....
        /*0b80*/ 	.word	0x000221f0


	//   ....[210]....
        /*0b84*/ 	.word	0x000222d0


	//   ....[211]....
        /*0b88*/ 	.word	0x00022350


	//   ....[212]....
        /*0b8c*/ 	.word	0x00022410


	//   ....[213]....
        /*0b90*/ 	.word	0x00022540


	//   ....[214]....
        /*0b94*/ 	.word	0x00022600


	//   ....[215]....
        /*0b98*/ 	.word	0x00022670


	//   ....[216]....
        /*0b9c*/ 	.word	0x00022780


	//   ....[217]....
        /*0ba0*/ 	.word	0x000227e0


	//   ....[218]....
        /*0ba4*/ 	.word	0x000228b0


	//   ....[219]....
        /*0ba8*/ 	.word	0x00022910


	//   ....[220]....
        /*0bac*/ 	.word	0x000229e0


	//   ....[221]....
        /*0bb0*/ 	.word	0x00022a40


	//   ....[222]....
        /*0bb4*/ 	.word	0x00022b10


	//   ....[223]....
        /*0bb8*/ 	.word	0x00022c00


	//   ....[224]....
        /*0bbc*/ 	.word	0x00022c90


	//   ....[225]....
        /*0bc0*/ 	.word	0x00022d80


	//   ....[226]....
        /*0bc4*/ 	.word	0x00022e20


	//   ....[227]....
        /*0bc8*/ 	.word	0x00022e80


	//   ....[228]....
        /*0bcc*/ 	.word	0x00022f80


	//   ....[229]....
        /*0bd0*/ 	.word	0x00022fe0


	//   ....[230]....
        /*0bd4*/ 	.word	0x000230e0


	//   ....[231]....
        /*0bd8*/ 	.word	0x00023140


	//   ....[232]....
        /*0bdc*/ 	.word	0x00023240


	//   ....[233]....
        /*0be0*/ 	.word	0x000232a0


	//   ....[234]....
        /*0be4*/ 	.word	0x000233a0


	//   ....[235]....
        /*0be8*/ 	.word	0x00023400


	//   ....[236]....
        /*0bec*/ 	.word	0x000234d0


	//   ....[237]....
        /*0bf0*/ 	.word	0x00023610


	//   ....[238]....
        /*0bf4*/ 	.word	0x000236b0


	//   ....[239]....
        /*0bf8*/ 	.word	0x00023790


	//   ....[240]....
        /*0bfc*/ 	.word	0x00023860


	//   ....[241]....
        /*0c00*/ 	.word	0x000238c0


	//   ....[242]....
        /*0c04*/ 	.word	0x000239b0


	//   ....[243]....
        /*0c08*/ 	.word	0x00023a10


	//   ....[244]....
        /*0c0c*/ 	.word	0x00023b00


	//   ....[245]....
        /*0c10*/ 	.word	0x00023b60


	//   ....[246]....
        /*0c14*/ 	.word	0x00023c50


	//   ....[247]....
        /*0c18*/ 	.word	0x00023cb0


	//   ....[248]....
        /*0c1c*/ 	.word	0x00023d90


	//   ....[249]....
        /*0c20*/ 	.word	0x00023e20


	//   ....[250]....
        /*0c24*/ 	.word	0x00023ec0


	//   ....[251]....
        /*0c28*/ 	.word	0x00023fe0


	//   ....[252]....
        /*0c2c*/ 	.word	0x00024050


	//   ....[253]....
        /*0c30*/ 	.word	0x000240c0


	//   ....[254]....
        /*0c34*/ 	.word	0x00024130


	//   ....[255]....
        /*0c38*/ 	.word	0x000241a0


	//   ....[0]....
        /*0c3c*/ 	.word	0x00024220


	//   ....[1]....
        /*0c40*/ 	.word	0x000242b0


	//   ....[2]....
        /*0c44*/ 	.word	0x00024340


	//   ....[3]....
        /*0c48*/ 	.word	0x000243b0


	//   ....[4]....
        /*0c4c*/ 	.word	0x00024420


	//   ....[5]....
        /*0c50*/ 	.word	0x00024490


	//   ....[6]....
        /*0c54*/ 	.word	0x00024510


	//   ....[7]....
        /*0c58*/ 	.word	0x00024580


	//   ....[8]....
        /*0c5c*/ 	.word	0x00024620


	//   ....[9]....
        /*0c60*/ 	.word	0x000246b0


	//   ....[10]....
        /*0c64*/ 	.word	0x000247d0


	//----- nvinfo : EIATTR_REG_RECONFIG
	.align		4
.L_145:
        /*0c68*/ 	.byte	0x01, 0x54
	.zero		2


	//----- nvinfo : EIATTR_SYSCALL_OFFSETS
	.align		4
        /*0c6c*/ 	.byte	0x04, 0x46
        /*0c6e*/ 	.short	(.L_147 - .L_146)


	//   ....[0]....
.L_146:
        /*0c70*/ 	.word	0x00001af0


	//   ....[1]....
        /*0c74*/ 	.word	0x00001c40


	//   ....[2]....
        /*0c78*/ 	.word	0x0000b510


	//   ....[3]....
        /*0c7c*/ 	.word	0x0000b880


	//   ....[4]....
        /*0c80*/ 	.word	0x0001bc50


	//   ....[5]....
        /*0c84*/ 	.word	0x0001bda0


	//   ....[6]....
        /*0c88*/ 	.word	0x0001be90


	//   ....[7]....
        /*0c8c*/ 	.word	0x0001ce00


	//----- nvinfo : EIATTR_MBARRIER_INSTR_OFFSETS
	.align		4
.L_147:
        /*0c90*/ 	.byte	0x04, 0x39
        /*0c92*/ 	.short	(.L_149 - .L_148)


	//   ....[0]....
.L_148:
        /*0c94*/ 	.word	0x00000270
        /*0c98*/ 	.word	0x000000ff
        /*0c9c*/ 	.word	0x00030800
        /*0ca0*/ 	.short	0x0100
        /*0ca2*/ 	.byte	0x08
	.zero		1


	//   ....[1]....
        /*0ca4*/ 	.word	0x00000280
        /*0ca8*/ 	.word	0x000000ff
        /*0cac*/ 	.word	0x00030820
        /*0cb0*/ 	.short	0x0100
        /*0cb2*/ 	.byte	0x08
	.zero		1


	//   ....[2]....
        /*0cb4*/ 	.word	0x00000370
        /*0cb8*/ 	.word	0x000000ff
        /*0cbc*/ 	.word	0x00030830
        /*0cc0*/ 	.short	0x0100
        /*0cc2*/ 	.byte	0x08
	.zero		1


	//   ....[3]....
        /*0cc4*/ 	.word	0x00000380
        /*0cc8*/ 	.word	0x000000ff
        /*0ccc*/ 	.word	0x00030840
        /*0cd0*/ 	.short	0x0100
        /*0cd2*/ 	.byte	0x08
	.zero		1


	//   ....[4]....
        /*0cd4*/ 	.word	0x00000390
        /*0cd8*/ 	.word	0x000000ff
        /*0cdc*/ 	.word	0x00030838
        /*0ce0*/ 	.short	0x0100
        /*0ce2*/ 	.byte	0x08
	.zero		1


	//   ....[5]....
        /*0ce4*/ 	.word	0x000003a0
        /*0ce8*/ 	.word	0x000000ff
        /*0cec*/ 	.word	0x00030848
        /*0cf0*/ 	.short	0x0100
        /*0cf2*/ 	.byte	0x08
	.zero		1


	//   ....[6]....
        /*0cf4*/ 	.word	0x000004d0
        /*0cf8*/ 	.word	0x000000ff
        /*0cfc*/ 	.word	0x00030850
        /*0d00*/ 	.short	0x0100
        /*0d02*/ 	.byte	0x08
	.zero		1


	//   ....[7]....
        /*0d04*/ 	.word	0x000004e0
        /*0d08*/ 	.word	0x000000ff
        /*0d0c*/ 	.word	0x00030860
        /*0d10*/ 	.short	0x0100
        /*0d12*/ 	.byte	0x08
	.zero		1


	//   ....[8]....
        /*0d14*/ 	.word	0x000004f0
        /*0d18*/ 	.word	0x000000ff
        /*0d1c*/ 	.word	0x00030858
        /*0d20*/ 	.short	0x0100
        /*0d22*/ 	.byte	0x08
	.zero		1


	//   ....[9]....
        /*0d24*/ 	.word	0x00000500
        /*0d28*/ 	.word	0x000000ff
        /*0d2c*/ 	.word	0x00030868
        /*0d30*/ 	.short	0x0100
        /*0d32*/ 	.byte	0x08
	.zero		1


	//   ....[10]....
        /*0d34*/ 	.word	0x000005f0
        /*0d38*/ 	.word	0x000000ff
        /*0d3c*/ 	.word	0x00030870
        /*0d40*/ 	.short	0x0100
        /*0d42*/ 	.byte	0x06
	.zero		1


	//   ....[11]....
        /*0d44*/ 	.word	0x00000600
        /*0d48*/ 	.word	0x000000ff
        /*0d4c*/ 	.word	0x00030880
        /*0d50*/ 	.short	0x0100
        /*0d52*/ 	.byte	0x06
	.zero		1


	//   ....[12]....
        /*0d54*/ 	.word	0x00000610
        /*0d58*/ 	.word	0x000000ff
        /*0d5c*/ 	.word	0x00030878
        /*0d60*/ 	.short	0x0100
        /*0d62*/ 	.byte	0x06
	.zero		1


	//   ....[13]....
        /*0d64*/ 	.word	0x00000620
        /*0d68*/ 	.word	0x000000ff
        /*0d6c*/ 	.word	0x00030888
        /*0d70*/ 	.short	0x0100
        /*0d72*/ 	.byte	0x06
	.zero		1


	//   ....[14]....
        /*0d74*/ 	.word	0x00000750
        /*0d78*/ 	.word	0x000000ff
        /*0d7c*/ 	.word	0x00030890
        /*0d80*/ 	.short	0x0100
        /*0d82*/ 	.byte	0x08
	.zero		1


	//   ....[15]....
        /*0d84*/ 	.word	0x00000760
        /*0d88*/ 	.word	0x000000ff
        /*0d8c*/ 	.word	0x000308a0
        /*0d90*/ 	.short	0x0100
        /*0d92*/ 	.byte	0x08
	.zero		1


	//   ....[16]....
        /*0d94*/ 	.word	0x00000770
        /*0d98*/ 	.word	0x000000ff
        /*0d9c*/ 	.word	0x00030898
        /*0da0*/ 	.short	0x0100
        /*0da2*/ 	.byte	0x08
	.zero		1


	//   ....[17]....
        /*0da4*/ 	.word	0x00000780
        /*0da8*/ 	.word	0x000000ff
        /*0dac*/ 	.word	0x000308a8
        /*0db0*/ 	.short	0x0100
        /*0db2*/ 	.byte	0x08
	.zero		1


	//   ....[18]....
        /*0db4*/ 	.word	0x000008b0
        /*0db8*/ 	.word	0x000000ff
        /*0dbc*/ 	.word	0x000308b0
        /*0dc0*/ 	.short	0x0100
        /*0dc2*/ 	.byte	0x08
	.zero		1


	//   ....[19]....
        /*0dc4*/ 	.word	0x000008c0
        /*0dc8*/ 	.word	0x000000ff
        /*0dcc*/ 	.word	0x000308c0
        /*0dd0*/ 	.short	0x0100
        /*0dd2*/ 	.byte	0x08
	.zero		1


	//   ....[20]....
        /*0dd4*/ 	.word	0x000008d0
        /*0dd8*/ 	.word	0x000000ff
        /*0ddc*/ 	.word	0x000308b8
        /*0de0*/ 	.short	0x0100
        /*0de2*/ 	.byte	0x08
	.zero		1


	//   ....[21]....
        /*0de4*/ 	.word	0x000008e0
        /*0de8*/ 	.word	0x000000ff
        /*0dec*/ 	.word	0x000308c8
        /*0df0*/ 	.short	0x0100
        /*0df2*/ 	.byte	0x08
	.zero		1


	//   ....[22]....
        /*0df4*/ 	.word	0x000037d0
        /*0df8*/ 	.word	0x00000056
        /*0dfc*/ 	.word	0x00030890
        /*0e00*/ 	.short	0x010a
        /*0e02*/ 	.byte	0x3f
	.zero		1


	//   ....[23]....
        /*0e04*/ 	.word	0x00006f50
        /*0e08*/ 	.word	0x00000056
        /*0e0c*/ 	.word	0x00030890
        /*0e10*/ 	.short	0x010a
        /*0e12*/ 	.byte	0x3f
	.zero		1


	//   ....[24]....
        /*0e14*/ 	.word	0x00009ff0
        /*0e18*/ 	.word	0x00000056
        /*0e1c*/ 	.word	0x00030890
        /*0e20*/ 	.short	0x010a
        /*0e22*/ 	.byte	0x3f
	.zero		1


	//   ....[25]....
        /*0e24*/ 	.word	0x0000a7b0
        /*0e28*/ 	.word	0x0000000b
        /*0e2c*/ 	.word	0x00000000
        /*0e30*/ 	.short	0x0101
        /*0e32*/ 	.byte	0x3f
	.zero		1


	//   ....[26]....
        /*0e34*/ 	.word	0x0000a7f0
        /*0e38*/ 	.word	0x00000056
        /*0e3c*/ 	.word	0x000308b0
        /*0e40*/ 	.short	0x010a
        /*0e42*/ 	.byte	0x3f
	.zero		1


	//   ....[27]....
        /*0e44*/ 	.word	0x0000aef0
        /*0e48*/ 	.word	0x00000056
        /*0e4c*/ 	.word	0x00000000
        /*0e50*/ 	.short	0x0101
        /*0e52*/ 	.byte	0x3f
	.zero		1


	//   ....[28]....
        /*0e54*/ 	.word	0x0000b5a0
        /*0e58*/ 	.word	0x00000012
        /*0e5c*/ 	.word	0x00030800
        /*0e60*/ 	.short	0x010a
        /*0e62*/ 	.byte	0x3f
	.zero		1


	//   ....[29]....
        /*0e64*/ 	.word	0x0000b5f0
        /*0e68*/ 	.word	0x00000012
        /*0e6c*/ 	.word	0x00030800
        /*0e70*/ 	.short	0x010a
        /*0e72*/ 	.byte	0x3f
	.zero		1


	//   ....[30]....
        /*0e74*/ 	.word	0x0000c3c0
        /*0e78*/ 	.word	0x00000012
        /*0e7c*/ 	.word	0x00030800
        /*0e80*/ 	.short	0x010a
        /*0e82*/ 	.byte	0x3f
	.zero		1


	//   ....[31]....
        /*0e84*/ 	.word	0x0000eca0
        /*0e88*/ 	.word	0x00000012
        /*0e8c*/ 	.word	0x00030800
        /*0e90*/ 	.short	0x010a
        /*0e92*/ 	.byte	0x3f
	.zero		1


	//   ....[32]....
        /*0e94*/ 	.word	0x00011160
        /*0e98*/ 	.word	0x00000003
        /*0e9c*/ 	.word	0x00030830
        /*0ea0*/ 	.short	0x010a
        /*0ea2*/ 	.byte	0x3f
	.zero		1


	//   ....[33]....
        /*0ea4*/ 	.word	0x000111b0
        /*0ea8*/ 	.word	0x00000003
        /*0eac*/ 	.word	0x00030830
        /*0eb0*/ 	.short	0x010a
        /*0eb2*/ 	.byte	0x3f
	.zero		1


	//   ....[34]....
        /*0eb4*/ 	.word	0x00012e60
        /*0eb8*/ 	.word	0x0000000a
        /*0ebc*/ 	.word	0x00000000
        /*0ec0*/ 	.short	0x0101
        /*0ec2*/ 	.byte	0x3f
	.zero		1


	//   ....[35]....
        /*0ec4*/ 	.word	0x00013860
        /*0ec8*/ 	.word	0x0000000a
        /*0ecc*/ 	.word	0x00030830
        /*0ed0*/ 	.short	0x010a
        /*0ed2*/ 	.byte	0x3f
	.zero		1


	//   ....[36]....
        /*0ed4*/ 	.word	0x000138e0
        /*0ed8*/ 	.word	0x0000000a
        /*0edc*/ 	.word	0x00030830
        /*0ee0*/ 	.short	0x010a
        /*0ee2*/ 	.byte	0x3f
	.zero		1


	//   ....[37]....
        /*0ee4*/ 	.word	0x00014790
        /*0ee8*/ 	.word	0x0000000b
        /*0eec*/ 	.word	0x00030850
        /*0ef0*/ 	.short	0x010a
        /*0ef2*/ 	.byte	0x3f
	.zero		1


	//   ....[38]....
        /*0ef4*/ 	.word	0x000147e0
        /*0ef8*/ 	.word	0x0000000b
        /*0efc*/ 	.word	0x00030850
        /*0f00*/ 	.short	0x010a
        /*0f02*/ 	.byte	0x3f
	.zero		1


	//   ....[39]....
        /*0f04*/ 	.word	0x00015230
        /*0f08*/ 	.word	0x00000081
        /*0f0c*/ 	.word	0x00000000
        /*0f10*/ 	.short	0x0101
        /*0f12*/ 	.byte	0x3f
	.zero		1


	//   ....[40]....
        /*0f14*/ 	.word	0x00015900
        /*0f18*/ 	.word	0x0000000b
        /*0f1c*/ 	.word	0x00000000
        /*0f20*/ 	.short	0x0101
        /*0f22*/ 	.byte	0x3f
	.zero		1


	//   ....[41]....
        /*0f24*/ 	.word	0x000160f0
        /*0f28*/ 	.word	0x00000008
        /*0f2c*/ 	.word	0x00030850
        /*0f30*/ 	.short	0x010a
        /*0f32*/ 	.byte	0x3f
	.zero		1


	//   ....[42]....
        /*0f34*/ 	.word	0x00016190
        /*0f38*/ 	.word	0x00000008
        /*0f3c*/ 	.word	0x00030850
        /*0f40*/ 	.short	0x010a
        /*0f42*/ 	.byte	0x3f
	.zero		1


	//   ....[43]....
        /*0f44*/ 	.word	0x00016690
        /*0f48*/ 	.word	0x00000008
        /*0f4c*/ 	.word	0x00000000
        /*0f50*/ 	.short	0x0101
        /*0f52*/ 	.byte	0x3f
	.zero		1


	//   ....[44]....
        /*0f54*/ 	.word	0x00018300
        /*0f58*/ 	.word	0x00000000
        /*0f5c*/ 	.word	0x00000000
        /*0f60*/ 	.short	0x0101
        /*0f62*/ 	.byte	0x3f
	.zero		1


	//   ....[45]....
        /*0f64*/ 	.word	0x0001a6e0
        /*0f68*/ 	.word	0x00000016
        /*0f6c*/ 	.word	0x00030820
        /*0f70*/ 	.short	0x010a
        /*0f72*/ 	.byte	0x3f
	.zero		1


	//   ....[46]....
        /*0f74*/ 	.word	0x0001a770
        /*0f78*/ 	.word	0x00000009
        /*0f7c*/ 	.word	0x000308a0
        /*0f80*/ 	.short	0x010a
        /*0f82*/ 	.byte	0x3f
	.zero		1


	//   ....[47]....
        /*0f84*/ 	.word	0x0001abc0
        /*0f88*/ 	.word	0x00000009
        /*0f8c*/ 	.word	0x000308c0
        /*0f90*/ 	.short	0x010a
        /*0f92*/ 	.byte	0x3f
	.zero		1


	//   ....[48]....
        /*0f94*/ 	.word	0x0001b0d0
        /*0f98*/ 	.word	0x00000008
        /*0f9c*/ 	.word	0x000308a0
        /*0fa0*/ 	.short	0x010a
        /*0fa2*/ 	.byte	0x3f
	.zero		1


	//   ....[49]....
        /*0fa4*/ 	.word	0x0001b510
        /*0fa8*/ 	.word	0x00000008
        /*0fac*/ 	.word	0x000308c0
        /*0fb0*/ 	.short	0x010a
        /*0fb2*/ 	.byte	0x3f
	.zero		1


	//   ....[50]....
        /*0fb4*/ 	.word	0x0001c440
        /*0fb8*/ 	.word	0x00000007
        /*0fbc*/ 	.word	0x00030840
        /*0fc0*/ 	.short	0x010a
        /*0fc2*/ 	.byte	0x3f
	.zero		1


	//   ....[51]....
        /*0fc4*/ 	.word	0x0001cb00
        /*0fc8*/ 	.word	0x00000007
        /*0fcc*/ 	.word	0x00030830
        /*0fd0*/ 	.short	0x0107
        /*0fd2*/ 	.byte	0x3f
	.zero		1


	//   ....[52]....
        /*0fd4*/ 	.word	0x0001cbd0
        /*0fd8*/ 	.word	0x00000007
        /*0fdc*/ 	.word	0x00030830
        /*0fe0*/ 	.short	0x0101
        /*0fe2*/ 	.byte	0x3f
	.zero		1


	//   ....[53]....
        /*0fe4*/ 	.word	0x0001d760
        /*0fe8*/ 	.word	0x00000016
        /*0fec*/ 	.word	0x00030800
        /*0ff0*/ 	.short	0x0107
        /*0ff2*/ 	.byte	0x3f
	.zero		1


	//   ....[54]....
        /*0ff4*/ 	.word	0x0001d860
        /*0ff8*/ 	.word	0x00000016
        /*0ffc*/ 	.word	0x00030800
        /*1000*/ 	.short	0x0101
        /*1002*/ 	.byte	0x3f
	.zero		1


	//   ....[55]....
        /*1004*/ 	.word	0x0001d880
        /*1008*/ 	.word	0x00000016
        /*100c*/ 	.word	0x00030820
        /*1010*/ 	.short	0x010a
        /*1012*/ 	.byte	0x3f
	.zero		1


	//   ....[56]....
        /*1014*/ 	.word	0x0001dc60
        /*1018*/ 	.word	0x00000007
        /*101c*/ 	.word	0x00030840
        /*1020*/ 	.short	0x010a
        /*1022*/ 	.byte	0x3f
	.zero		1


	//   ....[57]....
        /*1024*/ 	.word	0x0001e170
        /*1028*/ 	.word	0x00000007
        /*102c*/ 	.word	0x00030830
        /*1030*/ 	.short	0x0107
        /*1032*/ 	.byte	0x3f
	.zero		1


	//   ....[58]....
        /*1034*/ 	.word	0x0001e230
        /*1038*/ 	.word	0x00000007
        /*103c*/ 	.word	0x00030830
        /*1040*/ 	.short	0x0101
        /*1042*/ 	.byte	0x3f
	.zero		1


	//   ....[59]....
        /*1044*/ 	.word	0x0001e290
        /*1048*/ 	.word	0x00000006
        /*104c*/ 	.word	0x00030860
        /*1050*/ 	.short	0x010a
        /*1052*/ 	.byte	0x3f
	.zero		1


	//   ....[60]....
        /*1054*/ 	.word	0x0001e7f0
        /*1058*/ 	.word	0x00000006
        /*105c*/ 	.word	0x00030850
        /*1060*/ 	.short	0x0107
        /*1062*/ 	.byte	0x3f
	.zero		1


	//   ....[61]....
        /*1064*/ 	.word	0x0001e950
        /*1068*/ 	.word	0x00000006
        /*106c*/ 	.word	0x00030850
        /*1070*/ 	.short	0x0101
        /*1072*/ 	.byte	0x3f
	.zero		1


	//   ....[62]....
        /*1074*/ 	.word	0x0001eb60
        /*1078*/ 	.word	0x00000000
        /*107c*/ 	.word	0x00030860
        /*1080*/ 	.short	0x010a
        /*1082*/ 	.byte	0x3f
	.zero		1


	//   ....[63]....
        /*1084*/ 	.word	0x0001f070
        /*1088*/ 	.word	0x00000000
        /*108c*/ 	.word	0x00030850
        /*1090*/ 	.short	0x0107
        /*1092*/ 	.byte	0x3f
	.zero		1


	//   ....[64]....
        /*1094*/ 	.word	0x0001f130
        /*1098*/ 	.word	0x00000000
        /*109c*/ 	.word	0x00030850
        /*10a0*/ 	.short	0x0101
        /*10a2*/ 	.byte	0x3f
	.zero		1


	//   ....[65]....
        /*10a4*/ 	.word	0x0001fc40
        /*10a8*/ 	.word	0x00000007
        /*10ac*/ 	.word	0x00030820
        /*10b0*/ 	.short	0x010a
        /*10b2*/ 	.byte	0x3f
	.zero		1


	//   ....[66]....
        /*10b4*/ 	.word	0x0001fdb0
        /*10b8*/ 	.word	0x00000005
        /*10bc*/ 	.word	0x00030840
        /*10c0*/ 	.short	0x010a
        /*10c2*/ 	.byte	0x3f
	.zero		1


	//   ....[67]....
        /*10c4*/ 	.word	0x0001fe50
        /*10c8*/ 	.word	0x00000003
        /*10cc*/ 	.word	0x00030840
        /*10d0*/ 	.short	0x010a
        /*10d2*/ 	.byte	0x3f
	.zero		1


	//   ....[68]....
        /*10d4*/ 	.word	0x0001fe90
        /*10d8*/ 	.word	0x00000005
        /*10dc*/ 	.word	0x00030860
        /*10e0*/ 	.short	0x010a
        /*10e2*/ 	.byte	0x3f
	.zero		1


	//   ....[69]....
        /*10e4*/ 	.word	0x0001fed0
        /*10e8*/ 	.word	0x00000003
        /*10ec*/ 	.word	0x00030860
        /*10f0*/ 	.short	0x010a
        /*10f2*/ 	.byte	0x3f
	.zero		1


	//   ....[70]....
        /*10f4*/ 	.word	0x0001ff30
        /*10f8*/ 	.word	0x00000056
        /*10fc*/ 	.word	0x00030890
        /*1100*/ 	.short	0x010a
        /*1102*/ 	.byte	0x3f
	.zero		1


	//   ....[71]....
        /*1104*/ 	.word	0x000201e0
        /*1108*/ 	.word	0x00000056
        /*110c*/ 	.word	0x00030890
        /*1110*/ 	.short	0x010a
        /*1112*/ 	.byte	0x3f
	.zero		1


	//   ....[72]....
        /*1114*/ 	.word	0x00020490
        /*1118*/ 	.word	0x00000056
        /*111c*/ 	.word	0x00030890
        /*1120*/ 	.short	0x010a
        /*1122*/ 	.byte	0x3f
	.zero		1


	//   ....[73]....
        /*1124*/ 	.word	0x00020740
        /*1128*/ 	.word	0x00000056
        /*112c*/ 	.word	0x000308b0
        /*1130*/ 	.short	0x010a
        /*1132*/ 	.byte	0x3f
	.zero		1


	//   ....[74]....
        /*1134*/ 	.word	0x00020950
        /*1138*/ 	.word	0x00000012
        /*113c*/ 	.word	0x00030800
        /*1140*/ 	.short	0x010a
        /*1142*/ 	.byte	0x3f
	.zero		1


	//   ....[75]....
        /*1144*/ 	.word	0x00020b70
        /*1148*/ 	.word	0x00000012
        /*114c*/ 	.word	0x00030800
        /*1150*/ 	.short	0x010a
        /*1152*/ 	.byte	0x3f
	.zero		1


	//   ....[76]....
        /*1154*/ 	.word	0x00020bc0
        /*1158*/ 	.word	0x00000003
        /*115c*/ 	.word	0x00030830
        /*1160*/ 	.short	0x010a
        /*1162*/ 	.byte	0x3f
	.zero		1


	//   ....[77]....
        /*1164*/ 	.word	0x00020c10
        /*1168*/ 	.word	0x0000000a
        /*116c*/ 	.word	0x00030830
        /*1170*/ 	.short	0x010a
        /*1172*/ 	.byte	0x3f
	.zero		1


	//   ....[78]....
        /*1174*/ 	.word	0x00020c60
        /*1178*/ 	.word	0x0000000b
        /*117c*/ 	.word	0x00030850
        /*1180*/ 	.short	0x010a
        /*1182*/ 	.byte	0x3f
	.zero		1


	//   ....[79]....
        /*1184*/ 	.word	0x00020cb0
        /*1188*/ 	.word	0x00000008
        /*118c*/ 	.word	0x00030850
        /*1190*/ 	.short	0x010a
        /*1192*/ 	.byte	0x3f
	.zero		1


	//   ....[80]....
        /*1194*/ 	.word	0x00020e50
        /*1198*/ 	.word	0x00000016
        /*119c*/ 	.word	0x00030820
        /*11a0*/ 	.short	0x010a
        /*11a2*/ 	.byte	0x3f
	.zero		1


	//   ....[81]....
        /*11a4*/ 	.word	0x00020ea0
        /*11a8*/ 	.word	0x00000009
        /*11ac*/ 	.word	0x000308a0
        /*11b0*/ 	.short	0x010a
        /*11b2*/ 	.byte	0x3f
	.zero		1


	//   ....[82]....
        /*11b4*/ 	.word	0x00020ef0
        /*11b8*/ 	.word	0x00000009
        /*11bc*/ 	.word	0x000308c0
        /*11c0*/ 	.short	0x010a
        /*11c2*/ 	.byte	0x3f
	.zero		1


	//   ....[83]....
        /*11c4*/ 	.word	0x00020f40
        /*11c8*/ 	.word	0x00000008
        /*11cc*/ 	.word	0x000308a0
        /*11d0*/ 	.short	0x010a
        /*11d2*/ 	.byte	0x3f
	.zero		1


	//   ....[84]....
        /*11d4*/ 	.word	0x00020f90
        /*11d8*/ 	.word	0x00000008
        /*11dc*/ 	.word	0x000308c0
        /*11e0*/ 	.short	0x010a
        /*11e2*/ 	.byte	0x3f
	.zero		1


	//   ....[85]....
        /*11e4*/ 	.word	0x000210b0
        /*11e8*/ 	.word	0x00000007
        /*11ec*/ 	.word	0x00030840
        /*11f0*/ 	.short	0x010a
        /*11f2*/ 	.byte	0x3f
	.zero		1


	//   ....[86]....
        /*11f4*/ 	.word	0x00022440
        /*11f8*/ 	.word	0x00000016
        /*11fc*/ 	.word	0x00030820
        /*1200*/ 	.short	0x010a
        /*1202*/ 	.byte	0x3f
	.zero		1


	//   ....[87]....
        /*1204*/ 	.word	0x00022490
        /*1208*/ 	.word	0x00000007
        /*120c*/ 	.word	0x00030840
        /*1210*/ 	.short	0x010a
        /*1212*/ 	.byte	0x3f
	.zero		1


	//   ....[88]....
        /*1214*/ 	.word	0x00022cd0
        /*1218*/ 	.word	0x00000006
        /*121c*/ 	.word	0x00030860
        /*1220*/ 	.short	0x010a
        /*1222*/ 	.byte	0x3f
	.zero		1


	//   ....[89]....
        /*1224*/ 	.word	0x00023560
        /*1228*/ 	.word	0x00000000
        /*122c*/ 	.word	0x00030860
        /*1230*/ 	.short	0x010a
        /*1232*/ 	.byte	0x3f
	.zero		1


	//   ....[90]....
        /*1234*/ 	.word	0x000246f0
        /*1238*/ 	.word	0x00000007
        /*123c*/ 	.word	0x00030820
        /*1240*/ 	.short	0x010a
        /*1242*/ 	.byte	0x3f
	.zero		1


	//   ....[91]....
        /*1244*/ 	.word	0x00024890
        /*1248*/ 	.word	0x00000005
        /*124c*/ 	.word	0x00030840
        /*1250*/ 	.short	0x010a
        /*1252*/ 	.byte	0x3f
	.zero		1


	//   ....[92]....
        /*1254*/ 	.word	0x000248e0
        /*1258*/ 	.word	0x00000003
        /*125c*/ 	.word	0x00030840
        /*1260*/ 	.short	0x010a
        /*1262*/ 	.byte	0x3f
	.zero		1


	//   ....[93]....
        /*1264*/ 	.word	0x00024930
        /*1268*/ 	.word	0x00000005
        /*126c*/ 	.word	0x00030860
        /*1270*/ 	.short	0x010a
        /*1272*/ 	.byte	0x3f
	.zero		1


	//----- nvinfo : EIATTR_NUM_MBARRIERS
	.align		4
.L_149:
        /*1274*/ 	.byte	0x03, 0x38
        /*1276*/ 	.short	0x0016


	//----- nvinfo : EIATTR_EXIT_INSTR_OFFSETS
	.align		4
        /*1278*/ 	.byte	0x04, 0x1c
        /*127a*/ 	.short	(.L_151 - .L_150)


	//   ....[0]....
.L_150:
        /*127c*/ 	.word	0x0001ff20


	//----- nvinfo : EIATTR_MAX_THREADS
	.align		4
.L_151:
        /*1280*/ 	.byte	0x04, 0x05
        /*1282*/ 	.short	(.L_153 - .L_152)
.L_152:
        /*1284*/ 	.word	0x00000180
        /*1288*/ 	.word	0x00000001
        /*128c*/ 	.word	0x00000001


	//----- nvinfo : EIATTR_CRS_STACK_SIZE
	.align		4
.L_153:
        /*1290*/ 	.byte	0x04, 0x1e
        /*1292*/ 	.short	(.L_155 - .L_154)
.L_154:
        /*1294*/ 	.word	0x00000000


	//----- nvinfo : EIATTR_CBANK_PARAM_SIZE
	.align		4
.L_155:
        /*1298*/ 	.byte	0x03, 0x19
        /*129a*/ 	.short	0x0af0


	//----- nvinfo : EIATTR_PARAM_CBANK
	.align		4
        /*129c*/ 	.byte	0x04, 0x0a
        /*129e*/ 	.short	(.L_157 - .L_156)
	.align		4
.L_156:
        /*12a0*/ 	.word	index@(.nv.constant0._ZN7cutlass13device_kernelIN5flash11enable_sm90INS1_16FlashAttnFwdSm90INS1_25CollectiveMainloopFwdSm90ILi2EN4cute5tupleIJNS5_1CILi1EEES8_S8_EEENS6_IJNS7_ILi128EEENS7_ILi96EEENS7_ILi192EEEEEELi192ENS_10bfloat16_tEfNS_4arch4Sm90ELb0ELb0ELb0ELb1ELb1ELb1ELb0ELb1ELb1ELb1ELb0ELb0EEENS1_21CollectiveEpilogueFwdINS6_IJSA_SC_SB_EEES9_SE_SG_Li256ELb1ELb1ELb0ELb0EEENS1_36VarlenDynamicPersistentTileSchedulerILi128ELi96ELi256ELi128ELb0ELb1ELb1ELb0ELb1ELb1EEEEEEEEEvNT_6ParamsE)
        /*12a4*/ 	.short	0x0210
        /*12a6*/ 	.short	0x0af0


	//----- nvinfo : EIATTR_SW_WAR
	.align		4
.L_157:
        /*12a8*/ 	.byte	0x04, 0x36
        /*12aa*/ 	.short	(.L_159 - .L_158)
.L_158:
        /*12ac*/ 	.word	0x00000008
.L_159:


//--------------------- .nv.info._ZN7cutlass13device_kernelIN5flash11enable_sm90INS1_16FlashAttnFwdSm90INS1_25CollectiveMainloopFwdSm90ILi2EN4cute5tupleIJNS5_1CILi1EEES8_S8_EEENS6_IJNS7_ILi128EEENS7_ILi96EEENS7_ILi192EEEEEELi192ENS_10bfloat16_tEfNS_4arch4Sm90ELb0ELb1ELb0ELb0ELb1ELb0ELb0ELb1ELb1ELb1ELb0ELb0EEENS1_21CollectiveEpilogueFwdINS6_IJSA_SC_SB_EEES9_SE_SG_Li256ELb0ELb1ELb0ELb0EEENS1_30DynamicPersistentTileSchedulerILi256ELi128ELb0ELb1ELb1EEEEEEEEEvNT_6ParamsE --------------------------
	.section	.nv.info._ZN7cutlass13device_kernelIN5flash11enable_sm90INS1_16FlashAttnFwdSm90INS1_25CollectiveMainloopFwdSm90ILi2EN4cute5tupleIJNS5_1CILi1EEES8_S8_EEENS6_IJNS7_ILi128EEENS7_ILi96EEENS7_ILi192EEEEEELi192ENS_10bfloat16_tEfNS_4arch4Sm90ELb0ELb1ELb0ELb0ELb1ELb0ELb0ELb1ELb1ELb1ELb0ELb0EEENS1_21CollectiveEpilogueFwdINS6_IJSA_SC_SB_EEES9_SE_SG_Li256ELb0ELb1ELb0ELb0EEENS1_30DynamicPersistentTileSchedulerILi256ELi128ELb0ELb1ELb1EEEEEEEEEvNT_6ParamsE,"",@"SHT_CUDA_INFO"
	.sectionflags	@""
	.align	4


	//----- nvinfo : EIATTR_CUDA_API_VERSION
	.align		4
        /*0000*/ 	.byte	0x04, 0x37
        /*0002*/ 	.short	(.L_161 - .L_160)
.L_160:
        /*0004*/ 	.word	0x00000082


	//----- nvinfo : EIATTR_KPARAM_INFO
	.align		4
.L_161:
        /*0008*/ 	.byte	0x04, 0x17
        /*000a*/ 	.short	(.L_163 - .L_162)
.L_162:
        /*000c*/ 	.word	0x00000000
        /*0010*/ 	.short	0x0000
        /*0012*/ 	.short	0x0070
        /*0014*/ 	.byte	0x00, 0xf0, 0x01, 0x2a


	//----- nvinfo : EIATTR_SPARSE_MMA_MASK
	.align		4
.L_163:
        /*0018*/ 	.byte	0x03, 0x50
        /*001a*/ 	.short	0x0000


	//----- nvinfo : EIATTR_MAXREG_COUNT
	.align		4
        /*001c*/ 	.byte	0x03, 0x1b
        /*001e*/ 	.short	0x00a8


	//----- nvinfo : EIATTR_NUM_BARRIERS
	.align		4
        /*0020*/ 	.byte	0x02, 0x4c
        /*0022*/ 	.byte	0x09
	.zero		1


	//----- nvinfo : EIATTR_EXTERNS
	.align		4
        /*0024*/ 	.byte	0x04, 0x0f
        /*0026*/ 	.short	(.L_165 - .L_164)


	//   ....[0]....
	.align		4
.L_164:
        /*0028*/ 	.word	index@(__assertfail)


	//----- nvinfo : EIATTR_ANNOTATIONS
	.align		4
.L_165:
        /*002c*/ 	.byte	0x04, 0x55
        /*002e*/ 	.short	(.L_167 - .L_166)


	//   ....[0]....
.L_166:
        /*0030*/ 	.word	0x00000001
        /*0034*/ 	.byte	0xa0, 0x08, 0x00, 0x00, 0x01, 0x00, 0x00, 0x00, 0x60, 0x09, 0x00, 0x00, 0x01, 0x00, 0x00, 0x00
        /*0044*/ 	.byte	0x80, 0x00, 0x01, 0x00, 0x01, 0x00, 0x00, 0x00, 0x20, 0x01, 0x01, 0x00, 0x01, 0x00, 0x00, 0x00
        /*0054*/ 	.byte	0xa0, 0x01, 0x01, 0x00, 0x01, 0x00, 0x00, 0x00, 0x90, 0x28, 0x01, 0x00, 0x01, 0x00, 0x00, 0x00
        /*0064*/ 	.byte	0xb0, 0x28, 0x01, 0x00, 0x01, 0x00, 0x00, 0x00, 0x90, 0x42, 0x01, 0x00, 0x01, 0x00, 0x00, 0x00
        /*0074*/ 	.byte	0x30, 0x44, 0x01, 0x00


	//----- nvinfo : EIATTR_MERCURY_ISA_VERSION
	.align		4
.L_167:
        /*0078*/ 	.byte	0x03, 0x5f
        /*007a*/ 	.short	0x0101


	//----- nvinfo : EIATTR_INT_WARP_WIDE_INSTR_OFFSETS
	.align		4
        /*007c*/ 	.byte	0x04, 0x31
        /*007e*/ 	.short	(.L_169 - .L_168)


	//   ....[0]....
.L_168:
        /*0080*/ 	.word	0x000000c0


	//   ....[1]....
        /*0084*/ 	.word	0x000000d0


	//   ....[2]....
        /*0088*/ 	.word	0x00000170


	//   ....[3]....
        /*008c*/ 	.word	0x00010db0


	//   ....[4]....
        /*0090*/ 	.word	0x00010e40


	//   ....[5]....
        /*0094*/ 	.word	0x000139e0


	//   ....[6]....
        /*0098*/ 	.word	0x00013a70


	//----- nvinfo : EIATTR_COOP_GROUP_MASK_REGIDS
	.align		4
.L_169:
        /*009c*/ 	.byte	0x04, 0x29
        /*009e*/ 	.short	(.L_171 - .L_170)


	//   ....[0]....
.L_170:
        /*00a0*/ 	.word	0xffffffff


	//   ....[1]....
        /*00a4*/ 	.word	0xffffffff


	//   ....[2]....
        /*00a8*/ 	.word	0xffffffff


	//   ....[3]....
        /*00ac*/ 	.word	0xffffffff


	//   ....[4]....
        /*00b0*/ 	.word	0xffffffff


	//   ....[5]....
        /*00b4*/ 	.word	0xffffffff


	//   ....[6]....
        /*00b8*/ 	.word	0xffffffff


	//   ....[7]....
        /*00bc*/ 	.word	0xffffffff


	//   ....[8]....
        /*00c0*/ 	.word	0xffffffff


	//   ....[9]....
        /*00c4*/ 	.word	0xffffffff


	//   ....[10]....
        /*00c8*/ 	.word	0xffffffff


	//   ....[11]....
        /*00cc*/ 	.word	0xffffffff


	//   ....[12]....
        /*00d0*/ 	.word	0xffffffff


	//   ....[13]....
        /*00d4*/ 	.word	0xffffffff


	//   ....[14]....
        /*00d8*/ 	.word	0xffffffff


	//   ....[15]....
        /*00dc*/ 	.word	0xffffffff


	//   ....[16]....
        /*00e0*/ 	.word	0xffffffff


	//   ....[17]....
        /*00e4*/ 	.word	0xffffffff


	//   ....[18]....
        /*00e8*/ 	.word	0xffffffff


	//   ....[19]....
        /*00ec*/ 	.word	0xffffffff


	//   ....[20]....
        /*00f0*/ 	.word	0xffffffff


	//   ....[21]....
        /*00f4*/ 	.word	0xffffffff


	//   ....[22]....
        /*00f8*/ 	.word	0xffffffff


	//   ....[23]....
        /*00fc*/ 	.word	0xffffffff


	//   ....[24]....
        /*0100*/ 	.word	0xffffffff


	//   ....[25]....
        /*0104*/ 	.word	0xffffffff


	//   ....[26]....
        /*0108*/ 	.word	0xffffffff


	//   ....[27]....
        /*010c*/ 	.word	0xffffffff


	//   ....[28]....
        /*0110*/ 	.word	0xffffffff


	//   ....[29]....
        /*0114*/ 	.word	0xffffffff


	//   ....[30]....
        /*0118*/ 	.word	0xffffffff


	//   ....[31]....
        /*011c*/ 	.word	0xffffffff


	//   ....[32]....
        /*0120*/ 	.word	0xffffffff


	//   ....[33]....
        /*0124*/ 	.word	0xffffffff


	//   ....[34]....
        /*0128*/ 	.word	0xffffffff


	//   ....[35]....
        /*012c*/ 	.word	0xffffffff


	//   ....[36]....
        /*0130*/ 	.word	0xffffffff


	//   ....[37]....
        /*0134*/ 	.word	0xffffffff


	//   ....[38]....
        /*0138*/ 	.word	0xffffffff


	//   ....[39]....
        /*013c*/ 	.word	0xffffffff


	//   ....[40]....
        /*0140*/ 	.word	0xffffffff


	//   ....[41]....
        /*0144*/ 	.word	0xffffffff


	//   ....[42]....
        /*0148*/ 	.word	0xffffffff


	//   ....[43]....
        /*014c*/ 	.word	0xffffffff


	//   ....[44]....
        /*0150*/ 	.word	0xffffffff


	//   ....[45]....
        /*0154*/ 	.word	0xffffffff


	//   ....[46]....
        /*0158*/ 	.word	0xffffffff


	//   ....[47]....
        /*015c*/ 	.word	0xffffffff


	//   ....[48]....
        /*0160*/ 	.word	0xffffffff


	//   ....[49]....
        /*0164*/ 	.word	0xffffffff


	//   ....[50]....
        /*0168*/ 	.word	0xffffffff


	//   ....[51]....
        /*016c*/ 	.word	0xffffffff


	//   ....[52]....
        /*0170*/ 	.word	0xffffffff


	//   ....[53]....
        /*0174*/ 	.word	0xffffffff


	//   ....[54]....
        /*0178*/ 	.word	0xffffffff


	//   ....[55]....
        /*017c*/ 	.word	0xffffffff


	//   ....[56]....
        /*0180*/ 	.word	0xffffffff


	//   ....[57]....
        /*0184*/ 	.word	0xffffffff


	//   ....[58]....
        /*0188*/ 	.word	0xffffffff


	//   ....[59]....
        /*018c*/ 	.word	0xffffffff


	//   ....[60]....
        /*0190*/ 	.word	0xffffffff


	//   ....[61]....
        /*0194*/ 	.word	0xffffffff


	//   ....[62]....
        /*0198*/ 	.word	0xffffffff


	//   ....[63]....
        /*019c*/ 	.word	0xffffffff


	//   ....[64]....
        /*01a0*/ 	.word	0xffffffff


	//   ....[65]....
        /*01a4*/ 	.word	0xffffffff


	//   ....[66]....
        /*01a8*/ 	.word	0xffffffff


	//   ....[67]....
        /*01ac*/ 	.word	0xffffffff


	//   ....[68]....
        /*01b0*/ 	.word	0xffffffff


	//   ....[69]....
        /*01b4*/ 	.word	0xffffffff


	//   ....[70]....
        /*01b8*/ 	.word	0xffffffff


	//   ....[71]....
        /*01bc*/ 	.word	0xffffffff


	//   ....[72]....
        /*01c0*/ 	.word	0xffffffff


	//   ....[73]....
        /*01c4*/ 	.word	0xffffffff


	//   ....[74]....
        /*01c8*/ 	.word	0xffffffff


	//   ....[75]....
        /*01cc*/ 	.word	0xffffffff


	//   ....[76]....
        /*01d0*/ 	.word	0xffffffff


	//   ....[77]....
        /*01d4*/ 	.word	0xffffffff


	//   ....[78]....
        /*01d8*/ 	.word	0xffffffff


	//   ....[79]....
        /*01dc*/ 	.word	0xffffffff


	//   ....[80]....
        /*01e0*/ 	.word	0xffffffff


	//   ....[81]....
        /*01e4*/ 	.word	0xffffffff


	//   ....[82]....
        /*01e8*/ 	.word	0xffffffff


	//   ....[83]....
        /*01ec*/ 	.word	0xffffffff


	//   ....[84]....
        /*01f0*/ 	.word	0xffffffff


	//   ....[85]....
        /*01f4*/ 	.word	0xffffffff


	//   ....[86]....
        /*01f8*/ 	.word	0xffffffff


	//   ....[87]....
        /*01fc*/ 	.word	0xffffffff


	//   ....[88]....
        /*0200*/ 	.word	0xffffffff


	//   ....[89]....
        /*0204*/ 	.word	0xffffffff


	//   ....[90]....
        /*0208*/ 	.word	0xffffffff


	//   ....[91]....
        /*020c*/ 	.word	0xffffffff


	//   ....[92]....
        /*0210*/ 	.word	0xffffffff


	//   ....[93]....
        /*0214*/ 	.word	0xffffffff


	//   ....[94]....
        /*0218*/ 	.word	0xffffffff


	//   ....[95]....
        /*021c*/ 	.word	0xffffffff


	//   ....[96]....
        /*0220*/ 	.word	0xffffffff


	//   ....[97]....
        /*0224*/ 	.word	0xffffffff


	//   ....[98]....
        /*0228*/ 	.word	0xffffffff


	//   ....[99]....
        /*022c*/ 	.word	0xffffffff


	//   ....[100]....
        /*0230*/ 	.word	0xffffffff


	//   ....[101]....
        /*0234*/ 	.word	0xffffffff


	//   ....[102]....
        /*0238*/ 	.word	0xffffffff


	//   ....[103]....
        /*023c*/ 	.word	0xffffffff


	//   ....[104]....
        /*0240*/ 	.word	0xffffffff


	//   ....[105]....
        /*0244*/ 	.word	0xffffffff


	//   ....[106]....
        /*0248*/ 	.word	0xffffffff


	//   ....[107]....
        /*024c*/ 	.word	0xffffffff


	//   ....[108]....
        /*0250*/ 	.word	0xffffffff


	//   ....[109]....
        /*0254*/ 	.word	0xffffffff


	//   ....[110]....
        /*0258*/ 	.word	0xffffffff


	//   ....[111]....
        /*025c*/ 	.word	0xffffffff


	//   ....[112]....
        /*0260*/ 	.word	0xffffffff


	//   ....[113]....
        /*0264*/ 	.word	0xffffffff


	//   ....[114]....
        /*0268*/ 	.word	0xffffffff


	//   ....[115]....
        /*026c*/ 	.word	0xffffffff


	//   ....[116]....
        /*0270*/ 	.word	0xffffffff


	//   ....[117]....
        /*0274*/ 	.word	0xffffffff


	//   ....[118]....
        /*0278*/ 	.word	0xffffffff


	//   ....[119]....
        /*027c*/ 	.word	0xffffffff


	//   ....[120]....
        /*0280*/ 	.word	0x0500000f


	//   ....[121]....
        /*0284*/ 	.word	0x0500000f


	//   ....[122]....
        /*0288*/ 	.word	0x0500000f


	//   ....[123]....
        /*028c*/ 	.word	0x0500000f


	//   ....[124]....
        /*0290*/ 	.word	0x0500000f


	//   ....[125]....
        /*0294*/ 	.word	0x0500000f


	//   ....[126]....
        /*0298*/ 	.word	0x0500000f


	//   ....[127]....
        /*029c*/ 	.word	0x0500000f


	//   ....[128]....
        /*02a0*/ 	.word	0x0500000f


	//   ....[129]....
        /*02a4*/ 	.word	0x0500000f


	//   ....[130]....
        /*02a8*/ 	.word	0x0500000f


	//   ....[131]....
        /*02ac*/ 	.word	0x0500000f


	//   ....[132]....
        /*02b0*/ 	.word	0x0500000f


	//   ....[133]....
        /*02b4*/ 	.word	0x0500000f


	//   ....[134]....
        /*02b8*/ 	.word	0x0500000f


	//   ....[135]....
        /*02bc*/ 	.word	0x0500000f


	//   ....[136]....
        /*02c0*/ 	.word	0x0500000f


	//   ....[137]....
        /*02c4*/ 	.word	0x0500000f


	//   ....[138]....
        /*02c8*/ 	.word	0x0500000f


	//   ....[139]....
        /*02cc*/ 	.word	0x0500000f


	//   ....[140]....
        /*02d0*/ 	.word	0x0500000f


	//   ....[141]....
        /*02d4*/ 	.word	0x0500000f


	//   ....[142]....
        /*02d8*/ 	.word	0x0500000f


	//   ....[143]....
        /*02dc*/ 	.word	0x0500000f


	//   ....[144]....
        /*02e0*/ 	.word	0x0500000f


	//   ....[145]....
        /*02e4*/ 	.word	0x0500000f


	//   ....[146]....
        /*02e8*/ 	.word	0x0500000f


	//   ....[147]....
        /*02ec*/ 	.word	0x0500000f


	//   ....[148]....
        /*02f0*/ 	.word	0x0500000f


	//   ....[149]....
        /*02f4*/ 	.word	0x0500000f


	//   ....[150]....
        /*02f8*/ 	.word	0x0500000f


	//   ....[151]....
        /*02fc*/ 	.word	0x0500000f


	//   ....[152]....
        /*0300*/ 	.word	0x0500000f


	//   ....[153]....
        /*0304*/ 	.word	0x0500000f


	//   ....[154]....
        /*0308*/ 	.word	0x0500000f


	//   ....[155]....
        /*030c*/ 	.word	0x0500000f


	//   ....[156]....
        /*0310*/ 	.word	0x0500000f


	//   ....[157]....
        /*0314*/ 	.word	0x0500000f


	//   ....[158]....
        /*0318*/ 	.word	0x0500000f


	//   ....[159]....
        /*031c*/ 	.word	0x0500000f


	//   ....[160]....
        /*0320*/ 	.word	0x0500000f


	//   ....[161]....
        /*0324*/ 	.word	0x0500000f


	//   ....[162]....
        /*0328*/ 	.word	0x0500000f


	//   ....[163]....
        /*032c*/ 	.word	0x0500000f


	//   ....[164]....
        /*0330*/ 	.word	0x0500000f


	//   ....[165]....
        /*0334*/ 	.word	0x0500000f


	//   ....[166]....
        /*0338*/ 	.word	0x0500000f


	//   ....[167]....
        /*033c*/ 	.word	0x0500000f


	//   ....[168]....
        /*0340*/ 	.word	0x0500000f


	//   ....[169]....
        /*0344*/ 	.word	0x0500000f


	//   ....[170]....
        /*0348*/ 	.word	0x0500000f


	//   ....[171]....
        /*034c*/ 	.word	0x0500000f


	//   ....[172]....
        /*0350*/ 	.word	0x0500000f


	//   ....[173]....
        /*0354*/ 	.word	0x0500000f


	//   ....[174]....
        /*0358*/ 	.word	0x0500000f


	//   ....[175]....
        /*035c*/ 	.word	0x0500000f


	//   ....[176]....
        /*0360*/ 	.word	0x0500000f


	//   ....[177]....
        /*0364*/ 	.word	0x0500000f


	//   ....[178]....
        /*0368*/ 	.word	0x0500000f


	//   ....[179]....
        /*036c*/ 	.word	0x0500000f


	//   ....[180]....
        /*0370*/ 	.word	0x0500000f


	//   ....[181]....
        /*0374*/ 	.word	0x0500000f


	//   ....[182]....
        /*0378*/ 	.word	0x0500000f


	//   ....[183]....
        /*037c*/ 	.word	0x0500000f


	//   ....[184]....
        /*0380*/ 	.word	0x0500000f


	//   ....[185]....
        /*0384*/ 	.word	0x0500000f


	//   ....[186]....
        /*0388*/ 	.word	0x0500000f


	//----- nvinfo : EIATTR_COOP_GROUP_INSTR_OFFSETS
	.align		4
.L_171:
        /*038c*/ 	.byte	0x04, 0x28
        /*038e*/ 	.short	(.L_173 - .L_172)


	//   ....[0]....
.L_172:
        /*0390*/ 	.word	0x00000070


	//   ....[1]....
        /*0394*/ 	.word	0x000000b0


	//   ....[2]....
        /*0398*/ 	.word	0x000002d0


	//   ....[3]....
        /*039c*/ 	.word	0x00000430


	//   ....[4]....
        /*03a0*/ 	.word	0x00000550


	//   ....[5]....
        /*03a4*/ 	.word	0x000006b0


	//   ....[6]....
        /*03a8*/ 	.word	0x000018b0


	//   ....[7]....
        /*03ac*/ 	.word	0x00002380


	//   ....[8]....
        /*03b0*/ 	.word	0x000025b0


	//   ....[9]....
        /*03b4*/ 	.word	0x000032e0


	//   ....[10]....
        /*03b8*/ 	.word	0x000033f0


	//   ....[11]....
        /*03bc*/ 	.word	0x00003a30


	//   ....[12]....
        /*03c0*/ 	.word	0x00003aa0


	//   ....[13]....
        /*03c4*/ 	.word	0x000057f0


	//   ....[14]....
        /*03c8*/ 	.word	0x000059e0


	//   ....[15]....
        /*03cc*/ 	.word	0x00006860


	//   ....[16]....
        /*03d0*/ 	.word	0x00006980


	//   ....[17]....
        /*03d4*/ 	.word	0x00006f00


	//   ....[18]....
        /*03d8*/ 	.word	0x00006f50


	//   ....[19]....
        /*03dc*/ 	.word	0x00008db0


	//   ....[20]....
        /*03e0*/ 	.word	0x00008dc0


	//   ....[21]....
        /*03e4*/ 	.word	0x00008df0


	//   ....[22]....
        /*03e8*/ 	.word	0x00008e00


	//   ....[23]....
        /*03ec*/ 	.word	0x0000a9e0


	//   ....[24]....
        /*03f0*/ 	.word	0x0000abd0


	//   ....[25]....
        /*03f4*/ 	.word	0x0000ba30


	//   ....[26]....
        /*03f8*/ 	.word	0x0000bb40


	//   ....[27]....
        /*03fc*/ 	.word	0x0000c100


	//   ....[28]....
        /*0400*/ 	.word	0x0000c150


	//   ....[29]....
        /*0404*/ 	.word	0x0000d210


	//   ....[30]....
        /*0408*/ 	.word	0x0000d240


	//   ....[31]....
        /*040c*/ 	.word	0x0000d300


	//   ....[32]....
        /*0410*/ 	.word	0x0000d310


	//   ....[33]....
        /*0414*/ 	.word	0x0000e8d0


	//   ....[34]....
        /*0418*/ 	.word	0x0000e900


	//   ....[35]....
        /*041c*/ 	.word	0x0000e930


	//   ....[36]....
        /*0420*/ 	.word	0x0000e9c0


	//   ....[37]....
        /*0424*/ 	.word	0x0000f070


	//   ....[38]....
        /*0428*/ 	.word	0x0000f0a0


	//   ....[39]....
        /*042c*/ 	.word	0x0000f1a0


	//   ....[40]....
        /*0430*/ 	.word	0x0000f1c0


	//   ....[41]....
        /*0434*/ 	.word	0x0000f2c0


	//   ....[42]....
        /*0438*/ 	.word	0x0000f2e0


	//   ....[43]....
        /*043c*/ 	.word	0x0000f3f0


	//   ....[44]....
        /*0440*/ 	.word	0x0000f410


	//   ....[45]....
        /*0444*/ 	.word	0x0000fb30


	//   ....[46]....
        /*0448*/ 	.word	0x0000fb60


	//   ....[47]....
        /*044c*/ 	.word	0x0000fc70


	//   ....[48]....
        /*0450*/ 	.word	0x0000fc90


	//   ....[49]....
        /*0454*/ 	.word	0x0000fd90


	//   ....[50]....
        /*0458*/ 	.word	0x0000fdb0


	//   ....[51]....
        /*045c*/ 	.word	0x0000fec0


	//   ....[52]....
        /*0460*/ 	.word	0x0000fee0


	//   ....[53]....
        /*0464*/ 	.word	0x000100b0


	//   ....[54]....
        /*0468*/ 	.word	0x00011920


	//   ....[55]....
        /*046c*/ 	.word	0x00011940


	//   ....[56]....
        /*0470*/ 	.word	0x00011950


	//   ....[57]....
        /*0474*/ 	.word	0x00011990


	//   ....[58]....
        /*0478*/ 	.word	0x00011a20


	//   ....[59]....
        /*047c*/ 	.word	0x00011a40


	//   ....[60]....
        /*0480*/ 	.word	0x00011ad0


	//   ....[61]....
        /*0484*/ 	.word	0x00011af0


	//   ....[62]....
        /*0488*/ 	.word	0x00011b80


	//   ....[63]....
        /*048c*/ 	.word	0x00011ba0


	//   ....[64]....
        /*0490*/ 	.word	0x00011c30


	//   ....[65]....
        /*0494*/ 	.word	0x00011c50


	//   ....[66]....
        /*0498*/ 	.word	0x00012290


	//   ....[67]....
        /*049c*/ 	.word	0x000122b0


	//   ....[68]....
        /*04a0*/ 	.word	0x000122e0


	//   ....[69]....
        /*04a4*/ 	.word	0x00012320


	//   ....[70]....
        /*04a8*/ 	.word	0x000123a0


	//   ....[71]....
        /*04ac*/ 	.word	0x000123d0


	//   ....[72]....
        /*04b0*/ 	.word	0x00012450


	//   ....[73]....
        /*04b4*/ 	.word	0x00012480


	//   ....[74]....
        /*04b8*/ 	.word	0x00012500


	//   ....[75]....
        /*04bc*/ 	.word	0x00012530


	//   ....[76]....
        /*04c0*/ 	.word	0x000125b0


	//   ....[77]....
        /*04c4*/ 	.word	0x000125e0


	//   ....[78]....
        /*04c8*/ 	.word	0x00012660


	//   ....[79]....
        /*04cc*/ 	.word	0x00012690


	//   ....[80]....
        /*04d0*/ 	.word	0x00012710


	//   ....[81]....
        /*04d4*/ 	.word	0x00012730


	//   ....[82]....
        /*04d8*/ 	.word	0x00012e50


	//   ....[83]....
        /*04dc*/ 	.word	0x00012e80


	//   ....[84]....
        /*04e0*/ 	.word	0x00012e90


	//   ....[85]....
        /*04e4*/ 	.word	0x00012eb0


	//   ....[86]....
        /*04e8*/ 	.word	0x00012f00


	//   ....[87]....
        /*04ec*/ 	.word	0x00012f20


	//   ....[88]....
        /*04f0*/ 	.word	0x00012f80


	//   ....[89]....
        /*04f4*/ 	.word	0x00012fa0


	//   ....[90]....
        /*04f8*/ 	.word	0x00012ff0


	//   ....[91]....
        /*04fc*/ 	.word	0x00013010


	//   ....[92]....
        /*0500*/ 	.word	0x00013060


	//   ....[93]....
        /*0504*/ 	.word	0x00013080


	//   ....[94]....
        /*0508*/ 	.word	0x00013320


	//   ....[95]....
        /*050c*/ 	.word	0x00013340


	//   ....[96]....
        /*0510*/ 	.word	0x00013360


	//   ....[97]....
        /*0514*/ 	.word	0x000133e0


	//   ....[98]....
        /*0518*/ 	.word	0x00013400


	//   ....[99]....
        /*051c*/ 	.word	0x00013480


	//   ....[100]....
        /*0520*/ 	.word	0x000134a0


	//   ....[101]....
        /*0524*/ 	.word	0x00013520


	//   ....[102]....
        /*0528*/ 	.word	0x00013540


	//   ....[103]....
        /*052c*/ 	.word	0x000135c0


	//   ....[104]....
        /*0530*/ 	.word	0x000135e0


	//   ....[105]....
        /*0534*/ 	.word	0x000135f0


	//   ....[106]....
        /*0538*/ 	.word	0x00013bc0


	//   ....[107]....
        /*053c*/ 	.word	0x00013be0


	//   ....[108]....
        /*0540*/ 	.word	0x00013bf0


	//   ....[109]....
        /*0544*/ 	.word	0x00013c10


	//   ....[110]....
        /*0548*/ 	.word	0x00013cb0


	//   ....[111]....
        /*054c*/ 	.word	0x00013ce0


	//   ....[112]....
        /*0550*/ 	.word	0x00013d50


	//   ....[113]....
        /*0554*/ 	.word	0x00013d80


	//   ....[114]....
        /*0558*/ 	.word	0x00013df0


	//   ....[115]....
        /*055c*/ 	.word	0x00013e20


	//   ....[116]....
        /*0560*/ 	.word	0x00013e90


	//   ....[117]....
        /*0564*/ 	.word	0x00013ec0


	//   ....[118]....
        /*0568*/ 	.word	0x000141d0


	//   ....[119]....
        /*056c*/ 	.word	0x000143b0


	//   ....[120]....
        /*0570*/ 	.word	0x00014a20


	//   ....[121]....
        /*0574*/ 	.word	0x00014b00


	//   ....[122]....
        /*0578*/ 	.word	0x00014ba0


	//   ....[123]....
        /*057c*/ 	.word	0x00014c20


	//   ....[124]....
        /*0580*/ 	.word	0x00014ce0


	//   ....[125]....
        /*0584*/ 	.word	0x00014d60


	//   ....[126]....
        /*0588*/ 	.word	0x00014e40


	//   ....[127]....
        /*058c*/ 	.word	0x00014ec0


	//   ....[128]....
        /*0590*/ 	.word	0x00014fa0


	//   ....[129]....
        /*0594*/ 	.word	0x00015020


	//   ....[130]....
        /*0598*/ 	.word	0x00015100


	//   ....[131]....
        /*059c*/ 	.word	0x00015180


	//   ....[132]....
        /*05a0*/ 	.word	0x00015250


	//   ....[133]....
        /*05a4*/ 	.word	0x000152e0


	//   ....[134]....
        /*05a8*/ 	.word	0x00015350


	//   ....[135]....
        /*05ac*/ 	.word	0x000153d0


	//   ....[136]....
        /*05b0*/ 	.word	0x00015490


	//   ....[137]....
        /*05b4*/ 	.word	0x00015500


	//   ....[138]....
        /*05b8*/ 	.word	0x000155f0


	//   ....[139]....
        /*05bc*/ 	.word	0x00015660


	//   ....[140]....
        /*05c0*/ 	.word	0x00015750


	//   ....[141]....
        /*05c4*/ 	.word	0x000157c0


	//   ....[142]....
        /*05c8*/ 	.word	0x000158b0


	//   ....[143]....
        /*05cc*/ 	.word	0x00015920


	//   ....[144]....
        /*05d0*/ 	.word	0x00015a10


	//   ....[145]....
        /*05d4*/ 	.word	0x00015a80


	//   ....[146]....
        /*05d8*/ 	.word	0x00015b70


	//   ....[147]....
        /*05dc*/ 	.word	0x00015be0


	//   ....[148]....
        /*05e0*/ 	.word	0x00015cb0


	//   ....[149]....
        /*05e4*/ 	.word	0x00015de0


	//   ....[150]....
        /*05e8*/ 	.word	0x00015e80


	//   ....[151]....
        /*05ec*/ 	.word	0x00015ef0


	//   ....[152]....
        /*05f0*/ 	.word	0x00015fb0


	//   ....[153]....
        /*05f4*/ 	.word	0x00016010


	//   ....[154]....
        /*05f8*/ 	.word	0x000160d0


	//   ....[155]....
        /*05fc*/ 	.word	0x00016130


	//   ....[156]....
        /*0600*/ 	.word	0x000161f0


	//   ....[157]....
        /*0604*/ 	.word	0x00016250


	//   ....[158]....
        /*0608*/ 	.word	0x00016310


	//   ....[159]....
        /*060c*/ 	.word	0x00016370


	//   ....[160]....
        /*0610*/ 	.word	0x00016430


	//   ....[161]....
        /*0614*/ 	.word	0x00016510


	//   ....[162]....
        /*0618*/ 	.word	0x000165b0


	//   ....[163]....
        /*061c*/ 	.word	0x00016610


	//   ....[164]....
        /*0620*/ 	.word	0x00016700


	//   ....[165]....
        /*0624*/ 	.word	0x00016760


	//   ....[166]....
        /*0628*/ 	.word	0x00016850


	//   ....[167]....
        /*062c*/ 	.word	0x000168b0


	//   ....[168]....
        /*0630*/ 	.word	0x000169a0


	//   ....[169]....
        /*0634*/ 	.word	0x00016a00


	//   ....[170]....
        /*0638*/ 	.word	0x00016af0


	//   ....[171]....
        /*063c*/ 	.word	0x00016b50


	//   ....[172]....
        /*0640*/ 	.word	0x00016c10


	//   ....[173]....
        /*0644*/ 	.word	0x00016d50


	//   ....[174]....
        /*0648*/ 	.word	0x00016df0


	//   ....[175]....
        /*064c*/ 	.word	0x00016e50


	//   ....[176]....
        /*0650*/ 	.word	0x00016f20


	//   ....[177]....
        /*0654*/ 	.word	0x00016fe0


	//   ....[178]....
        /*0658*/ 	.word	0x000170a0


	//   ....[179]....
        /*065c*/ 	.word	0x00017160


	//   ....[180]....
        /*0660*/ 	.word	0x00017220


	//   ....[181]....
        /*0664*/ 	.word	0x000172e0


	//   ....[182]....
        /*0668*/ 	.word	0x000173a0


	//   ....[183]....
        /*066c*/ 	.word	0x00017460


	//   ....[184]....
        /*0670*/ 	.word	0x00017520


	//   ....[185]....
        /*0674*/ 	.word	0x00017610


	//   ....[186]....
        /*0678*/ 	.word	0x00017730


	//----- nvinfo : EIATTR_REG_RECONFIG
	.align		4
.L_173:
        /*067c*/ 	.byte	0x01, 0x54
	.zero		2


	//----- nvinfo : EIATTR_SYSCALL_OFFSETS
	.align		4
        /*0680*/ 	.byte	0x04, 0x46
        /*0682*/ 	.short	(.L_175 - .L_174)


	//   ....[0]....
.L_174:
        /*0684*/ 	.word	0x00001a90


	//   ....[1]....
        /*0688*/ 	.word	0x00010fa0


	//   ....[2]....
        /*068c*/ 	.word	0x000110f0


	//   ....[3]....
        /*0690*/ 	.word	0x000111e0


	//   ....[4]....
        /*0694*/ 	.word	0x00011f50


	//----- nvinfo : EIATTR_MBARRIER_INSTR_OFFSETS
	.align		4
.L_175:
        /*0698*/ 	.byte	0x04, 0x39
        /*069a*/ 	.short	(.L_177 - .L_176)


	//   ....[0]....
.L_176:
        /*069c*/ 	.word	0x00000180
        /*06a0*/ 	.word	0x000000ff
        /*06a4*/ 	.word	0x00030800
        /*06a8*/ 	.short	0x0100
        /*06aa*/ 	.byte	0x08
	.zero		1


	//   ....[1]....
        /*06ac*/ 	.word	0x00000190
        /*06b0*/ 	.word	0x000000ff
        /*06b4*/ 	.word	0x00030820
        /*06b8*/ 	.short	0x0100
        /*06ba*/ 	.byte	0x08
	.zero		1


	//   ....[2]....
        /*06bc*/ 	.word	0x00000280
        /*06c0*/ 	.word	0x000000ff
        /*06c4*/ 	.word	0x00030830
        /*06c8*/ 	.short	0x0100
        /*06ca*/ 	.byte	0x08
	.zero		1


	//   ....[3]....
        /*06cc*/ 	.word	0x00000290
        /*06d0*/ 	.word	0x000000ff
        /*06d4*/ 	.word	0x00030840
        /*06d8*/ 	.short	0x0100
        /*06da*/ 	.byte	0x08
	.zero		1


	//   ....[4]....
        /*06dc*/ 	.word	0x000002a0
        /*06e0*/ 	.word	0x000000ff
        /*06e4*/ 	.word	0x00030838
        /*06e8*/ 	.short	0x0100
        /*06ea*/ 	.byte	0x08
	.zero		1


	//   ....[5]....
        /*06ec*/ 	.word	0x000002b0
        /*06f0*/ 	.word	0x000000ff
        /*06f4*/ 	.word	0x00030848
        /*06f8*/ 	.short	0x0100
        /*06fa*/ 	.byte	0x08
	.zero		1


	//   ....[6]....
        /*06fc*/ 	.word	0x000003e0
        /*0700*/ 	.word	0x000000ff
        /*0704*/ 	.word	0x00030850
        /*0708*/ 	.short	0x0100
        /*070a*/ 	.byte	0x08
	.zero		1


	//   ....[7]....
        /*070c*/ 	.word	0x000003f0
        /*0710*/ 	.word	0x000000ff
        /*0714*/ 	.word	0x00030860
        /*0718*/ 	.short	0x0100
        /*071a*/ 	.byte	0x08
	.zero		1


	//   ....[8]....
        /*071c*/ 	.word	0x00000400
        /*0720*/ 	.word	0x000000ff
        /*0724*/ 	.word	0x00030858
        /*0728*/ 	.short	0x0100
        /*072a*/ 	.byte	0x08
	.zero		1


	//   ....[9]....
        /*072c*/ 	.word	0x00000410
        /*0730*/ 	.word	0x000000ff
        /*0734*/ 	.word	0x00030868
        /*0738*/ 	.short	0x0100
        /*073a*/ 	.byte	0x08
	.zero		1


	//   ....[10]....
        /*073c*/ 	.word	0x00000500
        /*0740*/ 	.word	0x000000ff
        /*0744*/ 	.word	0x00030870
        /*0748*/ 	.short	0x0100
        /*074a*/ 	.byte	0x06
	.zero		1


	//   ....[11]....
        /*074c*/ 	.word	0x00000510
        /*0750*/ 	.word	0x000000ff
        /*0754*/ 	.word	0x00030880
        /*0758*/ 	.short	0x0100
        /*075a*/ 	.byte	0x06
	.zero		1


	//   ....[12]....
        /*075c*/ 	.word	0x00000520
        /*0760*/ 	.word	0x000000ff
        /*0764*/ 	.word	0x00030878
        /*0768*/ 	.short	0x0100
        /*076a*/ 	.byte	0x06
	.zero		1


	//   ....[13]....
        /*076c*/ 	.word	0x00000530
        /*0770*/ 	.word	0x000000ff
        /*0774*/ 	.word	0x00030888
        /*0778*/ 	.short	0x0100
        /*077a*/ 	.byte	0x06
	.zero		1


	//   ....[14]....
        /*077c*/ 	.word	0x00000660
        /*0780*/ 	.word	0x000000ff
        /*0784*/ 	.word	0x00030890
        /*0788*/ 	.short	0x0100
        /*078a*/ 	.byte	0x08
	.zero		1


	//   ....[15]....
        /*078c*/ 	.word	0x00000670
        /*0790*/ 	.word	0x000000ff
        /*0794*/ 	.word	0x000308a0
        /*0798*/ 	.short	0x0100
        /*079a*/ 	.byte	0x08
	.zero		1


	//   ....[16]....
        /*079c*/ 	.word	0x00000680
        /*07a0*/ 	.word	0x000000ff
        /*07a4*/ 	.word	0x00030898
        /*07a8*/ 	.short	0x0100
        /*07aa*/ 	.byte	0x08
	.zero		1


	//   ....[17]....
        /*07ac*/ 	.word	0x00000690
        /*07b0*/ 	.word	0x000000ff
        /*07b4*/ 	.word	0x000308a8
        /*07b8*/ 	.short	0x0100
        /*07ba*/ 	.byte	0x08
	.zero		1


	//   ....[18]....
        /*07bc*/ 	.word	0x000007d0
        /*07c0*/ 	.word	0x000000ff
        /*07c4*/ 	.word	0x000308b0
        /*07c8*/ 	.short	0x0100
        /*07ca*/ 	.byte	0x08
	.zero		1


	//   ....[19]....
        /*07cc*/ 	.word	0x000007e0
        /*07d0*/ 	.word	0x000000ff
        /*07d4*/ 	.word	0x000308c0
        /*07d8*/ 	.short	0x0100
        /*07da*/ 	.byte	0x08
	.zero		1


	//   ....[20]....
        /*07dc*/ 	.word	0x000007f0
        /*07e0*/ 	.word	0x000000ff
        /*07e4*/ 	.word	0x000308b8
        /*07e8*/ 	.short	0x0100
        /*07ea*/ 	.byte	0x08
	.zero		1


	//   ....[21]....
        /*07ec*/ 	.word	0x00000800
        /*07f0*/ 	.word	0x000000ff
        /*07f4*/ 	.word	0x000308c8
        /*07f8*/ 	.short	0x0100
        /*07fa*/ 	.byte	0x08
	.zero		1


	//   ....[22]....
        /*07fc*/ 	.word	0x00001b30
        /*0800*/ 	.word	0x000000ff
        /*0804*/ 	.word	0x00030800
        /*0808*/ 	.short	0x010a
        /*080a*/ 	.byte	0x28
	.zero		1


	//   ....[23]....
        /*080c*/ 	.word	0x00001bb0
        /*0810*/ 	.word	0x00000003
        /*0814*/ 	.word	0x00030830
        /*0818*/ 	.short	0x010a
        /*081a*/ 	.byte	0x3f
	.zero		1


	//   ....[24]....
        /*081c*/ 	.word	0x00001bf0
        /*0820*/ 	.word	0x00000003
        /*0824*/ 	.word	0x00030830
        /*0828*/ 	.short	0x010a
        /*082a*/ 	.byte	0x3f
	.zero		1


	//   ....[25]....
        /*082c*/ 	.word	0x00002300
        /*0830*/ 	.word	0x000000ff
        /*0834*/ 	.word	0x00000000
        /*0838*/ 	.short	0x0101
        /*083a*/ 	.byte	0x04
	.zero		1


	//   ....[26]....
        /*083c*/ 	.word	0x00004960
        /*0840*/ 	.word	0x000000ff
        /*0844*/ 	.word	0x00030830
        /*0848*/ 	.short	0x010a
        /*084a*/ 	.byte	0x06
	.zero		1


	//   ....[27]....
        /*084c*/ 	.word	0x000049a0
        /*0850*/ 	.word	0x000000ff
        /*0854*/ 	.word	0x00030830
        /*0858*/ 	.short	0x010a
        /*085a*/ 	.byte	0x06
	.zero		1


	//   ....[28]....
        /*085c*/ 	.word	0x00005460
        /*0860*/ 	.word	0x000000ff
        /*0864*/ 	.word	0x00030850
        /*0868*/ 	.short	0x010a
        /*086a*/ 	.byte	0x05
	.zero		1


	//   ....[29]....
        /*086c*/ 	.word	0x000054a0
        /*0870*/ 	.word	0x000000ff
        /*0874*/ 	.word	0x00030850
        /*0878*/ 	.short	0x010a
        /*087a*/ 	.byte	0x05
	.zero		1


	//   ....[30]....
        /*087c*/ 	.word	0x000057b0
        /*0880*/ 	.word	0x000000ff
        /*0884*/ 	.word	0x00000000
        /*0888*/ 	.short	0x0101
        /*088a*/ 	.byte	0x06
	.zero		1


	//   ....[31]....
        /*088c*/ 	.word	0x000077d0
        /*0890*/ 	.word	0x000000ff
        /*0894*/ 	.word	0x00000000
        /*0898*/ 	.short	0x0101
        /*089a*/ 	.byte	0x05
	.zero		1


	//   ....[32]....
        /*089c*/ 	.word	0x00007cc0
        /*08a0*/ 	.word	0x000000ff
        /*08a4*/ 	.word	0x00030830
        /*08a8*/ 	.short	0x010a
        /*08aa*/ 	.byte	0x06
	.zero		1


	//   ....[33]....
        /*08ac*/ 	.word	0x00007d00
        /*08b0*/ 	.word	0x000000ff
        /*08b4*/ 	.word	0x00030830
        /*08b8*/ 	.short	0x010a
        /*08ba*/ 	.byte	0x06
	.zero		1


	//   ....[34]....
        /*08bc*/ 	.word	0x000087c0
        /*08c0*/ 	.word	0x000000ff
        /*08c4*/ 	.word	0x00030850
        /*08c8*/ 	.short	0x010a
        /*08ca*/ 	.byte	0x05
	.zero		1


	//   ....[35]....
        /*08cc*/ 	.word	0x00008800
        /*08d0*/ 	.word	0x000000ff
        /*08d4*/ 	.word	0x00030850
        /*08d8*/ 	.short	0x010a
        /*08da*/ 	.byte	0x05
	.zero		1


	//   ....[36]....
        /*08dc*/ 	.word	0x00008b30
        /*08e0*/ 	.word	0x000000ff
        /*08e4*/ 	.word	0x00000000
        /*08e8*/ 	.short	0x0101
        /*08ea*/ 	.byte	0x06
	.zero		1


	//   ....[37]....
        /*08ec*/ 	.word	0x00009890
        /*08f0*/ 	.word	0x000000ff
        /*08f4*/ 	.word	0x00000000
        /*08f8*/ 	.short	0x0101
        /*08fa*/ 	.byte	0x05
	.zero		1


	//   ....[38]....
        /*08fc*/ 	.word	0x00009b50
        /*0900*/ 	.word	0x000000ff
        /*0904*/ 	.word	0x00030830
        /*0908*/ 	.short	0x010a
        /*090a*/ 	.byte	0x05
	.zero		1


	//   ....[39]....
        /*090c*/ 	.word	0x00009b90
        /*0910*/ 	.word	0x000000ff
        /*0914*/ 	.word	0x00030830
        /*0918*/ 	.short	0x010a
        /*091a*/ 	.byte	0x05
	.zero		1


	//   ....[40]....
        /*091c*/ 	.word	0x0000a650
        /*0920*/ 	.word	0x000000ff
        /*0924*/ 	.word	0x00030850
        /*0928*/ 	.short	0x010a
        /*092a*/ 	.byte	0x05
	.zero		1


	//   ....[41]....
        /*092c*/ 	.word	0x0000a690
        /*0930*/ 	.word	0x000000ff
        /*0934*/ 	.word	0x00030850
        /*0938*/ 	.short	0x010a
        /*093a*/ 	.byte	0x05
	.zero		1


	//   ....[42]....
        /*093c*/ 	.word	0x0000a990
        /*0940*/ 	.word	0x000000ff
        /*0944*/ 	.word	0x00000000
        /*0948*/ 	.short	0x0101
        /*094a*/ 	.byte	0x04
	.zero		1


	//   ....[43]....
        /*094c*/ 	.word	0x0000c9c0
        /*0950*/ 	.word	0x000000ff
        /*0954*/ 	.word	0x00000000
        /*0958*/ 	.short	0x0101
        /*095a*/ 	.byte	0x05
	.zero		1


	//   ....[44]....
        /*095c*/ 	.word	0x0000d180
        /*0960*/ 	.word	0x000000ff
        /*0964*/ 	.word	0x00030850
        /*0968*/ 	.short	0x010a
        /*096a*/ 	.byte	0x05
	.zero		1


	//   ....[45]....
        /*096c*/ 	.word	0x0000d1c0
        /*0970*/ 	.word	0x000000ff
        /*0974*/ 	.word	0x00030850
        /*0978*/ 	.short	0x010a
        /*097a*/ 	.byte	0x05
	.zero		1


	//   ....[46]....
        /*097c*/ 	.word	0x0000d6c0
        /*0980*/ 	.word	0x000000ff
        /*0984*/ 	.word	0x00000000
        /*0988*/ 	.short	0x0101
        /*098a*/ 	.byte	0x04
	.zero		1


	//   ....[47]....
        /*098c*/ 	.word	0x0000f060
        /*0990*/ 	.word	0x00000011
        /*0994*/ 	.word	0x00000000
        /*0998*/ 	.short	0x0101
        /*099a*/ 	.byte	0x3f
	.zero		1


	//   ....[48]....
        /*099c*/ 	.word	0x00011730
        /*09a0*/ 	.word	0x00000000
        /*09a4*/ 	.word	0x00030840
        /*09a8*/ 	.short	0x010a
        /*09aa*/ 	.byte	0x3f
	.zero		1


	//   ....[49]....
        /*09ac*/ 	.word	0x00011d40
        /*09b0*/ 	.word	0x00000000
        /*09b4*/ 	.word	0x00030830
        /*09b8*/ 	.short	0x0107
        /*09ba*/ 	.byte	0x3f
	.zero		1


	//   ....[50]....
        /*09bc*/ 	.word	0x00011df0
        /*09c0*/ 	.word	0x00000000
        /*09c4*/ 	.word	0x00030830
        /*09c8*/ 	.short	0x0101
        /*09ca*/ 	.byte	0x3f
	.zero		1


	//   ....[51]....
        /*09cc*/ 	.word	0x00012820
        /*09d0*/ 	.word	0x00000011
        /*09d4*/ 	.word	0x00030800
        /*09d8*/ 	.short	0x0107
        /*09da*/ 	.byte	0x3f
	.zero		1


	//   ....[52]....
        /*09dc*/ 	.word	0x00012910
        /*09e0*/ 	.word	0x00000011
        /*09e4*/ 	.word	0x00030800
        /*09e8*/ 	.short	0x0101
        /*09ea*/ 	.byte	0x3f
	.zero		1


	//   ....[53]....
        /*09ec*/ 	.word	0x00012930
        /*09f0*/ 	.word	0x00000011
        /*09f4*/ 	.word	0x00030820
        /*09f8*/ 	.short	0x010a
        /*09fa*/ 	.byte	0x3f
	.zero		1


	//   ....[54]....
        /*09fc*/ 	.word	0x00012c80
        /*0a00*/ 	.word	0x00000006
        /*0a04*/ 	.word	0x00030840
        /*0a08*/ 	.short	0x010a
        /*0a0a*/ 	.byte	0x3f
	.zero		1


	//   ....[55]....
        /*0a0c*/ 	.word	0x00013150
        /*0a10*/ 	.word	0x00000006
        /*0a14*/ 	.word	0x00030830
        /*0a18*/ 	.short	0x0107
        /*0a1a*/ 	.byte	0x3f
	.zero		1


	//   ....[56]....
        /*0a1c*/ 	.word	0x00013200
        /*0a20*/ 	.word	0x00000006
        /*0a24*/ 	.word	0x00030830
        /*0a28*/ 	.short	0x0101
        /*0a2a*/ 	.byte	0x3f
	.zero		1


	//   ....[57]....
        /*0a2c*/ 	.word	0x00013260
        /*0a30*/ 	.word	0x00000006
        /*0a34*/ 	.word	0x00030860
        /*0a38*/ 	.short	0x010a
        /*0a3a*/ 	.byte	0x3f
	.zero		1


	//   ....[58]....
        /*0a3c*/ 	.word	0x000137c0
        /*0a40*/ 	.word	0x00000006
        /*0a44*/ 	.word	0x00030850
        /*0a48*/ 	.short	0x0107
        /*0a4a*/ 	.byte	0x3f
	.zero		1


	//   ....[59]....
        /*0a4c*/ 	.word	0x00013910
        /*0a50*/ 	.word	0x00000006
        /*0a54*/ 	.word	0x00030850
        /*0a58*/ 	.short	0x0101
        /*0a5a*/ 	.byte	0x3f
	.zero		1


	//   ....[60]....
        /*0a5c*/ 	.word	0x00013b10
        /*0a60*/ 	.word	0x00000004
        /*0a64*/ 	.word	0x00030860
        /*0a68*/ 	.short	0x010a
        /*0a6a*/ 	.byte	0x3f
	.zero		1


	//   ....[61]....
        /*0a6c*/ 	.word	0x00013fe0
        /*0a70*/ 	.word	0x00000004
        /*0a74*/ 	.word	0x00030850
        /*0a78*/ 	.short	0x0107
        /*0a7a*/ 	.byte	0x3f
	.zero		1


	//   ....[62]....
        /*0a7c*/ 	.word	0x00014090
        /*0a80*/ 	.word	0x00000004
        /*0a84*/ 	.word	0x00030850
        /*0a88*/ 	.short	0x0101
        /*0a8a*/ 	.byte	0x3f
	.zero		1


	//   ....[63]....
        /*0a8c*/ 	.word	0x00014330
        /*0a90*/ 	.word	0x00000004
        /*0a94*/ 	.word	0x00030820
        /*0a98*/ 	.short	0x010a
        /*0a9a*/ 	.byte	0x3f
	.zero		1


	//   ....[64]....
        /*0a9c*/ 	.word	0x000144d0
        /*0aa0*/ 	.word	0x00000005
        /*0aa4*/ 	.word	0x00030840
        /*0aa8*/ 	.short	0x010a
        /*0aaa*/ 	.byte	0x3f
	.zero		1


	//   ....[65]....
        /*0aac*/ 	.word	0x00014570
        /*0ab0*/ 	.word	0x00000017
        /*0ab4*/ 	.word	0x00030840
        /*0ab8*/ 	.short	0x010a
        /*0aba*/ 	.byte	0x3f
	.zero		1


	//   ....[66]....
        /*0abc*/ 	.word	0x000145b0
        /*0ac0*/ 	.word	0x00000005
        /*0ac4*/ 	.word	0x00030860
        /*0ac8*/ 	.short	0x010a
        /*0aca*/ 	.byte	0x3f
	.zero		1


	//   ....[67]....
        /*0acc*/ 	.word	0x000145f0
        /*0ad0*/ 	.word	0x00000017
        /*0ad4*/ 	.word	0x00030860
        /*0ad8*/ 	.short	0x010a
        /*0ada*/ 	.byte	0x3f
	.zero		1


	//   ....[68]....
        /*0adc*/ 	.word	0x00014660
        /*0ae0*/ 	.word	0x00000003
        /*0ae4*/ 	.word	0x00030800
        /*0ae8*/ 	.short	0x010a
        /*0aea*/ 	.byte	0x3f
	.zero		1


	//   ....[69]....
        /*0aec*/ 	.word	0x000146b0
        /*0af0*/ 	.word	0x00000003
        /*0af4*/ 	.word	0x00030830
        /*0af8*/ 	.short	0x010a
        /*0afa*/ 	.byte	0x3f
	.zero		1


	//   ....[70]....
        /*0afc*/ 	.word	0x00014710
        /*0b00*/ 	.word	0x00000004
        /*0b04*/ 	.word	0x00030830
        /*0b08*/ 	.short	0x010a
        /*0b0a*/ 	.byte	0x3f
	.zero		1


	//   ....[71]....
        /*0b0c*/ 	.word	0x00014770
        /*0b10*/ 	.word	0x00000003
        /*0b14*/ 	.word	0x00030850
        /*0b18*/ 	.short	0x010a
        /*0b1a*/ 	.byte	0x3f
	.zero		1


	//   ....[72]....
        /*0b1c*/ 	.word	0x000147d0
        /*0b20*/ 	.word	0x00000004
        /*0b24*/ 	.word	0x00030830
        /*0b28*/ 	.short	0x010a
        /*0b2a*/ 	.byte	0x3f
	.zero		1


	//   ....[73]....
        /*0b2c*/ 	.word	0x00014830
        /*0b30*/ 	.word	0x00000003
        /*0b34*/ 	.word	0x00030850
        /*0b38*/ 	.short	0x010a
        /*0b3a*/ 	.byte	0x3f
	.zero		1


	//   ....[74]....
        /*0b3c*/ 	.word	0x00014890
        /*0b40*/ 	.word	0x00000004
        /*0b44*/ 	.word	0x00030830
        /*0b48*/ 	.short	0x010a
        /*0b4a*/ 	.byte	0x3f
	.zero		1


	//   ....[75]....
        /*0b4c*/ 	.word	0x000148f0
        /*0b50*/ 	.word	0x00000003
        /*0b54*/ 	.word	0x00030850
        /*0b58*/ 	.short	0x010a
        /*0b5a*/ 	.byte	0x3f
	.zero		1


	//   ....[76]....
        /*0b5c*/ 	.word	0x00014950
        /*0b60*/ 	.word	0x00000007
        /*0b64*/ 	.word	0x00030850
        /*0b68*/ 	.short	0x010a
        /*0b6a*/ 	.byte	0x3f
	.zero		1


	//   ....[77]....
        /*0b6c*/ 	.word	0x00014a50
        /*0b70*/ 	.word	0x00000000
        /*0b74*/ 	.word	0x00030840
        /*0b78*/ 	.short	0x010a
        /*0b7a*/ 	.byte	0x3f
	.zero		1


	//   ....[78]....
        /*0b7c*/ 	.word	0x00015ce0
        /*0b80*/ 	.word	0x00000011
        /*0b84*/ 	.word	0x00030820
        /*0b88*/ 	.short	0x010a
        /*0b8a*/ 	.byte	0x3f
	.zero		1


	//   ....[79]....
        /*0b8c*/ 	.word	0x00015d30
        /*0b90*/ 	.word	0x00000006
        /*0b94*/ 	.word	0x00030840
        /*0b98*/ 	.short	0x010a
        /*0b9a*/ 	.byte	0x3f
	.zero		1


	//   ....[80]....
        /*0b9c*/ 	.word	0x00016460
        /*0ba0*/ 	.word	0x00000006
        /*0ba4*/ 	.word	0x00030860
        /*0ba8*/ 	.short	0x010a
        /*0baa*/ 	.byte	0x3f
	.zero		1


	//   ....[81]....
        /*0bac*/ 	.word	0x00016ca0
        /*0bb0*/ 	.word	0x00000004
        /*0bb4*/ 	.word	0x00030860
        /*0bb8*/ 	.short	0x010a
        /*0bba*/ 	.byte	0x3f
	.zero		1


	//   ....[82]....
        /*0bbc*/ 	.word	0x00017650
        /*0bc0*/ 	.word	0x00000004
        /*0bc4*/ 	.word	0x00030820
        /*0bc8*/ 	.short	0x010a
        /*0bca*/ 	.byte	0x3f
	.zero		1


	//   ....[83]....
        /*0bcc*/ 	.word	0x000177f0
        /*0bd0*/ 	.word	0x00000005
        /*0bd4*/ 	.word	0x00030840
        /*0bd8*/ 	.short	0x010a
        /*0bda*/ 	.byte	0x3f
	.zero		1


	//   ....[84]....
        /*0bdc*/ 	.word	0x00017840
        /*0be0*/ 	.word	0x00000017
        /*0be4*/ 	.word	0x00030840
        /*0be8*/ 	.short	0x010a
        /*0bea*/ 	.byte	0x3f
	.zero		1


	//   ....[85]....
        /*0bec*/ 	.word	0x00017890
        /*0bf0*/ 	.word	0x00000005
        /*0bf4*/ 	.word	0x00030860
        /*0bf8*/ 	.short	0x010a
        /*0bfa*/ 	.byte	0x3f
	.zero		1


	//----- nvinfo : EIATTR_NUM_MBARRIERS
	.align		4
.L_177:
        /*0bfc*/ 	.byte	0x03, 0x38
        /*0bfe*/ 	.short	0x0016


	//----- nvinfo : EIATTR_EXIT_INSTR_OFFSETS
	.align		4
        /*0c00*/ 	.byte	0x04, 0x1c
        /*0c02*/ 	.short	(.L_179 - .L_178)


	//   ....[0]....
.L_178:
        /*0c04*/ 	.word	0x00000950


	//   ....[1]....
        /*0c08*/ 	.word	0x00010020


	//   ....[2]....
        /*0c0c*/ 	.word	0x00014640


	//----- nvinfo : EIATTR_MAX_THREADS
	.align		4
.L_179:
        /*0c10*/ 	.byte	0x04, 0x05
        /*0c12*/ 	.short	(.L_181 - .L_180)
.L_180:
        /*0c14*/ 	.word	0x00000180
        /*0c18*/ 	.word	0x00000001
        /*0c1c*/ 	.word	0x00000001


	//----- nvinfo : EIATTR_CRS_STACK_SIZE
	.align		4
.L_181:
        /*0c20*/ 	.byte	0x04, 0x1e
        /*0c22*/ 	.short	(.L_183 - .L_182)
.L_182:
        /*0c24*/ 	.word	0x00000000


	//----- nvinfo : EIATTR_CBANK_PARAM_SIZE
	.align		4
.L_183:
        /*0c28*/ 	.byte	0x03, 0x19
        /*0c2a*/ 	.short	0x0af0


	//----- nvinfo : EIATTR_PARAM_CBANK
	.align		4
        /*0c2c*/ 	.byte	0x04, 0x0a
        /*0c2e*/ 	.short	(.L_185 - .L_184)
	.align		4
.L_184:
        /*0c30*/ 	.word	index@(.nv.constant0._ZN7cutlass13device_kernelIN5flash11enable_sm90INS1_16FlashAttnFwdSm90INS1_25CollectiveMainloopFwdSm90ILi2EN4cute5tupleIJNS5_1CILi1EEES8_S8_EEENS6_IJNS7_ILi128EEENS7_ILi96EEENS7_ILi192EEEEEELi192ENS_10bfloat16_tEfNS_4arch4Sm90ELb0ELb1ELb0ELb0ELb1ELb0ELb0ELb1ELb1ELb1ELb0ELb0EEENS1_21CollectiveEpilogueFwdINS6_IJSA_SC_SB_EEES9_SE_SG_Li256ELb0ELb1ELb0ELb0EEENS1_30DynamicPersistentTileSchedulerILi256ELi128ELb0ELb1ELb1EEEEEEEEEvNT_6ParamsE)
        /*0c34*/ 	.short	0x0210
        /*0c36*/ 	.short	0x0af0


	//----- nvinfo : EIATTR_SW_WAR
	.align		4
.L_185:
        /*0c38*/ 	.byte	0x04, 0x36
        /*0c3a*/ 	.short	(.L_187 - .L_186)
.L_186:
        /*0c3c*/ 	.word	0x00000008
.L_187:


//--------------------- .nv.info._ZN7cutlass13device_kernelIN5flash11enable_sm90INS1_16FlashAttnFwdSm90INS1_25CollectiveMainloopFwdSm90ILi2EN4cute5tupleIJNS5_1CILi1EEES8_S8_EEENS6_IJNS7_ILi128EEENS7_ILi96EEENS7_ILi192EEEEEELi192ENS_10bfloat16_tEfNS_4arch4Sm90ELb0ELb1ELb0ELb1ELb1ELb0ELb0ELb1ELb1ELb1ELb0ELb0EEENS1_21CollectiveEpilogueFwdINS6_IJSA_SC_SB_EEES9_SE_SG_Li256ELb1ELb1ELb0ELb0EEENS1_36VarlenDynamicPersistentTileSchedulerILi128ELi96ELi256ELi128ELb0ELb1ELb1ELb1ELb0ELb1EEEEEEEEEvNT_6ParamsE --------------------------
	.section	.nv.info._ZN7cutlass13device_kernelIN5flash11enable_sm90INS1_16FlashAttnFwdSm90INS1_25CollectiveMainloopFwdSm90ILi2EN4cute5tupleIJNS5_1CILi1EEES8_S8_EEENS6_IJNS7_ILi128EEENS7_ILi96EEENS7_ILi192EEEEEELi192ENS_10bfloat16_tEfNS_4arch4Sm90ELb0ELb1ELb0ELb1ELb1ELb0ELb0ELb1ELb1ELb1ELb0ELb0EEENS1_21CollectiveEpilogueFwdINS6_IJSA_SC_SB_EEES9_SE_SG_Li256ELb1ELb1ELb0ELb0EEENS1_36VarlenDynamicPersistentTileSchedulerILi128ELi96ELi256ELi128ELb0ELb1ELb1ELb1ELb0ELb1EEEEEEEEEvNT_6ParamsE,"",@"SHT_CUDA_INFO"
	.sectionflags	@""
	.align	4


	//----- nvinfo : EIATTR_CUDA_API_VERSION
	.align		4
        /*0000*/ 	.byte	0x04, 0x37
        /*0002*/ 	.short	(.L_189 - .L_188)
.L_188:
        /*0004*/ 	.word	0x00000082


	//----- nvinfo : EIATTR_KPARAM_INFO
	.align		4
.L_189:
        /*0008*/ 	.byte	0x04, 0x17
        /*000a*/ 	.short	(.L_191 - .L_190)
.L_190:
        /*000c*/ 	.word	0x00000000
        /*0010*/ 	.short	0x0000
        /*0012*/ 	.short	0x0070
        /*0014*/ 	.byte	0x00, 0xf0, 0x01, 0x2a


	//----- nvinfo : EIATTR_SPARSE_MMA_MASK
	.align		4
.L_191:
        /*0018*/ 	.byte	0x03, 0x50
        /*001a*/ 	.short	0x0000


	//----- nvinfo : EIATTR_MAXREG_COUNT
	.align		4
        /*001c*/ 	.byte	0x03, 0x1b
        /*001e*/ 	.short	0x00a8


	//----- nvinfo : EIATTR_NUM_BARRIERS
	.align		4
        /*0020*/ 	.byte	0x02, 0x4c
        /*0022*/ 	.byte	0x09
	.zero		1


	//----- nvinfo : EIATTR_EXTERNS
	.align		4
        /*0024*/ 	.byte	0x04, 0x0f
        /*0026*/ 	.short	(.L_193 - .L_192)


	//   ....[0]....
	.align		4
.L_192:
        /*0028*/ 	.word	index@(__assertfail)


	//----- nvinfo : EIATTR_ANNOTATIONS
	.align		4
.L_193:
        /*002c*/ 	.byte	0x04, 0x55
        /*002e*/ 	.short	(.L_195 - .L_194)


	//   ....[0]....
.L_194:
        /* <DEDUP_REMOVED lines=17> */


	//----- nvinfo : EIATTR_MERCURY_ISA_VERSION
	.align		4
.L_195:
        /*0130*/ 	.byte	0x03, 0x5f
        /*0132*/ 	.short	0x0101


	//----- nvinfo : EIATTR_UNUSED_LOAD_BYTE_OFFSET
	.align		4
        /*0134*/ 	.byte	0x04, 0x44
        /*0136*/ 	.short	(.L_197 - .L_196)


	//   ....[0]....
.L_196:
        /*0138*/ 	.word	0x00000920
        /*013c*/ 	.word	0x0000fff0


	//   ....[1]....
        /*0140*/ 	.word	0x0000db50
        /*0144*/ 	.word	0x0000fff0


	//----- nvinfo : EIATTR_INT_WARP_WIDE_INSTR_OFFSETS
	.align		4
.L_197:
        /*0148*/ 	.byte	0x04, 0x31
        /*014a*/ 	.short	(.L_199 - .L_198)


	//   ....[0]....
.L_198:
        /*014c*/ 	.word	0x000000c0


	//   ....[1]....
        /*0150*/ 	.word	0x000000d0


	//   ....[2]....
        /*0154*/ 	.word	0x00000170


	//   ....[3]....
        /*0158*/ 	.word	0x000116a0


	//   ....[4]....
        /*015c*/ 	.word	0x00011730


	//   ....[5]....
        /*0160*/ 	.word	0x000145e0


	//   ....[6]....
        /*0164*/ 	.word	0x00014670


	//----- nvinfo : EIATTR_COOP_GROUP_MASK_REGIDS
	.align		4
.L_199:
        /*0168*/ 	.byte	0x04, 0x29
        /*016a*/ 	.short	(.L_201 - .L_200)


	//   ....[0]....
.L_200:
        /*016c*/ 	.word	0xffffffff


	//   ....[1]....
        /*0170*/ 	.word	0xffffffff


	//   ....[2]....
        /*0174*/ 	.word	0xffffffff


	//   ....[3]....
        /*0178*/ 	.word	0xffffffff


	//   ....[4]....
        /*017c*/ 	.word	0xffffffff


	//   ....[5]....
        /*0180*/ 	.word	0xffffffff


	//   ....[6]....
        /*0184*/ 	.word	0xffffffff


	//   ....[7]....
        /*0188*/ 	.word	0xffffffff


	//   ....[8]....
        /*018c*/ 	.word	0xffffffff


	//   ....[9]....
        /*0190*/ 	.word	0xffffffff


	//   ....[10]....
        /*0194*/ 	.word	0xffffffff


	//   ....[11]....
        /*0198*/ 	.word	0xffffffff


	//   ....[12]....
        /*019c*/ 	.word	0xffffffff


	//   ....[13]....
        /*01a0*/ 	.word	0xffffffff


	//   ....[14]....
        /*01a4*/ 	.word	0xffffffff


	//   ....[15]....
        /*01a8*/ 	.word	0xffffffff


	//   ....[16]....
        /*01ac*/ 	.word	0xffffffff


	//   ....[17]....
        /*01b0*/ 	.word	0xffffffff


	//   ....[18]....
        /*01b4*/ 	.word	0xffffffff


	//   ....[19]....
        /*01b8*/ 	.word	0xffffffff


	//   ....[20]....
        /*01bc*/ 	.word	0xffffffff


	//   ....[21]....
        /*01c0*/ 	.word	0xffffffff


	//   ....[22]....
        /*01c4*/ 	.word	0xffffffff


	//   ....[23]....
        /*01c8*/ 	.word	0xffffffff


	//   ....[24]....
        /*01cc*/ 	.word	0xffffffff


	//   ....[25]....
        /*01d0*/ 	.word	0xffffffff


	//   ....[26]....
        /*01d4*/ 	.word	0xffffffff


	//   ....[27]....
        /*01d8*/ 	.word	0xffffffff


	//   ....[28]....
        /*01dc*/ 	.word	0xffffffff


	//   ....[29]....
        /*01e0*/ 	.word	0xffffffff


	//   ....[30]....
        /*01e4*/ 	.word	0xffffffff


	//   ....[31]....
        /*01e8*/ 	.word	0xffffffff


	//   ....[32]....
        /*01ec*/ 	.word	0xffffffff


	//   ....[33]....
        /*01f0*/ 	.word	0xffffffff


	//   ....[34]....
        /*01f4*/ 	.word	0xffffffff


	//   ....[35]....
        /*01f8*/ 	.word	0xffffffff


	//   ....[36]....
        /*01fc*/ 	.word	0xffffffff


	//   ....[37]....
        /*0200*/ 	.word	0xffffffff


	//   ....[38]....
        /*0204*/ 	.word	0xffffffff


	//   ....[39]....
        /*0208*/ 	.word	0xffffffff


	//   ....[40]....
        /*020c*/ 	.word	0xffffffff


	//   ....[41]....
        /*0210*/ 	.word	0xffffffff


	//   ....[42]....
        /*0214*/ 	.word	0xffffffff


	//   ....[43]....
        /*0218*/ 	.word	0xffffffff


	//   ....[44]....
        /*021c*/ 	.word	0xffffffff


	//   ....[45]....
        /*0220*/ 	.word	0xffffffff


	//   ....[46]....
        /*0224*/ 	.word	0xffffffff


	//   ....[47]....
        /*0228*/ 	.word	0xffffffff


	//   ....[48]....
        /*022c*/ 	.word	0xffffffff


	//   ....[49]....
        /*0230*/ 	.word	0xffffffff


	//   ....[50]....
        /*0234*/ 	.word	0xffffffff


	//   ....[51]....
        /*0238*/ 	.word	0xffffffff


	//   ....[52]....
        /*023c*/ 	.word	0xffffffff


	//   ....[53]....
        /*0240*/ 	.word	0xffffffff


	//   ....[54]....
        /*0244*/ 	.word	0xffffffff


	//   ....[55]....
        /*0248*/ 	.word	0xffffffff


	//   ....[56]....
        /*024c*/ 	.word	0xffffffff


	//   ....[57]....
        /*0250*/ 	.word	0xffffffff


	//   ....[58]....
        /*0254*/ 	.word	0xffffffff


	//   ....[59]....
        /*0258*/ 	.word	0xffffffff


	//   ....[60]....
        /*025c*/ 	.word	0xffffffff


	//   ....[61]....
        /*0260*/ 	.word	0xffffffff


	//   ....[62]....
        /*0264*/ 	.word	0xffffffff


	//   ....[63]....
        /*0268*/ 	.word	0xffffffff


	//   ....[64]....
        /*026c*/ 	.word	0xffffffff


	//   ....[65]....
        /*0270*/ 	.word	0xffffffff


	//   ....[66]....
        /*0274*/ 	.word	0xffffffff


	//   ....[67]....
        /*0278*/ 	.word	0xffffffff


	//   ....[68]....
        /*027c*/ 	.word	0xffffffff


	//   ....[69]....
        /*0280*/ 	.word	0xffffffff


	//   ....[70]....
        /*0284*/ 	.word	0xffffffff


	//   ....[71]....
        /*0288*/ 	.word	0xffffffff


	//   ....[72]....
        /*028c*/ 	.word	0xffffffff


	//   ....[73]....
        /*0290*/ 	.word	0xffffffff


	//   ....[74]....
        /*0294*/ 	.word	0xffffffff


	//   ....[75]....
        /*0298*/ 	.word	0xffffffff


	//   ....[76]....
        /*029c*/ 	.word	0xffffffff


	//   ....[77]....
        /*02a0*/ 	.word	0xffffffff


	//   ....[78]....
        /*02a4*/ 	.word	0xffffffff


	//   ....[79]....
        /*02a8*/ 	.word	0xffffffff


	//   ....[80]....
        /*02ac*/ 	.word	0xffffffff


	//   ....[81]....
        /*02b0*/ 	.word	0xffffffff


	//   ....[82]....
        /*02b4*/ 	.word	0xffffffff


	//   ....[83]....
        /*02b8*/ 	.word	0xffffffff


	//   ....[84]....
        /*02bc*/ 	.word	0xffffffff


	//   ....[85]....
        /*02c0*/ 	.word	0xffffffff


	//   ....[86]....
        /*02c4*/ 	.word	0xffffffff


	//   ....[87]....
        /*02c8*/ 	.word	0xffffffff


	//   ....[88]....
        /*02cc*/ 	.word	0xffffffff


	//   ....[89]....
        /*02d0*/ 	.word	0xffffffff


	//   ....[90]....
        /*02d4*/ 	.word	0xffffffff


	//   ....[91]....
        /*02d8*/ 	.word	0xffffffff


	//   ....[92]....
        /*02dc*/ 	.word	0xffffffff


	//   ....[93]....
        /*02e0*/ 	.word	0xffffffff


	//   ....[94]....
        /*02e4*/ 	.word	0xffffffff


	//   ....[95]....
        /*02e8*/ 	.word	0xffffffff


	//   ....[96]....
        /*02ec*/ 	.word	0xffffffff


	//   ....[97]....
        /*02f0*/ 	.word	0xffffffff


	//   ....[98]....
        /*02f4*/ 	.word	0xffffffff


	//   ....[99]....
        /*02f8*/ 	.word	0xffffffff


	//   ....[100]....
        /*02fc*/ 	.word	0xffffffff


	//   ....[101]....
        /*0300*/ 	.word	0xffffffff


	//   ....[102]....
        /*0304*/ 	.word	0xffffffff


	//   ....[103]....
        /*0308*/ 	.word	0xffffffff


	//   ....[104]....
        /*030c*/ 	.word	0xffffffff


	//   ....[105]....
        /*0310*/ 	.word	0xffffffff


	//   ....[106]....
        /*0314*/ 	.word	0xffffffff


	//   ....[107]....
        /*0318*/ 	.word	0xffffffff


	//   ....[108]....
        /*031c*/ 	.word	0xffffffff


	//   ....[109]....
        /*0320*/ 	.word	0xffffffff


	//   ....[110]....
        /*0324*/ 	.word	0xffffffff


	//   ....[111]....
        /*0328*/ 	.word	0xffffffff


	//   ....[112]....
        /*032c*/ 	.word	0xffffffff


	//   ....[113]....
        /*0330*/ 	.word	0xffffffff


	//   ....[114]....
        /*0334*/ 	.word	0xffffffff


	//   ....[115]....
        /*0338*/ 	.word	0xffffffff


	//   ....[116]....
        /*033c*/ 	.word	0xffffffff


	//   ....[117]....
        /*0340*/ 	.word	0xffffffff


	//   ....[118]....
        /*0344*/ 	.word	0xffffffff


	//   ....[119]....
        /*0348*/ 	.word	0xffffffff


	//   ....[120]....
        /*034c*/ 	.word	0xffffffff


	//   ....[121]....
        /*0350*/ 	.word	0xffffffff


	//   ....[122]....
        /*0354*/ 	.word	0xffffffff


	//   ....[123]....
        /*0358*/ 	.word	0xffffffff


	//   ....[124]....
        /*035c*/ 	.word	0xffffffff


	//   ....[125]....
        /*0360*/ 	.word	0xffffffff


	//   ....[126]....
        /*0364*/ 	.word	0xffffffff


	//   ....[127]....
        /*0368*/ 	.word	0xffffffff


	//   ....[128]....
        /*036c*/ 	.word	0xffffffff


	//   ....[129]....
        /*0370*/ 	.word	0xffffffff


	//   ....[130]....
        /*0374*/ 	.word	0xffffffff


	//   ....[131]....
        /*0378*/ 	.word	0xffffffff


	//   ....[132]....
        /*037c*/ 	.word	0xffffffff


	//   ....[133]....
        /*0380*/ 	.word	0xffffffff


	//   ....[134]....
        /*0384*/ 	.word	0xffffffff


	//   ....[135]....
        /*0388*/ 	.word	0xffffffff


	//   ....[136]....
        /*038c*/ 	.word	0xffffffff


	//   ....[137]....
        /*0390*/ 	.word	0xffffffff


	//   ....[138]....
        /*0394*/ 	.word	0xffffffff


	//   ....[139]....
        /*0398*/ 	.word	0xffffffff


	//   ....[140]....
        /*039c*/ 	.word	0xffffffff


	//   ....[141]....
        /*03a0*/ 	.word	0xffffffff


	//   ....[142]....
        /*03a4*/ 	.word	0xffffffff


	//   ....[143]....
        /*03a8*/ 	.word	0xffffffff


	//   ....[144]....
        /*03ac*/ 	.word	0xffffffff


	//   ....[145]....
        /*03b0*/ 	.word	0xffffffff


	//   ....[146]....
        /*03b4*/ 	.word	0xffffffff


	//   ....[147]....
        /*03b8*/ 	.word	0xffffffff


	//   ....[148]....
        /*03bc*/ 	.word	0xffffffff


	//   ....[149]....
        /*03c0*/ 	.word	0xffffffff


	//   ....[150]....
        /*03c4*/ 	.word	0xffffffff


	//   ....[151]....
        /*03c8*/ 	.word	0x0500000f


	//   ....[152]....
        /*03cc*/ 	.word	0x0500000f


	//   ....[153]....
        /*03d0*/ 	.word	0x0500000f


	//   ....[154]....
        /*03d4*/ 	.word	0x0500000f


	//   ....[155]....
        /*03d8*/ 	.word	0x0500000f


	//   ....[156]....
        /*03dc*/ 	.word	0x0500000f


	//   ....[157]....
        /*03e0*/ 	.word	0x0500000f


	//   ....[158]....
        /*03e4*/ 	.word	0x0500000f


	//   ....[159]....
        /*03e8*/ 	.word	0x0500000f


	//   ....[160]....
        /*03ec*/ 	.word	0x0500000f


	//   ....[161]....
        /*03f0*/ 	.word	0x0500000f


	//   ....[162]....
        /*03f4*/ 	.word	0x0500000f


	//   ....[163]....
        /*03f8*/ 	.word	0x0500000f


	//   ....[164]....
        /*03fc*/ 	.word	0x0500000f


	//   ....[165]....
        /*0400*/ 	.word	0x0500000f


	//   ....[166]....
        /*0404*/ 	.word	0x0500000f


	//   ....[167]....
        /*0408*/ 	.word	0x0500000f


	//   ....[168]....
        /*040c*/ 	.word	0x0500000f


	//   ....[169]....
        /*0410*/ 	.word	0x0500000f


	//   ....[170]....
        /*0414*/ 	.word	0x0500000f


	//   ....[171]....
        /*0418*/ 	.word	0x0500000f


	//   ....[172]....
        /*041c*/ 	.word	0x0500000f


	//   ....[173]....
        /*0420*/ 	.word	0x0500000f


	//   ....[174]....
        /*0424*/ 	.word	0x0500000f


	//   ....[175]....
        /*0428*/ 	.word	0x0500000f


	//   ....[176]....
        /*042c*/ 	.word	0x0500000f


	//   ....[177]....
        /*0430*/ 	.word	0x0500000f


	//   ....[178]....
        /*0434*/ 	.word	0x0500000f


	//   ....[179]....
        /*0438*/ 	.word	0x0500000f


	//   ....[180]....
        /*043c*/ 	.word	0x0500000f


	//   ....[181]....
        /*0440*/ 	.word	0x0500000f


	//   ....[182]....
        /*0444*/ 	.word	0x0500000f


	//   ....[183]....
        /*0448*/ 	.word	0x0500000f


	//   ....[184]....
        /*044c*/ 	.word	0x0500000f


	//   ....[185]....
        /*0450*/ 	.word	0x0500000f


	//   ....[186]....
        /*0454*/ 	.word	0x0500000f


	//   ....[187]....
        /*0458*/ 	.word	0x0500000f


	//   ....[188]....
        /*045c*/ 	.word	0x0500000f


	//   ....[189]....
        /*0460*/ 	.word	0x0500000f


	//   ....[190]....
        /*0464*/ 	.word	0x0500000f


	//   ....[191]....
        /*0468*/ 	.word	0x0500000f


	//   ....[192]....
        /*046c*/ 	.word	0x0500000f


	//   ....[193]....
        /*0470*/ 	.word	0x0500000f


	//   ....[194]....
        /*0474*/ 	.word	0x0500000f


	//   ....[195]....
        /*0478*/ 	.word	0x0500000f


	//   ....[196]....
        /*047c*/ 	.word	0x0500000f


	//   ....[197]....
        /*0480*/ 	.word	0x0500000f


	//   ....[198]....
        /*0484*/ 	.word	0x0500000f


	//   ....[199]....
        /*0488*/ 	.word	0x0500000f


	//   ....[200]....
        /*048c*/ 	.word	0x0500000f


	//   ....[201]....
        /*0490*/ 	.word	0x0500000f


	//   ....[202]....
        /*0494*/ 	.word	0x0500000f


	//   ....[203]....
        /*0498*/ 	.word	0x0500000f


	//   ....[204]....
        /*049c*/ 	.word	0x0500000f


	//   ....[205]....
        /*04a0*/ 	.word	0x0500000f


	//   ....[206]....
        /*04a4*/ 	.word	0x0500000f


	//   ....[207]....
        /*04a8*/ 	.word	0x0500000f


	//   ....[208]....
        /*04ac*/ 	.word	0x0500000f


	//   ....[209]....
        /*04b0*/ 	.word	0x0500000f


	//   ....[210]....
        /*04b4*/ 	.word	0x0500000f


	//   ....[211]....
        /*04b8*/ 	.word	0x0500000f


	//   ....[212]....
        /*04bc*/ 	.word	0x0500000f


	//   ....[213]....
        /*04c0*/ 	.word	0x0500000f


	//   ....[214]....
        /*04c4*/ 	.word	0x0500000f


	//   ....[215]....
        /*04c8*/ 	.word	0x0500000f


	//   ....[216]....
        /*04cc*/ 	.word	0x0500000f


	//   ....[217]....
        /*04d0*/ 	.word	0x0500000f


	//   ....[218]....
        /*04d4*/ 	.word	0x0500000f


	//   ....[219]....
        /*04d8*/ 	.word	0x0500000f


	//   ....[220]....
        /*04dc*/ 	.word	0x0500000f


	//   ....[221]....
        /*04e0*/ 	.word	0x0500000f


	//   ....[222]....
        /*04e4*/ 	.word	0x0500000f


	//   ....[223]....
        /*04e8*/ 	.word	0x0500000f


	//   ....[224]....
        /*04ec*/ 	.word	0x0500000f


	//   ....[225]....
        /*04f0*/ 	.word	0x0500000f


	//   ....[226]....
        /*04f4*/ 	.word	0x0500000f


	//   ....[227]....
        /*04f8*/ 	.word	0x0500000f


	//   ....[228]....
        /*04fc*/ 	.word	0x0500000f


	//   ....[229]....
        /*0500*/ 	.word	0x0500000f


	//   ....[230]....
        /*0504*/ 	.word	0x0500000f


	//   ....[231]....
        /*0508*/ 	.word	0x0500000f


	//   ....[232]....
        /*050c*/ 	.word	0x0500000f


	//   ....[233]....
        /*0510*/ 	.word	0x0500000f


	//----- nvinfo : EIATTR_COOP_GROUP_INSTR_OFFSETS
	.align		4
.L_201:
        /*0514*/ 	.byte	0x04, 0x28
        /*0516*/ 	.short	(.L_203 - .L_202)


	//   ....[0]....
.L_202:
        /*0518*/ 	.word	0x00000070


	//   ....[1]....
        /*051c*/ 	.word	0x000000b0


	//   ....[2]....
        /*0520*/ 	.word	0x000002d0


	//   ....[3]....
        /*0524*/ 	.word	0x00000430


	//   ....[4]....
        /*0528*/ 	.word	0x00000550


	//   ....[5]....
        /*052c*/ 	.word	0x000006b0


	//   ....[6]....
        /*0530*/ 	.word	0x00001820


	//   ....[7]....
        /*0534*/ 	.word	0x00002290


	//   ....[8]....
        /*0538*/ 	.word	0x00002bd0


	//   ....[9]....
        /*053c*/ 	.word	0x00003220


	//   ....[10]....
        /*0540*/ 	.word	0x00003330


	//   ....[11]....
        /*0544*/ 	.word	0x00003890


	//   ....[12]....
        /*0548*/ 	.word	0x00003930


	//   ....[13]....
        /*054c*/ 	.word	0x000056c0


	//   ....[14]....
        /*0550*/ 	.word	0x000058b0


	//   ....[15]....
        /*0554*/ 	.word	0x00006730


	//   ....[16]....
        /*0558*/ 	.word	0x00006850


	//   ....[17]....
        /*055c*/ 	.word	0x00006dd0


	//   ....[18]....
        /*0560*/ 	.word	0x00006e40


	//   ....[19]....
        /*0564*/ 	.word	0x00008c10


	//   ....[20]....
        /*0568*/ 	.word	0x00008c20


	//   ....[21]....
        /*056c*/ 	.word	0x00008c60


	//   ....[22]....
        /*0570*/ 	.word	0x00008c70


	//   ....[23]....
        /*0574*/ 	.word	0x0000a880


	//   ....[24]....
        /*0578*/ 	.word	0x0000aa70


	//   ....[25]....
        /*057c*/ 	.word	0x0000b8f0


	//   ....[26]....
        /*0580*/ 	.word	0x0000ba10


	//   ....[27]....
        /*0584*/ 	.word	0x0000bf90


	//   ....[28]....
        /*0588*/ 	.word	0x0000c000


	//   ....[29]....
        /*058c*/ 	.word	0x0000d0b0


	//   ....[30]....
        /*0590*/ 	.word	0x0000d0e0


	//   ....[31]....
        /*0594*/ 	.word	0x0000d190


	//   ....[32]....
        /*0598*/ 	.word	0x0000d1a0


	//   ....[33]....
        /*059c*/ 	.word	0x0000e880


	//   ....[34]....
        /*05a0*/ 	.word	0x0000e8c0


	//   ....[35]....
        /*05a4*/ 	.word	0x0000e900


	//   ....[36]....
        /*05a8*/ 	.word	0x0000e930


	//   ....[37]....
        /*05ac*/ 	.word	0x0000f000


	//   ....[38]....
        /*05b0*/ 	.word	0x0000f040


	//   ....[39]....
        /*05b4*/ 	.word	0x0000f140


	//   ....[40]....
        /*05b8*/ 	.word	0x0000f160


	//   ....[41]....
        /*05bc*/ 	.word	0x0000f260


	//   ....[42]....
        /*05c0*/ 	.word	0x0000f280


	//   ....[43]....
        /*05c4*/ 	.word	0x0000f390


	//   ....[44]....
        /*05c8*/ 	.word	0x0000f3b0


	//   ....[45]....
        /*05cc*/ 	.word	0x0000fc00


	//   ....[46]....
        /*05d0*/ 	.word	0x0000fc20


	//   ....[47]....
        /*05d4*/ 	.word	0x0000fd20


	//   ....[48]....
        /*05d8*/ 	.word	0x0000fd40


	//   ....[49]....
        /*05dc*/ 	.word	0x0000fe40


	//   ....[50]....
        /*05e0*/ 	.word	0x0000fe60


	//   ....[51]....
        /*05e4*/ 	.word	0x0000ff70


	//   ....[52]....
        /*05e8*/ 	.word	0x0000ff90


	//   ....[53]....
        /*05ec*/ 	.word	0x00010120


	//   ....[54]....
        /*05f0*/ 	.word	0x000102d0


	//   ....[55]....
        /*05f4*/ 	.word	0x00010300


	//   ....[56]....
        /*05f8*/ 	.word	0x00010330


	//   ....[57]....
        /*05fc*/ 	.word	0x00010360


	//   ....[58]....
        /*0600*/ 	.word	0x00010390


	//   ....[59]....
        /*0604*/ 	.word	0x000103c0


	//   ....[60]....
        /*0608*/ 	.word	0x00010510


	//   ....[61]....
        /*060c*/ 	.word	0x00010540


	//   ....[62]....
        /*0610*/ 	.word	0x00010570


	//   ....[63]....
        /*0614*/ 	.word	0x000105a0


	//   ....[64]....
        /*0618*/ 	.word	0x000105d0


	//   ....[65]....
        /*061c*/ 	.word	0x00010600


	//   ....[66]....
        /*0620*/ 	.word	0x00010690


	//   ....[67]....
        /*0624*/ 	.word	0x000106f0


	//   ....[68]....
        /*0628*/ 	.word	0x00010780


	//   ....[69]....
        /*062c*/ 	.word	0x00012280


	//   ....[70]....
        /*0630*/ 	.word	0x000122a0


	//   ....[71]....
        /*0634*/ 	.word	0x00012350


	//   ....[72]....
        /*0638*/ 	.word	0x00012370


	//   ....[73]....
        /*063c*/ 	.word	0x00012410


	//   ....[74]....
        /*0640*/ 	.word	0x00012430


	//   ....[75]....
        /*0644*/ 	.word	0x000124d0


	//   ....[76]....
        /*0648*/ 	.word	0x000124f0


	//   ....[77]....
        /*064c*/ 	.word	0x00012590


	//   ....[78]....
        /*0650*/ 	.word	0x000125b0


	//   ....[79]....
        /*0654*/ 	.word	0x000125c0


	//   ....[80]....
        /*0658*/ 	.word	0x00012650


	//   ....[81]....
        /*065c*/ 	.word	0x00012d60


	//   ....[82]....
        /*0660*/ 	.word	0x00012d90


	//   ....[83]....
        /*0664*/ 	.word	0x00012db0


	//   ....[84]....
        /*0668*/ 	.word	0x00012e40


	//   ....[85]....
        /*066c*/ 	.word	0x00012e50


	//   ....[86]....
        /*0670*/ 	.word	0x00012ef0


	//   ....[87]....
        /*0674*/ 	.word	0x00012f00


	//   ....[88]....
        /*0678*/ 	.word	0x00012fa0


	//   ....[89]....
        /*067c*/ 	.word	0x00012fb0


	//   ....[90]....
        /*0680*/ 	.word	0x00013050


	//   ....[91]....
        /*0684*/ 	.word	0x00013060


	//   ....[92]....
        /*0688*/ 	.word	0x00013100


	//   ....[93]....
        /*068c*/ 	.word	0x00013110


	//   ....[94]....
        /*0690*/ 	.word	0x000131b0


	//   ....[95]....
        /*0694*/ 	.word	0x000131c0


	//   ....[96]....
        /*0698*/ 	.word	0x000131d0


	//   ....[97]....
        /*069c*/ 	.word	0x000139f0


	//   ....[98]....
        /*06a0*/ 	.word	0x00013a30


	//   ....[99]....
        /*06a4*/ 	.word	0x00013a40


	//   ....[100]....
        /*06a8*/ 	.word	0x00013aa0


	//   ....[101]....
        /*06ac*/ 	.word	0x00013ab0


	//   ....[102]....
        /*06b0*/ 	.word	0x00013b10


	//   ....[103]....
        /*06b4*/ 	.word	0x00013b40


	//   ....[104]....
        /*06b8*/ 	.word	0x00013b80


	//   ....[105]....
        /*06bc*/ 	.word	0x00013bb0


	//   ....[106]....
        /*06c0*/ 	.word	0x00013bf0


	//   ....[107]....
        /*06c4*/ 	.word	0x00013c20


	//   ....[108]....
        /*06c8*/ 	.word	0x00013c60


	//   ....[109]....
        /*06cc*/ 	.word	0x00013ef0


	//   ....[110]....
        /*06d0*/ 	.word	0x00013f10


	//   ....[111]....
        /*06d4*/ 	.word	0x00013fb0


	//   ....[112]....
        /*06d8*/ 	.word	0x00013fc0


	//   ....[113]....
        /*06dc*/ 	.word	0x00014050


	//   ....[114]....
        /*06e0*/ 	.word	0x00014060


	//   ....[115]....
        /*06e4*/ 	.word	0x000140f0


	//   ....[116]....
        /*06e8*/ 	.word	0x00014100


	//   ....[117]....
        /*06ec*/ 	.word	0x00014190


	//   ....[118]....
        /*06f0*/ 	.word	0x000141a0


	//   ....[119]....
        /*06f4*/ 	.word	0x000141b0


	//   ....[120]....
        /*06f8*/ 	.word	0x00014240


	//   ....[121]....
        /*06fc*/ 	.word	0x000147d0


	//   ....[122]....
        /*0700*/ 	.word	0x00014810


	//   ....[123]....
        /*0704*/ 	.word	0x00014850


	//   ....[124]....
        /*0708*/ 	.word	0x00014880


	//   ....[125]....
        /*070c*/ 	.word	0x00014910


	//   ....[126]....
        /*0710*/ 	.word	0x00014940


	//   ....[127]....
        /*0714*/ 	.word	0x000149b0


	//   ....[128]....
        /*0718*/ 	.word	0x000149e0


	//   ....[129]....
        /*071c*/ 	.word	0x00014a50


	//   ....[130]....
        /*0720*/ 	.word	0x00014a80


	//   ....[131]....
        /*0724*/ 	.word	0x00014ab0


	//   ....[132]....
        /*0728*/ 	.word	0x00014b00


	//   ....[133]....
        /*072c*/ 	.word	0x00014ef0


	//   ....[134]....
        /*0730*/ 	.word	0x00014f20


	//   ....[135]....
        /*0734*/ 	.word	0x00014f50


	//   ....[136]....
        /*0738*/ 	.word	0x00014f80


	//   ....[137]....
        /*073c*/ 	.word	0x00014fb0


	//   ....[138]....
        /*0740*/ 	.word	0x00014fe0


	//   ....[139]....
        /*0744*/ 	.word	0x00015010


	//   ....[140]....
        /*0748*/ 	.word	0x00015040


	//   ....[141]....
        /*074c*/ 	.word	0x000151c0


	//   ....[142]....
        /*0750*/ 	.word	0x000151f0


	//   ....[143]....
        /*0754*/ 	.word	0x00015220


	//   ....[144]....
        /*0758*/ 	.word	0x00015250


	//   ....[145]....
        /*075c*/ 	.word	0x00015280


	//   ....[146]....
        /*0760*/ 	.word	0x000152b0


	//   ....[147]....
        /*0764*/ 	.word	0x00015370


	//   ....[148]....
        /*0768*/ 	.word	0x00015390


	//   ....[149]....
        /*076c*/ 	.word	0x00015400


	//   ....[150]....
        /*0770*/ 	.word	0x00015aa0


	//   ....[151]....
        /*0774*/ 	.word	0x00016100


	//   ....[152]....
        /*0778*/ 	.word	0x000161f0


	//   ....[153]....
        /*077c*/ 	.word	0x00016290


	//   ....[154]....
        /*0780*/ 	.word	0x000162f0


	//   ....[155]....
        /*0784*/ 	.word	0x00016400


	//   ....[156]....
        /*0788*/ 	.word	0x00016470


	//   ....[157]....
        /*078c*/ 	.word	0x00016580


	//   ....[158]....
        /*0790*/ 	.word	0x000165f0


	//   ....[159]....
        /*0794*/ 	.word	0x00016700


	//   ....[160]....
        /*0798*/ 	.word	0x00016770


	//   ....[161]....
        /*079c*/ 	.word	0x00016880


	//   ....[162]....
        /*07a0*/ 	.word	0x000168f0


	//   ....[163]....
        /*07a4*/ 	.word	0x00016990


	//   ....[164]....
        /*07a8*/ 	.word	0x00016aa0


	//   ....[165]....
        /*07ac*/ 	.word	0x00016b10


	//   ....[166]....
        /*07b0*/ 	.word	0x00016b70


	//   ....[167]....
        /*07b4*/ 	.word	0x00016c60


	//   ....[168]....
        /*07b8*/ 	.word	0x00016cc0


	//   ....[169]....
        /*07bc*/ 	.word	0x00016dd0


	//   ....[170]....
        /*07c0*/ 	.word	0x00016e30


	//   ....[171]....
        /*07c4*/ 	.word	0x00016f40


	//   ....[172]....
        /*07c8*/ 	.word	0x00016fa0


	//   ....[173]....
        /*07cc*/ 	.word	0x000170b0


	//   ....[174]....
        /*07d0*/ 	.word	0x00017110


	//   ....[175]....
        /*07d4*/ 	.word	0x00017220


	//   ....[176]....
        /*07d8*/ 	.word	0x00017280


	//   ....[177]....
        /*07dc*/ 	.word	0x00017390


	//   ....[178]....
        /*07e0*/ 	.word	0x000173f0


	//   ....[179]....
        /*07e4*/ 	.word	0x000174e0


	//   ....[180]....
        /*07e8*/ 	.word	0x00017610


	//   ....[181]....
        /*07ec*/ 	.word	0x000176e0


	//   ....[182]....
        /*07f0*/ 	.word	0x00017750


	//   ....[183]....
        /*07f4*/ 	.word	0x00017820


	//   ....[184]....
        /*07f8*/ 	.word	0x00017880


	//   ....[185]....
        /*07fc*/ 	.word	0x00017950


	//   ....[186]....
        /*0800*/ 	.word	0x000179b0


	//   ....[187]....
        /*0804*/ 	.word	0x00017a80


	//   ....[188]....
        /*0808*/ 	.word	0x00017ae0


	//   ....[189]....
        /*080c*/ 	.word	0x00017bb0


	//   ....[190]....
        /*0810*/ 	.word	0x00017c10


	//   ....[191]....
        /*0814*/ 	.word	0x00017cf0


	//   ....[192]....
        /*0818*/ 	.word	0x00017de0


	//   ....[193]....
        /*081c*/ 	.word	0x00017e80


	//   ....[194]....
        /*0820*/ 	.word	0x00017ee0


	//   ....[195]....
        /*0824*/ 	.word	0x00017fe0


	//   ....[196]....
        /*0828*/ 	.word	0x00018040


	//   ....[197]....
        /*082c*/ 	.word	0x00018140


	//   ....[198]....
        /*0830*/ 	.word	0x000181a0


	//   ....[199]....
        /*0834*/ 	.word	0x000182a0


	//   ....[200]....
        /*0838*/ 	.word	0x00018300


	//   ....[201]....
        /*083c*/ 	.word	0x00018400


	//   ....[202]....
        /*0840*/ 	.word	0x00018460


	//   ....[203]....
        /*0844*/ 	.word	0x00018530


	//   ....[204]....
        /*0848*/ 	.word	0x00018680


	//   ....[205]....
        /*084c*/ 	.word	0x00018720


	//   ....[206]....
        /*0850*/ 	.word	0x00018800


	//   ....[207]....
        /*0854*/ 	.word	0x000188d0


	//   ....[208]....
        /*0858*/ 	.word	0x00018930


	//   ....[209]....
        /*085c*/ 	.word	0x00018a20


	//   ....[210]....
        /*0860*/ 	.word	0x00018a80


	//   ....[211]....
        /*0864*/ 	.word	0x00018b70


	//   ....[212]....
        /*0868*/ 	.word	0x00018bd0


	//   ....[213]....
        /*086c*/ 	.word	0x00018cc0


	//   ....[214]....
        /*0870*/ 	.word	0x00018d20


	//   ....[215]....
        /*0874*/ 	.word	0x00018e00


	//   ....[216]....
        /*0878*/ 	.word	0x00018e90


	//   ....[217]....
        /*087c*/ 	.word	0x00018f30


	//   ....[218]....
        /*0880*/ 	.word	0x00019050


	//   ....[219]....
        /*0884*/ 	.word	0x000190c0


	//   ....[220]....
        /*0888*/ 	.word	0x00019130


	//   ....[221]....
        /*088c*/ 	.word	0x000191a0


	//   ....[222]....
        /*0890*/ 	.word	0x00019210


	//   ....[223]....
        /*0894*/ 	.word	0x00019290


	//   ....[224]....
        /*0898*/ 	.word	0x00019320


	//   ....[225]....
        /*089c*/ 	.word	0x000193b0


	//   ....[226]....
        /*08a0*/ 	.word	0x00019420


	//   ....[227]....
        /*08a4*/ 	.word	0x00019490


	//   ....[228]....
        /*08a8*/ 	.word	0x00019500


	//   ....[229]....
        /*08ac*/ 	.word	0x00019580


	//   ....[230]....
        /*08b0*/ 	.word	0x000195f0


	//   ....[231]....
        /*08b4*/ 	.word	0x00019690


	//   ....[232]....
        /*08b8*/ 	.word	0x00019720


	//   ....[233]....
        /*08bc*/ 	.word	0x00019840


	//----- nvinfo : EIATTR_REG_RECONFIG
	.align		4
.L_203:
        /*08c0*/ 	.byte	0x01, 0x54
	.zero		2


	//----- nvinfo : EIATTR_SYSCALL_OFFSETS
	.align		4
        /*08c4*/ 	.byte	0x04, 0x46
        /*08c6*/ 	.short	(.L_205 - .L_204)


	//   ....[0]....
.L_204:
        /*08c8*/ 	.word	0x00001a00


	//   ....[1]....
        /*08cc*/ 	.word	0x00011890


	//   ....[2]....
        /*08d0*/ 	.word	0x000119e0


	//   ....[3]....
        /*08d4*/ 	.word	0x00011ad0


	//   ....[4]....
        /*08d8*/ 	.word	0x000129a0


	//----- nvinfo : EIATTR_MBARRIER_INSTR_OFFSETS
	.align		4
.L_205:
        /*08dc*/ 	.byte	0x04, 0x39
        /*08de*/ 	.short	(.L_207 - .L_206)


	//   ....[0]....
.L_206:
        /*08e0*/ 	.word	0x00000180
        /*08e4*/ 	.word	0x000000ff
        /*08e8*/ 	.word	0x00030800
        /*08ec*/ 	.short	0x0100
        /*08ee*/ 	.byte	0x08
	.zero		1


	//   ....[1]....
        /*08f0*/ 	.word	0x00000190
        /*08f4*/ 	.word	0x000000ff
        /*08f8*/ 	.word	0x00030820
        /*08fc*/ 	.short	0x0100
        /*08fe*/ 	.byte	0x08
	.zero		1


	//   ....[2]....
        /*0900*/ 	.word	0x00000280
        /*0904*/ 	.word	0x000000ff
        /*0908*/ 	.word	0x00030830
        /*090c*/ 	.short	0x0100
        /*090e*/ 	.byte	0x08
	.zero		1


	//   ....[3]....
        /*0910*/ 	.word	0x00000290
        /*0914*/ 	.word	0x000000ff
        /*0918*/ 	.word	0x00030840
        /*091c*/ 	.short	0x0100
        /*091e*/ 	.byte	0x08
	.zero		1


	//   ....[4]....
        /*0920*/ 	.word	0x000002a0
        /*0924*/ 	.word	0x000000ff
        /*0928*/ 	.word	0x00030838
        /*092c*/ 	.short	0x0100
        /*092e*/ 	.byte	0x08
	.zero		1


	//   ....[5]....
        /*0930*/ 	.word	0x000002b0
        /*0934*/ 	.word	0x000000ff
        /*0938*/ 	.word	0x00030848
        /*093c*/ 	.short	0x0100
        /*093e*/ 	.byte	0x08
	.zero		1


	//   ....[6]....
        /*0940*/ 	.word	0x000003e0
        /*0944*/ 	.word	0x000000ff
        /*0948*/ 	.word	0x00030850
        /*094c*/ 	.short	0x0100
        /*094e*/ 	.byte	0x08
	.zero		1


	//   ....[7]....
        /*0950*/ 	.word	0x000003f0
        /*0954*/ 	.word	0x000000ff
        /*0958*/ 	.word	0x00030860
        /*095c*/ 	.short	0x0100
        /*095e*/ 	.byte	0x08
	.zero		1


	//   ....[8]....
        /*0960*/ 	.word	0x00000400
        /*0964*/ 	.word	0x000000ff
        /*0968*/ 	.word	0x00030858
        /*096c*/ 	.short	0x0100
        /*096e*/ 	.byte	0x08
	.zero		1


	//   ....[9]....
        /*0970*/ 	.word	0x00000410
        /*0974*/ 	.word	0x000000ff
        /*0978*/ 	.word	0x00030868
        /*097c*/ 	.short	0x0100
        /*097e*/ 	.byte	0x08
	.zero		1


	//   ....[10]....
        /*0980*/ 	.word	0x00000500
        /*0984*/ 	.word	0x000000ff
        /*0988*/ 	.word	0x00030870
        /*098c*/ 	.short	0x0100
        /*098e*/ 	.byte	0x06
	.zero		1


	//   ....[11]....
        /*0990*/ 	.word	0x00000510
        /*0994*/ 	.word	0x000000ff
        /*0998*/ 	.word	0x00030880
        /*099c*/ 	.short	0x0100
        /*099e*/ 	.byte	0x06
	.zero		1


	//   ....[12]....
        /*09a0*/ 	.word	0x00000520
        /*09a4*/ 	.word	0x000000ff
        /*09a8*/ 	.word	0x00030878
        /*09ac*/ 	.short	0x0100
        /*09ae*/ 	.byte	0x06
	.zero		1


	//   ....[13]....
        /*09b0*/ 	.word	0x00000530
        /*09b4*/ 	.word	0x000000ff
        /*09b8*/ 	.word	0x00030888
        /*09bc*/ 	.short	0x0100
        /*09be*/ 	.byte	0x06
	.zero		1


	//   ....[14]....
        /*09c0*/ 	.word	0x00000660
        /*09c4*/ 	.word	0x000000ff
        /*09c8*/ 	.word	0x00030890
        /*09cc*/ 	.short	0x0100
        /*09ce*/ 	.byte	0x08
	.zero		1


	//   ....[15]....
        /*09d0*/ 	.word	0x00000670
        /*09d4*/ 	.word	0x000000ff
        /*09d8*/ 	.word	0x000308a0
        /*09dc*/ 	.short	0x0100
        /*09de*/ 	.byte	0x08
	.zero		1


	//   ....[16]....
        /*09e0*/ 	.word	0x00000680
        /*09e4*/ 	.word	0x000000ff
        /*09e8*/ 	.word	0x00030898
        /*09ec*/ 	.short	0x0100
        /*09ee*/ 	.byte	0x08
	.zero		1


	//   ....[17]....
        /*09f0*/ 	.word	0x00000690
        /*09f4*/ 	.word	0x000000ff
        /*09f8*/ 	.word	0x000308a8
        /*09fc*/ 	.short	0x0100
        /*09fe*/ 	.byte	0x08
	.zero		1


	//   ....[18]....
        /*0a00*/ 	.word	0x000007c0
        /*0a04*/ 	.word	0x000000ff
        /*0a08*/ 	.word	0x000308b0
        /*0a0c*/ 	.short	0x0100
        /*0a0e*/ 	.byte	0x08
	.zero		1


	//   ....[19]....
        /*0a10*/ 	.word	0x000007d0
        /*0a14*/ 	.word	0x000000ff
        /*0a18*/ 	.word	0x000308c0
        /*0a1c*/ 	.short	0x0100
        /*0a1e*/ 	.byte	0x08
	.zero		1


	//   ....[20]....
        /*0a20*/ 	.word	0x000007e0
        /*0a24*/ 	.word	0x000000ff
        /*0a28*/ 	.word	0x000308b8
        /*0a2c*/ 	.short	0x0100
        /*0a2e*/ 	.byte	0x08
	.zero		1


	//   ....[21]....
        /*0a30*/ 	.word	0x000007f0
        /*0a34*/ 	.word	0x000000ff
        /*0a38*/ 	.word	0x000308c8
        /*0a3c*/ 	.short	0x0100
        /*0a3e*/ 	.byte	0x08
	.zero		1


	//   ....[22]....
        /*0a40*/ 	.word	0x00001a60
        /*0a44*/ 	.word	0x000000ff
        /*0a48*/ 	.word	0x00030800
        /*0a4c*/ 	.short	0x010a
        /*0a4e*/ 	.byte	0x28
	.zero		1


	//   ....[23]....
        /*0a50*/ 	.word	0x00001ae0
        /*0a54*/ 	.word	0x00000003
        /*0a58*/ 	.word	0x00030830
        /*0a5c*/ 	.short	0x010a
        /*0a5e*/ 	.byte	0x3f
	.zero		1


	//   ....[24]....
        /*0a60*/ 	.word	0x00001b20
        /*0a64*/ 	.word	0x00000003
        /*0a68*/ 	.word	0x00030830
        /*0a6c*/ 	.short	0x010a
        /*0a6e*/ 	.byte	0x3f
	.zero		1


	//   ....[25]....
        /*0a70*/ 	.word	0x00002220
        /*0a74*/ 	.word	0x000000ff
        /*0a78*/ 	.word	0x00000000
        /*0a7c*/ 	.short	0x0101
        /*0a7e*/ 	.byte	0x04
	.zero		1


	//   ....[26]....
        /*0a80*/ 	.word	0x00004830
        /*0a84*/ 	.word	0x000000ff
        /*0a88*/ 	.word	0x00030830
        /*0a8c*/ 	.short	0x010a
        /*0a8e*/ 	.byte	0x06
	.zero		1


	//   ....[27]....
        /*0a90*/ 	.word	0x00004870
        /*0a94*/ 	.word	0x000000ff
        /*0a98*/ 	.word	0x00030830
        /*0a9c*/ 	.short	0x010a
        /*0a9e*/ 	.byte	0x06
	.zero		1


	//   ....[28]....
        /*0aa0*/ 	.word	0x00005330
        /*0aa4*/ 	.word	0x000000ff
        /*0aa8*/ 	.word	0x00030850
        /*0aac*/ 	.short	0x010a
        /*0aae*/ 	.byte	0x05
	.zero		1


	//   ....[29]....
        /*0ab0*/ 	.word	0x00005370
        /*0ab4*/ 	.word	0x000000ff
        /*0ab8*/ 	.word	0x00030850
        /*0abc*/ 	.short	0x010a
        /*0abe*/ 	.byte	0x05
	.zero		1


	//   ....[30]....
        /*0ac0*/ 	.word	0x00005680
        /*0ac4*/ 	.word	0x000000ff
        /*0ac8*/ 	.word	0x00000000
        /*0acc*/ 	.short	0x0101
        /*0ace*/ 	.byte	0x06
	.zero		1


	//   ....[31]....
        /*0ad0*/ 	.word	0x000076a0
        /*0ad4*/ 	.word	0x000000ff
        /*0ad8*/ 	.word	0x00000000
        /*0adc*/ 	.short	0x0101
        /*0ade*/ 	.byte	0x05
	.zero		1


	//   ....[32]....
        /*0ae0*/ 	.word	0x00007b20
        /*0ae4*/ 	.word	0x000000ff
        /*0ae8*/ 	.word	0x00030830
        /*0aec*/ 	.short	0x010a
        /*0aee*/ 	.byte	0x06
	.zero		1


	//   ....[33]....
        /*0af0*/ 	.word	0x00007b60
        /*0af4*/ 	.word	0x000000ff
        /*0af8*/ 	.word	0x00030830
        /*0afc*/ 	.short	0x010a
        /*0afe*/ 	.byte	0x06
	.zero		1


	//   ....[34]....
        /*0b00*/ 	.word	0x00008620
        /*0b04*/ 	.word	0x000000ff
        /*0b08*/ 	.word	0x00030850
        /*0b0c*/ 	.short	0x010a
        /*0b0e*/ 	.byte	0x05
	.zero		1


	//   ....[35]....
        /*0b10*/ 	.word	0x00008660
        /*0b14*/ 	.word	0x000000ff
        /*0b18*/ 	.word	0x00030850
        /*0b1c*/ 	.short	0x010a
        /*0b1e*/ 	.byte	0x05
	.zero		1


	//   ....[36]....
        /*0b20*/ 	.word	0x00008980
        /*0b24*/ 	.word	0x000000ff
        /*0b28*/ 	.word	0x00000000
        /*0b2c*/ 	.short	0x0101
        /*0b2e*/ 	.byte	0x06
	.zero		1


	//   ....[37]....
        /*0b30*/ 	.word	0x00009700
        /*0b34*/ 	.word	0x000000ff
        /*0b38*/ 	.word	0x00000000
        /*0b3c*/ 	.short	0x0101
        /*0b3e*/ 	.byte	0x05
	.zero		1


	//   ....[38]....
        /*0b40*/ 	.word	0x000099a0
        /*0b44*/ 	.word	0x000000ff
        /*0b48*/ 	.word	0x00030830
        /*0b4c*/ 	.short	0x010a
        /*0b4e*/ 	.byte	0x05
	.zero		1


	//   ....[39]....
        /*0b50*/ 	.word	0x000099e0
        /*0b54*/ 	.word	0x000000ff
        /*0b58*/ 	.word	0x00030830
        /*0b5c*/ 	.short	0x010a
        /*0b5e*/ 	.byte	0x05
	.zero		1


	//   ....[40]....
        /*0b60*/ 	.word	0x0000a4a0
        /*0b64*/ 	.word	0x000000ff
        /*0b68*/ 	.word	0x00030850
        /*0b6c*/ 	.short	0x010a
        /*0b6e*/ 	.byte	0x05
	.zero		1


	//   ....[41]....
        /*0b70*/ 	.word	0x0000a4e0
        /*0b74*/ 	.word	0x000000ff
        /*0b78*/ 	.word	0x00030850
        /*0b7c*/ 	.short	0x010a
        /*0b7e*/ 	.byte	0x05
	.zero		1


	//   ....[42]....
        /*0b80*/ 	.word	0x0000a830
        /*0b84*/ 	.word	0x000000ff
        /*0b88*/ 	.word	0x00000000
        /*0b8c*/ 	.short	0x0101
        /*0b8e*/ 	.byte	0x04
	.zero		1


	//   ....[43]....
        /*0b90*/ 	.word	0x0000c860
        /*0b94*/ 	.word	0x000000ff
        /*0b98*/ 	.word	0x00000000
        /*0b9c*/ 	.short	0x0101
        /*0b9e*/ 	.byte	0x05
	.zero		1


	//   ....[44]....
        /*0ba0*/ 	.word	0x0000d020
        /*0ba4*/ 	.word	0x000000ff
        /*0ba8*/ 	.word	0x00030850
        /*0bac*/ 	.short	0x010a
        /*0bae*/ 	.byte	0x05
	.zero		1


	//   ....[45]....
        /*0bb0*/ 	.word	0x0000d060
        /*0bb4*/ 	.word	0x000000ff
        /*0bb8*/ 	.word	0x00030850
        /*0bbc*/ 	.short	0x010a
        /*0bbe*/ 	.byte	0x05
	.zero		1


	//   ....[46]....
        /*0bc0*/ 	.word	0x0000d530
        /*0bc4*/ 	.word	0x000000ff
        /*0bc8*/ 	.word	0x00000000
        /*0bcc*/ 	.short	0x0101
        /*0bce*/ 	.byte	0x04
	.zero		1


	//   ....[47]....
        /*0bd0*/ 	.word	0x0000f030
        /*0bd4*/ 	.word	0x00000011
        /*0bd8*/ 	.word	0x00000000
        /*0bdc*/ 	.short	0x0101
        /*0bde*/ 	.byte	0x3f
	.zero		1


	//   ....[48]....
        /*0be0*/ 	.word	0x00012060
        /*0be4*/ 	.word	0x00000007
        /*0be8*/ 	.word	0x00030840
        /*0bec*/ 	.short	0x010a
        /*0bee*/ 	.byte	0x3f
	.zero		1


	//   ....[49]....
        /*0bf0*/ 	.word	0x00012710
        /*0bf4*/ 	.word	0x00000007
        /*0bf8*/ 	.word	0x00030830
        /*0bfc*/ 	.short	0x0107
        /*0bfe*/ 	.byte	0x3f
	.zero		1


	//   ....[50]....
        /*0c00*/ 	.word	0x000127d0
        /*0c04*/ 	.word	0x00000007
        /*0c08*/ 	.word	0x00030830
        /*0c0c*/ 	.short	0x0101
        /*0c0e*/ 	.byte	0x3f
	.zero		1


	//   ....[51]....
        /*0c10*/ 	.word	0x00013320
        /*0c14*/ 	.word	0x00000011
        /*0c18*/ 	.word	0x00030800
        /*0c1c*/ 	.short	0x0107
        /*0c1e*/ 	.byte	0x3f
	.zero		1


	//   ....[52]....
        /*0c20*/ 	.word	0x00013440
        /*0c24*/ 	.word	0x00000011
        /*0c28*/ 	.word	0x00030800
        /*0c2c*/ 	.short	0x0101
        /*0c2e*/ 	.byte	0x3f
	.zero		1


	//   ....[53]....
        /*0c30*/ 	.word	0x00013460
        /*0c34*/ 	.word	0x00000011
        /*0c38*/ 	.word	0x00030820
        /*0c3c*/ 	.short	0x010a
        /*0c3e*/ 	.byte	0x3f
	.zero		1


	//   ....[54]....
        /*0c40*/ 	.word	0x00013830
        /*0c44*/ 	.word	0x00000007
        /*0c48*/ 	.word	0x00030840
        /*0c4c*/ 	.short	0x010a
        /*0c4e*/ 	.byte	0x3f
	.zero		1


	//   ....[55]....
        /*0c50*/ 	.word	0x00013d10
        /*0c54*/ 	.word	0x00000007
        /*0c58*/ 	.word	0x00030830
        /*0c5c*/ 	.short	0x0107
        /*0c5e*/ 	.byte	0x3f
	.zero		1


	//   ....[56]....
        /*0c60*/ 	.word	0x00013dd0
        /*0c64*/ 	.word	0x00000007
        /*0c68*/ 	.word	0x00030830
        /*0c6c*/ 	.short	0x0101
        /*0c6e*/ 	.byte	0x3f
	.zero		1


	//   ....[57]....
        /*0c70*/ 	.word	0x00013e30
        /*0c74*/ 	.word	0x00000006
        /*0c78*/ 	.word	0x00030860
        /*0c7c*/ 	.short	0x010a
        /*0c7e*/ 	.byte	0x3f
	.zero		1


	//   ....[58]....
        /*0c80*/ 	.word	0x000143a0
        /*0c84*/ 	.word	0x00000006
        /*0c88*/ 	.word	0x00030850
        /*0c8c*/ 	.short	0x0107
        /*0c8e*/ 	.byte	0x3f
	.zero		1


	//   ....[59]....
        /*0c90*/ 	.word	0x00014500
        /*0c94*/ 	.word	0x00000006
        /*0c98*/ 	.word	0x00030850
        /*0c9c*/ 	.short	0x0101
        /*0c9e*/ 	.byte	0x3f
	.zero		1


	//   ....[60]....
        /*0ca0*/ 	.word	0x00014720
        /*0ca4*/ 	.word	0x00000000
        /*0ca8*/ 	.word	0x00030860
        /*0cac*/ 	.short	0x010a
        /*0cae*/ 	.byte	0x3f
	.zero		1


	//   ....[61]....
        /*0cb0*/ 	.word	0x00014c30
        /*0cb4*/ 	.word	0x00000000
        /*0cb8*/ 	.word	0x00030850
        /*0cbc*/ 	.short	0x0107
        /*0cbe*/ 	.byte	0x3f
	.zero		1


	//   ....[62]....
        /*0cc0*/ 	.word	0x00014cf0
        /*0cc4*/ 	.word	0x00000000
        /*0cc8*/ 	.word	0x00030850
        /*0ccc*/ 	.short	0x0101
        /*0cce*/ 	.byte	0x3f
	.zero		1


	//   ....[63]....
        /*0cd0*/ 	.word	0x00015a20
        /*0cd4*/ 	.word	0x00000004
        /*0cd8*/ 	.word	0x00030820
        /*0cdc*/ 	.short	0x010a
        /*0cde*/ 	.byte	0x3f
	.zero		1


	//   ....[64]....
        /*0ce0*/ 	.word	0x00015ba0
        /*0ce4*/ 	.word	0x00000005
        /*0ce8*/ 	.word	0x00030840
        /*0cec*/ 	.short	0x010a
        /*0cee*/ 	.byte	0x3f
	.zero		1


	//   ....[65]....
        /*0cf0*/ 	.word	0x00015c40
        /*0cf4*/ 	.word	0x00000017
        /*0cf8*/ 	.word	0x00030840
        /*0cfc*/ 	.short	0x010a
        /*0cfe*/ 	.byte	0x3f
	.zero		1


	//   ....[66]....
        /*0d00*/ 	.word	0x00015c80
        /*0d04*/ 	.word	0x00000005
        /*0d08*/ 	.word	0x00030860
        /*0d0c*/ 	.short	0x010a
        /*0d0e*/ 	.byte	0x3f
	.zero		1


	//   ....[67]....
        /*0d10*/ 	.word	0x00015cc0
        /*0d14*/ 	.word	0x00000017
        /*0d18*/ 	.word	0x00030860
        /*0d1c*/ 	.short	0x010a
        /*0d1e*/ 	.byte	0x3f
	.zero		1


	//   ....[68]....
        /*0d20*/ 	.word	0x00015d30
        /*0d24*/ 	.word	0x00000003
        /*0d28*/ 	.word	0x00030800
        /*0d2c*/ 	.short	0x010a
        /*0d2e*/ 	.byte	0x3f
	.zero		1


	//   ....[69]....
        /*0d30*/ 	.word	0x00015d80
        /*0d34*/ 	.word	0x00000003
        /*0d38*/ 	.word	0x00030830
        /*0d3c*/ 	.short	0x010a
        /*0d3e*/ 	.byte	0x3f
	.zero		1


	//   ....[70]....
        /*0d40*/ 	.word	0x00015de0
        /*0d44*/ 	.word	0x00000005
        /*0d48*/ 	.word	0x00030830
        /*0d4c*/ 	.short	0x010a
        /*0d4e*/ 	.byte	0x3f
	.zero		1


	//   ....[71]....
        /*0d50*/ 	.word	0x00015e40
        /*0d54*/ 	.word	0x00000003
        /*0d58*/ 	.word	0x00030850
        /*0d5c*/ 	.short	0x010a
        /*0d5e*/ 	.byte	0x3f
	.zero		1


	//   ....[72]....
        /*0d60*/ 	.word	0x00015ea0
        /*0d64*/ 	.word	0x00000005
        /*0d68*/ 	.word	0x00030830
        /*0d6c*/ 	.short	0x010a
        /*0d6e*/ 	.byte	0x3f
	.zero		1


	//   ....[73]....
        /*0d70*/ 	.word	0x00015f00
        /*0d74*/ 	.word	0x00000003
        /*0d78*/ 	.word	0x00030850
        /*0d7c*/ 	.short	0x010a
        /*0d7e*/ 	.byte	0x3f
	.zero		1


	//   ....[74]....
        /*0d80*/ 	.word	0x00015f60
        /*0d84*/ 	.word	0x00000005
        /*0d88*/ 	.word	0x00030830
        /*0d8c*/ 	.short	0x010a
        /*0d8e*/ 	.byte	0x3f
	.zero		1


	//   ....[75]....
        /*0d90*/ 	.word	0x00015fc0
        /*0d94*/ 	.word	0x00000003
        /*0d98*/ 	.word	0x00030850
        /*0d9c*/ 	.short	0x010a
        /*0d9e*/ 	.byte	0x3f
	.zero		1


	//   ....[76]....
        /*0da0*/ 	.word	0x00016020
        /*0da4*/ 	.word	0x00000003
        /*0da8*/ 	.word	0x00030850
        /*0dac*/ 	.short	0x010a
        /*0dae*/ 	.byte	0x3f
	.zero		1


	//   ....[77]....
        /*0db0*/ 	.word	0x00016140
        /*0db4*/ 	.word	0x00000007
        /*0db8*/ 	.word	0x00030840
        /*0dbc*/ 	.short	0x010a
        /*0dbe*/ 	.byte	0x3f
	.zero		1


	//   ....[78]....
        /*0dc0*/ 	.word	0x00017510
        /*0dc4*/ 	.word	0x00000011
        /*0dc8*/ 	.word	0x00030820
        /*0dcc*/ 	.short	0x010a
        /*0dce*/ 	.byte	0x3f
	.zero		1


	//   ....[79]....
        /*0dd0*/ 	.word	0x00017560
        /*0dd4*/ 	.word	0x00000007
        /*0dd8*/ 	.word	0x00030840
        /*0ddc*/ 	.short	0x010a
        /*0dde*/ 	.byte	0x3f
	.zero		1


	//   ....[80]....
        /*0de0*/ 	.word	0x00017d30
        /*0de4*/ 	.word	0x00000006
        /*0de8*/ 	.word	0x00030860
        /*0dec*/ 	.short	0x010a
        /*0dee*/ 	.byte	0x3f
	.zero		1


	//   ....[81]....
        /*0df0*/ 	.word	0x000185d0
        /*0df4*/ 	.word	0x00000000
        /*0df8*/ 	.word	0x00030860
        /*0dfc*/ 	.short	0x010a
        /*0dfe*/ 	.byte	0x3f
	.zero		1


	//   ....[82]....
        /*0e00*/ 	.word	0x00019760
        /*0e04*/ 	.word	0x00000004
        /*0e08*/ 	.word	0x00030820
        /*0e0c*/ 	.short	0x010a
        /*0e0e*/ 	.byte	0x3f
	.zero		1


	//   ....[83]....
        /*0e10*/ 	.word	0x00019900
        /*0e14*/ 	.word	0x00000005
        /*0e18*/ 	.word	0x00030840
        /*0e1c*/ 	.short	0x010a
        /*0e1e*/ 	.byte	0x3f
	.zero		1


	//   ....[84]....
        /*0e20*/ 	.word	0x00019950
        /*0e24*/ 	.word	0x00000017
        /*0e28*/ 	.word	0x00030840
        /*0e2c*/ 	.short	0x010a
        /*0e2e*/ 	.byte	0x3f
	.zero		1


	//   ....[85]....
        /*0e30*/ 	.word	0x000199a0
        /*0e34*/ 	.word	0x00000005
        /*0e38*/ 	.word	0x00030860
        /*0e3c*/ 	.short	0x010a
        /*0e3e*/ 	.byte	0x3f
	.zero		1


	//----- nvinfo : EIATTR_NUM_MBARRIERS
	.align		4
.L_207:
        /*0e40*/ 	.byte	0x03, 0x38
        /*0e42*/ 	.short	0x0016


	//----- nvinfo : EIATTR_EXIT_INSTR_OFFSETS
	.align		4
        /*0e44*/ 	.byte	0x04, 0x1c
        /*0e46*/ 	.short	(.L_209 - .L_208)


	//   ....[0]....
.L_208:
        /*0e48*/ 	.word	0x00000960


	//   ....[1]....
        /*0e4c*/ 	.word	0x000100c0


	//   ....[2]....
        /*0e50*/ 	.word	0x00015d10


	//----- nvinfo : EIATTR_MAX_THREADS
	.align		4
.L_209:
        /*0e54*/ 	.byte	0x04, 0x05
        /*0e56*/ 	.short	(.L_211 - .L_210)
.L_210:
        /*0e58*/ 	.word	0x00000180
        /*0e5c*/ 	.word	0x00000001
        /*0e60*/ 	.word	0x00000001


	//----- nvinfo : EIATTR_CRS_STACK_SIZE
	.align		4
.L_211:
        /*0e64*/ 	.byte	0x04, 0x1e
        /*0e66*/ 	.short	(.L_213 - .L_212)
.L_212:
        /*0e68*/ 	.word	0x00000000


	//----- nvinfo : EIATTR_CBANK_PARAM_SIZE
	.align		4
.L_213:
        /*0e6c*/ 	.byte	0x03, 0x19
        /*0e6e*/ 	.short	0x0af0


	//----- nvinfo : EIATTR_PARAM_CBANK
	.align		4
        /*0e70*/ 	.byte	0x04, 0x0a
        /*0e72*/ 	.short	(.L_215 - .L_214)
	.align		4
.L_214:
        /*0e74*/ 	.word	index@(.nv.constant0._ZN7cutlass13device_kernelIN5flash11enable_sm90INS1_16FlashAttnFwdSm90INS1_25CollectiveMainloopFwdSm90ILi2EN4cute5tupleIJNS5_1CILi1EEES8_S8_EEENS6_IJNS7_ILi128EEENS7_ILi96EEENS7_ILi192EEEEEELi192ENS_10bfloat16_tEfNS_4arch4Sm90ELb0ELb1ELb0ELb1ELb1ELb0ELb0ELb1ELb1ELb1ELb0ELb0EEENS1_21CollectiveEpilogueFwdINS6_IJSA_SC_SB_EEES9_SE_SG_Li256ELb1ELb1ELb0ELb0EEENS1_36VarlenDynamicPersistentTileSchedulerILi128ELi96ELi256ELi128ELb0ELb1ELb1ELb1ELb0ELb1EEEEEEEEEvNT_6ParamsE)
        /*0e78*/ 	.short	0x0210
        /*0e7a*/ 	.short	0x0af0


	//----- nvinfo : EIATTR_SW_WAR
	.align		4
.L_215:
        /*0e7c*/ 	.byte	0x04, 0x36
        /*0e7e*/ 	.short	(.L_217 - .L_216)
.L_216:
        /*0e80*/ 	.word	0x00000008
.L_217:


//--------------------- .nv.info._ZN7cutlass13device_kernelIN5flash11enable_sm90INS1_16FlashAttnFwdSm90INS1_25CollectiveMainloopFwdSm90ILi2EN4cute5tupleIJNS5_1CILi1EEES8_S8_EEENS6_IJNS7_ILi128EEENS7_ILi96EEENS7_ILi192EEEEEELi192ENS_10bfloat16_tEfNS_4arch4Sm90ELb0ELb1ELb0ELb1ELb1ELb1ELb0ELb1ELb1ELb1ELb0ELb0EEENS1_21CollectiveEpilogueFwdINS6_IJSA_SC_SB_EEES9_SE_SG_Li256ELb1ELb1ELb0ELb0EEENS1_36VarlenDynamicPersistentTileSchedulerILi128ELi96ELi256ELi128ELb0ELb1ELb1ELb1ELb0ELb1EEEEEEEEEvNT_6ParamsE --------------------------
	.section	.nv.info._ZN7cutlass13device_kernelIN5flash11enable_sm90INS1_16FlashAttnFwdSm90INS1_25CollectiveMainloopFwdSm90ILi2EN4cute5tupleIJNS5_1CILi1EEES8_S8_EEENS6_IJNS7_ILi128EEENS7_ILi96EEENS7_ILi192EEEEEELi192ENS_10bfloat16_tEfNS_4arch4Sm90ELb0ELb1ELb0ELb1ELb1ELb1ELb0ELb1ELb1ELb1ELb0ELb0EEENS1_21CollectiveEpilogueFwdINS6_IJSA_SC_SB_EEES9_SE_SG_Li256ELb1ELb1ELb0ELb0EEENS1_36VarlenDynamicPersistentTileSchedulerILi128ELi96ELi256ELi128ELb0ELb1ELb1ELb1ELb0ELb1EEEEEEEEEvNT_6ParamsE,"",@"SHT_CUDA_INFO"
	.sectionflags	@""
	.align	4


	//----- nvinfo : EIATTR_CUDA_API_VERSION
	.align		4
        /*0000*/ 	.byte	0x04, 0x37
        /*0002*/ 	.short	(.L_219 - .L_218)
.L_218:
        /*0004*/ 	.word	0x00000082


	//----- nvinfo : EIATTR_KPARAM_INFO
	.align		4
.L_219:
        /*0008*/ 	.byte	0x04, 0x17
        /*000a*/ 	.short	(.L_221 - .L_220)
.L_220:
        /*000c*/ 	.word	0x00000000
        /*0010*/ 	.short	0x0000
        /*0012*/ 	.short	0x0070
        /*0014*/ 	.byte	0x00, 0xf0, 0x01, 0x2a


	//----- nvinfo : EIATTR_SPARSE_MMA_MASK
	.align		4
.L_221:
        /*0018*/ 	.byte	0x03, 0x50
        /*001a*/ 	.short	0x0000


	//----- nvinfo : EIATTR_MAXREG_COUNT
	.align		4
        /*001c*/ 	.byte	0x03, 0x1b
        /*001e*/ 	.short	0x00a8


	//----- nvinfo : EIATTR_NUM_BARRIERS
	.align		4
        /*0020*/ 	.byte	0x02, 0x4c
        /*0022*/ 	.byte	0x10
	.zero		1


	//----- nvinfo : EIATTR_EXTERNS
	.align		4
        /*0024*/ 	.byte	0x04, 0x0f
        /*0026*/ 	.short	(.L_223 - .L_222)


	//   ....[0]....
	.align		4
.L_222:
        /*0028*/ 	.word	index@(__assertfail)


	//----- nvinfo : EIATTR_ANNOTATIONS
	.align		4
.L_223:
        /*002c*/ 	.byte	0x04, 0x55
        /*002e*/ 	.short	(.L_225 - .L_224)


	//   ....[0]....
.L_224:
        /* <DEDUP_REMOVED lines=74> */


	//----- nvinfo : EIATTR_MERCURY_ISA_VERSION
	.align		4
.L_225:
        /*04c0*/ 	.byte	0x03, 0x5f
        /*04c2*/ 	.short	0x0101


	//----- nvinfo : EIATTR_UNUSED_LOAD_BYTE_OFFSET
	.align		4
        /*04c4*/ 	.byte	0x04, 0x44
        /*04c6*/ 	.short	(.L_227 - .L_226)


	//   ....[0]....
.L_226:
        /*04c8*/ 	.word	0x00000a50
        /*04cc*/ 	.word	0x0000fff0


	//   ....[1]....
        /*04d0*/ 	.word	0x00020980
        /*04d4*/ 	.word	0x0000fff0


	//----- nvinfo : EIATTR_INT_WARP_WIDE_INSTR_OFFSETS
	.align		4
.L_227:
        /*04d8*/ 	.byte	0x04, 0x31
        /*04da*/ 	.short	(.L_229 - .L_228)


	//   ....[0]....
.L_228:
        /*04dc*/ 	.word	0x00000130


	//   ....[1]....
        /*04e0*/ 	.word	0x00000170


	//   ....[2]....
        /*04e4*/ 	.word	0x000001e0


	//   ....[3]....
        /*04e8*/ 	.word	0x000260d0


	//   ....[4]....
        /*04ec*/ 	.word	0x00026160


	//   ....[5]....
        /*04f0*/ 	.word	0x00029040


	//   ....[6]....
        /*04f4*/ 	.word	0x000290d0


	//----- nvinfo : EIATTR_COOP_GROUP_MASK_REGIDS
	.align		4
.L_229:
        /*04f8*/ 	.byte	0x04, 0x29
        /*04fa*/ 	.short	(.L_231 - .L_230)


	//   ....[0]....
.L_230:
        /*04fc*/ 	.word	0xffffffff


	//   ....[1]....
        /*0500*/ 	.word	0xffffffff


	//   ....[2]....
        /*0504*/ 	.word	0xffffffff


	//   ....[3]....
        /*0508*/ 	.word	0xffffffff


	//   ....[4]....
        /*050c*/ 	.word	0xffffffff


	//   ....[5]....
        /*0510*/ 	.word	0xffffffff


	//   ....[6]....
        /*0514*/ 	.word	0xffffffff


	//   ....[7]....
        /*0518*/ 	.word	0xffffffff


	//   ....[8]....
        /*051c*/ 	.word	0xffffffff


	//   ....[9]....
        /*0520*/ 	.word	0xffffffff


	//   ....[10]....
        /*0524*/ 	.word	0xffffffff


	//   ....[11]....
        /*0528*/ 	.word	0xffffffff


	//   ....[12]....
        /*052c*/ 	.word	0xffffffff


	//   ....[13]....
        /*0530*/ 	.word	0xffffffff


	//   ....[14]....
        /*0534*/ 	.word	0xffffffff


	//   ....[15]....
        /*0538*/ 	.word	0xffffffff


	//   ....[16]....
        /*053c*/ 	.word	0xffffffff


	//   ....[17]....
        /*0540*/ 	.word	0xffffffff


	//   ....[18]....
        /*0544*/ 	.word	0xffffffff


	//   ....[19]....
        /*0548*/ 	.word	0xffffffff


	//   ....[20]....
        /*054c*/ 	.word	0xffffffff


	//   ....[21]....
        /*0550*/ 	.word	0xffffffff


	//   ....[22]....
        /*0554*/ 	.word	0xffffffff


	//   ....[23]....
        /*0558*/ 	.word	0xffffffff


	//   ....[24]....
        /*055c*/ 	.word	0xffffffff


	//   ....[25]....
        /*0560*/ 	.word	0xffffffff


	//   ....[26]....
        /*0564*/ 	.word	0xffffffff


	//   ....[27]....
        /*0568*/ 	.word	0xffffffff


	//   ....[28]....
        /*056c*/ 	.word	0xffffffff


	//   ....[29]....
        /*0570*/ 	.word	0xffffffff


	//   ....[30]....
        /*0574*/ 	.word	0xffffffff


	//   ....[31]....
        /*0578*/ 	.word	0xffffffff


	//   ....[32]....
        /*057c*/ 	.word	0xffffffff


	//   ....[33]....
        /*0580*/ 	.word	0xffffffff


	//   ....[34]....
        /*0584*/ 	.word	0xffffffff


	//   ....[35]....
        /*0588*/ 	.word	0xffffffff


	//   ....[36]....
        /*058c*/ 	.word	0xffffffff


	//   ....[37]....
        /*0590*/ 	.word	0xffffffff


	//   ....[38]....
        /*0594*/ 	.word	0xffffffff


	//   ....[39]....
        /*0598*/ 	.word	0xffffffff


	//   ....[40]....
        /*059c*/ 	.word	0xffffffff


	//   ....[41]....
        /*05a0*/ 	.word	0xffffffff


	//   ....[42]....
        /*05a4*/ 	.word	0xffffffff


	//   ....[43]....
        /*05a8*/ 	.word	0xffffffff


	//   ....[44]....
        /*05ac*/ 	.word	0xffffffff


	//   ....[45]....
        /*05b0*/ 	.word	0xffffffff


	//   ....[46]....
        /*05b4*/ 	.word	0xffffffff


	//   ....[47]....
        /*05b8*/ 	.word	0xffffffff


	//   ....[48]....
        /*05bc*/ 	.word	0xffffffff


	//   ....[49]....
        /*05c0*/ 	.word	0xffffffff


	//   ....[50]....
        /*05c4*/ 	.word	0xffffffff


	//   ....[51]....
        /*05c8*/ 	.word	0xffffffff


	//   ....[52]....
        /*05cc*/ 	.word	0xffffffff


	//   ....[53]....
        /*05d0*/ 	.word	0xffffffff


	//   ....[54]....
        /*05d4*/ 	.word	0xffffffff


	//   ....[55]....
        /*05d8*/ 	.word	0xffffffff


	//   ....[56]....
        /*05dc*/ 	.word	0xffffffff


	//   ....[57]....
        /*05e0*/ 	.word	0xffffffff


	//   ....[58]....
        /*05e4*/ 	.word	0xffffffff


	//   ....[59]....
        /*05e8*/ 	.word	0xffffffff


	//   ....[60]....
        /*05ec*/ 	.word	0xffffffff


	//   ....[61]....
        /*05f0*/ 	.word	0xffffffff


	//   ....[62]....
        /*05f4*/ 	.word	0xffffffff


	//   ....[63]....
        /*05f8*/ 	.word	0xffffffff


	//   ....[64]....
        /*05fc*/ 	.word	0xffffffff


	//   ....[65]....
        /*0600*/ 	.word	0xffffffff


	//   ....[66]....
        /*0604*/ 	.word	0xffffffff


	//   ....[67]....
        /*0608*/ 	.word	0xffffffff


	//   ....[68]....
        /*060c*/ 	.word	0xffffffff


	//   ....[69]....
        /*0610*/ 	.word	0xffffffff


	//   ....[70]....
        /*0614*/ 	.word	0xffffffff


	//   ....[71]....
        /*0618*/ 	.word	0xffffffff


	//   ....[72]....
        /*061c*/ 	.word	0xffffffff


	//   ....[73]....
        /*0620*/ 	.word	0xffffffff


	//   ....[74]....
        /*0624*/ 	.word	0xffffffff


	//   ....[75]....
        /*0628*/ 	.word	0xffffffff


	//   ....[76]....
        /*062c*/ 	.word	0xffffffff


	//   ....[77]....
        /*0630*/ 	.word	0xffffffff


	//   ....[78]....
        /*0634*/ 	.word	0xffffffff


	//   ....[79]....
        /*0638*/ 	.word	0xffffffff


	//   ....[80]....
        /*063c*/ 	.word	0xffffffff


	//   ....[81]....
        /*0640*/ 	.word	0xffffffff


	//   ....[82]....
        /*0644*/ 	.word	0xffffffff


	//   ....[83]....
        /*0648*/ 	.word	0xffffffff


	//   ....[84]....
        /*064c*/ 	.word	0xffffffff


	//   ....[85]....
        /*0650*/ 	.word	0xffffffff


	//   ....[86]....
        /*0654*/ 	.word	0xffffffff


	//   ....[87]....
        /*0658*/ 	.word	0xffffffff


	//   ....[88]....
        /*065c*/ 	.word	0xffffffff


	//   ....[89]....
        /*0660*/ 	.word	0xffffffff


	//   ....[90]....
        /*0664*/ 	.word	0xffffffff


	//   ....[91]....
        /*0668*/ 	.word	0xffffffff


	//   ....[92]....
        /*066c*/ 	.word	0xffffffff


	//   ....[93]....
        /*0670*/ 	.word	0xffffffff


	//   ....[94]....
        /*0674*/ 	.word	0xffffffff


	//   ....[95]....
        /*0678*/ 	.word	0xffffffff


	//   ....[96]....
        /*067c*/ 	.word	0xffffffff


	//   ....[97]....
        /*0680*/ 	.word	0xffffffff


	//   ....[98]....
        /*0684*/ 	.word	0xffffffff


	//   ....[99]....
        /*0688*/ 	.word	0xffffffff


	//   ....[100]....
        /*068c*/ 	.word	0xffffffff


	//   ....[101]....
        /*0690*/ 	.word	0xffffffff


	//   ....[102]....
        /*0694*/ 	.word	0xffffffff


	//   ....[103]....
        /*0698*/ 	.word	0xffffffff


	//   ....[104]....
        /*069c*/ 	.word	0xffffffff


	//   ....[105]....
        /*06a0*/ 	.word	0xffffffff


	//   ....[106]....
        /*06a4*/ 	.word	0xffffffff


	//   ....[107]....
        /*06a8*/ 	.word	0xffffffff


	//   ....[108]....
        /*06ac*/ 	.word	0xffffffff


	//   ....[109]....
        /*06b0*/ 	.word	0xffffffff


	//   ....[110]....
        /*06b4*/ 	.word	0xffffffff


	//   ....[111]....
        /*06b8*/ 	.word	0xffffffff


	//   ....[112]....
        /*06bc*/ 	.word	0xffffffff


	//   ....[113]....
        /*06c0*/ 	.word	0xffffffff


	//   ....[114]....
        /*06c4*/ 	.word	0xffffffff


	//   ....[115]....
        /*06c8*/ 	.word	0xffffffff


	//   ....[116]....
        /*06cc*/ 	.word	0xffffffff


	//   ....[117]....
        /*06d0*/ 	.word	0xffffffff


	//   ....[118]....
        /*06d4*/ 	.word	0xffffffff


	//   ....[119]....
        /*06d8*/ 	.word	0xffffffff


	//   ....[120]....
        /*06dc*/ 	.word	0xffffffff


	//   ....[121]....
        /*06e0*/ 	.word	0xffffffff


	//   ....[122]....
        /*06e4*/ 	.word	0xffffffff


	//   ....[123]....
        /*06e8*/ 	.word	0xffffffff


	//   ....[124]....
        /*06ec*/ 	.word	0xffffffff


	//   ....[125]....
        /*06f0*/ 	.word	0xffffffff


	//   ....[126]....
        /*06f4*/ 	.word	0xffffffff


	//   ....[127]....
        /*06f8*/ 	.word	0xffffffff


	//   ....[128]....
        /*06fc*/ 	.word	0xffffffff


	//   ....[129]....
        /*0700*/ 	.word	0xffffffff


	//   ....[130]....
        /*0704*/ 	.word	0xffffffff


	//   ....[131]....
        /*0708*/ 	.word	0xffffffff


	//   ....[132]....
        /*070c*/ 	.word	0xffffffff


	//   ....[133]....
        /*0710*/ 	.word	0xffffffff


	//   ....[134]....
        /*0714*/ 	.word	0xffffffff


	//   ....[135]....
        /*0718*/ 	.word	0xffffffff


	//   ....[136]....
        /*071c*/ 	.word	0xffffffff


	//   ....[137]....
        /*0720*/ 	.word	0xffffffff


	//   ....[138]....
        /*0724*/ 	.word	0xffffffff


	//   ....[139]....
        /*0728*/ 	.word	0xffffffff


	//   ....[140]....
        /*072c*/ 	.word	0xffffffff


	//   ....[141]....
        /*0730*/ 	.word	0xffffffff


	//   ....[142]....
        /*0734*/ 	.word	0xffffffff


	//   ....[143]....
        /*0738*/ 	.word	0xffffffff


	//   ....[144]....
        /*073c*/ 	.word	0xffffffff


	//   ....[145]....
        /*0740*/ 	.word	0xffffffff


	//   ....[146]....
        /*0744*/ 	.word	0xffffffff


	//   ....[147]....
        /*0748*/ 	.word	0xffffffff


	//   ....[148]....
        /*074c*/ 	.word	0xffffffff


	//   ....[149]....
        /*0750*/ 	.word	0xffffffff


	//   ....[150]....
        /*0754*/ 	.word	0xffffffff


	//   ....[151]....
        /*0758*/ 	.word	0xffffffff


	//   ....[152]....
        /*075c*/ 	.word	0xffffffff


	//   ....[153]....
        /*0760*/ 	.word	0xffffffff


	//   ....[154]....
        /*0764*/ 	.word	0xffffffff


	//   ....[155]....
        /*0768*/ 	.word	0xffffffff


	//   ....[156]....
        /*076c*/ 	.word	0xffffffff


	//   ....[157]....
        /*0770*/ 	.word	0xffffffff


	//   ....[158]....
        /*0774*/ 	.word	0xffffffff


	//   ....[159]....
        /*0778*/ 	.word	0xffffffff


	//   ....[160]....
        /*077c*/ 	.word	0xffffffff


	//   ....[161]....
        /*0780*/ 	.word	0xffffffff


	//   ....[162]....
        /*0784*/ 	.word	0xffffffff


	//   ....[163]....
        /*0788*/ 	.word	0xffffffff


	//   ....[164]....
        /*078c*/ 	.word	0xffffffff


	//   ....[165]....
        /*0790*/ 	.word	0xffffffff


	//   ....[166]....
        /*0794*/ 	.word	0xffffffff


	//   ....[167]....
        /*0798*/ 	.word	0xffffffff


	//   ....[168]....
        /*079c*/ 	.word	0xffffffff


	//   ....[169]....
        /*07a0*/ 	.word	0xffffffff


	//   ....[170]....
        /*07a4*/ 	.word	0xffffffff


	//   ....[171]....
        /*07a8*/ 	.word	0xffffffff


	//   ....[172]....
        /*07ac*/ 	.word	0xffffffff


	//   ....[173]....
        /*07b0*/ 	.word	0xffffffff


	//   ....[174]....
        /*07b4*/ 	.word	0xffffffff


	//   ....[175]....
        /*07b8*/ 	.word	0xffffffff


	//   ....[176]....
        /*07bc*/ 	.word	0xffffffff


	//   ....[177]....
        /*07c0*/ 	.word	0xffffffff


	//   ....[178]....
        /*07c4*/ 	.word	0xffffffff


	//   ....[179]....
        /*07c8*/ 	.word	0xffffffff


	//   ....[180]....
        /*07cc*/ 	.word	0xffffffff


	//   ....[181]....
        /*07d0*/ 	.word	0xffffffff


	//   ....[182]....
        /*07d4*/ 	.word	0xffffffff


	//   ....[183]....
        /*07d8*/ 	.word	0xffffffff


	//   ....[184]....
        /*07dc*/ 	.word	0xffffffff


	//   ....[185]....
        /*07e0*/ 	.word	0x0500000f


	//   ....[186]....
        /*07e4*/ 	.word	0x0500000f


	//   ....[187]....
        /*07e8*/ 	.word	0x0500000f


	//   ....[188]....
        /*07ec*/ 	.word	0x0500000f


	//   ....[189]....
        /*07f0*/ 	.word	0x0500000f


	//   ....[190]....
        /*07f4*/ 	.word	0x0500000f


	//   ....[191]....
        /*07f8*/ 	.word	0x0500000f


	//   ....[192]....
        /*07fc*/ 	.word	0x0500000f


	//   ....[193]....
        /*0800*/ 	.word	0x0500000f


	//   ....[194]....
        /*0804*/ 	.word	0x0500000f


	//   ....[195]....
        /*0808*/ 	.word	0x0500000f


	//   ....[196]....
        /*080c*/ 	.word	0x0500000f


	//   ....[197]....
        /*0810*/ 	.word	0x0500000f


	//   ....[198]....
        /*0814*/ 	.word	0x0500000f


	//   ....[199]....
        /*0818*/ 	.word	0x0500000f


	//   ....[200]....
        /*081c*/ 	.word	0x0500000f


	//   ....[201]....
        /*0820*/ 	.word	0x0500000f


	//   ....[202]....
        /*0824*/ 	.word	0x0500000f


	//   ....[203]....
        /*0828*/ 	.word	0x0500000f


	//   ....[204]....
        /*082c*/ 	.word	0x0500000f


	//   ....[205]....
        /*0830*/ 	.word	0x0500000f


	//   ....[206]....
        /*0834*/ 	.word	0x0500000f


	//   ....[207]....
        /*0838*/ 	.word	0x0500000f


	//   ....[208]....
        /*083c*/ 	.word	0x0500000f


	//   ....[209]....
        /*0840*/ 	.word	0x0500000f


	//   ....[210]....
        /*0844*/ 	.word	0x0500000f


	//   ....[211]....
        /*0848*/ 	.word	0x0500000f


	//   ....[212]....
        /*084c*/ 	.word	0x0500000f


	//   ....[213]....
        /*0850*/ 	.word	0x0500000f


	//   ....[214]....
        /*0854*/ 	.word	0x0500000f


	//   ....[215]....
        /*0858*/ 	.word	0x0500000f


	//   ....[216]....
        /*085c*/ 	.word	0x0500000f


	//   ....[217]....
        /*0860*/ 	.word	0x0500000f


	//   ....[218]....
        /*0864*/ 	.word	0x0500000f


	//   ....[219]....
        /*0868*/ 	.word	0x0500000f


	//   ....[220]....
        /*086c*/ 	.word	0x0500000f


	//   ....[221]....
        /*0870*/ 	.word	0x0500000f


	//   ....[222]....
        /*0874*/ 	.word	0x0500000f


	//   ....[223]....
        /*0878*/ 	.word	0x0500000f


	//   ....[224]....
        /*087c*/ 	.word	0x0500000f


	//   ....[225]....
        /*0880*/ 	.word	0x0500000f


	//   ....[226]....
        /*0884*/ 	.word	0x0500000f


	//   ....[227]....
        /*0888*/ 	.word	0x0500000f


	//   ....[228]....
        /*088c*/ 	.word	0x0500000f


	//   ....[229]....
        /*0890*/ 	.word	0x0500000f


	//   ....[230]....
        /*0894*/ 	.word	0x0500000f


	//   ....[231]....
        /*0898*/ 	.word	0x0500000f


	//   ....[232]....
        /*089c*/ 	.word	0x0500000f


	//   ....[233]....
        /*08a0*/ 	.word	0x0500000f


	//   ....[234]....
        /*08a4*/ 	.word	0x0500000f


	//   ....[235]....
        /*08a8*/ 	.word	0x0500000f


	//   ....[236]....
        /*08ac*/ 	.word	0x0500000f


	//   ....[237]....
        /*08b0*/ 	.word	0x0500000f


	//   ....[238]....
        /*08b4*/ 	.word	0x0500000f


	//   ....[239]....
        /*08b8*/ 	.word	0x0500000f


	//   ....[240]....
        /*08bc*/ 	.word	0x0500000f


	//   ....[241]....
        /*08c0*/ 	.word	0x0500000f


	//   ....[242]....
        /*08c4*/ 	.word	0x0500000f


	//   ....[243]....
        /*08c8*/ 	.word	0x0500000f


	//   ....[244]....
        /*08cc*/ 	.word	0x0500000f


	//   ....[245]....
        /*08d0*/ 	.word	0x0500000f


	//   ....[246]....
        /*08d4*/ 	.word	0x0500000f


	//   ....[247]....
        /*08d8*/ 	.word	0x0500000f


	//   ....[248]....
        /*08dc*/ 	.word	0x0500000f


	//   ....[249]....
        /*08e0*/ 	.word	0x0500000f


	//   ....[250]....
        /*08e4*/ 	.word	0x0500000f


	//   ....[251]....
        /*08e8*/ 	.word	0x0500000f


	//   ....[252]....
        /*08ec*/ 	.word	0x0500000f


	//   ....[253]....
        /*08f0*/ 	.word	0x0500000f


	//   ....[254]....
        /*08f4*/ 	.word	0x0500000f


	//   ....[255]....
        /*08f8*/ 	.word	0x0500000f


	//   ....[0]....
        /*08fc*/ 	.word	0x0500000f


	//   ....[1]....
        /*0900*/ 	.word	0x0500000f


	//   ....[2]....
        /*0904*/ 	.word	0x0500000f


	//   ....[3]....
        /*0908*/ 	.word	0x0500000f


	//   ....[4]....
        /*090c*/ 	.word	0x0500000f


	//   ....[5]....
        /*0910*/ 	.word	0x0500000f


	//   ....[6]....
        /*0914*/ 	.word	0x0500000f


	//   ....[7]....
        /*0918*/ 	.word	0x0500000f


	//   ....[8]....
        /*091c*/ 	.word	0x0500000f


	//   ....[9]....
        /*0920*/ 	.word	0x0500000f


	//   ....[10]....
        /*0924*/ 	.word	0x0500000f


	//   ....[11]....
        /*0928*/ 	.word	0x0500000f


	//   ....[12]....
        /*092c*/ 	.word	0x0500000f


	//   ....[13]....
        /*0930*/ 	.word	0x0500000f


	//   ....[14]....
        /*0934*/ 	.word	0x0500000f


	//   ....[15]....
        /*0938*/ 	.word	0x0500000f


	//   ....[16]....
        /*093c*/ 	.word	0x0500000f


	//   ....[17]....
        /*0940*/ 	.word	0x0500000f


	//   ....[18]....
        /*0944*/ 	.word	0x0500000f


	//   ....[19]....
        /*0948*/ 	.word	0x0500000f


	//   ....[20]....
        /*094c*/ 	.word	0x0500000f


	//   ....[21]....
        /*0950*/ 	.word	0x0500000f


	//   ....[22]....
        /*0954*/ 	.word	0x0500000f


	//   ....[23]....
        /*0958*/ 	.word	0x0500000f


	//   ....[24]....
        /*095c*/ 	.word	0x0500000f


	//   ....[25]....
        /*0960*/ 	.word	0x0500000f


	//   ....[26]....
        /*0964*/ 	.word	0x0500000f


	//   ....[27]....
        /*0968*/ 	.word	0x0500000f


	//   ....[28]....
        /*096c*/ 	.word	0x0500000f


	//   ....[29]....
        /*0970*/ 	.word	0x0500000f


	//   ....[30]....
        /*0974*/ 	.word	0x0500000f


	//   ....[31]....
        /*0978*/ 	.word	0x0500000f


	//   ....[32]....
        /*097c*/ 	.word	0x0500000f


	//   ....[33]....
        /*0980*/ 	.word	0x0500000f


	//   ....[34]....
        /*0984*/ 	.word	0x0500000f


	//   ....[35]....
        /*0988*/ 	.word	0x0500000f


	//   ....[36]....
        /*098c*/ 	.word	0x0500000f


	//   ....[37]....
        /*0990*/ 	.word	0x0500000f


	//   ....[38]....
        /*0994*/ 	.word	0x0500000f


	//   ....[39]....
        /*0998*/ 	.word	0x0500000f


	//   ....[40]....
        /*099c*/ 	.word	0x0500000f


	//----- nvinfo : EIATTR_COOP_GROUP_INSTR_OFFSETS
	.align		4
.L_231:
        /*09a0*/ 	.byte	0x04, 0x28
        /*09a2*/ 	.short	(.L_233 - .L_232)


	//   ....[0]....
.L_232:
        /*09a4*/ 	.word	0x00000060


	//   ....[1]....
        /*09a8*/ 	.word	0x00000140


	//   ....[2]....
        /*09ac*/ 	.word	0x00000190


	//   ....[3]....
        /*09b0*/ 	.word	0x000003c0


	//   ....[4]....
        /*09b4*/ 	.word	0x00000520


	//   ....[5]....
        /*09b8*/ 	.word	0x00000640


	//   ....[6]....
        /*09bc*/ 	.word	0x000007a0


	//   ....[7]....
        /*09c0*/ 	.word	0x00003b90


	//   ....[8]....
        /*09c4*/ 	.word	0x00003ba0


	//   ....[9]....
        /*09c8*/ 	.word	0x00005170


	//   ....[10]....
        /*09cc*/ 	.word	0x00005180


	//   ....[11]....
        /*09d0*/ 	.word	0x00007360


	//   ....[12]....
        /*09d4*/ 	.word	0x00007370


	//   ....[13]....
        /*09d8*/ 	.word	0x00008b30


	//   ....[14]....
        /*09dc*/ 	.word	0x00008b40


	//   ....[15]....
        /*09e0*/ 	.word	0x0000a570


	//   ....[16]....
        /*09e4*/ 	.word	0x0000a580


	//   ....[17]....
        /*09e8*/ 	.word	0x0000a810


	//   ....[18]....
        /*09ec*/ 	.word	0x0000a820


	//   ....[19]....
        /*09f0*/ 	.word	0x0000ad30


	//   ....[20]....
        /*09f4*/ 	.word	0x0000ad50


	//   ....[21]....
        /*09f8*/ 	.word	0x0000afa0


	//   ....[22]....
        /*09fc*/ 	.word	0x0000afc0


	//   ....[23]....
        /*0a00*/ 	.word	0x0000bb50


	//   ....[24]....
        /*0a04*/ 	.word	0x0000c2d0


	//   ....[25]....
        /*0a08*/ 	.word	0x0000c2e0


	//   ....[26]....
        /*0a0c*/ 	.word	0x0000c2f0


	//   ....[27]....
        /*0a10*/ 	.word	0x0000c300


	//   ....[28]....
        /*0a14*/ 	.word	0x0000cb70


	//   ....[29]....
        /*0a18*/ 	.word	0x0000cb80


	//   ....[30]....
        /*0a1c*/ 	.word	0x0000cb90


	//   ....[31]....
        /*0a20*/ 	.word	0x0000cba0


	//   ....[32]....
        /*0a24*/ 	.word	0x0000fcb0


	//   ....[33]....
        /*0a28*/ 	.word	0x0000fcc0


	//   ....[34]....
        /*0a2c*/ 	.word	0x0000fcd0


	//   ....[35]....
        /*0a30*/ 	.word	0x0000fce0


	//   ....[36]....
        /*0a34*/ 	.word	0x00010380


	//   ....[37]....
        /*0a38*/ 	.word	0x00010390


	//   ....[38]....
        /*0a3c*/ 	.word	0x000103a0


	//   ....[39]....
        /*0a40*/ 	.word	0x000103b0


	//   ....[40]....
        /*0a44*/ 	.word	0x00013ee0


	//   ....[41]....
        /*0a48*/ 	.word	0x00014220


	//   ....[42]....
        /*0a4c*/ 	.word	0x00014e60


	//   ....[43]....
        /*0a50*/ 	.word	0x00014f70


	//   ....[44]....
        /*0a54*/ 	.word	0x000154f0


	//   ....[45]....
        /*0a58*/ 	.word	0x00015570


	//   ....[46]....
        /*0a5c*/ 	.word	0x00017850


	//   ....[47]....
        /*0a60*/ 	.word	0x00017a90


	//   ....[48]....
        /*0a64*/ 	.word	0x000188e0


	//   ....[49]....
        /*0a68*/ 	.word	0x00018a00


	//   ....[50]....
        /*0a6c*/ 	.word	0x00018fa0


	//   ....[51]....
        /*0a70*/ 	.word	0x00019000


	//   ....[52]....
        /*0a74*/ 	.word	0x0001b400


	//   ....[53]....
        /*0a78*/ 	.word	0x0001b420


	//   ....[54]....
        /*0a7c*/ 	.word	0x0001b450


	//   ....[55]....
        /*0a80*/ 	.word	0x0001b460


	//   ....[56]....
        /*0a84*/ 	.word	0x0001d560


	//   ....[57]....
        /*0a88*/ 	.word	0x0001d790


	//   ....[58]....
        /*0a8c*/ 	.word	0x0001e610


	//   ....[59]....
        /*0a90*/ 	.word	0x0001e730


	//   ....[60]....
        /*0a94*/ 	.word	0x0001ecc0


	//   ....[61]....
        /*0a98*/ 	.word	0x0001ed10


	//   ....[62]....
        /*0a9c*/ 	.word	0x0001fe50


	//   ....[63]....
        /*0aa0*/ 	.word	0x00020050


	//   ....[64]....
        /*0aa4*/ 	.word	0x00020080


	//   ....[65]....
        /*0aa8*/ 	.word	0x00020140


	//   ....[66]....
        /*0aac*/ 	.word	0x00021840


	//   ....[67]....
        /*0ab0*/ 	.word	0x00021880


	//   ....[68]....
        /*0ab4*/ 	.word	0x000218c0


	//   ....[69]....
        /*0ab8*/ 	.word	0x00021900


	//   ....[70]....
        /*0abc*/ 	.word	0x00021f20


	//   ....[71]....
        /*0ac0*/ 	.word	0x00021f50


	//   ....[72]....
        /*0ac4*/ 	.word	0x00022080


	//   ....[73]....
        /*0ac8*/ 	.word	0x000220a0


	//   ....[74]....
        /*0acc*/ 	.word	0x000221a0


	//   ....[75]....
        /*0ad0*/ 	.word	0x000221c0


	//   ....[76]....
        /*0ad4*/ 	.word	0x000222d0


	//   ....[77]....
        /*0ad8*/ 	.word	0x000222f0


	//   ....[78]....
        /*0adc*/ 	.word	0x00022bd0


	//   ....[79]....
        /*0ae0*/ 	.word	0x00022c00


	//   ....[80]....
        /*0ae4*/ 	.word	0x00022d20


	//   ....[81]....
        /*0ae8*/ 	.word	0x00022d40


	//   ....[82]....
        /*0aec*/ 	.word	0x00022e40


	//   ....[83]....
        /*0af0*/ 	.word	0x00022e60


	//   ....[84]....
        /*0af4*/ 	.word	0x00022f70


	//   ....[85]....
        /*0af8*/ 	.word	0x00022f90


	//   ....[86]....
        /*0afc*/ 	.word	0x00023120


	//   ....[87]....
        /*0b00*/ 	.word	0x000232d0


	//   ....[88]....
        /*0b04*/ 	.word	0x00023300


	//   ....[89]....
        /*0b08*/ 	.word	0x00023330


	//   ....[90]....
        /*0b0c*/ 	.word	0x00023360


	//   ....[91]....
        /*0b10*/ 	.word	0x00023390


	//   ....[92]....
        /*0b14*/ 	.word	0x000233c0


	//   ....[93]....
        /*0b18*/ 	.word	0x00023530


	//   ....[94]....
        /*0b1c*/ 	.word	0x00023560


	//   ....[95]....
        /*0b20*/ 	.word	0x00023590


	//   ....[96]....
        /*0b24*/ 	.word	0x000235c0


	//   ....[97]....
        /*0b28*/ 	.word	0x000235f0


	//   ....[98]....
        /*0b2c*/ 	.word	0x00023620


	//   ....[99]....
        /*0b30*/ 	.word	0x000236b0


	//   ....[100]....
        /*0b34*/ 	.word	0x00023710


	//   ....[101]....
        /*0b38*/ 	.word	0x000237a0


	//   ....[102]....
        /*0b3c*/ 	.word	0x00024850


	//   ....[103]....
        /*0b40*/ 	.word	0x00026cc0


	//   ....[104]....
        /*0b44*/ 	.word	0x00026ce0


	//   ....[105]....
        /*0b48*/ 	.word	0x00026d90


	//   ....[106]....
        /*0b4c*/ 	.word	0x00026db0


	//   ....[107]....
        /*0b50*/ 	.word	0x00026e50


	//   ....[108]....
        /*0b54*/ 	.word	0x00026e70


	//   ....[109]....
        /*0b58*/ 	.word	0x00026f10


	//   ....[110]....
        /*0b5c*/ 	.word	0x00026f30


	//   ....[111]....
        /*0b60*/ 	.word	0x00026fd0


	//   ....[112]....
        /*0b64*/ 	.word	0x00026ff0


	//   ....[113]....
        /*0b68*/ 	.word	0x00027000


	//   ....[114]....
        /*0b6c*/ 	.word	0x00027090


	//   ....[115]....
        /*0b70*/ 	.word	0x000277e0


	//   ....[116]....
        /*0b74*/ 	.word	0x00027810


	//   ....[117]....
        /*0b78*/ 	.word	0x00027830


	//   ....[118]....
        /*0b7c*/ 	.word	0x000278c0


	//   ....[119]....
        /*0b80*/ 	.word	0x000278d0


	//   ....[120]....
        /*0b84*/ 	.word	0x00027970


	//   ....[121]....
        /*0b88*/ 	.word	0x00027980


	//   ....[122]....
        /*0b8c*/ 	.word	0x00027a20


	//   ....[123]....
        /*0b90*/ 	.word	0x00027a30


	//   ....[124]....
        /*0b94*/ 	.word	0x00027ad0


	//   ....[125]....
        /*0b98*/ 	.word	0x00027ae0


	//   ....[126]....
        /*0b9c*/ 	.word	0x00027b80


	//   ....[127]....
        /*0ba0*/ 	.word	0x00027b90


	//   ....[128]....
        /*0ba4*/ 	.word	0x00027c30


	//   ....[129]....
        /*0ba8*/ 	.word	0x00027c40


	//   ....[130]....
        /*0bac*/ 	.word	0x00027c50


	//   ....[131]....
        /*0bb0*/ 	.word	0x00028460


	//   ....[132]....
        /*0bb4*/ 	.word	0x000284a0


	//   ....[133]....
        /*0bb8*/ 	.word	0x000284b0


	//   ....[134]....
        /*0bbc*/ 	.word	0x00028510


	//   ....[135]....
        /*0bc0*/ 	.word	0x00028520


	//   ....[136]....
        /*0bc4*/ 	.word	0x00028580


	//   ....[137]....
        /*0bc8*/ 	.word	0x000285b0


	//   ....[138]....
        /*0bcc*/ 	.word	0x000285f0


	//   ....[139]....
        /*0bd0*/ 	.word	0x00028620


	//   ....[140]....
        /*0bd4*/ 	.word	0x00028660


	//   ....[141]....
        /*0bd8*/ 	.word	0x00028690


	//   ....[142]....
        /*0bdc*/ 	.word	0x000286d0


	//   ....[143]....
        /*0be0*/ 	.word	0x00028960


	//   ....[144]....
        /*0be4*/ 	.word	0x00028980


	//   ....[145]....
        /*0be8*/ 	.word	0x00028a20


	//   ....[146]....
        /*0bec*/ 	.word	0x00028a30


	//   ....[147]....
        /*0bf0*/ 	.word	0x00028ac0


	//   ....[148]....
        /*0bf4*/ 	.word	0x00028ad0


	//   ....[149]....
        /*0bf8*/ 	.word	0x00028b60


	//   ....[150]....
        /*0bfc*/ 	.word	0x00028b70


	//   ....[151]....
        /*0c00*/ 	.word	0x00028c00


	//   ....[152]....
        /*0c04*/ 	.word	0x00028c10


	//   ....[153]....
        /*0c08*/ 	.word	0x00028c20


	//   ....[154]....
        /*0c0c*/ 	.word	0x00028cb0


	//   ....[155]....
        /*0c10*/ 	.word	0x00029230


	//   ....[156]....
        /*0c14*/ 	.word	0x00029270


	//   ....[157]....
        /*0c18*/ 	.word	0x000292b0


	//   ....[158]....
        /*0c1c*/ 	.word	0x000292e0


	//   ....[159]....
        /*0c20*/ 	.word	0x00029370


	//   ....[160]....
        /*0c24*/ 	.word	0x000293a0


	//   ....[161]....
        /*0c28*/ 	.word	0x00029410


	//   ....[162]....
        /*0c2c*/ 	.word	0x00029440


	//   ....[163]....
        /*0c30*/ 	.word	0x000294b0


	//   ....[164]....
        /*0c34*/ 	.word	0x000294e0


	//   ....[165]....
        /*0c38*/ 	.word	0x00029510


	//   ....[166]....
        /*0c3c*/ 	.word	0x00029560


	//   ....[167]....
        /*0c40*/ 	.word	0x00029940


	//   ....[168]....
        /*0c44*/ 	.word	0x00029970


	//   ....[169]....
        /*0c48*/ 	.word	0x000299a0


	//   ....[170]....
        /*0c4c*/ 	.word	0x000299d0


	//   ....[171]....
        /*0c50*/ 	.word	0x00029a00


	//   ....[172]....
        /*0c54*/ 	.word	0x00029a30


	//   ....[173]....
        /*0c58*/ 	.word	0x00029a60


	//   ....[174]....
        /*0c5c*/ 	.word	0x00029a90


	//   ....[175]....
        /*0c60*/ 	.word	0x00029c10


	//   ....[176]....
        /*0c64*/ 	.word	0x00029c40


	//   ....[177]....
        /*0c68*/ 	.word	0x00029c70


	//   ....[178]....
        /*0c6c*/ 	.word	0x00029ca0


	//   ....[179]....
        /*0c70*/ 	.word	0x00029cd0


	//   ....[180]....
        /*0c74*/ 	.word	0x00029d00


	//   ....[181]....
        /*0c78*/ 	.word	0x00029dc0


	//   ....[182]....
        /*0c7c*/ 	.word	0x00029de0


	//   ....[183]....
        /*0c80*/ 	.word	0x00029e50


	//   ....[184]....
        /*0c84*/ 	.word	0x0002a4f0


	//   ....[185]....
        /*0c88*/ 	.word	0x0002a830


	//   ....[186]....
        /*0c8c*/ 	.word	0x0002a8c0


	//   ....[187]....
        /*0c90*/ 	.word	0x0002a960


	//   ....[188]....
        /*0c94*/ 	.word	0x0002a9f0


	//   ....[189]....
        /*0c98*/ 	.word	0x0002aae0


	//   ....[190]....
        /*0c9c*/ 	.word	0x0002ab70


	//   ....[191]....
        /*0ca0*/ 	.word	0x0002ac10


	//   ....[192]....
        /*0ca4*/ 	.word	0x0002aca0


	//   ....[193]....
        /*0ca8*/ 	.word	0x0002ad90


	//   ....[194]....
        /*0cac*/ 	.word	0x0002ae20


	//   ....[195]....
        /*0cb0*/ 	.word	0x0002aec0


	//   ....[196]....
        /*0cb4*/ 	.word	0x0002af50


	//   ....[197]....
        /*0cb8*/ 	.word	0x0002b040


	//   ....[198]....
        /*0cbc*/ 	.word	0x0002b0d0


	//   ....[199]....
        /*0cc0*/ 	.word	0x0002b120


	//   ....[200]....
        /*0cc4*/ 	.word	0x0002b170


	//   ....[201]....
        /*0cc8*/ 	.word	0x0002b200


	//   ....[202]....
        /*0ccc*/ 	.word	0x0002b290


	//   ....[203]....
        /*0cd0*/ 	.word	0x0002b2e0


	//   ....[204]....
        /*0cd4*/ 	.word	0x0002b330


	//   ....[205]....
        /*0cd8*/ 	.word	0x0002b420


	//   ....[206]....
        /*0cdc*/ 	.word	0x0002b4b0


	//   ....[207]....
        /*0ce0*/ 	.word	0x0002b500


	//   ....[208]....
        /*0ce4*/ 	.word	0x0002b550


	//   ....[209]....
        /*0ce8*/ 	.word	0x0002b5e0


	//   ....[210]....
        /*0cec*/ 	.word	0x0002b670


	//   ....[211]....
        /*0cf0*/ 	.word	0x0002b6c0


	//   ....[212]....
        /*0cf4*/ 	.word	0x0002b710


	//   ....[213]....
        /*0cf8*/ 	.word	0x0002bab0


	//   ....[214]....
        /*0cfc*/ 	.word	0x0002bd90


	//   ....[215]....
        /*0d00*/ 	.word	0x0002be80


	//   ....[216]....
        /*0d04*/ 	.word	0x0002bf20


	//   ....[217]....
        /*0d08*/ 	.word	0x0002bf80


	//   ....[218]....
        /*0d0c*/ 	.word	0x0002c090


	//   ....[219]....
        /*0d10*/ 	.word	0x0002c100


	//   ....[220]....
        /*0d14*/ 	.word	0x0002c210


	//   ....[221]....
        /*0d18*/ 	.word	0x0002c280


	//   ....[222]....
        /*0d1c*/ 	.word	0x0002c390


	//   ....[223]....
        /*0d20*/ 	.word	0x0002c400


	//   ....[224]....
        /*0d24*/ 	.word	0x0002c510


	//   ....[225]....
        /*0d28*/ 	.word	0x0002c580


	//   ....[226]....
        /*0d2c*/ 	.word	0x0002c620


	//   ....[227]....
        /*0d30*/ 	.word	0x0002c730


	//   ....[228]....
        /*0d34*/ 	.word	0x0002c7a0


	//   ....[229]....
        /*0d38*/ 	.word	0x0002c800


	//   ....[230]....
        /*0d3c*/ 	.word	0x0002c8f0


	//   ....[231]....
        /*0d40*/ 	.word	0x0002c950


	//   ....[232]....
        /*0d44*/ 	.word	0x0002ca60


	//   ....[233]....
        /*0d48*/ 	.word	0x0002cac0


	//   ....[234]....
        /*0d4c*/ 	.word	0x0002cbd0


	//   ....[235]....
        /*0d50*/ 	.word	0x0002cc30


	//   ....[236]....
        /*0d54*/ 	.word	0x0002cd40


	//   ....[237]....
        /*0d58*/ 	.word	0x0002cda0


	//   ....[238]....
        /*0d5c*/ 	.word	0x0002ceb0


	//   ....[239]....
        /*0d60*/ 	.word	0x0002cf10


	//   ....[240]....
        /*0d64*/ 	.word	0x0002d020


	//   ....[241]....
        /*0d68*/ 	.word	0x0002d080


	//   ....[242]....
        /*0d6c*/ 	.word	0x0002d170


	//   ....[243]....
        /*0d70*/ 	.word	0x0002d2a0


	//   ....[244]....
        /*0d74*/ 	.word	0x0002d370


	//   ....[245]....
        /*0d78*/ 	.word	0x0002d3e0


	//   ....[246]....
        /*0d7c*/ 	.word	0x0002d4b0


	//   ....[247]....
        /*0d80*/ 	.word	0x0002d510


	//   ....[248]....
        /*0d84*/ 	.word	0x0002d5e0


	//   ....[249]....
        /*0d88*/ 	.word	0x0002d640


	//   ....[250]....
        /*0d8c*/ 	.word	0x0002d710


	//   ....[251]....
        /*0d90*/ 	.word	0x0002d770


	//   ....[252]....
        /*0d94*/ 	.word	0x0002d840


	//   ....[253]....
        /*0d98*/ 	.word	0x0002d8a0


	//   ....[254]....
        /*0d9c*/ 	.word	0x0002d980


	//   ....[255]....
        /*0da0*/ 	.word	0x0002da70


	//   ....[0]....
        /*0da4*/ 	.word	0x0002db10


	//   ....[1]....
        /*0da8*/ 	.word	0x0002db70


	//   ....[2]....
        /*0dac*/ 	.word	0x0002dc70


	//   ....[3]....
        /*0db0*/ 	.word	0x0002dcd0


	//   ....[4]....
        /*0db4*/ 	.word	0x0002ddd0


	//   ....[5]....
        /*0db8*/ 	.word	0x0002de30


	//   ....[6]....
        /*0dbc*/ 	.word	0x0002df30


	//   ....[7]....
        /*0dc0*/ 	.word	0x0002df90


	//   ....[8]....
        /*0dc4*/ 	.word	0x0002e090


	//   ....[9]....
        /*0dc8*/ 	.word	0x0002e0f0


	//   ....[10]....
        /*0dcc*/ 	.word	0x0002e1c0


	//   ....[11]....
        /*0dd0*/ 	.word	0x0002e310


	//   ....[12]....
        /*0dd4*/ 	.word	0x0002e3b0


	//   ....[13]....
        /*0dd8*/ 	.word	0x0002e490


	//   ....[14]....
        /*0ddc*/ 	.word	0x0002e560


	//   ....[15]....
        /*0de0*/ 	.word	0x0002e5c0


	//   ....[16]....
        /*0de4*/ 	.word	0x0002e6b0


	//   ....[17]....
        /*0de8*/ 	.word	0x0002e710


	//   ....[18]....
        /*0dec*/ 	.word	0x0002e800


	//   ....[19]....
        /*0df0*/ 	.word	0x0002e860


	//   ....[20]....
        /*0df4*/ 	.word	0x0002e950


	//   ....[21]....
        /*0df8*/ 	.word	0x0002e9b0


	//   ....[22]....
        /*0dfc*/ 	.word	0x0002ea90


	//   ....[23]....
        /*0e00*/ 	.word	0x0002eb20


	//   ....[24]....
        /*0e04*/ 	.word	0x0002ebc0


	//   ....[25]....
        /*0e08*/ 	.word	0x0002ece0


	//   ....[26]....
        /*0e0c*/ 	.word	0x0002ed50


	//   ....[27]....
        /*0e10*/ 	.word	0x0002edc0


	//   ....[28]....
        /*0e14*/ 	.word	0x0002ee30


	//   ....[29]....
        /*0e18*/ 	.word	0x0002eea0


	//   ....[30]....
        /*0e1c*/ 	.word	0x0002ef20


	//   ....[31]....
        /*0e20*/ 	.word	0x0002efb0


	//   ....[32]....
        /*0e24*/ 	.word	0x0002f040


	//   ....[33]....
        /*0e28*/ 	.word	0x0002f0b0


	//   ....[34]....
        /*0e2c*/ 	.word	0x0002f120


	//   ....[35]....
        /*0e30*/ 	.word	0x0002f190


	//   ....[36]....
        /*0e34*/ 	.word	0x0002f210


	//   ....[37]....
        /*0e38*/ 	.word	0x0002f280


	//   ....[38]....
        /*0e3c*/ 	.word	0x0002f320


	//   ....[39]....
        /*0e40*/ 	.word	0x0002f3b0


	//   ....[40]....
        /*0e44*/ 	.word	0x0002f4d0


	//----- nvinfo : EIATTR_REG_RECONFIG
	.align		4
.L_233:
        /*0e48*/ 	.byte	0x01, 0x54
	.zero		2


	//----- nvinfo : EIATTR_SYSCALL_OFFSETS
	.align		4
        /*0e4c*/ 	.byte	0x04, 0x46
        /*0e4e*/ 	.short	(.L_235 - .L_234)


	//   ....[0]....
.L_234:
        /*0e50*/ 	.word	0x00001e80


	//   ....[1]....
        /*0e54*/ 	.word	0x00001fd0


	//   ....[2]....
        /*0e58*/ 	.word	0x0000bcf0


	//   ....[3]....
        /*0e5c*/ 	.word	0x0000c020


	//   ....[4]....
        /*0e60*/ 	.word	0x000262c0


	//   ....[5]....
        /*0e64*/ 	.word	0x00026410


	//   ....[6]....
        /*0e68*/ 	.word	0x00026500


	//   ....[7]....
        /*0e6c*/ 	.word	0x00027450


	//----- nvinfo : EIATTR_MBARRIER_INSTR_OFFSETS
	.align		4
.L_235:
        /*0e70*/ 	.byte	0x04, 0x39
        /*0e72*/ 	.short	(.L_237 - .L_236)


	//   ....[0]....
.L_236:
        /*0e74*/ 	.word	0x00000270
        /*0e78*/ 	.word	0x000000ff
        /*0e7c*/ 	.word	0x00030800
        /*0e80*/ 	.short	0x0100
        /*0e82*/ 	.byte	0x08
	.zero		1


	//   ....[1]....
        /*0e84*/ 	.word	0x00000280
        /*0e88*/ 	.word	0x000000ff
        /*0e8c*/ 	.word	0x00030820
        /*0e90*/ 	.short	0x0100
        /*0e92*/ 	.byte	0x08
	.zero		1


	//   ....[2]....
        /*0e94*/ 	.word	0x00000370
        /*0e98*/ 	.word	0x000000ff
        /*0e9c*/ 	.word	0x00030830
        /*0ea0*/ 	.short	0x0100
        /*0ea2*/ 	.byte	0x08
	.zero		1


	//   ....[3]....
        /*0ea4*/ 	.word	0x00000380
        /*0ea8*/ 	.word	0x000000ff
        /*0eac*/ 	.word	0x00030840
        /*0eb0*/ 	.short	0x0100
        /*0eb2*/ 	.byte	0x08
	.zero		1


	//   ....[4]....
        /*0eb4*/ 	.word	0x00000390
        /*0eb8*/ 	.word	0x000000ff
        /*0ebc*/ 	.word	0x00030838
        /*0ec0*/ 	.short	0x0100
        /*0ec2*/ 	.byte	0x08
	.zero		1


	//   ....[5]....
        /*0ec4*/ 	.word	0x000003a0
        /*0ec8*/ 	.word	0x000000ff
        /*0ecc*/ 	.word	0x00030848
        /*0ed0*/ 	.short	0x0100
        /*0ed2*/ 	.byte	0x08
	.zero		1


	//   ....[6]....
        /*0ed4*/ 	.word	0x000004d0
        /*0ed8*/ 	.word	0x000000ff
        /*0edc*/ 	.word	0x00030850
        /*0ee0*/ 	.short	0x0100
        /*0ee2*/ 	.byte	0x08
	.zero		1


	//   ....[7]....
        /*0ee4*/ 	.word	0x000004e0
        /*0ee8*/ 	.word	0x000000ff
        /*0eec*/ 	.word	0x00030860
        /*0ef0*/ 	.short	0x0100
        /*0ef2*/ 	.byte	0x08
	.zero		1


	//   ....[8]....
        /*0ef4*/ 	.word	0x000004f0
        /*0ef8*/ 	.word	0x000000ff
        /*0efc*/ 	.word	0x00030858
        /*0f00*/ 	.short	0x0100
        /*0f02*/ 	.byte	0x08
	.zero		1


	//   ....[9]....
        /*0f04*/ 	.word	0x00000500
        /*0f08*/ 	.word	0x000000ff
        /*0f0c*/ 	.word	0x00030868
        /*0f10*/ 	.short	0x0100
        /*0f12*/ 	.byte	0x08
	.zero		1


	//   ....[10]....
        /*0f14*/ 	.word	0x000005f0
        /*0f18*/ 	.word	0x000000ff
        /*0f1c*/ 	.word	0x00030870
        /*0f20*/ 	.short	0x0100
        /*0f22*/ 	.byte	0x06
	.zero		1


	//   ....[11]....
        /*0f24*/ 	.word	0x00000600
        /*0f28*/ 	.word	0x000000ff
        /*0f2c*/ 	.word	0x00030880
        /*0f30*/ 	.short	0x0100
        /*0f32*/ 	.byte	0x06
	.zero		1


	//   ....[12]....
        /*0f34*/ 	.word	0x00000610
        /*0f38*/ 	.word	0x000000ff
        /*0f3c*/ 	.word	0x00030878
        /*0f40*/ 	.short	0x0100
        /*0f42*/ 	.byte	0x06
	.zero		1


	//   ....[13]....
        /*0f44*/ 	.word	0x00000620
        /*0f48*/ 	.word	0x000000ff
        /*0f4c*/ 	.word	0x00030888
        /*0f50*/ 	.short	0x0100
        /*0f52*/ 	.byte	0x06
	.zero		1


	//   ....[14]....
        /*0f54*/ 	.word	0x00000750
        /*0f58*/ 	.word	0x000000ff
        /*0f5c*/ 	.word	0x00030890
        /*0f60*/ 	.short	0x0100
        /*0f62*/ 	.byte	0x08
	.zero		1


	//   ....[15]....
        /*0f64*/ 	.word	0x00000760
        /*0f68*/ 	.word	0x000000ff
        /*0f6c*/ 	.word	0x000308a0
        /*0f70*/ 	.short	0x0100
        /*0f72*/ 	.byte	0x08
	.zero		1


	//   ....[16]....
        /*0f74*/ 	.word	0x00000770
        /*0f78*/ 	.word	0x000000ff
        /*0f7c*/ 	.word	0x00030898
        /*0f80*/ 	.short	0x0100
        /*0f82*/ 	.byte	0x08
	.zero		1


	//   ....[17]....
        /*0f84*/ 	.word	0x00000780
        /*0f88*/ 	.word	0x000000ff
        /*0f8c*/ 	.word	0x000308a8
        /*0f90*/ 	.short	0x0100
        /*0f92*/ 	.byte	0x08
	.zero		1


	//   ....[18]....
        /*0f94*/ 	.word	0x000008b0
        /*0f98*/ 	.word	0x000000ff
        /*0f9c*/ 	.word	0x000308b0
        /*0fa0*/ 	.short	0x0100
        /*0fa2*/ 	.byte	0x08
	.zero		1


	//   ....[19]....
        /*0fa4*/ 	.word	0x000008c0
        /*0fa8*/ 	.word	0x000000ff
        /*0fac*/ 	.word	0x000308c0
        /*0fb0*/ 	.short	0x0100
        /*0fb2*/ 	.byte	0x08
	.zero		1


	//   ....[20]....
        /*0fb4*/ 	.word	0x000008d0
        /*0fb8*/ 	.word	0x000000ff
        /*0fbc*/ 	.word	0x000308b8
        /*0fc0*/ 	.short	0x0100
        /*0fc2*/ 	.byte	0x08
	.zero		1


	//   ....[21]....
        /*0fc4*/ 	.word	0x000008e0
        /*0fc8*/ 	.word	0x000000ff
        /*0fcc*/ 	.word	0x000308c8
        /*0fd0*/ 	.short	0x0100
        /*0fd2*/ 	.byte	0x08
	.zero		1


	//   ....[22]....
        /*0fd4*/ 	.word	0x00003b40
        /*0fd8*/ 	.word	0x00000056
        /*0fdc*/ 	.word	0x00030890
        /*0fe0*/ 	.short	0x010a
        /*0fe2*/ 	.byte	0x3f
	.zero		1


	//   ....[23]....
        /*0fe4*/ 	.word	0x00007300
        /*0fe8*/ 	.word	0x00000056
        /*0fec*/ 	.word	0x00030890
        /*0ff0*/ 	.short	0x010a
        /*0ff2*/ 	.byte	0x3f
	.zero		1


	//   ....[24]....
        /*0ff4*/ 	.word	0x0000a3b0
        /*0ff8*/ 	.word	0x00000056
        /*0ffc*/ 	.word	0x00030890
        /*1000*/ 	.short	0x010a
        /*1002*/ 	.byte	0x3f
	.zero		1


	//   ....[25]....
        /*1004*/ 	.word	0x0000ab70
        /*1008*/ 	.word	0x0000000b
        /*100c*/ 	.word	0x00000000
        /*1010*/ 	.short	0x0101
        /*1012*/ 	.byte	0x3f
	.zero		1


	//   ....[26]....
        /*1014*/ 	.word	0x0000abb0
        /*1018*/ 	.word	0x00000056
        /*101c*/ 	.word	0x000308b0
        /*1020*/ 	.short	0x010a
        /*1022*/ 	.byte	0x3f
	.zero		1


	//   ....[27]....
        /*1024*/ 	.word	0x0000b2c0
        /*1028*/ 	.word	0x00000056
        /*102c*/ 	.word	0x00000000
        /*1030*/ 	.short	0x0101
        /*1032*/ 	.byte	0x3f
	.zero		1


	//   ....[28]....
        /*1034*/ 	.word	0x0000bd80
        /*1038*/ 	.word	0x00000012
        /*103c*/ 	.word	0x00030800
        /*1040*/ 	.short	0x010a
        /*1042*/ 	.byte	0x3f
	.zero		1


	//   ....[29]....
        /*1044*/ 	.word	0x0000bdd0
        /*1048*/ 	.word	0x00000012
        /*104c*/ 	.word	0x00030800
        /*1050*/ 	.short	0x010a
        /*1052*/ 	.byte	0x3f
	.zero		1


	//   ....[30]....
        /*1054*/ 	.word	0x0000d3f0
        /*1058*/ 	.word	0x00000012
        /*105c*/ 	.word	0x00030800
        /*1060*/ 	.short	0x010a
        /*1062*/ 	.byte	0x3f
	.zero		1


	//   ....[31]....
        /*1064*/ 	.word	0x000109d0
        /*1068*/ 	.word	0x00000012
        /*106c*/ 	.word	0x00030800
        /*1070*/ 	.short	0x010a
        /*1072*/ 	.byte	0x3f
	.zero		1


	//   ....[32]....
        /*1074*/ 	.word	0x00013490
        /*1078*/ 	.word	0x00000007
        /*107c*/ 	.word	0x00030830
        /*1080*/ 	.short	0x010a
        /*1082*/ 	.byte	0x3f
	.zero		1


	//   ....[33]....
        /*1084*/ 	.word	0x000134d0
        /*1088*/ 	.word	0x00000007
        /*108c*/ 	.word	0x00030830
        /*1090*/ 	.short	0x010a
        /*1092*/ 	.byte	0x3f
	.zero		1


	//   ....[34]....
        /*1094*/ 	.word	0x00013f00
        /*1098*/ 	.word	0x00000003
        /*109c*/ 	.word	0x00000000
        /*10a0*/ 	.short	0x0101
        /*10a2*/ 	.byte	0x3f
	.zero		1


	//   ....[35]....
        /*10a4*/ 	.word	0x000164a0
        /*10a8*/ 	.word	0x00000000
        /*10ac*/ 	.word	0x00030830
        /*10b0*/ 	.short	0x010a
        /*10b2*/ 	.byte	0x3f
	.zero		1


	//   ....[36]....
        /*10b4*/ 	.word	0x00016520
        /*10b8*/ 	.word	0x00000000
        /*10bc*/ 	.word	0x00030830
        /*10c0*/ 	.short	0x010a
        /*10c2*/ 	.byte	0x3f
	.zero		1


	//   ....[37]....
        /*10c4*/ 	.word	0x00017400
        /*10c8*/ 	.word	0x00000014
        /*10cc*/ 	.word	0x00030850
        /*10d0*/ 	.short	0x010a
        /*10d2*/ 	.byte	0x3f
	.zero		1


	//   ....[38]....
        /*10d4*/ 	.word	0x00017450
        /*10d8*/ 	.word	0x00000014
        /*10dc*/ 	.word	0x00030850
        /*10e0*/ 	.short	0x010a
        /*10e2*/ 	.byte	0x3f
	.zero		1


	//   ....[39]....
        /*10e4*/ 	.word	0x00017890
        /*10e8*/ 	.word	0x00000000
        /*10ec*/ 	.word	0x00000000
        /*10f0*/ 	.short	0x0101
        /*10f2*/ 	.byte	0x3f
	.zero		1


	//   ....[40]....
        /*10f4*/ 	.word	0x00019860
        /*10f8*/ 	.word	0x00000014
        /*10fc*/ 	.word	0x00000000
        /*1100*/ 	.short	0x0101
        /*1102*/ 	.byte	0x3f
	.zero		1


	//   ....[41]....
        /*1104*/ 	.word	0x00019e00
        /*1108*/ 	.word	0x0000000b
        /*110c*/ 	.word	0x00030830
        /*1110*/ 	.short	0x010a
        /*1112*/ 	.byte	0x3f
	.zero		1


	//   ....[42]....
        /*1114*/ 	.word	0x00019e80
        /*1118*/ 	.word	0x0000000b
        /*111c*/ 	.word	0x00030830
        /*1120*/ 	.short	0x010a
        /*1122*/ 	.byte	0x3f
	.zero		1


	//   ....[43]....
        /*1124*/ 	.word	0x0001ad60
        /*1128*/ 	.word	0x0000000e
        /*112c*/ 	.word	0x00030850
        /*1130*/ 	.short	0x010a
        /*1132*/ 	.byte	0x3f
	.zero		1


	//   ....[44]....
        /*1134*/ 	.word	0x0001adb0
        /*1138*/ 	.word	0x0000000e
        /*113c*/ 	.word	0x00030850
        /*1140*/ 	.short	0x010a
        /*1142*/ 	.byte	0x3f
	.zero		1


	//   ....[45]....
        /*1144*/ 	.word	0x0001b410
        /*1148*/ 	.word	0x0000000b
        /*114c*/ 	.word	0x00000000
        /*1150*/ 	.short	0x0101
        /*1152*/ 	.byte	0x3f
	.zero		1


	//   ....[46]....
        /*1154*/ 	.word	0x0001bed0
        /*1158*/ 	.word	0x0000000e
        /*115c*/ 	.word	0x00000000
        /*1160*/ 	.short	0x0101
        /*1162*/ 	.byte	0x3f
	.zero		1


	//   ....[47]....
        /*1164*/ 	.word	0x0001c1a0
        /*1168*/ 	.word	0x00000000
        /*116c*/ 	.word	0x00030830
        /*1170*/ 	.short	0x010a
        /*1172*/ 	.byte	0x3f
	.zero		1


	//   ....[48]....
        /*1174*/ 	.word	0x0001c220
        /*1178*/ 	.word	0x00000000
        /*117c*/ 	.word	0x00030830
        /*1180*/ 	.short	0x010a
        /*1182*/ 	.byte	0x3f
	.zero		1


	//   ....[49]....
        /*1184*/ 	.word	0x0001d100
        /*1188*/ 	.word	0x0000000b
        /*118c*/ 	.word	0x00030850
        /*1190*/ 	.short	0x010a
        /*1192*/ 	.byte	0x3f
	.zero		1


	//   ....[50]....
        /*1194*/ 	.word	0x0001d150
        /*1198*/ 	.word	0x0000000b
        /*119c*/ 	.word	0x00030850
        /*11a0*/ 	.short	0x010a
        /*11a2*/ 	.byte	0x3f
	.zero		1


	//   ....[51]....
        /*11a4*/ 	.word	0x0001d5a0
        /*11a8*/ 	.word	0x00000000
        /*11ac*/ 	.word	0x00000000
        /*11b0*/ 	.short	0x0101
        /*11b2*/ 	.byte	0x3f
	.zero		1


	//   ....[52]....
        /*11b4*/ 	.word	0x0001f550
        /*11b8*/ 	.word	0x0000000b
        /*11bc*/ 	.word	0x00000000
        /*11c0*/ 	.short	0x0101
        /*11c2*/ 	.byte	0x3f
	.zero		1


	//   ....[53]....
        /*11c4*/ 	.word	0x0001fd50
        /*11c8*/ 	.word	0x00000009
        /*11cc*/ 	.word	0x00030850
        /*11d0*/ 	.short	0x010a
        /*11d2*/ 	.byte	0x3f
	.zero		1


	//   ....[54]....
        /*11d4*/ 	.word	0x0001fdf0
        /*11d8*/ 	.word	0x00000009
        /*11dc*/ 	.word	0x00030850
        /*11e0*/ 	.short	0x010a
        /*11e2*/ 	.byte	0x3f
	.zero		1


	//   ....[55]....
        /*11e4*/ 	.word	0x00020300
        /*11e8*/ 	.word	0x00000009
        /*11ec*/ 	.word	0x00000000
        /*11f0*/ 	.short	0x0101
        /*11f2*/ 	.byte	0x3f
	.zero		1


	//   ....[56]....
        /*11f4*/ 	.word	0x00021f40
        /*11f8*/ 	.word	0x00000003
        /*11fc*/ 	.word	0x00000000
        /*1200*/ 	.short	0x0101
        /*1202*/ 	.byte	0x3f
	.zero		1


	//   ....[57]....
        /*1204*/ 	.word	0x00024930
        /*1208*/ 	.word	0x00000017
        /*120c*/ 	.word	0x00030820
        /*1210*/ 	.short	0x010a
        /*1212*/ 	.byte	0x3f
	.zero		1


	//   ....[58]....
        /*1214*/ 	.word	0x000249c0
        /*1218*/ 	.word	0x00000003
        /*121c*/ 	.word	0x000308a0
        /*1220*/ 	.short	0x010a
        /*1222*/ 	.byte	0x3f
	.zero		1


	//   ....[59]....
        /*1224*/ 	.word	0x00024e10
        /*1228*/ 	.word	0x00000003
        /*122c*/ 	.word	0x000308c0
        /*1230*/ 	.short	0x010a
        /*1232*/ 	.byte	0x3f
	.zero		1


	//   ....[60]....
        /*1234*/ 	.word	0x00025320
        /*1238*/ 	.word	0x0000000b
        /*123c*/ 	.word	0x000308a0
        /*1240*/ 	.short	0x010a
        /*1242*/ 	.byte	0x3f
	.zero		1


	//   ....[61]....
        /*1244*/ 	.word	0x00025760
        /*1248*/ 	.word	0x0000000b
        /*124c*/ 	.word	0x000308c0
        /*1250*/ 	.short	0x010a
        /*1252*/ 	.byte	0x3f
	.zero		1


	//   ....[62]....
        /*1254*/ 	.word	0x00026a90
        /*1258*/ 	.word	0x00000007
        /*125c*/ 	.word	0x00030840
        /*1260*/ 	.short	0x010a
        /*1262*/ 	.byte	0x3f
	.zero		1


	//   ....[63]....
        /*1264*/ 	.word	0x00027150
        /*1268*/ 	.word	0x00000007
        /*126c*/ 	.word	0x00030830
        /*1270*/ 	.short	0x0107
        /*1272*/ 	.byte	0x3f
	.zero		1


	//   ....[64]....
        /*1274*/ 	.word	0x00027200
        /*1278*/ 	.word	0x00000007
        /*127c*/ 	.word	0x00030830
        /*1280*/ 	.short	0x0101
        /*1282*/ 	.byte	0x3f
	.zero		1


	//   ....[65]....
        /*1284*/ 	.word	0x00027da0
        /*1288*/ 	.word	0x00000017
        /*128c*/ 	.word	0x00030800
        /*1290*/ 	.short	0x0107
        /*1292*/ 	.byte	0x3f
	.zero		1


	//   ....[66]....
        /*1294*/ 	.word	0x00027eb0
        /*1298*/ 	.word	0x00000017
        /*129c*/ 	.word	0x00030800
        /*12a0*/ 	.short	0x0101
        /*12a2*/ 	.byte	0x3f
	.zero		1


	//   ....[67]....
        /*12a4*/ 	.word	0x00027ed0
        /*12a8*/ 	.word	0x00000017
        /*12ac*/ 	.word	0x00030820
        /*12b0*/ 	.short	0x010a
        /*12b2*/ 	.byte	0x3f
	.zero		1


	//   ....[68]....
        /*12b4*/ 	.word	0x00028290
        /*12b8*/ 	.word	0x00000007
        /*12bc*/ 	.word	0x00030840
        /*12c0*/ 	.short	0x010a
        /*12c2*/ 	.byte	0x3f
	.zero		1


	//   ....[69]....
        /*12c4*/ 	.word	0x00028780
        /*12c8*/ 	.word	0x00000007
        /*12cc*/ 	.word	0x00030830
        /*12d0*/ 	.short	0x0107
        /*12d2*/ 	.byte	0x3f
	.zero		1


	//   ....[70]....
        /*12d4*/ 	.word	0x00028830
        /*12d8*/ 	.word	0x00000007
        /*12dc*/ 	.word	0x00030830
        /*12e0*/ 	.short	0x0101
        /*12e2*/ 	.byte	0x3f
	.zero		1


	//   ....[71]....
        /*12e4*/ 	.word	0x00028890
        /*12e8*/ 	.word	0x00000006
        /*12ec*/ 	.word	0x00030860
        /*12f0*/ 	.short	0x010a
        /*12f2*/ 	.byte	0x3f
	.zero		1


	//   ....[72]....
        /*12f4*/ 	.word	0x00028e10
        /*12f8*/ 	.word	0x00000006
        /*12fc*/ 	.word	0x00030850
        /*1300*/ 	.short	0x0107
        /*1302*/ 	.byte	0x3f
	.zero		1


	//   ....[73]....
        /*1304*/ 	.word	0x00028f60
        /*1308*/ 	.word	0x00000006
        /*130c*/ 	.word	0x00030850
        /*1310*/ 	.short	0x0101
        /*1312*/ 	.byte	0x3f
	.zero		1


	//   ....[74]....
        /*1314*/ 	.word	0x00029170
        /*1318*/ 	.word	0x00000000
        /*131c*/ 	.word	0x00030860
        /*1320*/ 	.short	0x010a
        /*1322*/ 	.byte	0x3f
	.zero		1


	//   ....[75]....
        /*1324*/ 	.word	0x00029690
        /*1328*/ 	.word	0x00000000
        /*132c*/ 	.word	0x00030850
        /*1330*/ 	.short	0x0107
        /*1332*/ 	.byte	0x3f
	.zero		1


	//   ....[76]....
        /*1334*/ 	.word	0x00029750
        /*1338*/ 	.word	0x00000000
        /*133c*/ 	.word	0x00030850
        /*1340*/ 	.short	0x0101
        /*1342*/ 	.byte	0x3f
	.zero		1


	//   ....[77]....
        /*1344*/ 	.word	0x0002a470
        /*1348*/ 	.word	0x00000005
        /*134c*/ 	.word	0x00030820
        /*1350*/ 	.short	0x010a
        /*1352*/ 	.byte	0x3f
	.zero		1


	//   ....[78]....
        /*1354*/ 	.word	0x0002a600
        /*1358*/ 	.word	0x00000003
        /*135c*/ 	.word	0x00030840
        /*1360*/ 	.short	0x010a
        /*1362*/ 	.byte	0x3f
	.zero		1


	//   ....[79]....
        /*1364*/ 	.word	0x0002a6a0
        /*1368*/ 	.word	0x00000005
        /*136c*/ 	.word	0x00030840
        /*1370*/ 	.short	0x010a
        /*1372*/ 	.byte	0x3f
	.zero		1


	//   ....[80]....
        /*1374*/ 	.word	0x0002a6e0
        /*1378*/ 	.word	0x00000003
        /*137c*/ 	.word	0x00030860
        /*1380*/ 	.short	0x010a
        /*1382*/ 	.byte	0x3f
	.zero		1


	//   ....[81]....
        /*1384*/ 	.word	0x0002a720
        /*1388*/ 	.word	0x00000005
        /*138c*/ 	.word	0x00030860
        /*1390*/ 	.short	0x010a
        /*1392*/ 	.byte	0x3f
	.zero		1


	//   ....[82]....
        /*1394*/ 	.word	0x0002a780
        /*1398*/ 	.word	0x00000056
        /*139c*/ 	.word	0x00030890
        /*13a0*/ 	.short	0x010a
        /*13a2*/ 	.byte	0x3f
	.zero		1


	//   ....[83]....
        /*13a4*/ 	.word	0x0002aa30
        /*13a8*/ 	.word	0x00000056
        /*13ac*/ 	.word	0x00030890
        /*13b0*/ 	.short	0x010a
        /*13b2*/ 	.byte	0x3f
	.zero		1


	//   ....[84]....
        /*13b4*/ 	.word	0x0002ace0
        /*13b8*/ 	.word	0x00000056
        /*13bc*/ 	.word	0x00030890
        /*13c0*/ 	.short	0x010a
        /*13c2*/ 	.byte	0x3f
	.zero		1


	//   ....[85]....
        /*13c4*/ 	.word	0x0002af90
        /*13c8*/ 	.word	0x00000056
        /*13cc*/ 	.word	0x000308b0
        /*13d0*/ 	.short	0x010a
        /*13d2*/ 	.byte	0x3f
	.zero		1


	//   ....[86]....
        /*13d4*/ 	.word	0x0002b370
        /*13d8*/ 	.word	0x00000012
        /*13dc*/ 	.word	0x00030800
        /*13e0*/ 	.short	0x010a
        /*13e2*/ 	.byte	0x3f
	.zero		1


	//   ....[87]....
        /*13e4*/ 	.word	0x0002b750
        /*13e8*/ 	.word	0x00000012
        /*13ec*/ 	.word	0x00030800
        /*13f0*/ 	.short	0x010a
        /*13f2*/ 	.byte	0x3f
	.zero		1


	//   ....[88]....
        /*13f4*/ 	.word	0x0002b7a0
        /*13f8*/ 	.word	0x00000007
        /*13fc*/ 	.word	0x00030830
        /*1400*/ 	.short	0x010a
        /*1402*/ 	.byte	0x3f
	.zero		1


	//   ....[89]....
        /*1404*/ 	.word	0x0002b7f0
        /*1408*/ 	.word	0x00000000
        /*140c*/ 	.word	0x00030830
        /*1410*/ 	.short	0x010a
        /*1412*/ 	.byte	0x3f
	.zero		1


	//   ....[90]....
        /*1414*/ 	.word	0x0002b840
        /*1418*/ 	.word	0x00000014
        /*141c*/ 	.word	0x00030850
        /*1420*/ 	.short	0x010a
        /*1422*/ 	.byte	0x3f
	.zero		1


	//   ....[91]....
        /*1424*/ 	.word	0x0002b890
        /*1428*/ 	.word	0x0000000b
        /*142c*/ 	.word	0x00030830
        /*1430*/ 	.short	0x010a
        /*1432*/ 	.byte	0x3f
	.zero		1


	//   ....[92]....
        /*1434*/ 	.word	0x0002b8e0
        /*1438*/ 	.word	0x0000000e
        /*143c*/ 	.word	0x00030850
        /*1440*/ 	.short	0x010a
        /*1442*/ 	.byte	0x3f
	.zero		1


	//   ....[93]....
        /*1444*/ 	.word	0x0002b930
        /*1448*/ 	.word	0x00000000
        /*144c*/ 	.word	0x00030830
        /*1450*/ 	.short	0x010a
        /*1452*/ 	.byte	0x3f
	.zero		1


	//   ....[94]....
        /*1454*/ 	.word	0x0002b980
        /*1458*/ 	.word	0x0000000b
        /*145c*/ 	.word	0x00030850
        /*1460*/ 	.short	0x010a
        /*1462*/ 	.byte	0x3f
	.zero		1


	//   ....[95]....
        /*1464*/ 	.word	0x0002b9d0
        /*1468*/ 	.word	0x00000009
        /*146c*/ 	.word	0x00030850
        /*1470*/ 	.short	0x010a
        /*1472*/ 	.byte	0x3f
	.zero		1


	//   ....[96]....
        /*1474*/ 	.word	0x0002bb70
        /*1478*/ 	.word	0x00000017
        /*147c*/ 	.word	0x00030820
        /*1480*/ 	.short	0x010a
        /*1482*/ 	.byte	0x3f
	.zero		1


	//   ....[97]....
        /*1484*/ 	.word	0x0002bbc0
        /*1488*/ 	.word	0x00000003
        /*148c*/ 	.word	0x000308a0
        /*1490*/ 	.short	0x010a
        /*1492*/ 	.byte	0x3f
	.zero		1


	//   ....[98]....
        /*1494*/ 	.word	0x0002bc10
        /*1498*/ 	.word	0x00000003
        /*149c*/ 	.word	0x000308c0
        /*14a0*/ 	.short	0x010a
        /*14a2*/ 	.byte	0x3f
	.zero		1


	//   ....[99]....
        /*14a4*/ 	.word	0x0002bc60
        /*14a8*/ 	.word	0x0000000b
        /*14ac*/ 	.word	0x000308a0
        /*14b0*/ 	.short	0x010a
        /*14b2*/ 	.byte	0x3f
	.zero		1


	//   ....[100]....
        /*14b4*/ 	.word	0x0002bcb0
        /*14b8*/ 	.word	0x0000000b
        /*14bc*/ 	.word	0x000308c0
        /*14c0*/ 	.short	0x010a
        /*14c2*/ 	.byte	0x3f
	.zero		1


	//   ....[101]....
        /*14c4*/ 	.word	0x0002bdd0
        /*14c8*/ 	.word	0x00000007
        /*14cc*/ 	.word	0x00030840
        /*14d0*/ 	.short	0x010a
        /*14d2*/ 	.byte	0x3f
	.zero		1


	//   ....[102]....
        /*14d4*/ 	.word	0x0002d1a0
        /*14d8*/ 	.word	0x00000017
        /*14dc*/ 	.word	0x00030820
        /*14e0*/ 	.short	0x010a
        /*14e2*/ 	.byte	0x3f
	.zero		1


	//   ....[103]....
        /*14e4*/ 	.word	0x0002d1f0
        /*14e8*/ 	.word	0x00000007
        /*14ec*/ 	.word	0x00030840
        /*14f0*/ 	.short	0x010a
        /*14f2*/ 	.byte	0x3f
	.zero		1


	//   ....[104]....
        /*14f4*/ 	.word	0x0002d9c0
        /*14f8*/ 	.word	0x00000006
        /*14fc*/ 	.word	0x00030860
        /*1500*/ 	.short	0x010a
        /*1502*/ 	.byte	0x3f
	.zero		1


	//   ....[105]....
        /*1504*/ 	.word	0x0002e260
        /*1508*/ 	.word	0x00000000
        /*150c*/ 	.word	0x00030860
        /*1510*/ 	.short	0x010a
        /*1512*/ 	.byte	0x3f
	.zero		1


	//   ....[106]....
        /*1514*/ 	.word	0x0002f3f0
        /*1518*/ 	.word	0x00000005
        /*151c*/ 	.word	0x00030820
        /*1520*/ 	.short	0x010a
        /*1522*/ 	.byte	0x3f
	.zero		1


	//   ....[107]....
        /*1524*/ 	.word	0x0002f590
        /*1528*/ 	.word	0x00000003
        /*152c*/ 	.word	0x00030840
        /*1530*/ 	.short	0x010a
        /*1532*/ 	.byte	0x3f
	.zero		1


	//   ....[108]....
        /*1534*/ 	.word	0x0002f5e0
        /*1538*/ 	.word	0x00000005
        /*153c*/ 	.word	0x00030840
        /*1540*/ 	.short	0x010a
        /*1542*/ 	.byte	0x3f
	.zero		1


	//   ....[109]....
        /*1544*/ 	.word	0x0002f630
        /*1548*/ 	.word	0x00000003
        /*154c*/ 	.word	0x00030860
        /*1550*/ 	.short	0x010a
        /*1552*/ 	.byte	0x3f
	.zero		1


	//----- nvinfo : EIATTR_NUM_MBARRIERS
	.align		4
.L_237:
        /*1554*/ 	.byte	0x03, 0x38
        /*1556*/ 	.short	0x0016


	//----- nvinfo : EIATTR_EXIT_INSTR_OFFSETS
	.align		4
        /*1558*/ 	.byte	0x04, 0x1c
        /*155a*/ 	.short	(.L_239 - .L_238)


	//   ....[0]....
.L_238:
        /*155c*/ 	.word	0x0002a770


	//----- nvinfo : EIATTR_MAX_THREADS
	.align		4
.L_239:
        /*1560*/ 	.byte	0x04, 0x05
        /*1562*/ 	.short	(.L_241 - .L_240)
.L_240:
        /*1564*/ 	.word	0x00000180
        /*1568*/ 	.word	0x00000001
        /*156c*/ 	.word	0x00000001


	//----- nvinfo : EIATTR_CRS_STACK_SIZE
	.align		4
.L_241:
        /*1570*/ 	.byte	0x04, 0x1e
        /*1572*/ 	.short	(.L_243 - .L_242)
.L_242:
        /*1574*/ 	.word	0x00000000


	//----- nvinfo : EIATTR_CBANK_PARAM_SIZE
	.align		4
.L_243:
        /*1578*/ 	.byte	0x03, 0x19
        /*157a*/ 	.short	0x0af0


	//----- nvinfo : EIATTR_PARAM_CBANK
	.align		4
        /*157c*/ 	.byte	0x04, 0x0a
        /*157e*/ 	.short	(.L_245 - .L_244)
	.align		4
.L_244:
        /*1580*/ 	.word	index@(.nv.constant0._ZN7cutlass13device_kernelIN5flash11enable_sm90INS1_16FlashAttnFwdSm90INS1_25CollectiveMainloopFwdSm90ILi2EN4cute5tupleIJNS5_1CILi1EEES8_S8_EEENS6_IJNS7_ILi128EEENS7_ILi96EEENS7_ILi192EEEEEELi192ENS_10bfloat16_tEfNS_4arch4Sm90ELb0ELb1ELb0ELb1ELb1ELb1ELb0ELb1ELb1ELb1ELb0ELb0EEENS1_21CollectiveEpilogueFwdINS6_IJSA_SC_SB_EEES9_SE_SG_Li256ELb1ELb1ELb0ELb0EEENS1_36VarlenDynamicPersistentTileSchedulerILi128ELi96ELi256ELi128ELb0ELb1ELb1ELb1ELb0ELb1EEEEEEEEEvNT_6ParamsE)
        /*1584*/ 	.short	0x0210
        /*1586*/ 	.short	0x0af0


	//----- nvinfo : EIATTR_SW_WAR
	.align		4
.L_245:
        /*1588*/ 	.byte	0x04, 0x36
        /*158a*/ 	.short	(.L_247 - .L_246)
.L_246:
        /*158c*/ 	.word	0x00000008
.L_247:


//--------------------- .nv.info._ZN7cutlass13device_kernelIN5flash11enable_sm90INS1_16FlashAttnFwdSm90INS1_25CollectiveMainloopFwdSm90ILi2EN4cute5tupleIJNS5_1CILi1EEES8_S8_EEENS6_IJNS7_ILi128EEENS7_ILi96EEENS7_ILi192EEEEEELi192ENS_10bfloat16_tEfNS_4arch4Sm90ELb1ELb0ELb0ELb0ELb1ELb0ELb0ELb1ELb1ELb1ELb0ELb0EEENS1_21CollectiveEpilogueFwdINS6_IJSA_SC_SB_EEES9_SE_SG_Li256ELb0ELb1ELb0ELb0EEENS1_30DynamicPersistentTileSchedulerILi256ELi128ELb0ELb1ELb1EEEEEEEEEvNT_6ParamsE --------------------------
	.section	.nv.info._ZN7cutlass13device_kernelIN5flash11enable_sm90INS1_16FlashAttnFwdSm90INS1_25CollectiveMainloopFwdSm90ILi2EN4cute5tupleIJNS5_1CILi1EEES8_S8_EEENS6_IJNS7_ILi128EEENS7_ILi96EEENS7_ILi192EEEEEELi192ENS_10bfloat16_tEfNS_4arch4Sm90ELb1ELb0ELb0ELb0ELb1ELb0ELb0ELb1ELb1ELb1ELb0ELb0EEENS1_21CollectiveEpilogueFwdINS6_IJSA_SC_SB_EEES9_SE_SG_Li256ELb0ELb1ELb0ELb0EEENS1_30DynamicPersistentTileSchedulerILi256ELi128ELb0ELb1ELb1EEEEEEEEEvNT_6ParamsE,"",@"SHT_CUDA_INFO"
	.sectionflags	@""
	.align	4


	//----- nvinfo : EIATTR_CUDA_API_VERSION
	.align		4
        /*0000*/ 	.byte	0x04, 0x37
        /*0002*/ 	.short	(.L_249 - .L_248)
.L_248:
        /*0004*/ 	.word	0x00000082


	//----- nvinfo : EIATTR_KPARAM_INFO
	.align		4
.L_249:
        /*0008*/ 	.byte	0x04, 0x17
        /*000a*/ 	.short	(.L_251 - .L_250)
.L_250:
        /*000c*/ 	.word	0x00000000
        /*0010*/ 	.short	0x0000
        /*0012*/ 	.short	0x0070
        /*0014*/ 	.byte	0x00, 0xf0, 0x01, 0x2a


	//----- nvinfo : EIATTR_SPARSE_MMA_MASK
	.align		4
.L_251:
        /*0018*/ 	.byte	0x03, 0x50
        /*001a*/ 	.short	0x0000


	//----- nvinfo : EIATTR_MAXREG_COUNT
	.align		4
        /*001c*/ 	.byte	0x03, 0x1b
        /*001e*/ 	.short	0x00a8


	//----- nvinfo : EIATTR_NUM_BARRIERS
	.align		4
        /*0020*/ 	.byte	0x02, 0x4c
        /*0022*/ 	.byte	0x09
	.zero		1


	//----- nvinfo : EIATTR_EXTERNS
	.align		4
        /*0024*/ 	.byte	0x04, 0x0f
        /*0026*/ 	.short	(.L_253 - .L_252)


	//   ....[0]....
	.align		4
.L_252:
        /*0028*/ 	.word	index@(__assertfail)


	//----- nvinfo : EIATTR_ANNOTATIONS
	.align		4
.L_253:
        /*002c*/ 	.byte	0x04, 0x55
        /*002e*/ 	.short	(.L_255 - .L_254)


	//   ....[0]....
.L_254:
        /*0030*/ 	.word	0x00000001
        /*0034*/ 	.byte	0xa0, 0x08, 0x00, 0x00, 0x01, 0x00, 0x00, 0x00, 0x60, 0x09, 0x00, 0x00, 0x01, 0x00, 0x00, 0x00
        /*0044*/ 	.byte	0xd0, 0xb3, 0x00, 0x00, 0x01, 0x00, 0x00, 0x00, 0x70, 0xb4, 0x00, 0x00, 0x01, 0x00, 0x00, 0x00
        /*0054*/ 	.byte	0xf0, 0xb4, 0x00, 0x00, 0x01, 0x00, 0x00, 0x00, 0x60, 0xd8, 0x00, 0x00, 0x01, 0x00, 0x00, 0x00
        /*0064*/ 	.byte	0x80, 0xd8, 0x00, 0x00, 0x01, 0x00, 0x00, 0x00, 0x60, 0xf2, 0x00, 0x00, 0x01, 0x00, 0x00, 0x00
        /*0074*/ 	.byte	0x00, 0xf4, 0x00, 0x00


	//----- nvinfo : EIATTR_MERCURY_ISA_VERSION
	.align		4
.L_255:
        /*0078*/ 	.byte	0x03, 0x5f
        /*007a*/ 	.short	0x0101


	//----- nvinfo : EIATTR_INT_WARP_WIDE_INSTR_OFFSETS
	.align		4
        /*007c*/ 	.byte	0x04, 0x31
        /*007e*/ 	.short	(.L_257 - .L_256)


	//   ....[0]....
.L_256:
        /*0080*/ 	.word	0x000000c0


	//   ....[1]....
        /*0084*/ 	.word	0x000000d0


	//   ....[2]....
        /*0088*/ 	.word	0x00000170


	//   ....[3]....
        /*008c*/ 	.word	0x0000bd60


	//   ....[4]....
        /*0090*/ 	.word	0x0000bdf0


	//   ....[5]....
        /*0094*/ 	.word	0x0000e9b0


	//   ....[6]....
        /*0098*/ 	.word	0x0000ea40


	//----- nvinfo : EIATTR_COOP_GROUP_MASK_REGIDS
	.align		4
.L_257:
        /*009c*/ 	.byte	0x04, 0x29
        /*009e*/ 	.short	(.L_259 - .L_258)


	//   ....[0]....
.L_258:
        /*00a0*/ 	.word	0xffffffff


	//   ....[1]....
        /*00a4*/ 	.word	0xffffffff


	//   ....[2]....
        /*00a8*/ 	.word	0xffffffff


	//   ....[3]....
        /*00ac*/ 	.word	0xffffffff


	//   ....[4]....
        /*00b0*/ 	.word	0xffffffff


	//   ....[5]....
        /*00b4*/ 	.word	0xffffffff


	//   ....[6]....
        /*00b8*/ 	.word	0xffffffff


	//   ....[7]....
        /*00bc*/ 	.word	0xffffffff


	//   ....[8]....
        /*00c0*/ 	.word	0xffffffff


	//   ....[9]....
        /*00c4*/ 	.word	0xffffffff


	//   ....[10]....
        /*00c8*/ 	.word	0xffffffff


	//   ....[11]....
        /*00cc*/ 	.word	0xffffffff


	//   ....[12]....
        /*00d0*/ 	.word	0xffffffff


	//   ....[13]....
        /*00d4*/ 	.word	0xffffffff


	//   ....[14]....
        /*00d8*/ 	.word	0xffffffff


	//   ....[15]....
        /*00dc*/ 	.word	0xffffffff


	//   ....[16]....
        /*00e0*/ 	.word	0xffffffff


	//   ....[17]....
        /*00e4*/ 	.word	0xffffffff


	//   ....[18]....
        /*00e8*/ 	.word	0xffffffff


	//   ....[19]....
        /*00ec*/ 	.word	0xffffffff


	//   ....[20]....
        /*00f0*/ 	.word	0xffffffff


	//   ....[21]....
        /*00f4*/ 	.word	0xffffffff


	//   ....[22]....
        /*00f8*/ 	.word	0xffffffff


	//   ....[23]....
        /*00fc*/ 	.word	0xffffffff


	//   ....[24]....
        /*0100*/ 	.word	0xffffffff


	//   ....[25]....
        /*0104*/ 	.word	0xffffffff


	//   ....[26]....
        /*0108*/ 	.word	0xffffffff


	//   ....[27]....
        /*010c*/ 	.word	0xffffffff


	//   ....[28]....
        /*0110*/ 	.word	0xffffffff


	//   ....[29]....
        /*0114*/ 	.word	0xffffffff


	//   ....[30]....
        /*0118*/ 	.word	0xffffffff


	//   ....[31]....
        /*011c*/ 	.word	0xffffffff


	//   ....[32]....
        /*0120*/ 	.word	0xffffffff


	//   ....[33]....
        /*0124*/ 	.word	0xffffffff


	//   ....[34]....
        /*0128*/ 	.word	0xffffffff


	//   ....[35]....
        /*012c*/ 	.word	0xffffffff


	//   ....[36]....
        /*0130*/ 	.word	0xffffffff


	//   ....[37]....
        /*0134*/ 	.word	0xffffffff


	//   ....[38]....
        /*0138*/ 	.word	0xffffffff


	//   ....[39]....
        /*013c*/ 	.word	0xffffffff


	//   ....[40]....
        /*0140*/ 	.word	0xffffffff


	//   ....[41]....
        /*0144*/ 	.word	0xffffffff


	//   ....[42]....
        /*0148*/ 	.word	0xffffffff


	//   ....[43]....
        /*014c*/ 	.word	0xffffffff


	//   ....[44]....
        /*0150*/ 	.word	0xffffffff


	//   ....[45]....
        /*0154*/ 	.word	0xffffffff


	//   ....[46]....
        /*0158*/ 	.word	0xffffffff


	//   ....[47]....
        /*015c*/ 	.word	0xffffffff


	//   ....[48]....
        /*0160*/ 	.word	0xffffffff


	//   ....[49]....
        /*0164*/ 	.word	0xffffffff


	//   ....[50]....
        /*0168*/ 	.word	0xffffffff


	//   ....[51]....
        /*016c*/ 	.word	0xffffffff


	//   ....[52]....
        /*0170*/ 	.word	0xffffffff


	//   ....[53]....
        /*0174*/ 	.word	0xffffffff


	//   ....[54]....
        /*0178*/ 	.word	0xffffffff


	//   ....[55]....
        /*017c*/ 	.word	0xffffffff


	//   ....[56]....
        /*0180*/ 	.word	0xffffffff


	//   ....[57]....
        /*0184*/ 	.word	0xffffffff


	//   ....[58]....
        /*0188*/ 	.word	0xffffffff


	//   ....[59]....
        /*018c*/ 	.word	0xffffffff


	//   ....[60]....
        /*0190*/ 	.word	0xffffffff


	//   ....[61]....
        /*0194*/ 	.word	0xffffffff


	//   ....[62]....
        /*0198*/ 	.word	0xffffffff


	//   ....[63]....
        /*019c*/ 	.word	0xffffffff


	//   ....[64]....
        /*01a0*/ 	.word	0xffffffff


	//   ....[65]....
        /*01a4*/ 	.word	0xffffffff


	//   ....[66]....
        /*01a8*/ 	.word	0xffffffff


	//   ....[67]....
        /*01ac*/ 	.word	0xffffffff


	//   ....[68]....
        /*01b0*/ 	.word	0xffffffff


	//   ....[69]....
        /*01b4*/ 	.word	0xffffffff


	//   ....[70]....
        /*01b8*/ 	.word	0xffffffff


	//   ....[71]....
        /*01bc*/ 	.word	0xffffffff


	//   ....[72]....
        /*01c0*/ 	.word	0xffffffff


	//   ....[73]....
        /*01c4*/ 	.word	0xffffffff


	//   ....[74]....
        /*01c8*/ 	.word	0xffffffff


	//   ....[75]....
        /*01cc*/ 	.word	0xffffffff


	//   ....[76]....
        /*01d0*/ 	.word	0xffffffff


	//   ....[77]....
        /*01d4*/ 	.word	0xffffffff


	//   ....[78]....
        /*01d8*/ 	.word	0xffffffff


	//   ....[79]....
        /*01dc*/ 	.word	0xffffffff


	//   ....[80]....
        /*01e0*/ 	.word	0xffffffff


	//   ....[81]....
        /*01e4*/ 	.word	0xffffffff


	//   ....[82]....
        /*01e8*/ 	.word	0xffffffff


	//   ....[83]....
        /*01ec*/ 	.word	0xffffffff


	//   ....[84]....
        /*01f0*/ 	.word	0xffffffff


	//   ....[85]....
        /*01f4*/ 	.word	0xffffffff


	//   ....[86]....
        /*01f8*/ 	.word	0xffffffff


	//   ....[87]....
        /*01fc*/ 	.word	0xffffffff


	//   ....[88]....
        /*0200*/ 	.word	0xffffffff


	//   ....[89]....
        /*0204*/ 	.word	0xffffffff


	//   ....[90]....
        /*0208*/ 	.word	0xffffffff


	//   ....[91]....
        /*020c*/ 	.word	0xffffffff


	//   ....[92]....
        /*0210*/ 	.word	0xffffffff


	//   ....[93]....
        /*0214*/ 	.word	0xffffffff


	//   ....[94]....
        /*0218*/ 	.word	0xffffffff


	//   ....[95]....
        /*021c*/ 	.word	0xffffffff


	//   ....[96]....
        /*0220*/ 	.word	0xffffffff


	//   ....[97]....
        /*0224*/ 	.word	0xffffffff


	//   ....[98]....
        /*0228*/ 	.word	0xffffffff


	//   ....[99]....
        /*022c*/ 	.word	0xffffffff


	//   ....[100]....
        /*0230*/ 	.word	0xffffffff


	//   ....[101]....
        /*0234*/ 	.word	0xffffffff


	//   ....[102]....
        /*0238*/ 	.word	0xffffffff


	//   ....[103]....
        /*023c*/ 	.word	0xffffffff


	//   ....[104]....
        /*0240*/ 	.word	0xffffffff


	//   ....[105]....
        /*0244*/ 	.word	0xffffffff


	//   ....[106]....
        /*0248*/ 	.word	0xffffffff


	//   ....[107]....
        /*024c*/ 	.word	0xffffffff


	//   ....[108]....
        /*0250*/ 	.word	0xffffffff


	//   ....[109]....
        /*0254*/ 	.word	0xffffffff


	//   ....[110]....
        /*0258*/ 	.word	0xffffffff


	//   ....[111]....
        /*025c*/ 	.word	0xffffffff


	//   ....[112]....
        /*0260*/ 	.word	0xffffffff


	//   ....[113]....
        /*0264*/ 	.word	0xffffffff


	//   ....[114]....
        /*0268*/ 	.word	0x0500000f


	//   ....[115]....
        /*026c*/ 	.word	0x0500000f


	//   ....[116]....
        /*0270*/ 	.word	0x0500000f


	//   ....[117]....
        /*0274*/ 	.word	0x0500000f


	//   ....[118]....
        /*0278*/ 	.word	0x0500000f


	//   ....[119]....
        /*027c*/ 	.word	0x0500000f


	//   ....[120]....
        /*0280*/ 	.word	0x0500000f


	//   ....[121]....
        /*0284*/ 	.word	0x0500000f


	//   ....[122]....
        /*0288*/ 	.word	0x0500000f


	//   ....[123]....
        /*028c*/ 	.word	0x0500000f


	//   ....[124]....
        /*0290*/ 	.word	0x0500000f


	//   ....[125]....
        /*0294*/ 	.word	0x0500000f


	//   ....[126]....
        /*0298*/ 	.word	0x0500000f


	//   ....[127]....
        /*029c*/ 	.word	0x0500000f


	//   ....[128]....
        /*02a0*/ 	.word	0x0500000f


	//   ....[129]....
        /*02a4*/ 	.word	0x0500000f


	//   ....[130]....
        /*02a8*/ 	.word	0x0500000f


	//   ....[131]....
        /*02ac*/ 	.word	0x0500000f


	//   ....[132]....
        /*02b0*/ 	.word	0x0500000f


	//   ....[133]....
        /*02b4*/ 	.word	0x0500000f


	//   ....[134]....
        /*02b8*/ 	.word	0x0500000f


	//   ....[135]....
        /*02bc*/ 	.word	0x0500000f


	//   ....[136]....
        /*02c0*/ 	.word	0x0500000f


	//   ....[137]....
        /*02c4*/ 	.word	0x0500000f


	//   ....[138]....
        /*02c8*/ 	.word	0x0500000f


	//   ....[139]....
        /*02cc*/ 	.word	0x0500000f


	//   ....[140]....
        /*02d0*/ 	.word	0x0500000f


	//   ....[141]....
        /*02d4*/ 	.word	0x0500000f


	//   ....[142]....
        /*02d8*/ 	.word	0x0500000f


	//   ....[143]....
        /*02dc*/ 	.word	0x0500000f


	//   ....[144]....
        /*02e0*/ 	.word	0x0500000f


	//   ....[145]....
        /*02e4*/ 	.word	0x0500000f


	//   ....[146]....
        /*02e8*/ 	.word	0x0500000f


	//   ....[147]....
        /*02ec*/ 	.word	0x0500000f


	//   ....[148]....
        /*02f0*/ 	.word	0x0500000f


	//   ....[149]....
        /*02f4*/ 	.word	0x0500000f


	//   ....[150]....
        /*02f8*/ 	.word	0x0500000f


	//   ....[151]....
        /*02fc*/ 	.word	0x0500000f


	//   ....[152]....
        /*0300*/ 	.word	0x0500000f


	//   ....[153]....
        /*0304*/ 	.word	0x0500000f


	//   ....[154]....
        /*0308*/ 	.word	0x0500000f


	//   ....[155]....
        /*030c*/ 	.word	0x0500000f


	//   ....[156]....
        /*0310*/ 	.word	0x0500000f


	//   ....[157]....
        /*0314*/ 	.word	0x0500000f


	//   ....[158]....
        /*0318*/ 	.word	0x0500000f


	//   ....[159]....
        /*031c*/ 	.word	0x0500000f


	//   ....[160]....
        /*0320*/ 	.word	0x0500000f


	//   ....[161]....
        /*0324*/ 	.word	0x0500000f


	//   ....[162]....
        /*0328*/ 	.word	0x0500000f


	//   ....[163]....
        /*032c*/ 	.word	0x0500000f


	//   ....[164]....
        /*0330*/ 	.word	0x0500000f


	//   ....[165]....
        /*0334*/ 	.word	0x0500000f


	//   ....[166]....
        /*0338*/ 	.word	0x0500000f


	//   ....[167]....
        /*033c*/ 	.word	0x0500000f


	//   ....[168]....
        /*0340*/ 	.word	0x0500000f


	//   ....[169]....
        /*0344*/ 	.word	0x0500000f


	//   ....[170]....
        /*0348*/ 	.word	0x0500000f


	//   ....[171]....
        /*034c*/ 	.word	0x0500000f


	//   ....[172]....
        /*0350*/ 	.word	0x0500000f


	//   ....[173]....
        /*0354*/ 	.word	0x0500000f


	//   ....[174]....
        /*0358*/ 	.word	0x0500000f


	//   ....[175]....
        /*035c*/ 	.word	0x0500000f


	//   ....[176]....
        /*0360*/ 	.word	0x0500000f


	//   ....[177]....
        /*0364*/ 	.word	0x0500000f


	//   ....[178]....
        /*0368*/ 	.word	0x0500000f


	//   ....[179]....
        /*036c*/ 	.word	0x0500000f


	//   ....[180]....
        /*0370*/ 	.word	0x0500000f


	//----- nvinfo : EIATTR_COOP_GROUP_INSTR_OFFSETS
	.align		4
.L_259:
        /*0374*/ 	.byte	0x04, 0x28
        /*0376*/ 	.short	(.L_261 - .L_260)


	//   ....[0]....
.L_260:
        /*0378*/ 	.word	0x00000070


	//   ....[1]....
        /*037c*/ 	.word	0x000000b0


	//   ....[2]....
        /*0380*/ 	.word	0x000002d0


	//   ....[3]....
        /*0384*/ 	.word	0x00000430


	//   ....[4]....
        /*0388*/ 	.word	0x00000550


	//   ....[5]....
        /*038c*/ 	.word	0x000006b0


	//   ....[6]....
        /*0390*/ 	.word	0x00001540


	//   ....[7]....
        /*0394*/ 	.word	0x000020a0


	//   ....[8]....
        /*0398*/ 	.word	0x000020e0


	//   ....[9]....
        /*039c*/ 	.word	0x000027e0


	//   ....[10]....
        /*03a0*/ 	.word	0x000028e0


	//   ....[11]....
        /*03a4*/ 	.word	0x00002f30


	//   ....[12]....
        /*03a8*/ 	.word	0x00002fc0


	//   ....[13]....
        /*03ac*/ 	.word	0x00004950


	//   ....[14]....
        /*03b0*/ 	.word	0x00004e30


	//   ....[15]....
        /*03b4*/ 	.word	0x00004e50


	//   ....[16]....
        /*03b8*/ 	.word	0x00004ec0


	//   ....[17]....
        /*03bc*/ 	.word	0x00005550


	//   ....[18]....
        /*03c0*/ 	.word	0x000055b0


	//   ....[19]....
        /*03c4*/ 	.word	0x00007250


	//   ....[20]....
        /*03c8*/ 	.word	0x00007260


	//   ....[21]....
        /*03cc*/ 	.word	0x00007290


	//   ....[22]....
        /*03d0*/ 	.word	0x000072a0


	//   ....[23]....
        /*03d4*/ 	.word	0x00008590


	//   ....[24]....
        /*03d8*/ 	.word	0x000085c0


	//   ....[25]....
        /*03dc*/ 	.word	0x00008680


	//   ....[26]....
        /*03e0*/ 	.word	0x00008690


	//   ....[27]....
        /*03e4*/ 	.word	0x00009ba0


	//   ....[28]....
        /*03e8*/ 	.word	0x00009c60


	//   ....[29]....
        /*03ec*/ 	.word	0x00009c90


	//   ....[30]....
        /*03f0*/ 	.word	0x00009cc0


	//   ....[31]....
        /*03f4*/ 	.word	0x0000a3f0


	//   ....[32]....
        /*03f8*/ 	.word	0x0000a410


	//   ....[33]....
        /*03fc*/ 	.word	0x0000a520


	//   ....[34]....
        /*0400*/ 	.word	0x0000a540


	//   ....[35]....
        /*0404*/ 	.word	0x0000a640


	//   ....[36]....
        /*0408*/ 	.word	0x0000a660


	//   ....[37]....
        /*040c*/ 	.word	0x0000a770


	//   ....[38]....
        /*0410*/ 	.word	0x0000a790


	//   ....[39]....
        /*0414*/ 	.word	0x0000ae80


	//   ....[40]....
        /*0418*/ 	.word	0x0000aeb0


	//   ....[41]....
        /*041c*/ 	.word	0x0000afc0


	//   ....[42]....
        /*0420*/ 	.word	0x0000afe0


	//   ....[43]....
        /*0424*/ 	.word	0x0000b0e0


	//   ....[44]....
        /*0428*/ 	.word	0x0000b100


	//   ....[45]....
        /*042c*/ 	.word	0x0000b210


	//   ....[46]....
        /*0430*/ 	.word	0x0000b230


	//   ....[47]....
        /*0434*/ 	.word	0x0000b400


	//   ....[48]....
        /*0438*/ 	.word	0x0000c8d0


	//   ....[49]....
        /*043c*/ 	.word	0x0000c8f0


	//   ....[50]....
        /*0440*/ 	.word	0x0000c900


	//   ....[51]....
        /*0444*/ 	.word	0x0000c940


	//   ....[52]....
        /*0448*/ 	.word	0x0000c9d0


	//   ....[53]....
        /*044c*/ 	.word	0x0000c9f0


	//   ....[54]....
        /*0450*/ 	.word	0x0000ca80


	//   ....[55]....
        /*0454*/ 	.word	0x0000caa0


	//   ....[56]....
        /*0458*/ 	.word	0x0000cb30


	//   ....[57]....
        /*045c*/ 	.word	0x0000cb50


	//   ....[58]....
        /*0460*/ 	.word	0x0000cbe0


	//   ....[59]....
        /*0464*/ 	.word	0x0000cc00


	//   ....[60]....
        /*0468*/ 	.word	0x0000d250


	//   ....[61]....
        /*046c*/ 	.word	0x0000d270


	//   ....[62]....
        /*0470*/ 	.word	0x0000d290


	//   ....[63]....
        /*0474*/ 	.word	0x0000d2f0


	//   ....[64]....
        /*0478*/ 	.word	0x0000d370


	//   ....[65]....
        /*047c*/ 	.word	0x0000d3a0


	//   ....[66]....
        /*0480*/ 	.word	0x0000d420


	//   ....[67]....
        /*0484*/ 	.word	0x0000d450


	//   ....[68]....
        /*0488*/ 	.word	0x0000d4d0


	//   ....[69]....
        /*048c*/ 	.word	0x0000d500


	//   ....[70]....
        /*0490*/ 	.word	0x0000d580


	//   ....[71]....
        /*0494*/ 	.word	0x0000d5b0


	//   ....[72]....
        /*0498*/ 	.word	0x0000d630


	//   ....[73]....
        /*049c*/ 	.word	0x0000d660


	//   ....[74]....
        /*04a0*/ 	.word	0x0000d6e0


	//   ....[75]....
        /*04a4*/ 	.word	0x0000d700


	//   ....[76]....
        /*04a8*/ 	.word	0x0000de20


	//   ....[77]....
        /*04ac*/ 	.word	0x0000de50


	//   ....[78]....
        /*04b0*/ 	.word	0x0000de60


	//   ....[79]....
        /*04b4*/ 	.word	0x0000de80


	//   ....[80]....
        /*04b8*/ 	.word	0x0000ded0


	//   ....[81]....
        /*04bc*/ 	.word	0x0000def0


	//   ....[82]....
        /*04c0*/ 	.word	0x0000df50


	//   ....[83]....
        /*04c4*/ 	.word	0x0000df70


	//   ....[84]....
        /*04c8*/ 	.word	0x0000dfc0


	//   ....[85]....
        /*04cc*/ 	.word	0x0000dfe0


	//   ....[86]....
        /*04d0*/ 	.word	0x0000e030


	//   ....[87]....
        /*04d4*/ 	.word	0x0000e050


	//   ....[88]....
        /*04d8*/ 	.word	0x0000e2f0


	//   ....[89]....
        /*04dc*/ 	.word	0x0000e310


	//   ....[90]....
        /*04e0*/ 	.word	0x0000e330


	//   ....[91]....
        /*04e4*/ 	.word	0x0000e3b0


	//   ....[92]....
        /*04e8*/ 	.word	0x0000e3d0


	//   ....[93]....
        /*04ec*/ 	.word	0x0000e450


	//   ....[94]....
        /*04f0*/ 	.word	0x0000e470


	//   ....[95]....
        /*04f4*/ 	.word	0x0000e4f0


	//   ....[96]....
        /*04f8*/ 	.word	0x0000e510


	//   ....[97]....
        /*04fc*/ 	.word	0x0000e590


	//   ....[98]....
        /*0500*/ 	.word	0x0000e5b0


	//   ....[99]....
        /*0504*/ 	.word	0x0000e5c0


	//   ....[100]....
        /*0508*/ 	.word	0x0000eb90


	//   ....[101]....
        /*050c*/ 	.word	0x0000ebb0


	//   ....[102]....
        /*0510*/ 	.word	0x0000ebc0


	//   ....[103]....
        /*0514*/ 	.word	0x0000ebe0


	//   ....[104]....
        /*0518*/ 	.word	0x0000ec80


	//   ....[105]....
        /*051c*/ 	.word	0x0000ecb0


	//   ....[106]....
        /*0520*/ 	.word	0x0000ed20


	//   ....[107]....
        /*0524*/ 	.word	0x0000ed50


	//   ....[108]....
        /*0528*/ 	.word	0x0000edc0


	//   ....[109]....
        /*052c*/ 	.word	0x0000edf0


	//   ....[110]....
        /*0530*/ 	.word	0x0000ee60


	//   ....[111]....
        /*0534*/ 	.word	0x0000ee90


	//   ....[112]....
        /*0538*/ 	.word	0x0000f1a0


	//   ....[113]....
        /*053c*/ 	.word	0x0000f380


	//   ....[114]....
        /*0540*/ 	.word	0x0000f930


	//   ....[115]....
        /*0544*/ 	.word	0x0000fa10


	//   ....[116]....
        /*0548*/ 	.word	0x0000fab0


	//   ....[117]....
        /*054c*/ 	.word	0x0000fb30


	//   ....[118]....
        /*0550*/ 	.word	0x0000fbf0


	//   ....[119]....
        /*0554*/ 	.word	0x0000fc70


	//   ....[120]....
        /*0558*/ 	.word	0x0000fd50


	//   ....[121]....
        /*055c*/ 	.word	0x0000fdd0


	//   ....[122]....
        /*0560*/ 	.word	0x0000feb0


	//   ....[123]....
        /*0564*/ 	.word	0x0000ff30


	//   ....[124]....
        /*0568*/ 	.word	0x00010010


	//   ....[125]....
        /*056c*/ 	.word	0x00010090


	//   ....[126]....
        /*0570*/ 	.word	0x00010160


	//   ....[127]....
        /*0574*/ 	.word	0x000101f0


	//   ....[128]....
        /*0578*/ 	.word	0x00010270


	//   ....[129]....
        /*057c*/ 	.word	0x000102f0


	//   ....[130]....
        /*0580*/ 	.word	0x000103b0


	//   ....[131]....
        /*0584*/ 	.word	0x00010420


	//   ....[132]....
        /*0588*/ 	.word	0x00010510


	//   ....[133]....
        /*058c*/ 	.word	0x00010580


	//   ....[134]....
        /*0590*/ 	.word	0x00010670


	//   ....[135]....
        /*0594*/ 	.word	0x000106e0


	//   ....[136]....
        /*0598*/ 	.word	0x000107d0


	//   ....[137]....
        /*059c*/ 	.word	0x00010840


	//   ....[138]....
        /*05a0*/ 	.word	0x00010930


	//   ....[139]....
        /*05a4*/ 	.word	0x000109a0


	//   ....[140]....
        /*05a8*/ 	.word	0x00010a90


	//   ....[141]....
        /*05ac*/ 	.word	0x00010b00


	//   ....[142]....
        /*05b0*/ 	.word	0x00010bd0


	//   ....[143]....
        /*05b4*/ 	.word	0x00010d00


	//   ....[144]....
        /*05b8*/ 	.word	0x00010da0


	//   ....[145]....
        /*05bc*/ 	.word	0x00010e10


	//   ....[146]....
        /*05c0*/ 	.word	0x00010ed0


	//   ....[147]....
        /*05c4*/ 	.word	0x00010f30


	//   ....[148]....
        /*05c8*/ 	.word	0x00010ff0


	//   ....[149]....
        /*05cc*/ 	.word	0x00011050


	//   ....[150]....
        /*05d0*/ 	.word	0x00011110


	//   ....[151]....
        /*05d4*/ 	.word	0x00011170


	//   ....[152]....
        /*05d8*/ 	.word	0x00011230


	//   ....[153]....
        /*05dc*/ 	.word	0x00011290


	//   ....[154]....
        /*05e0*/ 	.word	0x00011350


	//   ....[155]....
        /*05e4*/ 	.word	0x00011430


	//   ....[156]....
        /*05e8*/ 	.word	0x000114d0


	//   ....[157]....
        /*05ec*/ 	.word	0x00011530


	//   ....[158]....
        /*05f0*/ 	.word	0x00011620


	//   ....[159]....
        /*05f4*/ 	.word	0x00011680


	//   ....[160]....
        /*05f8*/ 	.word	0x00011770


	//   ....[161]....
        /*05fc*/ 	.word	0x000117d0


	//   ....[162]....
        /*0600*/ 	.word	0x000118c0


	//   ....[163]....
        /*0604*/ 	.word	0x00011920


	//   ....[164]....
        /*0608*/ 	.word	0x00011a10


	//   ....[165]....
        /*060c*/ 	.word	0x00011a70


	//   ....[166]....
        /*0610*/ 	.word	0x00011b30


	//   ....[167]....
        /*0614*/ 	.word	0x00011c70


	//   ....[168]....
        /*0618*/ 	.word	0x00011d10


	//   ....[169]....
        /*061c*/ 	.word	0x00011d70


	//   ....[170]....
        /*0620*/ 	.word	0x00011e40


	//   ....[171]....
        /*0624*/ 	.word	0x00011f00


	//   ....[172]....
        /*0628*/ 	.word	0x00011fc0


	//   ....[173]....
        /*062c*/ 	.word	0x00012080


	//   ....[174]....
        /*0630*/ 	.word	0x00012140


	//   ....[175]....
        /*0634*/ 	.word	0x00012200


	//   ....[176]....
        /*0638*/ 	.word	0x000122c0


	//   ....[177]....
        /*063c*/ 	.word	0x00012380


	//   ....[178]....
        /*0640*/ 	.word	0x00012440


	//   ....[179]....
        /*0644*/ 	.word	0x00012530


	//   ....[180]....
        /*0648*/ 	.word	0x00012650


	//----- nvinfo : EIATTR_REG_RECONFIG
	.align		4
.L_261:
        /*064c*/ 	.byte	0x01, 0x54
	.zero		2


	//----- nvinfo : EIATTR_SYSCALL_OFFSETS
	.align		4
        /*0650*/ 	.byte	0x04, 0x46
        /*0652*/ 	.short	(.L_263 - .L_262)


	//   ....[0]....
.L_262:
        /*0654*/ 	.word	0x00001720


	//   ....[1]....
        /*0658*/ 	.word	0x0000bf50


	//   ....[2]....
        /*065c*/ 	.word	0x0000c0a0


	//   ....[3]....
        /*0660*/ 	.word	0x0000c190


	//   ....[4]....
        /*0664*/ 	.word	0x0000cf00


	//----- nvinfo : EIATTR_MBARRIER_INSTR_OFFSETS
	.align		4
.L_263:
        /*0668*/ 	.byte	0x04, 0x39
        /*066a*/ 	.short	(.L_265 - .L_264)


	//   ....[0]....
.L_264:
        /*066c*/ 	.word	0x00000180
        /*0670*/ 	.word	0x000000ff
        /*0674*/ 	.word	0x00030800
        /*0678*/ 	.short	0x0100
        /*067a*/ 	.byte	0x08
	.zero		1


	//   ....[1]....
        /*067c*/ 	.word	0x00000190
        /*0680*/ 	.word	0x000000ff
        /*0684*/ 	.word	0x00030820
        /*0688*/ 	.short	0x0100
        /*068a*/ 	.byte	0x08
	.zero		1


	//   ....[2]....
        /*068c*/ 	.word	0x00000280
        /*0690*/ 	.word	0x000000ff
        /*0694*/ 	.word	0x00030830
        /*0698*/ 	.short	0x0100
        /*069a*/ 	.byte	0x08
	.zero		1


	//   ....[3]....
        /*069c*/ 	.word	0x00000290
        /*06a0*/ 	.word	0x000000ff
        /*06a4*/ 	.word	0x00030840
        /*06a8*/ 	.short	0x0100
        /*06aa*/ 	.byte	0x08
	.zero		1


	//   ....[4]....
        /*06ac*/ 	.word	0x000002a0
        /*06b0*/ 	.word	0x000000ff
        /*06b4*/ 	.word	0x00030838
        /*06b8*/ 	.short	0x0100
        /*06ba*/ 	.byte	0x08
	.zero		1


	//   ....[5]....
        /*06bc*/ 	.word	0x000002b0
        /*06c0*/ 	.word	0x000000ff
        /*06c4*/ 	.word	0x00030848
        /*06c8*/ 	.short	0x0100
        /*06ca*/ 	.byte	0x08
	.zero		1


	//   ....[6]....
        /*06cc*/ 	.word	0x000003e0
        /*06d0*/ 	.word	0x000000ff
        /*06d4*/ 	.word	0x00030850
        /*06d8*/ 	.short	0x0100
        /*06da*/ 	.byte	0x08
	.zero		1


	//   ....[7]....
        /*06dc*/ 	.word	0x000003f0
        /*06e0*/ 	.word	0x000000ff
        /*06e4*/ 	.word	0x00030860
        /*06e8*/ 	.short	0x0100
        /*06ea*/ 	.byte	0x08
	.zero		1


	//   ....[8]....
        /*06ec*/ 	.word	0x00000400
        /*06f0*/ 	.word	0x000000ff
        /*06f4*/ 	.word	0x00030858
        /*06f8*/ 	.short	0x0100
        /*06fa*/ 	.byte	0x08
	.zero		1


	//   ....[9]....
        /*06fc*/ 	.word	0x00000410
        /*0700*/ 	.word	0x000000ff
        /*0704*/ 	.word	0x00030868
        /*0708*/ 	.short	0x0100
        /*070a*/ 	.byte	0x08
	.zero		1


	//   ....[10]....
        /*070c*/ 	.word	0x00000500
        /*0710*/ 	.word	0x000000ff
        /*0714*/ 	.word	0x00030870
        /*0718*/ 	.short	0x0100
        /*071a*/ 	.byte	0x06
	.zero		1


	//   ....[11]....
        /*071c*/ 	.word	0x00000510
        /*0720*/ 	.word	0x000000ff
        /*0724*/ 	.word	0x00030880
        /*0728*/ 	.short	0x0100
        /*072a*/ 	.byte	0x06
	.zero		1


	//   ....[12]....
        /*072c*/ 	.word	0x00000520
        /*0730*/ 	.word	0x000000ff
        /*0734*/ 	.word	0x00030878
        /*0738*/ 	.short	0x0100
        /*073a*/ 	.byte	0x06
	.zero		1


	//   ....[13]....
        /*073c*/ 	.word	0x00000530
        /*0740*/ 	.word	0x000000ff
        /*0744*/ 	.word	0x00030888
        /*0748*/ 	.short	0x0100
        /*074a*/ 	.byte	0x06
	.zero		1


	//   ....[14]....
        /*074c*/ 	.word	0x00000660
        /*0750*/ 	.word	0x000000ff
        /*0754*/ 	.word	0x00030890
        /*0758*/ 	.short	0x0100
        /*075a*/ 	.byte	0x08
	.zero		1


	//   ....[15]....
        /*075c*/ 	.word	0x00000670
        /*0760*/ 	.word	0x000000ff
        /*0764*/ 	.word	0x000308a0
        /*0768*/ 	.short	0x0100
        /*076a*/ 	.byte	0x08
	.zero		1


	//   ....[16]....
        /*076c*/ 	.word	0x00000680
        /*0770*/ 	.word	0x000000ff
        /*0774*/ 	.word	0x00030898
        /*0778*/ 	.short	0x0100
        /*077a*/ 	.byte	0x08
	.zero		1


	//   ....[17]....
        /*077c*/ 	.word	0x00000690
        /*0780*/ 	.word	0x000000ff
        /*0784*/ 	.word	0x000308a8
        /*0788*/ 	.short	0x0100
        /*078a*/ 	.byte	0x08
	.zero		1


	//   ....[18]....
        /*078c*/ 	.word	0x000007d0
        /*0790*/ 	.word	0x000000ff
        /*0794*/ 	.word	0x000308b0
        /*0798*/ 	.short	0x0100
        /*079a*/ 	.byte	0x08
	.zero		1


	//   ....[19]....
        /*079c*/ 	.word	0x000007e0
        /*07a0*/ 	.word	0x000000ff
        /*07a4*/ 	.word	0x000308c0
        /*07a8*/ 	.short	0x0100
        /*07aa*/ 	.byte	0x08
	.zero		1


	//   ....[20]....
        /*07ac*/ 	.word	0x000007f0
        /*07b0*/ 	.word	0x000000ff
        /*07b4*/ 	.word	0x000308b8
        /*07b8*/ 	.short	0x0100
        /*07ba*/ 	.byte	0x08
	.zero		1


	//   ....[21]....
        /*07bc*/ 	.word	0x00000800
        /*07c0*/ 	.word	0x000000ff
        /*07c4*/ 	.word	0x000308c8
        /*07c8*/ 	.short	0x0100
        /*07ca*/ 	.byte	0x08
	.zero		1


	//   ....[22]....
        /*07cc*/ 	.word	0x000017c0
        /*07d0*/ 	.word	0x000000ff
        /*07d4*/ 	.word	0x00030800
        /*07d8*/ 	.short	0x010a
        /*07da*/ 	.byte	0x28
	.zero		1


	//   ....[23]....
        /*07dc*/ 	.word	0x00001840
        /*07e0*/ 	.word	0x00000000
        /*07e4*/ 	.word	0x00030830
        /*07e8*/ 	.short	0x010a
        /*07ea*/ 	.byte	0x3f
	.zero		1


	//   ....[24]....
        /*07ec*/ 	.word	0x00001880
        /*07f0*/ 	.word	0x00000000
        /*07f4*/ 	.word	0x00030830
        /*07f8*/ 	.short	0x010a
        /*07fa*/ 	.byte	0x3f
	.zero		1


	//   ....[25]....
        /*07fc*/ 	.word	0x000023a0
        /*0800*/ 	.word	0x000000ff
        /*0804*/ 	.word	0x00000000
        /*0808*/ 	.short	0x0101
        /*080a*/ 	.byte	0x05
	.zero		1


	//   ....[26]....
        /*080c*/ 	.word	0x00003a50
        /*0810*/ 	.word	0x000000ff
        /*0814*/ 	.word	0x00030830
        /*0818*/ 	.short	0x010a
        /*081a*/ 	.byte	0x07
	.zero		1


	//   ....[27]....
        /*081c*/ 	.word	0x00003a90
        /*0820*/ 	.word	0x000000ff
        /*0824*/ 	.word	0x00030830
        /*0828*/ 	.short	0x010a
        /*082a*/ 	.byte	0x07
	.zero		1


	//   ....[28]....
        /*082c*/ 	.word	0x000045d0
        /*0830*/ 	.word	0x000000ff
        /*0834*/ 	.word	0x00030850
        /*0838*/ 	.short	0x010a
        /*083a*/ 	.byte	0x0a
	.zero		1


	//   ....[29]....
        /*083c*/ 	.word	0x00004610
        /*0840*/ 	.word	0x000000ff
        /*0844*/ 	.word	0x00030850
        /*0848*/ 	.short	0x010a
        /*084a*/ 	.byte	0x0a
	.zero		1


	//   ....[30]....
        /*084c*/ 	.word	0x000049a0
        /*0850*/ 	.word	0x000000ff
        /*0854*/ 	.word	0x00000000
        /*0858*/ 	.short	0x0101
        /*085a*/ 	.byte	0x07
	.zero		1


	//   ....[31]....
        /*085c*/ 	.word	0x00005ee0
        /*0860*/ 	.word	0x000000ff
        /*0864*/ 	.word	0x00000000
        /*0868*/ 	.short	0x0101
        /*086a*/ 	.byte	0x0a
	.zero		1


	//   ....[32]....
        /*086c*/ 	.word	0x000060c0
        /*0870*/ 	.word	0x000000ff
        /*0874*/ 	.word	0x00030830
        /*0878*/ 	.short	0x010a
        /*087a*/ 	.byte	0x07
	.zero		1


	//   ....[33]....
        /*087c*/ 	.word	0x00006100
        /*0880*/ 	.word	0x000000ff
        /*0884*/ 	.word	0x00030830
        /*0888*/ 	.short	0x010a
        /*088a*/ 	.byte	0x07
	.zero		1


	//   ....[34]....
        /*088c*/ 	.word	0x00006c40
        /*0890*/ 	.word	0x000000ff
        /*0894*/ 	.word	0x00030850
        /*0898*/ 	.short	0x010a
        /*089a*/ 	.byte	0x0e
	.zero		1


	//   ....[35]....
        /*089c*/ 	.word	0x00006c80
        /*08a0*/ 	.word	0x000000ff
        /*08a4*/ 	.word	0x00030850
        /*08a8*/ 	.short	0x010a
        /*08aa*/ 	.byte	0x0e
	.zero		1


	//   ....[36]....
        /*08ac*/ 	.word	0x00007070
        /*08b0*/ 	.word	0x000000ff
        /*08b4*/ 	.word	0x00000000
        /*08b8*/ 	.short	0x0101
        /*08ba*/ 	.byte	0x05
	.zero		1


	//   ....[37]....
        /*08bc*/ 	.word	0x00007dd0
        /*08c0*/ 	.word	0x000000ff
        /*08c4*/ 	.word	0x00000000
        /*08c8*/ 	.short	0x0101
        /*08ca*/ 	.byte	0x0e
	.zero		1


	//   ....[38]....
        /*08cc*/ 	.word	0x00008500
        /*08d0*/ 	.word	0x000000ff
        /*08d4*/ 	.word	0x00030850
        /*08d8*/ 	.short	0x010a
        /*08da*/ 	.byte	0x05
	.zero		1


	//   ....[39]....
        /*08dc*/ 	.word	0x00008540
        /*08e0*/ 	.word	0x000000ff
        /*08e4*/ 	.word	0x00030850
        /*08e8*/ 	.short	0x010a
        /*08ea*/ 	.byte	0x05
	.zero		1


	//   ....[40]....
        /*08ec*/ 	.word	0x00008b70
        /*08f0*/ 	.word	0x000000ff
        /*08f4*/ 	.word	0x00000000
        /*08f8*/ 	.short	0x0101
        /*08fa*/ 	.byte	0x04
	.zero		1


	//   ....[41]....
        /*08fc*/ 	.word	0x0000a3e0
        /*0900*/ 	.word	0x00000034
        /*0904*/ 	.word	0x00000000
        /*0908*/ 	.short	0x0101
        /*090a*/ 	.byte	0x3f
	.zero		1


	//   ....[42]....
        /*090c*/ 	.word	0x0000c6e0
        /*0910*/ 	.word	0x00000000
        /*0914*/ 	.word	0x00030840
        /*0918*/ 	.short	0x010a
        /*091a*/ 	.byte	0x3f
	.zero		1


	//   ....[43]....
        /*091c*/ 	.word	0x0000ccf0
        /*0920*/ 	.word	0x00000000
        /*0924*/ 	.word	0x00030830
        /*0928*/ 	.short	0x0107
        /*092a*/ 	.byte	0x3f
	.zero		1


	//   ....[44]....
        /*092c*/ 	.word	0x0000cda0
        /*0930*/ 	.word	0x00000000
        /*0934*/ 	.word	0x00030830
        /*0938*/ 	.short	0x0101
        /*093a*/ 	.byte	0x3f
	.zero		1


	//   ....[45]....
        /*093c*/ 	.word	0x0000d7f0
        /*0940*/ 	.word	0x00000011
        /*0944*/ 	.word	0x00030800
        /*0948*/ 	.short	0x0107
        /*094a*/ 	.byte	0x3f
	.zero		1


	//   ....[46]....
        /*094c*/ 	.word	0x0000d8e0
        /*0950*/ 	.word	0x00000011
        /*0954*/ 	.word	0x00030800
        /*0958*/ 	.short	0x0101
        /*095a*/ 	.byte	0x3f
	.zero		1


	//   ....[47]....
        /*095c*/ 	.word	0x0000d900
        /*0960*/ 	.word	0x00000011
        /*0964*/ 	.word	0x00030820
        /*0968*/ 	.short	0x010a
        /*096a*/ 	.byte	0x3f
	.zero		1


	//   ....[48]....
        /*096c*/ 	.word	0x0000dc50
        /*0970*/ 	.word	0x00000006
        /*0974*/ 	.word	0x00030840
        /*0978*/ 	.short	0x010a
        /*097a*/ 	.byte	0x3f
	.zero		1


	//   ....[49]....
        /*097c*/ 	.word	0x0000e120
        /*0980*/ 	.word	0x00000006
        /*0984*/ 	.word	0x00030830
        /*0988*/ 	.short	0x0107
        /*098a*/ 	.byte	0x3f
	.zero		1


	//   ....[50]....
        /*098c*/ 	.word	0x0000e1d0
        /*0990*/ 	.word	0x00000006
        /*0994*/ 	.word	0x00030830
        /*0998*/ 	.short	0x0101
        /*099a*/ 	.byte	0x3f
	.zero		1


	//   ....[51]....
        /*099c*/ 	.word	0x0000e230
        /*09a0*/ 	.word	0x00000006
        /*09a4*/ 	.word	0x00030860
        /*09a8*/ 	.short	0x010a
        /*09aa*/ 	.byte	0x3f
	.zero		1


	//   ....[52]....
        /*09ac*/ 	.word	0x0000e790
        /*09b0*/ 	.word	0x00000006
        /*09b4*/ 	.word	0x00030850
        /*09b8*/ 	.short	0x0107
        /*09ba*/ 	.byte	0x3f
	.zero		1


	//   ....[53]....
        /*09bc*/ 	.word	0x0000e8e0
        /*09c0*/ 	.word	0x00000006
        /*09c4*/ 	.word	0x00030850
        /*09c8*/ 	.short	0x0101
        /*09ca*/ 	.byte	0x3f
	.zero		1


	//   ....[54]....
        /*09cc*/ 	.word	0x0000eaf0
        /*09d0*/ 	.word	0x00000004
        /*09d4*/ 	.word	0x00030860
        /*09d8*/ 	.short	0x010a
        /*09da*/ 	.byte	0x3f
	.zero		1


	//   ....[55]....
        /*09dc*/ 	.word	0x0000efb0
        /*09e0*/ 	.word	0x00000004
        /*09e4*/ 	.word	0x00030850
        /*09e8*/ 	.short	0x0107
        /*09ea*/ 	.byte	0x3f
	.zero		1


	//   ....[56]....
        /*09ec*/ 	.word	0x0000f060
        /*09f0*/ 	.word	0x00000004
        /*09f4*/ 	.word	0x00030850
        /*09f8*/ 	.short	0x0101
        /*09fa*/ 	.byte	0x3f
	.zero		1


	//   ....[57]....
        /*09fc*/ 	.word	0x0000f300
        /*0a00*/ 	.word	0x00000004
        /*0a04*/ 	.word	0x00030820
        /*0a08*/ 	.short	0x010a
        /*0a0a*/ 	.byte	0x3f
	.zero		1


	//   ....[58]....
        /*0a0c*/ 	.word	0x0000f4a0
        /*0a10*/ 	.word	0x00000005
        /*0a14*/ 	.word	0x00030840
        /*0a18*/ 	.short	0x010a
        /*0a1a*/ 	.byte	0x3f
	.zero		1


	//   ....[59]....
        /*0a1c*/ 	.word	0x0000f540
        /*0a20*/ 	.word	0x00000017
        /*0a24*/ 	.word	0x00030840
        /*0a28*/ 	.short	0x010a
        /*0a2a*/ 	.byte	0x3f
	.zero		1


	//   ....[60]....
        /*0a2c*/ 	.word	0x0000f580
        /*0a30*/ 	.word	0x00000005
        /*0a34*/ 	.word	0x00030860
        /*0a38*/ 	.short	0x010a
        /*0a3a*/ 	.byte	0x3f
	.zero		1


	//   ....[61]....
        /*0a3c*/ 	.word	0x0000f5c0
        /*0a40*/ 	.word	0x00000017
        /*0a44*/ 	.word	0x00030860
        /*0a48*/ 	.short	0x010a
        /*0a4a*/ 	.byte	0x3f
	.zero		1


	//   ....[62]....
        /*0a4c*/ 	.word	0x0000f630
        /*0a50*/ 	.word	0x00000003
        /*0a54*/ 	.word	0x00030800
        /*0a58*/ 	.short	0x010a
        /*0a5a*/ 	.byte	0x3f
	.zero		1


	//   ....[63]....
        /*0a5c*/ 	.word	0x0000f680
        /*0a60*/ 	.word	0x00000000
        /*0a64*/ 	.word	0x00030830
        /*0a68*/ 	.short	0x010a
        /*0a6a*/ 	.byte	0x3f
	.zero		1


	//   ....[64]....
        /*0a6c*/ 	.word	0x0000f6e0
        /*0a70*/ 	.word	0x00000004
        /*0a74*/ 	.word	0x00030830
        /*0a78*/ 	.short	0x010a
        /*0a7a*/ 	.byte	0x3f
	.zero		1


	//   ....[65]....
        /*0a7c*/ 	.word	0x0000f740
        /*0a80*/ 	.word	0x00000003
        /*0a84*/ 	.word	0x00030850
        /*0a88*/ 	.short	0x010a
        /*0a8a*/ 	.byte	0x3f
	.zero		1


	//   ....[66]....
        /*0a8c*/ 	.word	0x0000f7a0
        /*0a90*/ 	.word	0x00000004
        /*0a94*/ 	.word	0x00030830
        /*0a98*/ 	.short	0x010a
        /*0a9a*/ 	.byte	0x3f
	.zero		1


	//   ....[67]....
        /*0a9c*/ 	.word	0x0000f800
        /*0aa0*/ 	.word	0x00000003
        /*0aa4*/ 	.word	0x00030850
        /*0aa8*/ 	.short	0x010a
        /*0aaa*/ 	.byte	0x3f
	.zero		1


	//   ....[68]....
        /*0aac*/ 	.word	0x0000f860
        /*0ab0*/ 	.word	0x00000007
        /*0ab4*/ 	.word	0x00030850
        /*0ab8*/ 	.short	0x010a
        /*0aba*/ 	.byte	0x3f
	.zero		1


	//   ....[69]....
        /*0abc*/ 	.word	0x0000f960
        /*0ac0*/ 	.word	0x00000000
        /*0ac4*/ 	.word	0x00030840
        /*0ac8*/ 	.short	0x010a
        /*0aca*/ 	.byte	0x3f
	.zero		1


	//   ....[70]....
        /*0acc*/ 	.word	0x00010c00
        /*0ad0*/ 	.word	0x00000011
        /*0ad4*/ 	.word	0x00030820
        /*0ad8*/ 	.short	0x010a
        /*0ada*/ 	.byte	0x3f
	.zero		1


	//   ....[71]....
        /*0adc*/ 	.word	0x00010c50
        /*0ae0*/ 	.word	0x00000006
        /*0ae4*/ 	.word	0x00030840
        /*0ae8*/ 	.short	0x010a
        /*0aea*/ 	.byte	0x3f
	.zero		1


	//   ....[72]....
        /*0aec*/ 	.word	0x00011380
        /*0af0*/ 	.word	0x00000006
        /*0af4*/ 	.word	0x00030860
        /*0af8*/ 	.short	0x010a
        /*0afa*/ 	.byte	0x3f
	.zero		1


	//   ....[73]....
        /*0afc*/ 	.word	0x00011bc0
        /*0b00*/ 	.word	0x00000004
        /*0b04*/ 	.word	0x00030860
        /*0b08*/ 	.short	0x010a
        /*0b0a*/ 	.byte	0x3f
	.zero		1


	//   ....[74]....
        /*0b0c*/ 	.word	0x00012570
        /*0b10*/ 	.word	0x00000004
        /*0b14*/ 	.word	0x00030820
        /*0b18*/ 	.short	0x010a
        /*0b1a*/ 	.byte	0x3f
	.zero		1


	//   ....[75]....
        /*0b1c*/ 	.word	0x00012710
        /*0b20*/ 	.word	0x00000005
        /*0b24*/ 	.word	0x00030840
        /*0b28*/ 	.short	0x010a
        /*0b2a*/ 	.byte	0x3f
	.zero		1


	//   ....[76]....
        /*0b2c*/ 	.word	0x00012760
        /*0b30*/ 	.word	0x00000017
        /*0b34*/ 	.word	0x00030840
        /*0b38*/ 	.short	0x010a
        /*0b3a*/ 	.byte	0x3f
	.zero		1


	//   ....[77]....
        /*0b3c*/ 	.word	0x000127b0
        /*0b40*/ 	.word	0x00000005
        /*0b44*/ 	.word	0x00030860
        /*0b48*/ 	.short	0x010a
        /*0b4a*/ 	.byte	0x3f
	.zero		1


	//----- nvinfo : EIATTR_NUM_MBARRIERS
	.align		4
.L_265:
        /*0b4c*/ 	.byte	0x03, 0x38
        /*0b4e*/ 	.short	0x0016


	//----- nvinfo : EIATTR_EXIT_INSTR_OFFSETS
	.align		4
        /*0b50*/ 	.byte	0x04, 0x1c
        /*0b52*/ 	.short	(.L_267 - .L_266)


	//   ....[0]....
.L_266:
        /*0b54*/ 	.word	0x00000950


	//   ....[1]....
        /*0b58*/ 	.word	0x0000b370


	//   ....[2]....
        /*0b5c*/ 	.word	0x0000f610


	//----- nvinfo : EIATTR_MAX_THREADS
	.align		4
.L_267:
        /*0b60*/ 	.byte	0x04, 0x05
        /*0b62*/ 	.short	(.L_269 - .L_268)
.L_268:
        /*0b64*/ 	.word	0x00000180
        /*0b68*/ 	.word	0x00000001
        /*0b6c*/ 	.word	0x00000001


	//----- nvinfo : EIATTR_CRS_STACK_SIZE
	.align		4
.L_269:
        /*0b70*/ 	.byte	0x04, 0x1e
        /*0b72*/ 	.short	(.L_271 - .L_270)
.L_270:
        /*0b74*/ 	.word	0x00000000


	//----- nvinfo : EIATTR_CBANK_PARAM_SIZE
	.align		4
.L_271:
        /*0b78*/ 	.byte	0x03, 0x19
        /*0b7a*/ 	.short	0x0af0


	//----- nvinfo : EIATTR_PARAM_CBANK
	.align		4
        /*0b7c*/ 	.byte	0x04, 0x0a
        /*0b7e*/ 	.short	(.L_273 - .L_272)
	.align		4
.L_272:
        /*0b80*/ 	.word	index@(.nv.constant0._ZN7cutlass13device_kernelIN5flash11enable_sm90INS1_16FlashAttnFwdSm90INS1_25CollectiveMainloopFwdSm90ILi2EN4cute5tupleIJNS5_1CILi1EEES8_S8_EEENS6_IJNS7_ILi128EEENS7_ILi96EEENS7_ILi192EEEEEELi192ENS_10bfloat16_tEfNS_4arch4Sm90ELb1ELb0ELb0ELb0ELb1ELb0ELb0ELb1ELb1ELb1ELb0ELb0EEENS1_21CollectiveEpilogueFwdINS6_IJSA_SC_SB_EEES9_SE_SG_Li256ELb0ELb1ELb0ELb0EEENS1_30DynamicPersistentTileSchedulerILi256ELi128ELb0ELb1ELb1EEEEEEEEEvNT_6ParamsE)
        /*0b84*/ 	.short	0x0210
        /*0b86*/ 	.short	0x0af0


	//----- nvinfo : EIATTR_SW_WAR
	.align		4
.L_273:
        /*0b88*/ 	.byte	0x04, 0x36
        /*0b8a*/ 	.short	(.L_275 - .L_274)
.L_274:
        /*0b8c*/ 	.word	0x00000008
.L_275:


//--------------------- .nv.info._ZN7cutlass13device_kernelIN5flash11enable_sm90INS1_16FlashAttnFwdSm90INS1_25CollectiveMainloopFwdSm90ILi2EN4cute5tupleIJNS5_1CILi1EEES8_S8_EEENS6_IJNS7_ILi128EEENS7_ILi96EEENS7_ILi192EEEEEELi192ENS_10bfloat16_tEfNS_4arch4Sm90ELb1ELb0ELb0ELb1ELb1ELb0ELb0ELb1ELb1ELb1ELb0ELb0EEENS1_21CollectiveEpilogueFwdINS6_IJSA_SC_SB_EEES9_SE_SG_Li256ELb1ELb1ELb0ELb0EEENS1_36VarlenDynamicPersistentTileSchedulerILi128ELi96ELi256ELi128ELb0ELb1ELb1ELb1ELb1ELb1EEEEEEEEEvNT_6ParamsE --------------------------
	.section	.nv.info._ZN7cutlass13device_kernelIN5flash11enable_sm90INS1_16FlashAttnFwdSm90INS1_25CollectiveMainloopFwdSm90ILi2EN4cute5tupleIJNS5_1CILi1EEES8_S8_EEENS6_IJNS7_ILi128EEENS7_ILi96EEENS7_ILi192EEEEEELi192ENS_10bfloat16_tEfNS_4arch4Sm90ELb1ELb0ELb0ELb1ELb1ELb0ELb0ELb1ELb1ELb1ELb0ELb0EEENS1_21CollectiveEpilogueFwdINS6_IJSA_SC_SB_EEES9_SE_SG_Li256ELb1ELb1ELb0ELb0EEENS1_36VarlenDynamicPersistentTileSchedulerILi128ELi96ELi256ELi128ELb0ELb1ELb1ELb1ELb1ELb1EEEEEEEEEvNT_6ParamsE,"",@"SHT_CUDA_INFO"
	.sectionflags	@""
	.align	4


	//----- nvinfo : EIATTR_CUDA_API_VERSION
	.align		4
        /*0000*/ 	.byte	0x04, 0x37
        /*0002*/ 	.short	(.L_277 - .L_276)
.L_276:
        /*0004*/ 	.word	0x00000082


	//----- nvinfo : EIATTR_KPARAM_INFO
	.align		4
.L_277:
        /*0008*/ 	.byte	0x04, 0x17
        /*000a*/ 	.short	(.L_279 - .L_278)
.L_278:
        /*000c*/ 	.word	0x00000000
        /*0010*/ 	.short	0x0000
        /*0012*/ 	.short	0x0070
        /*0014*/ 	.byte	0x00, 0xf0, 0x01, 0x2a


	//----- nvinfo : EIATTR_SPARSE_MMA_MASK
	.align		4
.L_279:
        /*0018*/ 	.byte	0x03, 0x50
        /*001a*/ 	.short	0x0000


	//----- nvinfo : EIATTR_MAXREG_COUNT
	.align		4
        /*001c*/ 	.byte	0x03, 0x1b
        /*001e*/ 	.short	0x00a8


	//----- nvinfo : EIATTR_NUM_BARRIERS
	.align		4
        /*0020*/ 	.byte	0x02, 0x4c
        /*0022*/ 	.byte	0x09
	.zero		1


	//----- nvinfo : EIATTR_EXTERNS
	.align		4
        /*0024*/ 	.byte	0x04, 0x0f
        /*0026*/ 	.short	(.L_281 - .L_280)


	//   ....[0]....
	.align		4
.L_280:
        /*0028*/ 	.word	index@(__assertfail)


	//----- nvinfo : EIATTR_ANNOTATIONS
	.align		4
.L_281:
        /*002c*/ 	.byte	0x04, 0x55
        /*002e*/ 	.short	(.L_283 - .L_282)


	//   ....[0]....
.L_282:
        /* <DEDUP_REMOVED lines=17> */


	//----- nvinfo : EIATTR_MERCURY_ISA_VERSION
	.align		4
.L_283:
        /*0130*/ 	.byte	0x03, 0x5f
        /*0132*/ 	.short	0x0101


	//----- nvinfo : EIATTR_UNUSED_LOAD_BYTE_OFFSET
	.align		4
        /*0134*/ 	.byte	0x04, 0x44
        /*0136*/ 	.short	(.L_285 - .L_284)


	//   ....[0]....
.L_284:
        /*0138*/ 	.word	0x00000950
        /*013c*/ 	.word	0x0000fff0


	//   ....[1]....
        /*0140*/ 	.word	0x00009220
        /*0144*/ 	.word	0x0000fff0


	//----- nvinfo : EIATTR_INT_WARP_WIDE_INSTR_OFFSETS
	.align		4
.L_285:
        /*0148*/ 	.byte	0x04, 0x31
        /*014a*/ 	.short	(.L_287 - .L_286)


	//   ....[0]....
.L_286:
        /*014c*/ 	.word	0x000000c0


	//   ....[1]....
        /*0150*/ 	.word	0x000000d0


	//   ....[2]....
        /*0154*/ 	.word	0x00000170


	//   ....[3]....
        /*0158*/ 	.word	0x0000cd40


	//   ....[4]....
        /*015c*/ 	.word	0x0000cdd0


	//   ....[5]....
        /*0160*/ 	.word	0x0000fc40


	//   ....[6]....
        /*0164*/ 	.word	0x0000fcd0


	//----- nvinfo : EIATTR_COOP_GROUP_MASK_REGIDS
	.align		4
.L_287:
        /*0168*/ 	.byte	0x04, 0x29
        /*016a*/ 	.short	(.L_289 - .L_288)


	//   ....[0]....
.L_288:
        /*016c*/ 	.word	0xffffffff


	//   ....[1]....
        /*0170*/ 	.word	0xffffffff


	//   ....[2]....
        /*0174*/ 	.word	0xffffffff


	//   ....[3]....
        /*0178*/ 	.word	0xffffffff


	//   ....[4]....
        /*017c*/ 	.word	0xffffffff


	//   ....[5]....
        /*0180*/ 	.word	0xffffffff


	//   ....[6]....
        /*0184*/ 	.word	0xffffffff


	//   ....[7]....
        /*0188*/ 	.word	0xffffffff


	//   ....[8]....
        /*018c*/ 	.word	0xffffffff


	//   ....[9]....
        /*0190*/ 	.word	0xffffffff


	//   ....[10]....
        /*0194*/ 	.word	0xffffffff


	//   ....[11]....
        /*0198*/ 	.word	0xffffffff


	//   ....[12]....
        /*019c*/ 	.word	0xffffffff


	//   ....[13]....
        /*01a0*/ 	.word	0xffffffff


	//   ....[14]....
        /*01a4*/ 	.word	0xffffffff


	//   ....[15]....
        /*01a8*/ 	.word	0xffffffff


	//   ....[16]....
        /*01ac*/ 	.word	0xffffffff


	//   ....[17]....
        /*01b0*/ 	.word	0xffffffff


	//   ....[18]....
        /*01b4*/ 	.word	0xffffffff


	//   ....[19]....
        /*01b8*/ 	.word	0xffffffff


	//   ....[20]....
        /*01bc*/ 	.word	0xffffffff


	//   ....[21]....
        /*01c0*/ 	.word	0xffffffff


	//   ....[22]....
        /*01c4*/ 	.word	0xffffffff


	//   ....[23]....
        /*01c8*/ 	.word	0xffffffff


	//   ....[24]....
        /*01cc*/ 	.word	0xffffffff


	//   ....[25]....
        /*01d0*/ 	.word	0xffffffff


	//   ....[26]....
        /*01d4*/ 	.word	0xffffffff


	//   ....[27]....
        /*01d8*/ 	.word	0xffffffff


	//   ....[28]....
        /*01dc*/ 	.word	0xffffffff


	//   ....[29]....
        /*01e0*/ 	.word	0xffffffff


	//   ....[30]....
        /*01e4*/ 	.word	0xffffffff


	//   ....[31]....
        /*01e8*/ 	.word	0xffffffff


	//   ....[32]....
        /*01ec*/ 	.word	0xffffffff


	//   ....[33]....
        /*01f0*/ 	.word	0xffffffff


	//   ....[34]....
        /*01f4*/ 	.word	0xffffffff


	//   ....[35]....
        /*01f8*/ 	.word	0xffffffff


	//   ....[36]....
        /*01fc*/ 	.word	0xffffffff


	//   ....[37]....
        /*0200*/ 	.word	0xffffffff


	//   ....[38]....
        /*0204*/ 	.word	0xffffffff


	//   ....[39]....
        /*0208*/ 	.word	0xffffffff


	//   ....[40]....
        /*020c*/ 	.word	0xffffffff


	//   ....[41]....
        /*0210*/ 	.word	0xffffffff


	//   ....[42]....
        /*0214*/ 	.word	0xffffffff


	//   ....[43]....
        /*0218*/ 	.word	0xffffffff


	//   ....[44]....
        /*021c*/ 	.word	0xffffffff


	//   ....[45]....
        /*0220*/ 	.word	0xffffffff


	//   ....[46]....
        /*0224*/ 	.word	0xffffffff


	//   ....[47]....
        /*0228*/ 	.word	0xffffffff


	//   ....[48]....
        /*022c*/ 	.word	0xffffffff


	//   ....[49]....
        /*0230*/ 	.word	0xffffffff


	//   ....[50]....
        /*0234*/ 	.word	0xffffffff


	//   ....[51]....
        /*0238*/ 	.word	0xffffffff


	//   ....[52]....
        /*023c*/ 	.word	0xffffffff


	//   ....[53]....
        /*0240*/ 	.word	0xffffffff


	//   ....[54]....
        /*0244*/ 	.word	0xffffffff


	//   ....[55]....
        /*0248*/ 	.word	0xffffffff


	//   ....[56]....
        /*024c*/ 	.word	0xffffffff


	//   ....[57]....
        /*0250*/ 	.word	0xffffffff


	//   ....[58]....
        /*0254*/ 	.word	0xffffffff


	//   ....[59]....
        /*0258*/ 	.word	0xffffffff


	//   ....[60]....
        /*025c*/ 	.word	0xffffffff


	//   ....[61]....
        /*0260*/ 	.word	0xffffffff


	//   ....[62]....
        /*0264*/ 	.word	0xffffffff


	//   ....[63]....
        /*0268*/ 	.word	0xffffffff


	//   ....[64]....
        /*026c*/ 	.word	0xffffffff


	//   ....[65]....
        /*0270*/ 	.word	0xffffffff


	//   ....[66]....
        /*0274*/ 	.word	0xffffffff


	//   ....[67]....
        /*0278*/ 	.word	0xffffffff


	//   ....[68]....
        /*027c*/ 	.word	0xffffffff


	//   ....[69]....
        /*0280*/ 	.word	0xffffffff


	//   ....[70]....
        /*0284*/ 	.word	0xffffffff


	//   ....[71]....
        /*0288*/ 	.word	0xffffffff


	//   ....[72]....
        /*028c*/ 	.word	0xffffffff


	//   ....[73]....
        /*0290*/ 	.word	0xffffffff


	//   ....[74]....
        /*0294*/ 	.word	0xffffffff


	//   ....[75]....
        /*0298*/ 	.word	0xffffffff


	//   ....[76]....
        /*029c*/ 	.word	0xffffffff


	//   ....[77]....
        /*02a0*/ 	.word	0xffffffff


	//   ....[78]....
        /*02a4*/ 	.word	0xffffffff


	//   ....[79]....
        /*02a8*/ 	.word	0xffffffff


	//   ....[80]....
        /*02ac*/ 	.word	0xffffffff


	//   ....[81]....
        /*02b0*/ 	.word	0xffffffff


	//   ....[82]....
        /*02b4*/ 	.word	0xffffffff


	//   ....[83]....
        /*02b8*/ 	.word	0xffffffff


	//   ....[84]....
        /*02bc*/ 	.word	0xffffffff


	//   ....[85]....
        /*02c0*/ 	.word	0xffffffff


	//   ....[86]....
        /*02c4*/ 	.word	0xffffffff


	//   ....[87]....
        /*02c8*/ 	.word	0xffffffff


	//   ....[88]....
        /*02cc*/ 	.word	0xffffffff


	//   ....[89]....
        /*02d0*/ 	.word	0xffffffff


	//   ....[90]....
        /*02d4*/ 	.word	0xffffffff


	//   ....[91]....
        /*02d8*/ 	.word	0xffffffff


	//   ....[92]....
        /*02dc*/ 	.word	0xffffffff


	//   ....[93]....
        /*02e0*/ 	.word	0xffffffff


	//   ....[94]....
        /*02e4*/ 	.word	0xffffffff


	//   ....[95]....
        /*02e8*/ 	.word	0xffffffff


	//   ....[96]....
        /*02ec*/ 	.word	0xffffffff


	//   ....[97]....
        /*02f0*/ 	.word	0xffffffff


	//   ....[98]....
        /*02f4*/ 	.word	0xffffffff


	//   ....[99]....
        /*02f8*/ 	.word	0xffffffff


	//   ....[100]....
        /*02fc*/ 	.word	0xffffffff


	//   ....[101]....
        /*0300*/ 	.word	0xffffffff


	//   ....[102]....
        /*0304*/ 	.word	0xffffffff


	//   ....[103]....
        /*0308*/ 	.word	0xffffffff


	//   ....[104]....
        /*030c*/ 	.word	0xffffffff


	//   ....[105]....
        /*0310*/ 	.word	0xffffffff


	//   ....[106]....
        /*0314*/ 	.word	0xffffffff


	//   ....[107]....
        /*0318*/ 	.word	0xffffffff


	//   ....[108]....
        /*031c*/ 	.word	0xffffffff


	//   ....[109]....
        /*0320*/ 	.word	0xffffffff


	//   ....[110]....
        /*0324*/ 	.word	0xffffffff


	//   ....[111]....
        /*0328*/ 	.word	0xffffffff


	//   ....[112]....
        /*032c*/ 	.word	0xffffffff


	//   ....[113]....
        /*0330*/ 	.word	0xffffffff


	//   ....[114]....
        /*0334*/ 	.word	0xffffffff


	//   ....[115]....
        /*0338*/ 	.word	0xffffffff


	//   ....[116]....
        /*033c*/ 	.word	0xffffffff


	//   ....[117]....
        /*0340*/ 	.word	0xffffffff


	//   ....[118]....
        /*0344*/ 	.word	0xffffffff


	//   ....[119]....
        /*0348*/ 	.word	0xffffffff


	//   ....[120]....
        /*034c*/ 	.word	0xffffffff


	//   ....[121]....
        /*0350*/ 	.word	0xffffffff


	//   ....[122]....
        /*0354*/ 	.word	0xffffffff


	//   ....[123]....
        /*0358*/ 	.word	0xffffffff


	//   ....[124]....
        /*035c*/ 	.word	0xffffffff


	//   ....[125]....
        /*0360*/ 	.word	0xffffffff


	//   ....[126]....
        /*0364*/ 	.word	0xffffffff


	//   ....[127]....
        /*0368*/ 	.word	0xffffffff


	//   ....[128]....
        /*036c*/ 	.word	0xffffffff


	//   ....[129]....
        /*0370*/ 	.word	0xffffffff


	//   ....[130]....
        /*0374*/ 	.word	0xffffffff


	//   ....[131]....
        /*0378*/ 	.word	0xffffffff


	//   ....[132]....
        /*037c*/ 	.word	0xffffffff


	//   ....[133]....
        /*0380*/ 	.word	0xffffffff


	//   ....[134]....
        /*0384*/ 	.word	0xffffffff


	//   ....[135]....
        /*0388*/ 	.word	0xffffffff


	//   ....[136]....
        /*038c*/ 	.word	0xffffffff


	//   ....[137]....
        /*0390*/ 	.word	0xffffffff


	//   ....[138]....
        /*0394*/ 	.word	0xffffffff


	//   ....[139]....
        /*0398*/ 	.word	0xffffffff


	//   ....[140]....
        /*039c*/ 	.word	0xffffffff


	//   ....[141]....
        /*03a0*/ 	.word	0xffffffff


	//   ....[142]....
        /*03a4*/ 	.word	0xffffffff


	//   ....[143]....
        /*03a8*/ 	.word	0xffffffff


	//   ....[144]....
        /*03ac*/ 	.word	0xffffffff


	//   ....[145]....
        /*03b0*/ 	.word	0x0500000f


	//   ....[146]....
        /*03b4*/ 	.word	0x0500000f


	//   ....[147]....
        /*03b8*/ 	.word	0x0500000f


	//   ....[148]....
        /*03bc*/ 	.word	0x0500000f


	//   ....[149]....
        /*03c0*/ 	.word	0x0500000f


	//   ....[150]....
        /*03c4*/ 	.word	0x0500000f


	//   ....[151]....
        /*03c8*/ 	.word	0x0500000f


	//   ....[152]....
        /*03cc*/ 	.word	0x0500000f


	//   ....[153]....
        /*03d0*/ 	.word	0x0500000f


	//   ....[154]....
        /*03d4*/ 	.word	0x0500000f


	//   ....[155]....
        /*03d8*/ 	.word	0x0500000f


	//   ....[156]....
        /*03dc*/ 	.word	0x0500000f


	//   ....[157]....
        /*03e0*/ 	.word	0x0500000f


	//   ....[158]....
        /*03e4*/ 	.word	0x0500000f


	//   ....[159]....
        /*03e8*/ 	.word	0x0500000f


	//   ....[160]....
        /*03ec*/ 	.word	0x0500000f


	//   ....[161]....
        /*03f0*/ 	.word	0x0500000f


	//   ....[162]....
        /*03f4*/ 	.word	0x0500000f


	//   ....[163]....
        /*03f8*/ 	.word	0x0500000f


	//   ....[164]....
        /*03fc*/ 	.word	0x0500000f


	//   ....[165]....
        /*0400*/ 	.word	0x0500000f


	//   ....[166]....
        /*0404*/ 	.word	0x0500000f


	//   ....[167]....
        /*0408*/ 	.word	0x0500000f


	//   ....[168]....
        /*040c*/ 	.word	0x0500000f


	//   ....[169]....
        /*0410*/ 	.word	0x0500000f


	//   ....[170]....
        /*0414*/ 	.word	0x0500000f


	//   ....[171]....
        /*0418*/ 	.word	0x0500000f


	//   ....[172]....
        /*041c*/ 	.word	0x0500000f


	//   ....[173]....
        /*0420*/ 	.word	0x0500000f


	//   ....[174]....
        /*0424*/ 	.word	0x0500000f


	//   ....[175]....
        /*0428*/ 	.word	0x0500000f


	//   ....[176]....
        /*042c*/ 	.word	0x0500000f


	//   ....[177]....
        /*0430*/ 	.word	0x0500000f


	//   ....[178]....
        /*0434*/ 	.word	0x0500000f


	//   ....[179]....
        /*0438*/ 	.word	0x0500000f


	//   ....[180]....
        /*043c*/ 	.word	0x0500000f


	//   ....[181]....
        /*0440*/ 	.word	0x0500000f


	//   ....[182]....
        /*0444*/ 	.word	0x0500000f


	//   ....[183]....
        /*0448*/ 	.word	0x0500000f


	//   ....[184]....
        /*044c*/ 	.word	0x0500000f


	//   ....[185]....
        /*0450*/ 	.word	0x0500000f


	//   ....[186]....
        /*0454*/ 	.word	0x0500000f


	//   ....[187]....
        /*0458*/ 	.word	0x0500000f


	//   ....[188]....
        /*045c*/ 	.word	0x0500000f


	//   ....[189]....
        /*0460*/ 	.word	0x0500000f


	//   ....[190]....
        /*0464*/ 	.word	0x0500000f


	//   ....[191]....
        /*0468*/ 	.word	0x0500000f


	//   ....[192]....
        /*046c*/ 	.word	0x0500000f


	//   ....[193]....
        /*0470*/ 	.word	0x0500000f


	//   ....[194]....
        /*0474*/ 	.word	0x0500000f


	//   ....[195]....
        /*0478*/ 	.word	0x0500000f


	//   ....[196]....
        /*047c*/ 	.word	0x0500000f


	//   ....[197]....
        /*0480*/ 	.word	0x0500000f


	//   ....[198]....
        /*0484*/ 	.word	0x0500000f


	//   ....[199]....
        /*0488*/ 	.word	0x0500000f


	//   ....[200]....
        /*048c*/ 	.word	0x0500000f


	//   ....[201]....
        /*0490*/ 	.word	0x0500000f


	//   ....[202]....
        /*0494*/ 	.word	0x0500000f


	//   ....[203]....
        /*0498*/ 	.word	0x0500000f


	//   ....[204]....
        /*049c*/ 	.word	0x0500000f


	//   ....[205]....
        /*04a0*/ 	.word	0x0500000f


	//   ....[206]....
        /*04a4*/ 	.word	0x0500000f


	//   ....[207]....
        /*04a8*/ 	.word	0x0500000f


	//   ....[208]....
        /*04ac*/ 	.word	0x0500000f


	//   ....[209]....
        /*04b0*/ 	.word	0x0500000f


	//   ....[210]....
        /*04b4*/ 	.word	0x0500000f


	//   ....[211]....
        /*04b8*/ 	.word	0x0500000f


	//   ....[212]....
        /*04bc*/ 	.word	0x0500000f


	//   ....[213]....
        /*04c0*/ 	.word	0x0500000f


	//   ....[214]....
        /*04c4*/ 	.word	0x0500000f


	//   ....[215]....
        /*04c8*/ 	.word	0x0500000f


	//   ....[216]....
        /*04cc*/ 	.word	0x0500000f


	//   ....[217]....
        /*04d0*/ 	.word	0x0500000f


	//   ....[218]....
        /*04d4*/ 	.word	0x0500000f


	//   ....[219]....
        /*04d8*/ 	.word	0x0500000f


	//   ....[220]....
        /*04dc*/ 	.word	0x0500000f


	//   ....[221]....
        /*04e0*/ 	.word	0x0500000f


	//   ....[222]....
        /*04e4*/ 	.word	0x0500000f


	//   ....[223]....
        /*04e8*/ 	.word	0x0500000f


	//   ....[224]....
        /*04ec*/ 	.word	0x0500000f


	//   ....[225]....
        /*04f0*/ 	.word	0x0500000f


	//   ....[226]....
        /*04f4*/ 	.word	0x0500000f


	//   ....[227]....
        /*04f8*/ 	.word	0x0500000f


	//----- nvinfo : EIATTR_COOP_GROUP_INSTR_OFFSETS
	.align		4
.L_289:
        /*04fc*/ 	.byte	0x04, 0x28
        /*04fe*/ 	.short	(.L_291 - .L_290)


	//   ....[0]....
.L_290:
        /*0500*/ 	.word	0x00000070


	//   ....[1]....
        /*0504*/ 	.word	0x000000b0


	//   ....[2]....
        /*0508*/ 	.word	0x000002d0


	//   ....[3]....
        /*050c*/ 	.word	0x00000430


	//   ....[4]....
        /*0510*/ 	.word	0x00000550


	//   ....[5]....
        /*0514*/ 	.word	0x000006b0


	//   ....[6]....
        /*0518*/ 	.word	0x00001740


	//   ....[7]....
        /*051c*/ 	.word	0x000022a0


	//   ....[8]....
        /*0520*/ 	.word	0x000022e0


	//   ....[9]....
        /*0524*/ 	.word	0x00002980


	//   ....[10]....
        /*0528*/ 	.word	0x00002a80


	//   ....[11]....
        /*052c*/ 	.word	0x000030e0


	//   ....[12]....
        /*0530*/ 	.word	0x00003170


	//   ....[13]....
        /*0534*/ 	.word	0x00004b00


	//   ....[14]....
        /*0538*/ 	.word	0x00004fd0


	//   ....[15]....
        /*053c*/ 	.word	0x00004ff0


	//   ....[16]....
        /*0540*/ 	.word	0x00005060


	//   ....[17]....
        /*0544*/ 	.word	0x000056f0


	//   ....[18]....
        /*0548*/ 	.word	0x00005750


	//   ....[19]....
        /*054c*/ 	.word	0x000073f0


	//   ....[20]....
        /*0550*/ 	.word	0x00007400


	//   ....[21]....
        /*0554*/ 	.word	0x00007430


	//   ....[22]....
        /*0558*/ 	.word	0x00007440


	//   ....[23]....
        /*055c*/ 	.word	0x00008730


	//   ....[24]....
        /*0560*/ 	.word	0x00008760


	//   ....[25]....
        /*0564*/ 	.word	0x00008820


	//   ....[26]....
        /*0568*/ 	.word	0x00008830


	//   ....[27]....
        /*056c*/ 	.word	0x0000a090


	//   ....[28]....
        /*0570*/ 	.word	0x0000a0c0


	//   ....[29]....
        /*0574*/ 	.word	0x0000a110


	//   ....[30]....
        /*0578*/ 	.word	0x0000a140


	//   ....[31]....
        /*057c*/ 	.word	0x0000a810


	//   ....[32]....
        /*0580*/ 	.word	0x0000a840


	//   ....[33]....
        /*0584*/ 	.word	0x0000a950


	//   ....[34]....
        /*0588*/ 	.word	0x0000a970


	//   ....[35]....
        /*058c*/ 	.word	0x0000aa70


	//   ....[36]....
        /*0590*/ 	.word	0x0000aa90


	//   ....[37]....
        /*0594*/ 	.word	0x0000aba0


	//   ....[38]....
        /*0598*/ 	.word	0x0000abc0


	//   ....[39]....
        /*059c*/ 	.word	0x0000b520


	//   ....[40]....
        /*05a0*/ 	.word	0x0000b540


	//   ....[41]....
        /*05a4*/ 	.word	0x0000b640


	//   ....[42]....
        /*05a8*/ 	.word	0x0000b660


	//   ....[43]....
        /*05ac*/ 	.word	0x0000b760


	//   ....[44]....
        /*05b0*/ 	.word	0x0000b780


	//   ....[45]....
        /*05b4*/ 	.word	0x0000b890


	//   ....[46]....
        /*05b8*/ 	.word	0x0000b8b0


	//   ....[47]....
        /*05bc*/ 	.word	0x0000ba30


	//   ....[48]....
        /*05c0*/ 	.word	0x0000bc00


	//   ....[49]....
        /*05c4*/ 	.word	0x0000bc30


	//   ....[50]....
        /*05c8*/ 	.word	0x0000bc60


	//   ....[51]....
        /*05cc*/ 	.word	0x0000bc90


	//   ....[52]....
        /*05d0*/ 	.word	0x0000bcc0


	//   ....[53]....
        /*05d4*/ 	.word	0x0000bcf0


	//   ....[54]....
        /*05d8*/ 	.word	0x0000be40


	//   ....[55]....
        /*05dc*/ 	.word	0x0000be70


	//   ....[56]....
        /*05e0*/ 	.word	0x0000bea0


	//   ....[57]....
        /*05e4*/ 	.word	0x0000bed0


	//   ....[58]....
        /*05e8*/ 	.word	0x0000bf00


	//   ....[59]....
        /*05ec*/ 	.word	0x0000bf30


	//   ....[60]....
        /*05f0*/ 	.word	0x0000bfc0


	//   ....[61]....
        /*05f4*/ 	.word	0x0000c020


	//   ....[62]....
        /*05f8*/ 	.word	0x0000c0b0


	//   ....[63]....
        /*05fc*/ 	.word	0x0000d930


	//   ....[64]....
        /*0600*/ 	.word	0x0000d950


	//   ....[65]....
        /*0604*/ 	.word	0x0000da00


	//   ....[66]....
        /*0608*/ 	.word	0x0000da20


	//   ....[67]....
        /*060c*/ 	.word	0x0000dac0


	//   ....[68]....
        /*0610*/ 	.word	0x0000dae0


	//   ....[69]....
        /*0614*/ 	.word	0x0000db80


	//   ....[70]....
        /*0618*/ 	.word	0x0000dba0


	//   ....[71]....
        /*061c*/ 	.word	0x0000dc40


	//   ....[72]....
        /*0620*/ 	.word	0x0000dc60


	//   ....[73]....
        /*0624*/ 	.word	0x0000dc70


	//   ....[74]....
        /*0628*/ 	.word	0x0000dd00


	//   ....[75]....
        /*062c*/ 	.word	0x0000e420


	//   ....[76]....
        /*0630*/ 	.word	0x0000e450


	//   ....[77]....
        /*0634*/ 	.word	0x0000e4b0


	//   ....[78]....
        /*0638*/ 	.word	0x0000e510


	//   ....[79]....
        /*063c*/ 	.word	0x0000e560


	//   ....[80]....
        /*0640*/ 	.word	0x0000e5c0


	//   ....[81]....
        /*0644*/ 	.word	0x0000e610


	//   ....[82]....
        /*0648*/ 	.word	0x0000e670


	//   ....[83]....
        /*064c*/ 	.word	0x0000e6b0


	//   ....[84]....
        /*0650*/ 	.word	0x0000e720


	//   ....[85]....
        /*0654*/ 	.word	0x0000e770


	//   ....[86]....
        /*0658*/ 	.word	0x0000e7d0


	//   ....[87]....
        /*065c*/ 	.word	0x0000e810


	//   ....[88]....
        /*0660*/ 	.word	0x0000e870


	//   ....[89]....
        /*0664*/ 	.word	0x0000e890


	//   ....[90]....
        /*0668*/ 	.word	0x0000e8d0


	//   ....[91]....
        /*066c*/ 	.word	0x0000f090


	//   ....[92]....
        /*0670*/ 	.word	0x0000f0d0


	//   ....[93]....
        /*0674*/ 	.word	0x0000f0e0


	//   ....[94]....
        /*0678*/ 	.word	0x0000f140


	//   ....[95]....
        /*067c*/ 	.word	0x0000f150


	//   ....[96]....
        /*0680*/ 	.word	0x0000f1b0


	//   ....[97]....
        /*0684*/ 	.word	0x0000f1e0


	//   ....[98]....
        /*0688*/ 	.word	0x0000f220


	//   ....[99]....
        /*068c*/ 	.word	0x0000f250


	//   ....[100]....
        /*0690*/ 	.word	0x0000f290


	//   ....[101]....
        /*0694*/ 	.word	0x0000f2c0


	//   ....[102]....
        /*0698*/ 	.word	0x0000f300


	//   ....[103]....
        /*069c*/ 	.word	0x0000f580


	//   ....[104]....
        /*06a0*/ 	.word	0x0000f5a0


	//   ....[105]....
        /*06a4*/ 	.word	0x0000f5b0


	//   ....[106]....
        /*06a8*/ 	.word	0x0000f640


	//   ....[107]....
        /*06ac*/ 	.word	0x0000f650


	//   ....[108]....
        /*06b0*/ 	.word	0x0000f6e0


	//   ....[109]....
        /*06b4*/ 	.word	0x0000f6f0


	//   ....[110]....
        /*06b8*/ 	.word	0x0000f780


	//   ....[111]....
        /*06bc*/ 	.word	0x0000f790


	//   ....[112]....
        /*06c0*/ 	.word	0x0000f820


	//   ....[113]....
        /*06c4*/ 	.word	0x0000f830


	//   ....[114]....
        /*06c8*/ 	.word	0x0000f840


	//   ....[115]....
        /*06cc*/ 	.word	0x0000fe20


	//   ....[116]....
        /*06d0*/ 	.word	0x0000fe60


	//   ....[117]....
        /*06d4*/ 	.word	0x0000fea0


	//   ....[118]....
        /*06d8*/ 	.word	0x0000fed0


	//   ....[119]....
        /*06dc*/ 	.word	0x0000ff60


	//   ....[120]....
        /*06e0*/ 	.word	0x0000ff90


	//   ....[121]....
        /*06e4*/ 	.word	0x00010000


	//   ....[122]....
        /*06e8*/ 	.word	0x00010030


	//   ....[123]....
        /*06ec*/ 	.word	0x000100a0


	//   ....[124]....
        /*06f0*/ 	.word	0x000100d0


	//   ....[125]....
        /*06f4*/ 	.word	0x00010100


	//   ....[126]....
        /*06f8*/ 	.word	0x00010150


	//   ....[127]....
        /*06fc*/ 	.word	0x00010530


	//   ....[128]....
        /*0700*/ 	.word	0x00010560


	//   ....[129]....
        /*0704*/ 	.word	0x00010590


	//   ....[130]....
        /*0708*/ 	.word	0x000105c0


	//   ....[131]....
        /*070c*/ 	.word	0x000105f0


	//   ....[132]....
        /*0710*/ 	.word	0x00010620


	//   ....[133]....
        /*0714*/ 	.word	0x00010650


	//   ....[134]....
        /*0718*/ 	.word	0x00010680


	//   ....[135]....
        /*071c*/ 	.word	0x00010800


	//   ....[136]....
        /*0720*/ 	.word	0x00010830


	//   ....[137]....
        /*0724*/ 	.word	0x00010860


	//   ....[138]....
        /*0728*/ 	.word	0x00010890


	//   ....[139]....
        /*072c*/ 	.word	0x000108c0


	//   ....[140]....
        /*0730*/ 	.word	0x000108f0


	//   ....[141]....
        /*0734*/ 	.word	0x000109b0


	//   ....[142]....
        /*0738*/ 	.word	0x000109d0


	//   ....[143]....
        /*073c*/ 	.word	0x00010a40


	//   ....[144]....
        /*0740*/ 	.word	0x000110e0


	//   ....[145]....
        /*0744*/ 	.word	0x00011690


	//   ....[146]....
        /*0748*/ 	.word	0x00011780


	//   ....[147]....
        /*074c*/ 	.word	0x00011820


	//   ....[148]....
        /*0750*/ 	.word	0x00011880


	//   ....[149]....
        /*0754*/ 	.word	0x00011990


	//   ....[150]....
        /*0758*/ 	.word	0x00011a00


	//   ....[151]....
        /*075c*/ 	.word	0x00011b10


	//   ....[152]....
        /*0760*/ 	.word	0x00011b80


	//   ....[153]....
        /*0764*/ 	.word	0x00011c90


	//   ....[154]....
        /*0768*/ 	.word	0x00011d00


	//   ....[155]....
        /*076c*/ 	.word	0x00011e10


	//   ....[156]....
        /*0770*/ 	.word	0x00011e80


	//   ....[157]....
        /*0774*/ 	.word	0x00011f20


	//   ....[158]....
        /*0778*/ 	.word	0x00012030


	//   ....[159]....
        /*077c*/ 	.word	0x000120a0


	//   ....[160]....
        /*0780*/ 	.word	0x00012120


	//   ....[161]....
        /*0784*/ 	.word	0x000121f0


	//   ....[162]....
        /*0788*/ 	.word	0x00012270


	//   ....[163]....
        /*078c*/ 	.word	0x00012350


	//   ....[164]....
        /*0790*/ 	.word	0x000123d0


	//   ....[165]....
        /*0794*/ 	.word	0x000124b0


	//   ....[166]....
        /*0798*/ 	.word	0x00012530


	//   ....[167]....
        /*079c*/ 	.word	0x00012610


	//   ....[168]....
        /*07a0*/ 	.word	0x00012690


	//   ....[169]....
        /*07a4*/ 	.word	0x00012770


	//   ....[170]....
        /*07a8*/ 	.word	0x000127f0


	//   ....[171]....
        /*07ac*/ 	.word	0x000128c0


	//   ....[172]....
        /*07b0*/ 	.word	0x00012940


	//   ....[173]....
        /*07b4*/ 	.word	0x00012a00


	//   ....[174]....
        /*07b8*/ 	.word	0x00012b30


	//   ....[175]....
        /*07bc*/ 	.word	0x00012bf0


	//   ....[176]....
        /*07c0*/ 	.word	0x00012c70


	//   ....[177]....
        /*07c4*/ 	.word	0x00012d40


	//   ....[178]....
        /*07c8*/ 	.word	0x00012da0


	//   ....[179]....
        /*07cc*/ 	.word	0x00012e70


	//   ....[180]....
        /*07d0*/ 	.word	0x00012ed0


	//   ....[181]....
        /*07d4*/ 	.word	0x00012fa0


	//   ....[182]....
        /*07d8*/ 	.word	0x00013000


	//   ....[183]....
        /*07dc*/ 	.word	0x000130d0


	//   ....[184]....
        /*07e0*/ 	.word	0x00013130


	//   ....[185]....
        /*07e4*/ 	.word	0x00013210


	//   ....[186]....
        /*07e8*/ 	.word	0x00013300


	//   ....[187]....
        /*07ec*/ 	.word	0x000133a0


	//   ....[188]....
        /*07f0*/ 	.word	0x00013400


	//   ....[189]....
        /*07f4*/ 	.word	0x00013500


	//   ....[190]....
        /*07f8*/ 	.word	0x00013560


	//   ....[191]....
        /*07fc*/ 	.word	0x00013660


	//   ....[192]....
        /*0800*/ 	.word	0x000136c0


	//   ....[193]....
        /*0804*/ 	.word	0x000137c0


	//   ....[194]....
        /*0808*/ 	.word	0x00013820


	//   ....[195]....
        /*080c*/ 	.word	0x00013920


	//   ....[196]....
        /*0810*/ 	.word	0x00013980


	//   ....[197]....
        /*0814*/ 	.word	0x00013a50


	//   ....[198]....
        /*0818*/ 	.word	0x00013b90


	//   ....[199]....
        /*081c*/ 	.word	0x00013c40


	//   ....[200]....
        /*0820*/ 	.word	0x00013d10


	//   ....[201]....
        /*0824*/ 	.word	0x00013de0


	//   ....[202]....
        /*0828*/ 	.word	0x00013e40


	//   ....[203]....
        /*082c*/ 	.word	0x00013f30


	//   ....[204]....
        /*0830*/ 	.word	0x00013f90


	//   ....[205]....
        /*0834*/ 	.word	0x00014080


	//   ....[206]....
        /*0838*/ 	.word	0x000140e0


	//   ....[207]....
        /*083c*/ 	.word	0x000141d0


	//   ....[208]....
        /*0840*/ 	.word	0x00014230


	//   ....[209]....
        /*0844*/ 	.word	0x00014310


	//   ....[210]....
        /*0848*/ 	.word	0x000143a0


	//   ....[211]....
        /*084c*/ 	.word	0x00014440


	//   ....[212]....
        /*0850*/ 	.word	0x00014560


	//   ....[213]....
        /*0854*/ 	.word	0x000145d0


	//   ....[214]....
        /*0858*/ 	.word	0x00014640


	//   ....[215]....
        /*085c*/ 	.word	0x000146b0


	//   ....[216]....
        /*0860*/ 	.word	0x00014720


	//   ....[217]....
        /*0864*/ 	.word	0x000147a0


	//   ....[218]....
        /*0868*/ 	.word	0x00014830


	//   ....[219]....
        /*086c*/ 	.word	0x000148c0


	//   ....[220]....
        /*0870*/ 	.word	0x00014930


	//   ....[221]....
        /*0874*/ 	.word	0x000149a0


	//   ....[222]....
        /*0878*/ 	.word	0x00014a10


	//   ....[223]....
        /*087c*/ 	.word	0x00014a90


	//   ....[224]....
        /*0880*/ 	.word	0x00014b00


	//   ....[225]....
        /*0884*/ 	.word	0x00014ba0


	//   ....[226]....
        /*0888*/ 	.word	0x00014c30


	//   ....[227]....
        /*088c*/ 	.word	0x00014d50


	//----- nvinfo : EIATTR_REG_RECONFIG
	.align		4
.L_291:
        /*0890*/ 	.byte	0x01, 0x54
	.zero		2


	//----- nvinfo : EIATTR_SYSCALL_OFFSETS
	.align		4
        /*0894*/ 	.byte	0x04, 0x46
        /*0896*/ 	.short	(.L_293 - .L_292)


	//   ....[0]....
.L_292:
        /*0898*/ 	.word	0x00001920


	//   ....[1]....
        /*089c*/ 	.word	0x0000cf30


	//   ....[2]....
        /*08a0*/ 	.word	0x0000d080


	//   ....[3]....
        /*08a4*/ 	.word	0x0000d170


	//   ....[4]....
        /*08a8*/ 	.word	0x0000e090


	//----- nvinfo : EIATTR_MBARRIER_INSTR_OFFSETS
	.align		4
.L_293:
        /*08ac*/ 	.byte	0x04, 0x39
        /*08ae*/ 	.short	(.L_295 - .L_294)


	//   ....[0]....
.L_294:
        /*08b0*/ 	.word	0x00000180
        /*08b4*/ 	.word	0x000000ff
        /*08b8*/ 	.word	0x00030800
        /*08bc*/ 	.short	0x0100
        /*08be*/ 	.byte	0x08
	.zero		1


	//   ....[1]....
        /*08c0*/ 	.word	0x00000190
        /*08c4*/ 	.word	0x000000ff
        /*08c8*/ 	.word	0x00030820
        /*08cc*/ 	.short	0x0100
        /*08ce*/ 	.byte	0x08
	.zero		1


	//   ....[2]....
        /*08d0*/ 	.word	0x00000280
        /*08d4*/ 	.word	0x000000ff
        /*08d8*/ 	.word	0x00030830
        /*08dc*/ 	.short	0x0100
        /*08de*/ 	.byte	0x08
	.zero		1


	//   ....[3]....
        /*08e0*/ 	.word	0x00000290
        /*08e4*/ 	.word	0x000000ff
        /*08e8*/ 	.word	0x00030840
        /*08ec*/ 	.short	0x0100
        /*08ee*/ 	.byte	0x08
	.zero		1


	//   ....[4]....
        /*08f0*/ 	.word	0x000002a0
        /*08f4*/ 	.word	0x000000ff
        /*08f8*/ 	.word	0x00030838
        /*08fc*/ 	.short	0x0100
        /*08fe*/ 	.byte	0x08
	.zero		1


	//   ....[5]....
        /*0900*/ 	.word	0x000002b0
        /*0904*/ 	.word	0x000000ff
        /*0908*/ 	.word	0x00030848
        /*090c*/ 	.short	0x0100
        /*090e*/ 	.byte	0x08
	.zero		1


	//   ....[6]....
        /*0910*/ 	.word	0x000003e0
        /*0914*/ 	.word	0x000000ff
        /*0918*/ 	.word	0x00030850
        /*091c*/ 	.short	0x0100
        /*091e*/ 	.byte	0x08
	.zero		1


	//   ....[7]....
        /*0920*/ 	.word	0x000003f0
        /*0924*/ 	.word	0x000000ff
        /*0928*/ 	.word	0x00030860
        /*092c*/ 	.short	0x0100
        /*092e*/ 	.byte	0x08
	.zero		1


	//   ....[8]....
        /*0930*/ 	.word	0x00000400
        /*0934*/ 	.word	0x000000ff
        /*0938*/ 	.word	0x00030858
        /*093c*/ 	.short	0x0100
        /*093e*/ 	.byte	0x08
	.zero		1


	//   ....[9]....
        /*0940*/ 	.word	0x00000410
        /*0944*/ 	.word	0x000000ff
        /*0948*/ 	.word	0x00030868
        /*094c*/ 	.short	0x0100
        /*094e*/ 	.byte	0x08
	.zero		1


	//   ....[10]....
        /*0950*/ 	.word	0x00000500
        /*0954*/ 	.word	0x000000ff
        /*0958*/ 	.word	0x00030870
        /*095c*/ 	.short	0x0100
        /*095e*/ 	.byte	0x06
	.zero		1


	//   ....[11]....
        /*0960*/ 	.word	0x00000510
        /*0964*/ 	.word	0x000000ff
        /*0968*/ 	.word	0x00030880
        /*096c*/ 	.short	0x0100
        /*096e*/ 	.byte	0x06
	.zero		1


	//   ....[12]....
        /*0970*/ 	.word	0x00000520
        /*0974*/ 	.word	0x000000ff
        /*0978*/ 	.word	0x00030878
        /*097c*/ 	.short	0x0100
        /*097e*/ 	.byte	0x06
	.zero		1


	//   ....[13]....
        /*0980*/ 	.word	0x00000530
        /*0984*/ 	.word	0x000000ff
        /*0988*/ 	.word	0x00030888
        /*098c*/ 	.short	0x0100
        /*098e*/ 	.byte	0x06
	.zero		1


	//   ....[14]....
        /*0990*/ 	.word	0x00000660
        /*0994*/ 	.word	0x000000ff
        /*0998*/ 	.word	0x00030890
        /*099c*/ 	.short	0x0100
        /*099e*/ 	.byte	0x08
	.zero		1


	//   ....[15]....
        /*09a0*/ 	.word	0x00000670
        /*09a4*/ 	.word	0x000000ff
        /*09a8*/ 	.word	0x000308a0
        /*09ac*/ 	.short	0x0100
        /*09ae*/ 	.byte	0x08
	.zero		1


	//   ....[16]....
        /*09b0*/ 	.word	0x00000680
        /*09b4*/ 	.word	0x000000ff
        /*09b8*/ 	.word	0x00030898
        /*09bc*/ 	.short	0x0100
        /*09be*/ 	.byte	0x08
	.zero		1


	//   ....[17]....
        /*09c0*/ 	.word	0x00000690
        /*09c4*/ 	.word	0x000000ff
        /*09c8*/ 	.word	0x000308a8
        /*09cc*/ 	.short	0x0100
        /*09ce*/ 	.byte	0x08
	.zero		1


	//   ....[18]....
        /*09d0*/ 	.word	0x000007d0
        /*09d4*/ 	.word	0x000000ff
        /*09d8*/ 	.word	0x000308b0
        /*09dc*/ 	.short	0x0100
        /*09de*/ 	.byte	0x08
	.zero		1


	//   ....[19]....
        /*09e0*/ 	.word	0x000007e0
        /*09e4*/ 	.word	0x000000ff
        /*09e8*/ 	.word	0x000308c0
        /*09ec*/ 	.short	0x0100
        /*09ee*/ 	.byte	0x08
	.zero		1


	//   ....[20]....
        /*09f0*/ 	.word	0x000007f0
        /*09f4*/ 	.word	0x000000ff
        /*09f8*/ 	.word	0x000308b8
        /*09fc*/ 	.short	0x0100
        /*09fe*/ 	.byte	0x08
	.zero		1


	//   ....[21]....
        /*0a00*/ 	.word	0x00000800
        /*0a04*/ 	.word	0x000000ff
        /*0a08*/ 	.word	0x000308c8
        /*0a0c*/ 	.short	0x0100
        /*0a0e*/ 	.byte	0x08
	.zero		1


	//   ....[22]....
        /*0a10*/ 	.word	0x000019c0
        /*0a14*/ 	.word	0x000000ff
        /*0a18*/ 	.word	0x00030800
        /*0a1c*/ 	.short	0x010a
        /*0a1e*/ 	.byte	0x28
	.zero		1


	//   ....[23]....
        /*0a20*/ 	.word	0x00001a40
        /*0a24*/ 	.word	0x00000000
        /*0a28*/ 	.word	0x00030830
        /*0a2c*/ 	.short	0x010a
        /*0a2e*/ 	.byte	0x3f
	.zero		1


	//   ....[24]....
        /*0a30*/ 	.word	0x00001a80
        /*0a34*/ 	.word	0x00000000
        /*0a38*/ 	.word	0x00030830
        /*0a3c*/ 	.short	0x010a
        /*0a3e*/ 	.byte	0x3f
	.zero		1


	//   ....[25]....
        /*0a40*/ 	.word	0x00002520
        /*0a44*/ 	.word	0x000000ff
        /*0a48*/ 	.word	0x00000000
        /*0a4c*/ 	.short	0x0101
        /*0a4e*/ 	.byte	0x05
	.zero		1


	//   ....[26]....
        /*0a50*/ 	.word	0x00003bf0
        /*0a54*/ 	.word	0x000000ff
        /*0a58*/ 	.word	0x00030830
        /*0a5c*/ 	.short	0x010a
        /*0a5e*/ 	.byte	0x07
	.zero		1


	//   ....[27]....
        /*0a60*/ 	.word	0x00003c30
        /*0a64*/ 	.word	0x000000ff
        /*0a68*/ 	.word	0x00030830
        /*0a6c*/ 	.short	0x010a
        /*0a6e*/ 	.byte	0x07
	.zero		1


	//   ....[28]....
        /*0a70*/ 	.word	0x00004770
        /*0a74*/ 	.word	0x000000ff
        /*0a78*/ 	.word	0x00030850
        /*0a7c*/ 	.short	0x010a
        /*0a7e*/ 	.byte	0x0a
	.zero		1


	//   ....[29]....
        /*0a80*/ 	.word	0x000047b0
        /*0a84*/ 	.word	0x000000ff
        /*0a88*/ 	.word	0x00030850
        /*0a8c*/ 	.short	0x010a
        /*0a8e*/ 	.byte	0x0a
	.zero		1


	//   ....[30]....
        /*0a90*/ 	.word	0x00004b20
        /*0a94*/ 	.word	0x000000ff
        /*0a98*/ 	.word	0x00000000
        /*0a9c*/ 	.short	0x0101
        /*0a9e*/ 	.byte	0x07
	.zero		1


	//   ....[31]....
        /*0aa0*/ 	.word	0x00006080
        /*0aa4*/ 	.word	0x000000ff
        /*0aa8*/ 	.word	0x00000000
        /*0aac*/ 	.short	0x0101
        /*0aae*/ 	.byte	0x0a
	.zero		1


	//   ....[32]....
        /*0ab0*/ 	.word	0x00006260
        /*0ab4*/ 	.word	0x000000ff
        /*0ab8*/ 	.word	0x00030830
        /*0abc*/ 	.short	0x010a
        /*0abe*/ 	.byte	0x07
	.zero		1


	//   ....[33]....
        /*0ac0*/ 	.word	0x000062a0
        /*0ac4*/ 	.word	0x000000ff
        /*0ac8*/ 	.word	0x00030830
        /*0acc*/ 	.short	0x010a
        /*0ace*/ 	.byte	0x07
	.zero		1


	//   ....[34]....
        /*0ad0*/ 	.word	0x00006de0
        /*0ad4*/ 	.word	0x000000ff
        /*0ad8*/ 	.word	0x00030850
        /*0adc*/ 	.short	0x010a
        /*0ade*/ 	.byte	0x0e
	.zero		1


	//   ....[35]....
        /*0ae0*/ 	.word	0x00006e20
        /*0ae4*/ 	.word	0x000000ff
        /*0ae8*/ 	.word	0x00030850
        /*0aec*/ 	.short	0x010a
        /*0aee*/ 	.byte	0x0e
	.zero		1


	//   ....[36]....
        /*0af0*/ 	.word	0x00007210
        /*0af4*/ 	.word	0x000000ff
        /*0af8*/ 	.word	0x00000000
        /*0afc*/ 	.short	0x0101
        /*0afe*/ 	.byte	0x05
	.zero		1


	//   ....[37]....
        /*0b00*/ 	.word	0x00007f80
        /*0b04*/ 	.word	0x000000ff
        /*0b08*/ 	.word	0x00000000
        /*0b0c*/ 	.short	0x0101
        /*0b0e*/ 	.byte	0x0e
	.zero		1


	//   ....[38]....
        /*0b10*/ 	.word	0x000086a0
        /*0b14*/ 	.word	0x000000ff
        /*0b18*/ 	.word	0x00030850
        /*0b1c*/ 	.short	0x010a
        /*0b1e*/ 	.byte	0x05
	.zero		1


	//   ....[39]....
        /*0b20*/ 	.word	0x000086e0
        /*0b24*/ 	.word	0x000000ff
        /*0b28*/ 	.word	0x00030850
        /*0b2c*/ 	.short	0x010a
        /*0b2e*/ 	.byte	0x05
	.zero		1


	//   ....[40]....
        /*0b30*/ 	.word	0x00008d10
        /*0b34*/ 	.word	0x000000ff
        /*0b38*/ 	.word	0x00000000
        /*0b3c*/ 	.short	0x0101
        /*0b3e*/ 	.byte	0x04
	.zero		1


	//   ....[41]....
        /*0b40*/ 	.word	0x0000a820
        /*0b44*/ 	.word	0x0000002a
        /*0b48*/ 	.word	0x00000000
        /*0b4c*/ 	.short	0x0101
        /*0b4e*/ 	.byte	0x3f
	.zero		1


	//   ....[42]....
        /*0b50*/ 	.word	0x0000d710
        /*0b54*/ 	.word	0x00000007
        /*0b58*/ 	.word	0x00030840
        /*0b5c*/ 	.short	0x010a
        /*0b5e*/ 	.byte	0x3f
	.zero		1


	//   ....[43]....
        /*0b60*/ 	.word	0x0000ddc0
        /*0b64*/ 	.word	0x00000007
        /*0b68*/ 	.word	0x00030830
        /*0b6c*/ 	.short	0x0107
        /*0b6e*/ 	.byte	0x3f
	.zero		1


	//   ....[44]....
        /*0b70*/ 	.word	0x0000de90
        /*0b74*/ 	.word	0x00000007
        /*0b78*/ 	.word	0x00030830
        /*0b7c*/ 	.short	0x0101
        /*0b7e*/ 	.byte	0x3f
	.zero		1


	//   ....[45]....
        /*0b80*/ 	.word	0x0000e9e0
        /*0b84*/ 	.word	0x00000016
        /*0b88*/ 	.word	0x00030800
        /*0b8c*/ 	.short	0x0107
        /*0b8e*/ 	.byte	0x3f
	.zero		1


	//   ....[46]....
        /*0b90*/ 	.word	0x0000eae0
        /*0b94*/ 	.word	0x00000016
        /*0b98*/ 	.word	0x00030800
        /*0b9c*/ 	.short	0x0101
        /*0b9e*/ 	.byte	0x3f
	.zero		1


	//   ....[47]....
        /*0ba0*/ 	.word	0x0000eb00
        /*0ba4*/ 	.word	0x00000016
        /*0ba8*/ 	.word	0x00030820
        /*0bac*/ 	.short	0x010a
        /*0bae*/ 	.byte	0x3f
	.zero		1


	//   ....[48]....
        /*0bb0*/ 	.word	0x0000eed0
        /*0bb4*/ 	.word	0x00000007
        /*0bb8*/ 	.word	0x00030840
        /*0bbc*/ 	.short	0x010a
        /*0bbe*/ 	.byte	0x3f
	.zero		1


	//   ....[49]....
        /*0bc0*/ 	.word	0x0000f3b0
        /*0bc4*/ 	.word	0x00000007
        /*0bc8*/ 	.word	0x00030830
        /*0bcc*/ 	.short	0x0107
        /*0bce*/ 	.byte	0x3f
	.zero		1


	//   ....[50]....
        /*0bd0*/ 	.word	0x0000f460
        /*0bd4*/ 	.word	0x00000007
        /*0bd8*/ 	.word	0x00030830
        /*0bdc*/ 	.short	0x0101
        /*0bde*/ 	.byte	0x3f
	.zero		1


	//   ....[51]....
        /*0be0*/ 	.word	0x0000f4d0
        /*0be4*/ 	.word	0x00000006
        /*0be8*/ 	.word	0x00030860
        /*0bec*/ 	.short	0x010a
        /*0bee*/ 	.byte	0x3f
	.zero		1


	//   ....[52]....
        /*0bf0*/ 	.word	0x0000fa20
        /*0bf4*/ 	.word	0x00000006
        /*0bf8*/ 	.word	0x00030850
        /*0bfc*/ 	.short	0x0107
        /*0bfe*/ 	.byte	0x3f
	.zero		1


	//   ....[53]....
        /*0c00*/ 	.word	0x0000fb70
        /*0c04*/ 	.word	0x00000006
        /*0c08*/ 	.word	0x00030850
        /*0c0c*/ 	.short	0x0101
        /*0c0e*/ 	.byte	0x3f
	.zero		1


	//   ....[54]....
        /*0c10*/ 	.word	0x0000fd70
        /*0c14*/ 	.word	0x00000000
        /*0c18*/ 	.word	0x00030860
        /*0c1c*/ 	.short	0x010a
        /*0c1e*/ 	.byte	0x3f
	.zero		1


	//   ....[55]....
        /*0c20*/ 	.word	0x00010280
        /*0c24*/ 	.word	0x00000000
        /*0c28*/ 	.word	0x00030850
        /*0c2c*/ 	.short	0x0107
        /*0c2e*/ 	.byte	0x3f
	.zero		1


	//   ....[56]....
        /*0c30*/ 	.word	0x00010330
        /*0c34*/ 	.word	0x00000000
        /*0c38*/ 	.word	0x00030850
        /*0c3c*/ 	.short	0x0101
        /*0c3e*/ 	.byte	0x3f
	.zero		1


	//   ....[57]....
        /*0c40*/ 	.word	0x00011060
        /*0c44*/ 	.word	0x00000004
        /*0c48*/ 	.word	0x00030820
        /*0c4c*/ 	.short	0x010a
        /*0c4e*/ 	.byte	0x3f
	.zero		1


	//   ....[58]....
        /*0c50*/ 	.word	0x00011200
        /*0c54*/ 	.word	0x00000005
        /*0c58*/ 	.word	0x00030840
        /*0c5c*/ 	.short	0x010a
        /*0c5e*/ 	.byte	0x3f
	.zero		1


	//   ....[59]....
        /*0c60*/ 	.word	0x000112a0
        /*0c64*/ 	.word	0x0000001b
        /*0c68*/ 	.word	0x00030840
        /*0c6c*/ 	.short	0x010a
        /*0c6e*/ 	.byte	0x3f
	.zero		1


	//   ....[60]....
        /*0c70*/ 	.word	0x000112e0
        /*0c74*/ 	.word	0x00000005
        /*0c78*/ 	.word	0x00030860
        /*0c7c*/ 	.short	0x010a
        /*0c7e*/ 	.byte	0x3f
	.zero		1


	//   ....[61]....
        /*0c80*/ 	.word	0x00011320
        /*0c84*/ 	.word	0x0000001b
        /*0c88*/ 	.word	0x00030860
        /*0c8c*/ 	.short	0x010a
        /*0c8e*/ 	.byte	0x3f
	.zero		1


	//   ....[62]....
        /*0c90*/ 	.word	0x00011390
        /*0c94*/ 	.word	0x00000003
        /*0c98*/ 	.word	0x00030800
        /*0c9c*/ 	.short	0x010a
        /*0c9e*/ 	.byte	0x3f
	.zero		1


	//   ....[63]....
        /*0ca0*/ 	.word	0x000113e0
        /*0ca4*/ 	.word	0x00000000
        /*0ca8*/ 	.word	0x00030830
        /*0cac*/ 	.short	0x010a
        /*0cae*/ 	.byte	0x3f
	.zero		1


	//   ....[64]....
        /*0cb0*/ 	.word	0x00011440
        /*0cb4*/ 	.word	0x00000004
        /*0cb8*/ 	.word	0x00030830
        /*0cbc*/ 	.short	0x010a
        /*0cbe*/ 	.byte	0x3f
	.zero		1


	//   ....[65]....
        /*0cc0*/ 	.word	0x000114a0
        /*0cc4*/ 	.word	0x00000003
        /*0cc8*/ 	.word	0x00030850
        /*0ccc*/ 	.short	0x010a
        /*0cce*/ 	.byte	0x3f
	.zero		1


	//   ....[66]....
        /*0cd0*/ 	.word	0x00011500
        /*0cd4*/ 	.word	0x00000004
        /*0cd8*/ 	.word	0x00030830
        /*0cdc*/ 	.short	0x010a
        /*0cde*/ 	.byte	0x3f
	.zero		1


	//   ....[67]....
        /*0ce0*/ 	.word	0x00011560
        /*0ce4*/ 	.word	0x00000003
        /*0ce8*/ 	.word	0x00030850
        /*0cec*/ 	.short	0x010a
        /*0cee*/ 	.byte	0x3f
	.zero		1


	//   ....[68]....
        /*0cf0*/ 	.word	0x000115c0
        /*0cf4*/ 	.word	0x00000007
        /*0cf8*/ 	.word	0x00030850
        /*0cfc*/ 	.short	0x010a
        /*0cfe*/ 	.byte	0x3f
	.zero		1


	//   ....[69]....
        /*0d00*/ 	.word	0x000116d0
        /*0d04*/ 	.word	0x00000007
        /*0d08*/ 	.word	0x00030840
        /*0d0c*/ 	.short	0x010a
        /*0d0e*/ 	.byte	0x3f
	.zero		1


	//   ....[70]....
        /*0d10*/ 	.word	0x00012a30
        /*0d14*/ 	.word	0x00000016
        /*0d18*/ 	.word	0x00030820
        /*0d1c*/ 	.short	0x010a
        /*0d1e*/ 	.byte	0x3f
	.zero		1


	//   ....[71]....
        /*0d20*/ 	.word	0x00012a80
        /*0d24*/ 	.word	0x00000007
        /*0d28*/ 	.word	0x00030840
        /*0d2c*/ 	.short	0x010a
        /*0d2e*/ 	.byte	0x3f
	.zero		1


	//   ....[72]....
        /*0d30*/ 	.word	0x00013250
        /*0d34*/ 	.word	0x00000006
        /*0d38*/ 	.word	0x00030860
        /*0d3c*/ 	.short	0x010a
        /*0d3e*/ 	.byte	0x3f
	.zero		1


	//   ....[73]....
        /*0d40*/ 	.word	0x00013ae0
        /*0d44*/ 	.word	0x00000000
        /*0d48*/ 	.word	0x00030860
        /*0d4c*/ 	.short	0x010a
        /*0d4e*/ 	.byte	0x3f
	.zero		1


	//   ....[74]....
        /*0d50*/ 	.word	0x00014c70
        /*0d54*/ 	.word	0x00000004
        /*0d58*/ 	.word	0x00030820
        /*0d5c*/ 	.short	0x010a
        /*0d5e*/ 	.byte	0x3f
	.zero		1


	//   ....[75]....
        /*0d60*/ 	.word	0x00014e10
        /*0d64*/ 	.word	0x00000005
        /*0d68*/ 	.word	0x00030840
        /*0d6c*/ 	.short	0x010a
        /*0d6e*/ 	.byte	0x3f
	.zero		1


	//   ....[76]....
        /*0d70*/ 	.word	0x00014e60
        /*0d74*/ 	.word	0x0000001b
        /*0d78*/ 	.word	0x00030840
        /*0d7c*/ 	.short	0x010a
        /*0d7e*/ 	.byte	0x3f
	.zero		1


	//   ....[77]....
        /*0d80*/ 	.word	0x00014eb0
        /*0d84*/ 	.word	0x00000005
        /*0d88*/ 	.word	0x00030860
        /*0d8c*/ 	.short	0x010a
        /*0d8e*/ 	.byte	0x3f
	.zero		1


	//----- nvinfo : EIATTR_NUM_MBARRIERS
	.align		4
.L_295:
        /*0d90*/ 	.byte	0x03, 0x38
        /*0d92*/ 	.short	0x0016


	//----- nvinfo : EIATTR_EXIT_INSTR_OFFSETS
	.align		4
        /*0d94*/ 	.byte	0x04, 0x1c
        /*0d96*/ 	.short	(.L_297 - .L_296)


	//   ....[0]....
.L_296:
        /*0d98*/ 	.word	0x00000990


	//   ....[1]....
        /*0d9c*/ 	.word	0x0000b9e0


	//   ....[2]....
        /*0da0*/ 	.word	0x00011370


	//----- nvinfo : EIATTR_MAX_THREADS
	.align		4
.L_297:
        /*0da4*/ 	.byte	0x04, 0x05
        /*0da6*/ 	.short	(.L_299 - .L_298)
.L_298:
        /*0da8*/ 	.word	0x00000180
        /*0dac*/ 	.word	0x00000001
        /*0db0*/ 	.word	0x00000001


	//----- nvinfo : EIATTR_CRS_STACK_SIZE
	.align		4
.L_299:
        /*0db4*/ 	.byte	0x04, 0x1e
        /*0db6*/ 	.short	(.L_301 - .L_300)
.L_300:
        /*0db8*/ 	.word	0x00000000


	//----- nvinfo : EIATTR_CBANK_PARAM_SIZE
	.align		4
.L_301:
        /*0dbc*/ 	.byte	0x03, 0x19
        /*0dbe*/ 	.short	0x0af0


	//----- nvinfo : EIATTR_PARAM_CBANK
	.align		4
        /*0dc0*/ 	.byte	0x04, 0x0a
        /*0dc2*/ 	.short	(.L_303 - .L_302)
	.align		4
.L_302:
        /*0dc4*/ 	.word	index@(.nv.constant0._ZN7cutlass13device_kernelIN5flash11enable_sm90INS1_16FlashAttnFwdSm90INS1_25CollectiveMainloopFwdSm90ILi2EN4cute5tupleIJNS5_1CILi1EEES8_S8_EEENS6_IJNS7_ILi128EEENS7_ILi96EEENS7_ILi192EEEEEELi192ENS_10bfloat16_tEfNS_4arch4Sm90ELb1ELb0ELb0ELb1ELb1ELb0ELb0ELb1ELb1ELb1ELb0ELb0EEENS1_21CollectiveEpilogueFwdINS6_IJSA_SC_SB_EEES9_SE_SG_Li256ELb1ELb1ELb0ELb0EEENS1_36VarlenDynamicPersistentTileSchedulerILi128ELi96ELi256ELi128ELb0ELb1ELb1ELb1ELb1ELb1EEEEEEEEEvNT_6ParamsE)
        /*0dc8*/ 	.short	0x0210
        /*0dca*/ 	.short	0x0af0


	//----- nvinfo : EIATTR_SW_WAR
	.align		4
.L_303:
        /*0dcc*/ 	.byte	0x04, 0x36
        /*0dce*/ 	.short	(.L_305 - .L_304)
.L_304:
        /*0dd0*/ 	.word	0x00000008
.L_305:


//--------------------- .nv.info._ZN7cutlass13device_kernelIN5flash11enable_sm90INS1_16FlashAttnFwdSm90INS1_25CollectiveMainloopFwdSm90ILi2EN4cute5tupleIJNS5_1CILi1EEES8_S8_EEENS6_IJNS7_ILi128EEENS7_ILi96EEENS7_ILi192EEEEEELi192ENS_10bfloat16_tEfNS_4arch4Sm90ELb1ELb0ELb0ELb1ELb1ELb1ELb0ELb1ELb1ELb1ELb0ELb0EEENS1_21CollectiveEpilogueFwdINS6_IJSA_SC_SB_EEES9_SE_SG_Li256ELb1ELb1ELb0ELb0EEENS1_36VarlenDynamicPersistentTileSchedulerILi128ELi96ELi256ELi128ELb0ELb1ELb1ELb1ELb1ELb1EEEEEEEEEvNT_6ParamsE --------------------------
	.section	.nv.info._ZN7cutlass13device_kernelIN5flash11enable_sm90INS1_16FlashAttnFwdSm90INS1_25CollectiveMainloopFwdSm90ILi2EN4cute5tupleIJNS5_1CILi1EEES8_S8_EEENS6_IJNS7_ILi128EEENS7_ILi96EEENS7_ILi192EEEEEELi192ENS_10bfloat16_tEfNS_4arch4Sm90ELb1ELb0ELb0ELb1ELb1ELb1ELb0ELb1ELb1ELb1ELb0ELb0EEENS1_21CollectiveEpilogueFwdINS6_IJSA_SC_SB_EEES9_SE_SG_Li256ELb1ELb1ELb0ELb0EEENS1_36VarlenDynamicPersistentTileSchedulerILi128ELi96ELi256ELi128ELb0ELb1ELb1ELb1ELb1ELb1EEEEEEEEEvNT_6ParamsE,"",@"SHT_CUDA_INFO"
	.sectionflags	@""
	.align	4


	//----- nvinfo : EIATTR_CUDA_API_VERSION
	.align		4
        /*0000*/ 	.byte	0x04, 0x37
        /*0002*/ 	.short	(.L_307 - .L_306)
.L_306:
        /*0004*/ 	.word	0x00000082


	//----- nvinfo : EIATTR_KPARAM_INFO
	.align		4
.L_307:
        /*0008*/ 	.byte	0x04, 0x17
        /*000a*/ 	.short	(.L_309 - .L_308)
.L_308:
        /*000c*/ 	.word	0x00000000
        /*0010*/ 	.short	0x0000
        /*0012*/ 	.short	0x0070
        /*0014*/ 	.byte	0x00, 0xf0, 0x01, 0x2a


	//----- nvinfo : EIATTR_SPARSE_MMA_MASK
	.align		4
.L_309:
        /*0018*/ 	.byte	0x03, 0x50
        /*001a*/ 	.short	0x0000


	//----- nvinfo : EIATTR_MAXREG_COUNT
	.align		4
        /*001c*/ 	.byte	0x03, 0x1b
        /*001e*/ 	.short	0x00a8


	//----- nvinfo : EIATTR_NUM_BARRIERS
	.align		4
        /*0020*/ 	.byte	0x02, 0x4c
        /*0022*/ 	.byte	0x10
	.zero		1


	//----- nvinfo : EIATTR_EXTERNS
	.align		4
        /*0024*/ 	.byte	0x04, 0x0f
        /*0026*/ 	.short	(.L_311 - .L_310)


	//   ....[0]....
	.align		4
.L_310:
        /*0028*/ 	.word	index@(__assertfail)


	//----- nvinfo : EIATTR_ANNOTATIONS
	.align		4
.L_311:
        /*002c*/ 	.byte	0x04, 0x55
        /*002e*/ 	.short	(.L_313 - .L_312)


	//   ....[0]....
.L_312:
        /* <DEDUP_REMOVED lines=59> */
        /*03d4*/ 	.byte	0xc0, 0x79, 0x02, 0x00


	//----- nvinfo : EIATTR_MERCURY_ISA_VERSION
	.align		4
.L_313:
        /*03d8*/ 	.byte	0x03, 0x5f
        /*03da*/ 	.short	0x0101


	//----- nvinfo : EIATTR_UNUSED_LOAD_BYTE_OFFSET
	.align		4
        /*03dc*/ 	.byte	0x04, 0x44
        /*03de*/ 	.short	(.L_315 - .L_314)


	//   ....[0]....
.L_314:
        /*03e0*/ 	.word	0x00000a20
        /*03e4*/ 	.word	0x0000fff0


	//   ....[1]....
        /*03e8*/ 	.word	0x0001ae60
        /*03ec*/ 	.word	0x0000fff0


	//----- nvinfo : EIATTR_INT_WARP_WIDE_INSTR_OFFSETS
	.align		4
.L_315:
        /*03f0*/ 	.byte	0x04, 0x31
        /*03f2*/ 	.short	(.L_317 - .L_316)


	//   ....[0]....
.L_316:
        /*03f4*/ 	.word	0x00000130


	//   ....[1]....
        /*03f8*/ 	.word	0x00000170


	//   ....[2]....
        /*03fc*/ 	.word	0x000001e0


	//   ....[3]....
        /*0400*/ 	.word	0x00020040


	//   ....[4]....
        /*0404*/ 	.word	0x000200e0


	//   ....[5]....
        /*0408*/ 	.word	0x00023090


	//   ....[6]....
        /*040c*/ 	.word	0x00023130


	//----- nvinfo : EIATTR_COOP_GROUP_MASK_REGIDS
	.align		4
.L_317:
        /*0410*/ 	.byte	0x04, 0x29
        /*0412*/ 	.short	(.L_319 - .L_318)


	//   ....[0]....
.L_318:
        /*0414*/ 	.word	0xffffffff


	//   ....[1]....
        /*0418*/ 	.word	0xffffffff


	//   ....[2]....
        /*041c*/ 	.word	0xffffffff


	//   ....[3]....
        /*0420*/ 	.word	0xffffffff


	//   ....[4]....
        /*0424*/ 	.word	0xffffffff


	//   ....[5]....
        /*0428*/ 	.word	0xffffffff


	//   ....[6]....
        /*042c*/ 	.word	0xffffffff


	//   ....[7]....
        /*0430*/ 	.word	0xffffffff


	//   ....[8]....
        /*0434*/ 	.word	0xffffffff


	//   ....[9]....
        /*0438*/ 	.word	0xffffffff


	//   ....[10]....
        /*043c*/ 	.word	0xffffffff


	//   ....[11]....
        /*0440*/ 	.word	0xffffffff


	//   ....[12]....
        /*0444*/ 	.word	0xffffffff


	//   ....[13]....
        /*0448*/ 	.word	0xffffffff


	//   ....[14]....
        /*044c*/ 	.word	0xffffffff


	//   ....[15]....
        /*0450*/ 	.word	0xffffffff


	//   ....[16]....
        /*0454*/ 	.word	0xffffffff


	//   ....[17]....
        /*0458*/ 	.word	0xffffffff


	//   ....[18]....
        /*045c*/ 	.word	0xffffffff


	//   ....[19]....
        /*0460*/ 	.word	0xffffffff


	//   ....[20]....
        /*0464*/ 	.word	0xffffffff


	//   ....[21]....
        /*0468*/ 	.word	0xffffffff


	//   ....[22]....
        /*046c*/ 	.word	0xffffffff


	//   ....[23]....
        /*0470*/ 	.word	0xffffffff


	//   ....[24]....
        /*0474*/ 	.word	0xffffffff


	//   ....[25]....
        /*0478*/ 	.word	0xffffffff


	//   ....[26]....
        /*047c*/ 	.word	0xffffffff


	//   ....[27]....
        /*0480*/ 	.word	0xffffffff


	//   ....[28]....
        /*0484*/ 	.word	0xffffffff


	//   ....[29]....
        /*0488*/ 	.word	0xffffffff


	//   ....[30]....
        /*048c*/ 	.word	0xffffffff


	//   ....[31]....
        /*0490*/ 	.word	0xffffffff


	//   ....[32]....
        /*0494*/ 	.word	0xffffffff


	//   ....[33]....
        /*0498*/ 	.word	0xffffffff


	//   ....[34]....
        /*049c*/ 	.word	0xffffffff


	//   ....[35]....
        /*04a0*/ 	.word	0xffffffff


	//   ....[36]....
        /*04a4*/ 	.word	0xffffffff


	//   ....[37]....
        /*04a8*/ 	.word	0xffffffff


	//   ....[38]....
        /*04ac*/ 	.word	0xffffffff


	//   ....[39]....
        /*04b0*/ 	.word	0xffffffff


	//   ....[40]....
        /*04b4*/ 	.word	0xffffffff


	//   ....[41]....
        /*04b8*/ 	.word	0xffffffff


	//   ....[42]....
        /*04bc*/ 	.word	0xffffffff


	//   ....[43]....
        /*04c0*/ 	.word	0xffffffff


	//   ....[44]....
        /*04c4*/ 	.word	0xffffffff


	//   ....[45]....
        /*04c8*/ 	.word	0xffffffff


	//   ....[46]....
        /*04cc*/ 	.word	0xffffffff


	//   ....[47]....
        /*04d0*/ 	.word	0xffffffff


	//   ....[48]....
        /*04d4*/ 	.word	0xffffffff


	//   ....[49]....
        /*04d8*/ 	.word	0xffffffff


	//   ....[50]....
        /*04dc*/ 	.word	0xffffffff


	//   ....[51]....
        /*04e0*/ 	.word	0xffffffff


	//   ....[52]....
        /*04e4*/ 	.word	0xffffffff


	//   ....[53]....
        /*04e8*/ 	.word	0xffffffff


	//   ....[54]....
        /*04ec*/ 	.word	0xffffffff


	//   ....[55]....
        /*04f0*/ 	.word	0xffffffff


	//   ....[56]....
        /*04f4*/ 	.word	0xffffffff


	//   ....[57]....
        /*04f8*/ 	.word	0xffffffff


	//   ....[58]....
        /*04fc*/ 	.word	0xffffffff


	//   ....[59]....
        /*0500*/ 	.word	0xffffffff


	//   ....[60]....
        /*0504*/ 	.word	0xffffffff


	//   ....[61]....
        /*0508*/ 	.word	0xffffffff


	//   ....[62]....
        /*050c*/ 	.word	0xffffffff


	//   ....[63]....
        /*0510*/ 	.word	0xffffffff


	//   ....[64]....
        /*0514*/ 	.word	0xffffffff


	//   ....[65]....
        /*0518*/ 	.word	0xffffffff


	//   ....[66]....
        /*051c*/ 	.word	0xffffffff


	//   ....[67]....
        /*0520*/ 	.word	0xffffffff


	//   ....[68]....
        /*0524*/ 	.word	0xffffffff


	//   ....[69]....
        /*0528*/ 	.word	0xffffffff


	//   ....[70]....
        /*052c*/ 	.word	0xffffffff


	//   ....[71]....
        /*0530*/ 	.word	0xffffffff


	//   ....[72]....
        /*0534*/ 	.word	0xffffffff


	//   ....[73]....
        /*0538*/ 	.word	0xffffffff


	//   ....[74]....
        /*053c*/ 	.word	0xffffffff


	//   ....[75]....
        /*0540*/ 	.word	0xffffffff


	//   ....[76]....
        /*0544*/ 	.word	0xffffffff


	//   ....[77]....
        /*0548*/ 	.word	0xffffffff


	//   ....[78]....
        /*054c*/ 	.word	0xffffffff


	//   ....[79]....
        /*0550*/ 	.word	0xffffffff


	//   ....[80]....
        /*0554*/ 	.word	0xffffffff


	//   ....[81]....
        /*0558*/ 	.word	0xffffffff


	//   ....[82]....
        /*055c*/ 	.word	0xffffffff


	//   ....[83]....
        /*0560*/ 	.word	0xffffffff


	//   ....[84]....
        /*0564*/ 	.word	0xffffffff


	//   ....[85]....
        /*0568*/ 	.word	0xffffffff


	//   ....[86]....
        /*056c*/ 	.word	0xffffffff


	//   ....[87]....
        /*0570*/ 	.word	0xffffffff


	//   ....[88]....
        /*0574*/ 	.word	0xffffffff


	//   ....[89]....
        /*0578*/ 	.word	0xffffffff


	//   ....[90]....
        /*057c*/ 	.word	0xffffffff


	//   ....[91]....
        /*0580*/ 	.word	0xffffffff


	//   ....[92]....
        /*0584*/ 	.word	0xffffffff


	//   ....[93]....
        /*0588*/ 	.word	0xffffffff


	//   ....[94]....
        /*058c*/ 	.word	0xffffffff


	//   ....[95]....
        /*0590*/ 	.word	0xffffffff


	//   ....[96]....
        /*0594*/ 	.word	0xffffffff


	//   ....[97]....
        /*0598*/ 	.word	0xffffffff


	//   ....[98]....
        /*059c*/ 	.word	0xffffffff


	//   ....[99]....
        /*05a0*/ 	.word	0xffffffff


	//   ....[100]....
        /*05a4*/ 	.word	0xffffffff


	//   ....[101]....
        /*05a8*/ 	.word	0xffffffff


	//   ....[102]....
        /*05ac*/ 	.word	0xffffffff


	//   ....[103]....
        /*05b0*/ 	.word	0xffffffff


	//   ....[104]....
        /*05b4*/ 	.word	0xffffffff


	//   ....[105]....
        /*05b8*/ 	.word	0xffffffff


	//   ....[106]....
        /*05bc*/ 	.word	0xffffffff


	//   ....[107]....
        /*05c0*/ 	.word	0xffffffff


	//   ....[108]....
        /*05c4*/ 	.word	0xffffffff


	//   ....[109]....
        /*05c8*/ 	.word	0xffffffff


	//   ....[110]....
        /*05cc*/ 	.word	0xffffffff


	//   ....[111]....
        /*05d0*/ 	.word	0xffffffff


	//   ....[112]....
        /*05d4*/ 	.word	0xffffffff


	//   ....[113]....
        /*05d8*/ 	.word	0xffffffff


	//   ....[114]....
        /*05dc*/ 	.word	0xffffffff


	//   ....[115]....
        /*05e0*/ 	.word	0xffffffff


	//   ....[116]....
        /*05e4*/ 	.word	0xffffffff


	//   ....[117]....
        /*05e8*/ 	.word	0xffffffff


	//   ....[118]....
        /*05ec*/ 	.word	0xffffffff


	//   ....[119]....
        /*05f0*/ 	.word	0xffffffff


	//   ....[120]....
        /*05f4*/ 	.word	0xffffffff


	//   ....[121]....
        /*05f8*/ 	.word	0xffffffff


	//   ....[122]....
        /*05fc*/ 	.word	0xffffffff


	//   ....[123]....
        /*0600*/ 	.word	0xffffffff


	//   ....[124]....
        /*0604*/ 	.word	0xffffffff


	//   ....[125]....
        /*0608*/ 	.word	0xffffffff


	//   ....[126]....
        /*060c*/ 	.word	0xffffffff


	//   ....[127]....
        /*0610*/ 	.word	0xffffffff


	//   ....[128]....
        /*0614*/ 	.word	0xffffffff


	//   ....[129]....
        /*0618*/ 	.word	0xffffffff


	//   ....[130]....
        /*061c*/ 	.word	0xffffffff


	//   ....[131]....
        /*0620*/ 	.word	0xffffffff


	//   ....[132]....
        /*0624*/ 	.word	0xffffffff


	//   ....[133]....
        /*0628*/ 	.word	0xffffffff


	//   ....[134]....
        /*062c*/ 	.word	0xffffffff


	//   ....[135]....
        /*0630*/ 	.word	0xffffffff


	//   ....[136]....
        /*0634*/ 	.word	0xffffffff


	//   ....[137]....
        /*0638*/ 	.word	0xffffffff


	//   ....[138]....
        /*063c*/ 	.word	0xffffffff


	//   ....[139]....
        /*0640*/ 	.word	0xffffffff


	//   ....[140]....
        /*0644*/ 	.word	0xffffffff


	//   ....[141]....
        /*0648*/ 	.word	0xffffffff


	//   ....[142]....
        /*064c*/ 	.word	0xffffffff


	//   ....[143]....
        /*0650*/ 	.word	0xffffffff


	//   ....[144]....
        /*0654*/ 	.word	0xffffffff


	//   ....[145]....
        /*0658*/ 	.word	0xffffffff


	//   ....[146]....
        /*065c*/ 	.word	0xffffffff


	//   ....[147]....
        /*0660*/ 	.word	0xffffffff


	//   ....[148]....
        /*0664*/ 	.word	0xffffffff


	//   ....[149]....
        /*0668*/ 	.word	0xffffffff


	//   ....[150]....
        /*066c*/ 	.word	0xffffffff


	//   ....[151]....
        /*0670*/ 	.word	0xffffffff


	//   ....[152]....
        /*0674*/ 	.word	0xffffffff


	//   ....[153]....
        /*0678*/ 	.word	0xffffffff


	//   ....[154]....
        /*067c*/ 	.word	0xffffffff


	//   ....[155]....
        /*0680*/ 	.word	0xffffffff


	//   ....[156]....
        /*0684*/ 	.word	0xffffffff


	//   ....[157]....
        /*0688*/ 	.word	0xffffffff


	//   ....[158]....
        /*068c*/ 	.word	0xffffffff


	//   ....[159]....
        /*0690*/ 	.word	0xffffffff


	//   ....[160]....
        /*0694*/ 	.word	0xffffffff


	//   ....[161]....
        /*0698*/ 	.word	0xffffffff


	//   ....[162]....
        /*069c*/ 	.word	0xffffffff


	//   ....[163]....
        /*06a0*/ 	.word	0xffffffff


	//   ....[164]....
        /*06a4*/ 	.word	0xffffffff


	//   ....[165]....
        /*06a8*/ 	.word	0xffffffff


	//   ....[166]....
        /*06ac*/ 	.word	0xffffffff


	//   ....[167]....
        /*06b0*/ 	.word	0xffffffff


	//   ....[168]....
        /*06b4*/ 	.word	0xffffffff


	//   ....[169]....
        /*06b8*/ 	.word	0xffffffff


	//   ....[170]....
        /*06bc*/ 	.word	0xffffffff


	//   ....[171]....
        /*06c0*/ 	.word	0xffffffff


	//   ....[172]....
        /*06c4*/ 	.word	0xffffffff


	//   ....[173]....
        /*06c8*/ 	.word	0xffffffff


	//   ....[174]....
        /*06cc*/ 	.word	0xffffffff


	//   ....[175]....
        /*06d0*/ 	.word	0xffffffff


	//   ....[176]....
        /*06d4*/ 	.word	0xffffffff


	//   ....[177]....
        /*06d8*/ 	.word	0xffffffff


	//   ....[178]....
        /*06dc*/ 	.word	0xffffffff


	//   ....[179]....
        /*06e0*/ 	.word	0x0500000f


	//   ....[180]....
        /*06e4*/ 	.word	0x0500000f


	//   ....[181]....
        /*06e8*/ 	.word	0x0500000f


	//   ....[182]....
        /*06ec*/ 	.word	0x0500000f


	//   ....[183]....
        /*06f0*/ 	.word	0x0500000f


	//   ....[184]....
        /*06f4*/ 	.word	0x0500000f


	//   ....[185]....
        /*06f8*/ 	.word	0x0500000f


	//   ....[186]....
        /*06fc*/ 	.word	0x0500000f


	//   ....[187]....
        /*0700*/ 	.word	0x0500000f


	//   ....[188]....
        /*0704*/ 	.word	0x0500000f


	//   ....[189]....
        /*0708*/ 	.word	0x0500000f


	//   ....[190]....
        /*070c*/ 	.word	0x0500000f


	//   ....[191]....
        /*0710*/ 	.word	0x0500000f


	//   ....[192]....
        /*0714*/ 	.word	0x0500000f


	//   ....[193]....
        /*0718*/ 	.word	0x0500000f


	//   ....[194]....
        /*071c*/ 	.word	0x0500000f


	//   ....[195]....
        /*0720*/ 	.word	0x0500000f


	//   ....[196]....
        /*0724*/ 	.word	0x0500000f


	//   ....[197]....
        /*0728*/ 	.word	0x0500000f


	//   ....[198]....
        /*072c*/ 	.word	0x0500000f


	//   ....[199]....
        /*0730*/ 	.word	0x0500000f


	//   ....[200]....
        /*0734*/ 	.word	0x0500000f


	//   ....[201]....
        /*0738*/ 	.word	0x0500000f


	//   ....[202]....
        /*073c*/ 	.word	0x0500000f


	//   ....[203]....
        /*0740*/ 	.word	0x0500000f


	//   ....[204]....
        /*0744*/ 	.word	0x0500000f


	//   ....[205]....
        /*0748*/ 	.word	0x0500000f


	//   ....[206]....
        /*074c*/ 	.word	0x0500000f


	//   ....[207]....
        /*0750*/ 	.word	0x0500000f


	//   ....[208]....
        /*0754*/ 	.word	0x0500000f


	//   ....[209]....
        /*0758*/ 	.word	0x0500000f


	//   ....[210]....
        /*075c*/ 	.word	0x0500000f


	//   ....[211]....
        /*0760*/ 	.word	0x0500000f


	//   ....[212]....
        /*0764*/ 	.word	0x0500000f


	//   ....[213]....
        /*0768*/ 	.word	0x0500000f


	//   ....[214]....
        /*076c*/ 	.word	0x0500000f


	//   ....[215]....
        /*0770*/ 	.word	0x0500000f


	//   ....[216]....
        /*0774*/ 	.word	0x0500000f


	//   ....[217]....
        /*0778*/ 	.word	0x0500000f


	//   ....[218]....
        /*077c*/ 	.word	0x0500000f


	//   ....[219]....
        /*0780*/ 	.word	0x0500000f


	//   ....[220]....
        /*0784*/ 	.word	0x0500000f


	//   ....[221]....
        /*0788*/ 	.word	0x0500000f


	//   ....[222]....
        /*078c*/ 	.word	0x0500000f


	//   ....[223]....
        /*0790*/ 	.word	0x0500000f


	//   ....[224]....
        /*0794*/ 	.word	0x0500000f


	//   ....[225]....
        /*0798*/ 	.word	0x0500000f


	//   ....[226]....
        /*079c*/ 	.word	0x0500000f


	//   ....[227]....
        /*07a0*/ 	.word	0x0500000f


	//   ....[228]....
        /*07a4*/ 	.word	0x0500000f


	//   ....[229]....
        /*07a8*/ 	.word	0x0500000f


	//   ....[230]....
        /*07ac*/ 	.word	0x0500000f


	//   ....[231]....
        /*07b0*/ 	.word	0x0500000f


	//   ....[232]....
        /*07b4*/ 	.word	0x0500000f


	//   ....[233]....
        /*07b8*/ 	.word	0x0500000f


	//   ....[234]....
        /*07bc*/ 	.word	0x0500000f


	//   ....[235]....
        /*07c0*/ 	.word	0x0500000f


	//   ....[236]....
        /*07c4*/ 	.word	0x0500000f


	//   ....[237]....
        /*07c8*/ 	.word	0x0500000f


	//   ....[238]....
        /*07cc*/ 	.word	0x0500000f


	//   ....[239]....
        /*07d0*/ 	.word	0x0500000f


	//   ....[240]....
        /*07d4*/ 	.word	0x0500000f


	//   ....[241]....
        /*07d8*/ 	.word	0x0500000f


	//   ....[242]....
        /*07dc*/ 	.word	0x0500000f


	//   ....[243]....
        /*07e0*/ 	.word	0x0500000f


	//   ....[244]....
        /*07e4*/ 	.word	0x0500000f


	//   ....[245]....
        /*07e8*/ 	.word	0x0500000f


	//   ....[246]....
        /*07ec*/ 	.word	0x0500000f


	//   ....[247]....
        /*07f0*/ 	.word	0x0500000f


	//   ....[248]....
        /*07f4*/ 	.word	0x0500000f


	//   ....[249]....
        /*07f8*/ 	.word	0x0500000f


	//   ....[250]....
        /*07fc*/ 	.word	0x0500000f


	//   ....[251]....
        /*0800*/ 	.word	0x0500000f


	//   ....[252]....
        /*0804*/ 	.word	0x0500000f


	//   ....[253]....
        /*0808*/ 	.word	0x0500000f


	//   ....[254]....
        /*080c*/ 	.word	0x0500000f


	//   ....[255]....
        /*0810*/ 	.word	0x0500000f


	//   ....[0]....
        /*0814*/ 	.word	0x0500000f


	//   ....[1]....
        /*0818*/ 	.word	0x0500000f


	//   ....[2]....
        /*081c*/ 	.word	0x0500000f


	//   ....[3]....
        /*0820*/ 	.word	0x0500000f


	//   ....[4]....
        /*0824*/ 	.word	0x0500000f


	//   ....[5]....
        /*0828*/ 	.word	0x0500000f


	//   ....[6]....
        /*082c*/ 	.word	0x0500000f


	//   ....[7]....
        /*0830*/ 	.word	0x0500000f


	//   ....[8]....
        /*0834*/ 	.word	0x0500000f


	//   ....[9]....
        /*0838*/ 	.word	0x0500000f


	//   ....[10]....
        /*083c*/ 	.word	0x0500000f


	//   ....[11]....
        /*0840*/ 	.word	0x0500000f


	//   ....[12]....
        /*0844*/ 	.word	0x0500000f


	//   ....[13]....
        /*0848*/ 	.word	0x0500000f


	//   ....[14]....
        /*084c*/ 	.word	0x0500000f


	//   ....[15]....
        /*0850*/ 	.word	0x0500000f


	//   ....[16]....
        /*0854*/ 	.word	0x0500000f


	//   ....[17]....
        /*0858*/ 	.word	0x0500000f


	//   ....[18]....
        /*085c*/ 	.word	0x0500000f


	//   ....[19]....
        /*0860*/ 	.word	0x0500000f


	//   ....[20]....
        /*0864*/ 	.word	0x0500000f


	//   ....[21]....
        /*0868*/ 	.word	0x0500000f


	//   ....[22]....
        /*086c*/ 	.word	0x0500000f


	//   ....[23]....
        /*0870*/ 	.word	0x0500000f


	//   ....[24]....
        /*0874*/ 	.word	0x0500000f


	//   ....[25]....
        /*0878*/ 	.word	0x0500000f


	//   ....[26]....
        /*087c*/ 	.word	0x0500000f


	//   ....[27]....
        /*0880*/ 	.word	0x0500000f


	//   ....[28]....
        /*0884*/ 	.word	0x0500000f


	//   ....[29]....
        /*0888*/ 	.word	0x0500000f


	//   ....[30]....
        /*088c*/ 	.word	0x0500000f


	//   ....[31]....
        /*0890*/ 	.word	0x0500000f


	//   ....[32]....
        /*0894*/ 	.word	0x0500000f


	//   ....[33]....
        /*0898*/ 	.word	0x0500000f


	//   ....[34]....
        /*089c*/ 	.word	0x0500000f


	//----- nvinfo : EIATTR_COOP_GROUP_INSTR_OFFSETS
	.align		4
.L_319:
        /*08a0*/ 	.byte	0x04, 0x28
        /*08a2*/ 	.short	(.L_321 - .L_320)


	//   ....[0]....
.L_320:
        /*08a4*/ 	.word	0x00000060


	//   ....[1]....
        /*08a8*/ 	.word	0x00000140


	//   ....[2]....
        /*08ac*/ 	.word	0x00000190


	//   ....[3]....
        /*08b0*/ 	.word	0x000003c0


	//   ....[4]....
        /*08b4*/ 	.word	0x00000520


	//   ....[5]....
        /*08b8*/ 	.word	0x00000640


	//   ....[6]....
        /*08bc*/ 	.word	0x000007a0


	//   ....[7]....
        /*08c0*/ 	.word	0x000038a0


	//   ....[8]....
        /*08c4*/ 	.word	0x000038b0


	//   ....[9]....
        /*08c8*/ 	.word	0x00004f10


	//   ....[10]....
        /*08cc*/ 	.word	0x00004f20


	//   ....[11]....
        /*08d0*/ 	.word	0x00007170


	//   ....[12]....
        /*08d4*/ 	.word	0x00007180


	//   ....[13]....
        /*08d8*/ 	.word	0x00008990


	//   ....[14]....
        /*08dc*/ 	.word	0x000089a0


	//   ....[15]....
        /*08e0*/ 	.word	0x0000a3c0


	//   ....[16]....
        /*08e4*/ 	.word	0x0000a3d0


	//   ....[17]....
        /*08e8*/ 	.word	0x0000a670


	//   ....[18]....
        /*08ec*/ 	.word	0x0000a680


	//   ....[19]....
        /*08f0*/ 	.word	0x0000abb0


	//   ....[20]....
        /*08f4*/ 	.word	0x0000abd0


	//   ....[21]....
        /*08f8*/ 	.word	0x0000ae20


	//   ....[22]....
        /*08fc*/ 	.word	0x0000ae40


	//   ....[23]....
        /*0900*/ 	.word	0x0000b660


	//   ....[24]....
        /*0904*/ 	.word	0x0000bdd0


	//   ....[25]....
        /*0908*/ 	.word	0x0000bde0


	//   ....[26]....
        /*090c*/ 	.word	0x0000bdf0


	//   ....[27]....
        /*0910*/ 	.word	0x0000be00


	//   ....[28]....
        /*0914*/ 	.word	0x0000c680


	//   ....[29]....
        /*0918*/ 	.word	0x0000c690


	//   ....[30]....
        /*091c*/ 	.word	0x0000c6a0


	//   ....[31]....
        /*0920*/ 	.word	0x0000c6b0


	//   ....[32]....
        /*0924*/ 	.word	0x0000f7c0


	//   ....[33]....
        /*0928*/ 	.word	0x0000f7d0


	//   ....[34]....
        /*092c*/ 	.word	0x0000f7e0


	//   ....[35]....
        /*0930*/ 	.word	0x0000f7f0


	//   ....[36]....
        /*0934*/ 	.word	0x0000fea0


	//   ....[37]....
        /*0938*/ 	.word	0x0000feb0


	//   ....[38]....
        /*093c*/ 	.word	0x0000fec0


	//   ....[39]....
        /*0940*/ 	.word	0x0000fed0


	//   ....[40]....
        /*0944*/ 	.word	0x00013a80


	//   ....[41]....
        /*0948*/ 	.word	0x00013aa0


	//   ....[42]....
        /*094c*/ 	.word	0x00013f40


	//   ....[43]....
        /*0950*/ 	.word	0x00013f80


	//   ....[44]....
        /*0954*/ 	.word	0x00014740


	//   ....[45]....
        /*0958*/ 	.word	0x000147c0


	//   ....[46]....
        /*095c*/ 	.word	0x00016470


	//   ....[47]....
        /*0960*/ 	.word	0x00016940


	//   ....[48]....
        /*0964*/ 	.word	0x00016960


	//   ....[49]....
        /*0968*/ 	.word	0x00016970


	//   ....[50]....
        /*096c*/ 	.word	0x00017030


	//   ....[51]....
        /*0970*/ 	.word	0x00017080


	//   ....[52]....
        /*0974*/ 	.word	0x00018f50


	//   ....[53]....
        /*0978*/ 	.word	0x00018f70


	//   ....[54]....
        /*097c*/ 	.word	0x00018f90


	//   ....[55]....
        /*0980*/ 	.word	0x00018fb0


	//   ....[56]....
        /*0984*/ 	.word	0x0001a340


	//   ....[57]....
        /*0988*/ 	.word	0x0001a530


	//   ....[58]....
        /*098c*/ 	.word	0x0001a5b0


	//   ....[59]....
        /*0990*/ 	.word	0x0001a5d0


	//   ....[60]....
        /*0994*/ 	.word	0x0001bbc0


	//   ....[61]....
        /*0998*/ 	.word	0x0001bc40


	//   ....[62]....
        /*099c*/ 	.word	0x0001bdc0


	//   ....[63]....
        /*09a0*/ 	.word	0x0001be00


	//   ....[64]....
        /*09a4*/ 	.word	0x0001c3c0


	//   ....[65]....
        /*09a8*/ 	.word	0x0001c3f0


	//   ....[66]....
        /*09ac*/ 	.word	0x0001c520


	//   ....[67]....
        /*09b0*/ 	.word	0x0001c540


	//   ....[68]....
        /*09b4*/ 	.word	0x0001c650


	//   ....[69]....
        /*09b8*/ 	.word	0x0001c670


	//   ....[70]....
        /*09bc*/ 	.word	0x0001c790


	//   ....[71]....
        /*09c0*/ 	.word	0x0001c7b0


	//   ....[72]....
        /*09c4*/ 	.word	0x0001d0b0


	//   ....[73]....
        /*09c8*/ 	.word	0x0001d0d0


	//   ....[74]....
        /*09cc*/ 	.word	0x0001d1e0


	//   ....[75]....
        /*09d0*/ 	.word	0x0001d200


	//   ....[76]....
        /*09d4*/ 	.word	0x0001d310


	//   ....[77]....
        /*09d8*/ 	.word	0x0001d330


	//   ....[78]....
        /*09dc*/ 	.word	0x0001d450


	//   ....[79]....
        /*09e0*/ 	.word	0x0001d470


	//   ....[80]....
        /*09e4*/ 	.word	0x0001d610


	//   ....[81]....
        /*09e8*/ 	.word	0x0001d7f0


	//   ....[82]....
        /*09ec*/ 	.word	0x0001d820


	//   ....[83]....
        /*09f0*/ 	.word	0x0001d850


	//   ....[84]....
        /*09f4*/ 	.word	0x0001d880


	//   ....[85]....
        /*09f8*/ 	.word	0x0001d8b0


	//   ....[86]....
        /*09fc*/ 	.word	0x0001d8e0


	//   ....[87]....
        /*0a00*/ 	.word	0x0001da60


	//   ....[88]....
        /*0a04*/ 	.word	0x0001da90


	//   ....[89]....
        /*0a08*/ 	.word	0x0001dac0


	//   ....[90]....
        /*0a0c*/ 	.word	0x0001daf0


	//   ....[91]....
        /*0a10*/ 	.word	0x0001db20


	//   ....[92]....
        /*0a14*/ 	.word	0x0001db50


	//   ....[93]....
        /*0a18*/ 	.word	0x0001dbf0


	//   ....[94]....
        /*0a1c*/ 	.word	0x0001dc50


	//   ....[95]....
        /*0a20*/ 	.word	0x0001dce0


	//   ....[96]....
        /*0a24*/ 	.word	0x0001eb20


	//   ....[97]....
        /*0a28*/ 	.word	0x00020c70


	//   ....[98]....
        /*0a2c*/ 	.word	0x00020ca0


	//   ....[99]....
        /*0a30*/ 	.word	0x00020d50


	//   ....[100]....
        /*0a34*/ 	.word	0x00020d70


	//   ....[101]....
        /*0a38*/ 	.word	0x00020e10


	//   ....[102]....
        /*0a3c*/ 	.word	0x00020e30


	//   ....[103]....
        /*0a40*/ 	.word	0x00020ed0


	//   ....[104]....
        /*0a44*/ 	.word	0x00020ef0


	//   ....[105]....
        /*0a48*/ 	.word	0x00020f90


	//   ....[106]....
        /*0a4c*/ 	.word	0x00020fb0


	//   ....[107]....
        /*0a50*/ 	.word	0x00020fc0


	//   ....[108]....
        /*0a54*/ 	.word	0x00021050


	//   ....[109]....
        /*0a58*/ 	.word	0x000217b0


	//   ....[110]....
        /*0a5c*/ 	.word	0x000217f0


	//   ....[111]....
        /*0a60*/ 	.word	0x00021850


	//   ....[112]....
        /*0a64*/ 	.word	0x000218b0


	//   ....[113]....
        /*0a68*/ 	.word	0x00021900


	//   ....[114]....
        /*0a6c*/ 	.word	0x00021960


	//   ....[115]....
        /*0a70*/ 	.word	0x000219b0


	//   ....[116]....
        /*0a74*/ 	.word	0x00021a10


	//   ....[117]....
        /*0a78*/ 	.word	0x00021a60


	//   ....[118]....
        /*0a7c*/ 	.word	0x00021ac0


	//   ....[119]....
        /*0a80*/ 	.word	0x00021b10


	//   ....[120]....
        /*0a84*/ 	.word	0x00021b70


	//   ....[121]....
        /*0a88*/ 	.word	0x00021bb0


	//   ....[122]....
        /*0a8c*/ 	.word	0x00021c10


	//   ....[123]....
        /*0a90*/ 	.word	0x00021c30


	//   ....[124]....
        /*0a94*/ 	.word	0x00021c70


	//   ....[125]....
        /*0a98*/ 	.word	0x000224a0


	//   ....[126]....
        /*0a9c*/ 	.word	0x000224b0


	//   ....[127]....
        /*0aa0*/ 	.word	0x000224e0


	//   ....[128]....
        /*0aa4*/ 	.word	0x00022530


	//   ....[129]....
        /*0aa8*/ 	.word	0x00022540


	//   ....[130]....
        /*0aac*/ 	.word	0x000225a0


	//   ....[131]....
        /*0ab0*/ 	.word	0x000225d0


	//   ....[132]....
        /*0ab4*/ 	.word	0x00022610


	//   ....[133]....
        /*0ab8*/ 	.word	0x00022640


	//   ....[134]....
        /*0abc*/ 	.word	0x00022680


	//   ....[135]....
        /*0ac0*/ 	.word	0x000226b0


	//   ....[136]....
        /*0ac4*/ 	.word	0x000226f0


	//   ....[137]....
        /*0ac8*/ 	.word	0x000229a0


	//   ....[138]....
        /*0acc*/ 	.word	0x000229d0


	//   ....[139]....
        /*0ad0*/ 	.word	0x000229e0


	//   ....[140]....
        /*0ad4*/ 	.word	0x00022a70


	//   ....[141]....
        /*0ad8*/ 	.word	0x00022a80


	//   ....[142]....
        /*0adc*/ 	.word	0x00022b10


	//   ....[143]....
        /*0ae0*/ 	.word	0x00022b20


	//   ....[144]....
        /*0ae4*/ 	.word	0x00022bb0


	//   ....[145]....
        /*0ae8*/ 	.word	0x00022bc0


	//   ....[146]....
        /*0aec*/ 	.word	0x00022c50


	//   ....[147]....
        /*0af0*/ 	.word	0x00022c60


	//   ....[148]....
        /*0af4*/ 	.word	0x00022c70


	//   ....[149]....
        /*0af8*/ 	.word	0x00023290


	//   ....[150]....
        /*0afc*/ 	.word	0x000232d0


	//   ....[151]....
        /*0b00*/ 	.word	0x00023320


	//   ....[152]....
        /*0b04*/ 	.word	0x00023350


	//   ....[153]....
        /*0b08*/ 	.word	0x000233e0


	//   ....[154]....
        /*0b0c*/ 	.word	0x00023410


	//   ....[155]....
        /*0b10*/ 	.word	0x00023480


	//   ....[156]....
        /*0b14*/ 	.word	0x000234b0


	//   ....[157]....
        /*0b18*/ 	.word	0x00023520


	//   ....[158]....
        /*0b1c*/ 	.word	0x00023550


	//   ....[159]....
        /*0b20*/ 	.word	0x00023580


	//   ....[160]....
        /*0b24*/ 	.word	0x000235d0


	//   ....[161]....
        /*0b28*/ 	.word	0x000239f0


	//   ....[162]....
        /*0b2c*/ 	.word	0x00023a20


	//   ....[163]....
        /*0b30*/ 	.word	0x00023a50


	//   ....[164]....
        /*0b34*/ 	.word	0x00023a80


	//   ....[165]....
        /*0b38*/ 	.word	0x00023ab0


	//   ....[166]....
        /*0b3c*/ 	.word	0x00023ae0


	//   ....[167]....
        /*0b40*/ 	.word	0x00023b10


	//   ....[168]....
        /*0b44*/ 	.word	0x00023b40


	//   ....[169]....
        /*0b48*/ 	.word	0x00023cd0


	//   ....[170]....
        /*0b4c*/ 	.word	0x00023d00


	//   ....[171]....
        /*0b50*/ 	.word	0x00023d30


	//   ....[172]....
        /*0b54*/ 	.word	0x00023d60


	//   ....[173]....
        /*0b58*/ 	.word	0x00023d90


	//   ....[174]....
        /*0b5c*/ 	.word	0x00023dc0


	//   ....[175]....
        /*0b60*/ 	.word	0x00023e80


	//   ....[176]....
        /*0b64*/ 	.word	0x00023ea0


	//   ....[177]....
        /*0b68*/ 	.word	0x00023f10


	//   ....[178]....
        /*0b6c*/ 	.word	0x000245c0


	//   ....[179]....
        /*0b70*/ 	.word	0x000248e0


	//   ....[180]....
        /*0b74*/ 	.word	0x00024970


	//   ....[181]....
        /*0b78*/ 	.word	0x00024a10


	//   ....[182]....
        /*0b7c*/ 	.word	0x00024aa0


	//   ....[183]....
        /*0b80*/ 	.word	0x00024b90


	//   ....[184]....
        /*0b84*/ 	.word	0x00024c20


	//   ....[185]....
        /*0b88*/ 	.word	0x00024cc0


	//   ....[186]....
        /*0b8c*/ 	.word	0x00024d50


	//   ....[187]....
        /*0b90*/ 	.word	0x00024e40


	//   ....[188]....
        /*0b94*/ 	.word	0x00024ed0


	//   ....[189]....
        /*0b98*/ 	.word	0x00024f70


	//   ....[190]....
        /*0b9c*/ 	.word	0x00025000


	//   ....[191]....
        /*0ba0*/ 	.word	0x000250f0


	//   ....[192]....
        /*0ba4*/ 	.word	0x00025180


	//   ....[193]....
        /*0ba8*/ 	.word	0x000251d0


	//   ....[194]....
        /*0bac*/ 	.word	0x00025220


	//   ....[195]....
        /*0bb0*/ 	.word	0x000252b0


	//   ....[196]....
        /*0bb4*/ 	.word	0x00025340


	//   ....[197]....
        /*0bb8*/ 	.word	0x00025390


	//   ....[198]....
        /*0bbc*/ 	.word	0x000253e0


	//   ....[199]....
        /*0bc0*/ 	.word	0x000254d0


	//   ....[200]....
        /*0bc4*/ 	.word	0x00025560


	//   ....[201]....
        /*0bc8*/ 	.word	0x000255b0


	//   ....[202]....
        /*0bcc*/ 	.word	0x00025600


	//   ....[203]....
        /*0bd0*/ 	.word	0x00025690


	//   ....[204]....
        /*0bd4*/ 	.word	0x00025720


	//   ....[205]....
        /*0bd8*/ 	.word	0x00025770


	//   ....[206]....
        /*0bdc*/ 	.word	0x000257c0


	//   ....[207]....
        /*0be0*/ 	.word	0x00025ac0


	//   ....[208]....
        /*0be4*/ 	.word	0x00025da0


	//   ....[209]....
        /*0be8*/ 	.word	0x00025e90


	//   ....[210]....
        /*0bec*/ 	.word	0x00025f30


	//   ....[211]....
        /*0bf0*/ 	.word	0x00026060


	//   ....[212]....
        /*0bf4*/ 	.word	0x000260c0


	//   ....[213]....
        /*0bf8*/ 	.word	0x000261f0


	//   ....[214]....
        /*0bfc*/ 	.word	0x00026250


	//   ....[215]....
        /*0c00*/ 	.word	0x00026380


	//   ....[216]....
        /*0c04*/ 	.word	0x000263e0


	//   ....[217]....
        /*0c08*/ 	.word	0x00026510


	//   ....[218]....
        /*0c0c*/ 	.word	0x00026570


	//   ....[219]....
        /*0c10*/ 	.word	0x00026690


	//   ....[220]....
        /*0c14*/ 	.word	0x000266e0


	//   ....[221]....
        /*0c18*/ 	.word	0x00026790


	//   ....[222]....
        /*0c1c*/ 	.word	0x00026800


	//   ....[223]....
        /*0c20*/ 	.word	0x00026910


	//   ....[224]....
        /*0c24*/ 	.word	0x00026960


	//   ....[225]....
        /*0c28*/ 	.word	0x00026a80


	//   ....[226]....
        /*0c2c*/ 	.word	0x00026ad0


	//   ....[227]....
        /*0c30*/ 	.word	0x00026bf0


	//   ....[228]....
        /*0c34*/ 	.word	0x00026c40


	//   ....[229]....
        /*0c38*/ 	.word	0x00026d60


	//   ....[230]....
        /*0c3c*/ 	.word	0x00026db0


	//   ....[231]....
        /*0c40*/ 	.word	0x00026ed0


	//   ....[232]....
        /*0c44*/ 	.word	0x00026f20


	//   ....[233]....
        /*0c48*/ 	.word	0x00027030


	//   ....[234]....
        /*0c4c*/ 	.word	0x00027080


	//   ....[235]....
        /*0c50*/ 	.word	0x00027180


	//   ....[236]....
        /*0c54*/ 	.word	0x000271d0


	//   ....[237]....
        /*0c58*/ 	.word	0x00027300


	//   ....[238]....
        /*0c5c*/ 	.word	0x000273c0


	//   ....[239]....
        /*0c60*/ 	.word	0x00027500


	//   ....[240]....
        /*0c64*/ 	.word	0x00027550


	//   ....[241]....
        /*0c68*/ 	.word	0x00027640


	//   ....[242]....
        /*0c6c*/ 	.word	0x00027690


	//   ....[243]....
        /*0c70*/ 	.word	0x00027780


	//   ....[244]....
        /*0c74*/ 	.word	0x000277d0


	//   ....[245]....
        /*0c78*/ 	.word	0x000278c0


	//   ....[246]....
        /*0c7c*/ 	.word	0x00027910


	//   ....[247]....
        /*0c80*/ 	.word	0x00027a20


	//   ....[248]....
        /*0c84*/ 	.word	0x00027a70


	//   ....[249]....
        /*0c88*/ 	.word	0x00027b60


	//   ....[250]....
        /*0c8c*/ 	.word	0x00027c00


	//   ....[251]....
        /*0c90*/ 	.word	0x00027d20


	//   ....[252]....
        /*0c94*/ 	.word	0x00027d70


	//   ....[253]....
        /*0c98*/ 	.word	0x00027e90


	//   ....[254]....
        /*0c9c*/ 	.word	0x00027ee0


	//   ....[255]....
        /*0ca0*/ 	.word	0x00028000


	//   ....[0]....
        /*0ca4*/ 	.word	0x00028050


	//   ....[1]....
        /*0ca8*/ 	.word	0x00028170


	//   ....[2]....
        /*0cac*/ 	.word	0x000281c0


	//   ....[3]....
        /*0cb0*/ 	.word	0x000282e0


	//   ....[4]....
        /*0cb4*/ 	.word	0x00028330


	//   ....[5]....
        /*0cb8*/ 	.word	0x00028410


	//   ....[6]....
        /*0cbc*/ 	.word	0x000284b0


	//   ....[7]....
        /*0cc0*/ 	.word	0x00028620


	//   ....[8]....
        /*0cc4*/ 	.word	0x00028670


	//   ....[9]....
        /*0cc8*/ 	.word	0x00028780


	//   ....[10]....
        /*0ccc*/ 	.word	0x000287d0


	//   ....[11]....
        /*0cd0*/ 	.word	0x000288e0


	//   ....[12]....
        /*0cd4*/ 	.word	0x00028930


	//   ....[13]....
        /*0cd8*/ 	.word	0x00028a40


	//   ....[14]....
        /*0cdc*/ 	.word	0x00028a90


	//   ....[15]....
        /*0ce0*/ 	.word	0x00028b90


	//   ....[16]....
        /*0ce4*/ 	.word	0x00028be0


	//   ....[17]....
        /*0ce8*/ 	.word	0x00028c70


	//   ....[18]....
        /*0cec*/ 	.word	0x00028d10


	//   ....[19]....
        /*0cf0*/ 	.word	0x00028e40


	//   ....[20]....
        /*0cf4*/ 	.word	0x00028eb0


	//   ....[21]....
        /*0cf8*/ 	.word	0x00028f20


	//   ....[22]....
        /*0cfc*/ 	.word	0x00028f90


	//   ....[23]....
        /*0d00*/ 	.word	0x00029000


	//   ....[24]....
        /*0d04*/ 	.word	0x00029080


	//   ....[25]....
        /*0d08*/ 	.word	0x00029110


	//   ....[26]....
        /*0d0c*/ 	.word	0x000291a0


	//   ....[27]....
        /*0d10*/ 	.word	0x00029210


	//   ....[28]....
        /*0d14*/ 	.word	0x00029280


	//   ....[29]....
        /*0d18*/ 	.word	0x000292f0


	//   ....[30]....
        /*0d1c*/ 	.word	0x00029370


	//   ....[31]....
        /*0d20*/ 	.word	0x000293e0


	//   ....[32]....
        /*0d24*/ 	.word	0x00029480


	//   ....[33]....
        /*0d28*/ 	.word	0x00029510


	//   ....[34]....
        /*0d2c*/ 	.word	0x00029630


	//----- nvinfo : EIATTR_REG_RECONFIG
	.align		4
.L_321:
        /*0d30*/ 	.byte	0x01, 0x54
	.zero		2


	//----- nvinfo : EIATTR_SYSCALL_OFFSETS
	.align		4
        /*0d34*/ 	.byte	0x04, 0x46
        /*0d36*/ 	.short	(.L_323 - .L_322)


	//   ....[0]....
.L_322:
        /*0d38*/ 	.word	0x00001b70


	//   ....[1]....
        /*0d3c*/ 	.word	0x00001cc0


	//   ....[2]....
        /*0d40*/ 	.word	0x0000b800


	//   ....[3]....
        /*0d44*/ 	.word	0x0000bb30


	//   ....[4]....
        /*0d48*/ 	.word	0x00020240


	//   ....[5]....
        /*0d4c*/ 	.word	0x00020390


	//   ....[6]....
        /*0d50*/ 	.word	0x00020480


	//   ....[7]....
        /*0d54*/ 	.word	0x00021420


	//----- nvinfo : EIATTR_MBARRIER_INSTR_OFFSETS
	.align		4
.L_323:
        /*0d58*/ 	.byte	0x04, 0x39
        /*0d5a*/ 	.short	(.L_325 - .L_324)


	//   ....[0]....
.L_324:
        /*0d5c*/ 	.word	0x00000270
        /*0d60*/ 	.word	0x000000ff
        /*0d64*/ 	.word	0x00030800
        /*0d68*/ 	.short	0x0100
        /*0d6a*/ 	.byte	0x08
	.zero		1


	//   ....[1]....
        /*0d6c*/ 	.word	0x00000280
        /*0d70*/ 	.word	0x000000ff
        /*0d74*/ 	.word	0x00030820
        /*0d78*/ 	.short	0x0100
        /*0d7a*/ 	.byte	0x08
	.zero		1


	//   ....[2]....
        /*0d7c*/ 	.word	0x00000370
        /*0d80*/ 	.word	0x000000ff
        /*0d84*/ 	.word	0x00030830
        /*0d88*/ 	.short	0x0100
        /*0d8a*/ 	.byte	0x08
	.zero		1


	//   ....[3]....
        /*0d8c*/ 	.word	0x00000380
        /*0d90*/ 	.word	0x000000ff
        /*0d94*/ 	.word	0x00030840
        /*0d98*/ 	.short	0x0100
        /*0d9a*/ 	.byte	0x08
	.zero		1


	//   ....[4]....
        /*0d9c*/ 	.word	0x00000390
        /*0da0*/ 	.word	0x000000ff
        /*0da4*/ 	.word	0x00030838
        /*0da8*/ 	.short	0x0100
        /*0daa*/ 	.byte	0x08
	.zero		1


	//   ....[5]....
        /*0dac*/ 	.word	0x000003a0
        /*0db0*/ 	.word	0x000000ff
        /*0db4*/ 	.word	0x00030848
        /*0db8*/ 	.short	0x0100
        /*0dba*/ 	.byte	0x08
	.zero		1


	//   ....[6]....
        /*0dbc*/ 	.word	0x000004d0
        /*0dc0*/ 	.word	0x000000ff
        /*0dc4*/ 	.word	0x00030850
        /*0dc8*/ 	.short	0x0100
        /*0dca*/ 	.byte	0x08
	.zero		1


	//   ....[7]....
        /*0dcc*/ 	.word	0x000004e0
        /*0dd0*/ 	.word	0x000000ff
        /*0dd4*/ 	.word	0x00030860
        /*0dd8*/ 	.short	0x0100
        /*0dda*/ 	.byte	0x08
	.zero		1


	//   ....[8]....
        /*0ddc*/ 	.word	0x000004f0
        /*0de0*/ 	.word	0x000000ff
        /*0de4*/ 	.word	0x00030858
        /*0de8*/ 	.short	0x0100
        /*0dea*/ 	.byte	0x08
	.zero		1


	//   ....[9]....
        /*0dec*/ 	.word	0x00000500
        /*0df0*/ 	.word	0x000000ff
        /*0df4*/ 	.word	0x00030868
        /*0df8*/ 	.short	0x0100
        /*0dfa*/ 	.byte	0x08
	.zero		1


	//   ....[10]....
        /*0dfc*/ 	.word	0x000005f0
        /*0e00*/ 	.word	0x000000ff
        /*0e04*/ 	.word	0x00030870
        /*0e08*/ 	.short	0x0100
        /*0e0a*/ 	.byte	0x06
	.zero		1


	//   ....[11]....
        /*0e0c*/ 	.word	0x00000600
        /*0e10*/ 	.word	0x000000ff
        /*0e14*/ 	.word	0x00030880
        /*0e18*/ 	.short	0x0100
        /*0e1a*/ 	.byte	0x06
	.zero		1


	//   ....[12]....
        /*0e1c*/ 	.word	0x00000610
        /*0e20*/ 	.word	0x000000ff
        /*0e24*/ 	.word	0x00030878
        /*0e28*/ 	.short	0x0100
        /*0e2a*/ 	.byte	0x06
	.zero		1


	//   ....[13]....
        /*0e2c*/ 	.word	0x00000620
        /*0e30*/ 	.word	0x000000ff
        /*0e34*/ 	.word	0x00030888
        /*0e38*/ 	.short	0x0100
        /*0e3a*/ 	.byte	0x06
	.zero		1


	//   ....[14]....
        /*0e3c*/ 	.word	0x00000750
        /*0e40*/ 	.word	0x000000ff
        /*0e44*/ 	.word	0x00030890
        /*0e48*/ 	.short	0x0100
        /*0e4a*/ 	.byte	0x08
	.zero		1


	//   ....[15]....
        /*0e4c*/ 	.word	0x00000760
        /*0e50*/ 	.word	0x000000ff
        /*0e54*/ 	.word	0x000308a0
        /*0e58*/ 	.short	0x0100
        /*0e5a*/ 	.byte	0x08
	.zero		1


	//   ....[16]....
        /*0e5c*/ 	.word	0x00000770
        /*0e60*/ 	.word	0x000000ff
        /*0e64*/ 	.word	0x00030898
        /*0e68*/ 	.short	0x0100
        /*0e6a*/ 	.byte	0x08
	.zero		1


	//   ....[17]....
        /*0e6c*/ 	.word	0x00000780
        /*0e70*/ 	.word	0x000000ff
        /*0e74*/ 	.word	0x000308a8
        /*0e78*/ 	.short	0x0100
        /*0e7a*/ 	.byte	0x08
	.zero		1


	//   ....[18]....
        /*0e7c*/ 	.word	0x000008b0
        /*0e80*/ 	.word	0x000000ff
        /*0e84*/ 	.word	0x000308b0
        /*0e88*/ 	.short	0x0100
        /*0e8a*/ 	.byte	0x08
	.zero		1


	//   ....[19]....
        /*0e8c*/ 	.word	0x000008c0
        /*0e90*/ 	.word	0x000000ff
        /*0e94*/ 	.word	0x000308c0
        /*0e98*/ 	.short	0x0100
        /*0e9a*/ 	.byte	0x08
	.zero		1


	//   ....[20]....
        /*0e9c*/ 	.word	0x000008d0
        /*0ea0*/ 	.word	0x000000ff
        /*0ea4*/ 	.word	0x000308b8
        /*0ea8*/ 	.short	0x0100
        /*0eaa*/ 	.byte	0x08
	.zero		1


	//   ....[21]....
        /*0eac*/ 	.word	0x000008e0
        /*0eb0*/ 	.word	0x000000ff
        /*0eb4*/ 	.word	0x000308c8
        /*0eb8*/ 	.short	0x0100
        /*0eba*/ 	.byte	0x08
	.zero		1


	//   ....[22]....
        /*0ebc*/ 	.word	0x00003850
        /*0ec0*/ 	.word	0x00000057
        /*0ec4*/ 	.word	0x00030890
        /*0ec8*/ 	.short	0x010a
        /*0eca*/ 	.byte	0x3f
	.zero		1


	//   ....[23]....
        /*0ecc*/ 	.word	0x00007110
        /*0ed0*/ 	.word	0x00000057
        /*0ed4*/ 	.word	0x00030890
        /*0ed8*/ 	.short	0x010a
        /*0eda*/ 	.byte	0x3f
	.zero		1


	//   ....[24]....
        /*0edc*/ 	.word	0x0000a200
        /*0ee0*/ 	.word	0x00000057
        /*0ee4*/ 	.word	0x00030890
        /*0ee8*/ 	.short	0x010a
        /*0eea*/ 	.byte	0x3f
	.zero		1


	//   ....[25]....
        /*0eec*/ 	.word	0x0000a9e0
        /*0ef0*/ 	.word	0x0000000b
        /*0ef4*/ 	.word	0x00000000
        /*0ef8*/ 	.short	0x0101
        /*0efa*/ 	.byte	0x3f
	.zero		1


	//   ....[26]....
        /*0efc*/ 	.word	0x0000aa20
        /*0f00*/ 	.word	0x00000057
        /*0f04*/ 	.word	0x000308b0
        /*0f08*/ 	.short	0x010a
        /*0f0a*/ 	.byte	0x3f
	.zero		1


	//   ....[27]....
        /*0f0c*/ 	.word	0x0000b140
        /*0f10*/ 	.word	0x00000057
        /*0f14*/ 	.word	0x00000000
        /*0f18*/ 	.short	0x0101
        /*0f1a*/ 	.byte	0x3f
	.zero		1


	//   ....[28]....
        /*0f1c*/ 	.word	0x0000b890
        /*0f20*/ 	.word	0x00000012
        /*0f24*/ 	.word	0x00030800
        /*0f28*/ 	.short	0x010a
        /*0f2a*/ 	.byte	0x3f
	.zero		1


	//   ....[29]....
        /*0f2c*/ 	.word	0x0000b8e0
        /*0f30*/ 	.word	0x00000012
        /*0f34*/ 	.word	0x00030800
        /*0f38*/ 	.short	0x010a
        /*0f3a*/ 	.byte	0x3f
	.zero		1


	//   ....[30]....
        /*0f3c*/ 	.word	0x0000cee0
        /*0f40*/ 	.word	0x00000012
        /*0f44*/ 	.word	0x00030800
        /*0f48*/ 	.short	0x010a
        /*0f4a*/ 	.byte	0x3f
	.zero		1


	//   ....[31]....
        /*0f4c*/ 	.word	0x000104f0
        /*0f50*/ 	.word	0x00000012
        /*0f54*/ 	.word	0x00030800
        /*0f58*/ 	.short	0x010a
        /*0f5a*/ 	.byte	0x3f
	.zero		1


	//   ....[32]....
        /*0f5c*/ 	.word	0x00012f90
        /*0f60*/ 	.word	0x00000000
        /*0f64*/ 	.word	0x00030830
        /*0f68*/ 	.short	0x010a
        /*0f6a*/ 	.byte	0x3f
	.zero		1


	//   ....[33]....
        /*0f6c*/ 	.word	0x00012fd0
        /*0f70*/ 	.word	0x00000000
        /*0f74*/ 	.word	0x00030830
        /*0f78*/ 	.short	0x010a
        /*0f7a*/ 	.byte	0x3f
	.zero		1


	//   ....[34]....
        /*0f7c*/ 	.word	0x00014af0
        /*0f80*/ 	.word	0x00000007
        /*0f84*/ 	.word	0x00000000
        /*0f88*/ 	.short	0x0101
        /*0f8a*/ 	.byte	0x3f
	.zero		1


	//   ....[35]....
        /*0f8c*/ 	.word	0x00015350
        /*0f90*/ 	.word	0x0000000c
        /*0f94*/ 	.word	0x00030830
        /*0f98*/ 	.short	0x010a
        /*0f9a*/ 	.byte	0x3f
	.zero		1


	//   ....[36]....
        /*0f9c*/ 	.word	0x000153d0
        /*0fa0*/ 	.word	0x0000000c
        /*0fa4*/ 	.word	0x00030830
        /*0fa8*/ 	.short	0x010a
        /*0faa*/ 	.byte	0x3f
	.zero		1


	//   ....[37]....
        /*0fac*/ 	.word	0x00016050
        /*0fb0*/ 	.word	0x0000000d
        /*0fb4*/ 	.word	0x00030850
        /*0fb8*/ 	.short	0x010a
        /*0fba*/ 	.byte	0x3f
	.zero		1


	//   ....[38]....
        /*0fbc*/ 	.word	0x000160a0
        /*0fc0*/ 	.word	0x0000000d
        /*0fc4*/ 	.word	0x00030850
        /*0fc8*/ 	.short	0x010a
        /*0fca*/ 	.byte	0x3f
	.zero		1


	//   ....[39]....
        /*0fcc*/ 	.word	0x00016430
        /*0fd0*/ 	.word	0x0000000c
        /*0fd4*/ 	.word	0x00000000
        /*0fd8*/ 	.short	0x0101
        /*0fda*/ 	.byte	0x3f
	.zero		1


	//   ....[40]....
        /*0fdc*/ 	.word	0x00017910
        /*0fe0*/ 	.word	0x0000000d
        /*0fe4*/ 	.word	0x00000000
        /*0fe8*/ 	.short	0x0101
        /*0fea*/ 	.byte	0x3f
	.zero		1


	//   ....[41]....
        /*0fec*/ 	.word	0x00017bc0
        /*0ff0*/ 	.word	0x00000002
        /*0ff4*/ 	.word	0x00030830
        /*0ff8*/ 	.short	0x010a
        /*0ffa*/ 	.byte	0x3f
	.zero		1


	//   ....[42]....
        /*0ffc*/ 	.word	0x00017c40
        /*1000*/ 	.word	0x00000002
        /*1004*/ 	.word	0x00030830
        /*1008*/ 	.short	0x010a
        /*100a*/ 	.byte	0x3f
	.zero		1


	//   ....[43]....
        /*100c*/ 	.word	0x000188c0
        /*1010*/ 	.word	0x0000000c
        /*1014*/ 	.word	0x00030850
        /*1018*/ 	.short	0x010a
        /*101a*/ 	.byte	0x3f
	.zero		1


	//   ....[44]....
        /*101c*/ 	.word	0x00018910
        /*1020*/ 	.word	0x0000000c
        /*1024*/ 	.word	0x00030850
        /*1028*/ 	.short	0x010a
        /*102a*/ 	.byte	0x3f
	.zero		1


	//   ....[45]....
        /*102c*/ 	.word	0x000191a0
        /*1030*/ 	.word	0x00000082
        /*1034*/ 	.word	0x00000000
        /*1038*/ 	.short	0x0101
        /*103a*/ 	.byte	0x3f
	.zero		1


	//   ....[46]....
        /*103c*/ 	.word	0x00019a40
        /*1040*/ 	.word	0x0000000c
        /*1044*/ 	.word	0x00000000
        /*1048*/ 	.short	0x0101
        /*104a*/ 	.byte	0x3f
	.zero		1


	//   ....[47]....
        /*104c*/ 	.word	0x0001a240
        /*1050*/ 	.word	0x0000000a
        /*1054*/ 	.word	0x00030850
        /*1058*/ 	.short	0x010a
        /*105a*/ 	.byte	0x3f
	.zero		1


	//   ....[48]....
        /*105c*/ 	.word	0x0001a2e0
        /*1060*/ 	.word	0x0000000a
        /*1064*/ 	.word	0x00030850
        /*1068*/ 	.short	0x010a
        /*106a*/ 	.byte	0x3f
	.zero		1


	//   ....[49]....
        /*106c*/ 	.word	0x0001a7e0
        /*1070*/ 	.word	0x000000d4
        /*1074*/ 	.word	0x00000000
        /*1078*/ 	.short	0x0101
        /*107a*/ 	.byte	0x3f
	.zero		1


	//   ....[50]....
        /*107c*/ 	.word	0x0001c3b0
        /*1080*/ 	.word	0x00000000
        /*1084*/ 	.word	0x00000000
        /*1088*/ 	.short	0x0101
        /*108a*/ 	.byte	0x3f
	.zero		1


	//   ....[51]....
        /*108c*/ 	.word	0x0001ec00
        /*1090*/ 	.word	0x00000016
        /*1094*/ 	.word	0x00030820
        /*1098*/ 	.short	0x010a
        /*109a*/ 	.byte	0x3f
	.zero		1


	//   ....[52]....
        /*109c*/ 	.word	0x0001ec90
        /*10a0*/ 	.word	0x0000000b
        /*10a4*/ 	.word	0x000308a0
        /*10a8*/ 	.short	0x010a
        /*10aa*/ 	.byte	0x3f
	.zero		1


	//   ....[53]....
        /*10ac*/ 	.word	0x0001f0e0
        /*10b0*/ 	.word	0x0000000b
        /*10b4*/ 	.word	0x000308c0
        /*10b8*/ 	.short	0x010a
        /*10ba*/ 	.byte	0x3f
	.zero		1


	//   ....[54]....
        /*10bc*/ 	.word	0x0001f5f0
        /*10c0*/ 	.word	0x0000000a
        /*10c4*/ 	.word	0x000308a0
        /*10c8*/ 	.short	0x010a
        /*10ca*/ 	.byte	0x3f
	.zero		1


	//   ....[55]....
        /*10cc*/ 	.word	0x0001fa30
        /*10d0*/ 	.word	0x0000000a
        /*10d4*/ 	.word	0x000308c0
        /*10d8*/ 	.short	0x010a
        /*10da*/ 	.byte	0x3f
	.zero		1


	//   ....[56]....
        /*10dc*/ 	.word	0x00020a40
        /*10e0*/ 	.word	0x00000007
        /*10e4*/ 	.word	0x00030840
        /*10e8*/ 	.short	0x010a
        /*10ea*/ 	.byte	0x3f
	.zero		1


	//   ....[57]....
        /*10ec*/ 	.word	0x00021120
        /*10f0*/ 	.word	0x00000007
        /*10f4*/ 	.word	0x00030830
        /*10f8*/ 	.short	0x0107
        /*10fa*/ 	.byte	0x3f
	.zero		1


	//   ....[58]....
        /*10fc*/ 	.word	0x000211f0
        /*1100*/ 	.word	0x00000007
        /*1104*/ 	.word	0x00030830
        /*1108*/ 	.short	0x0101
        /*110a*/ 	.byte	0x3f
	.zero		1


	//   ....[59]....
        /*110c*/ 	.word	0x00021d90
        /*1110*/ 	.word	0x00000016
        /*1114*/ 	.word	0x00030800
        /*1118*/ 	.short	0x0107
        /*111a*/ 	.byte	0x3f
	.zero		1


	//   ....[60]....
        /*111c*/ 	.word	0x00021e90
        /*1120*/ 	.word	0x00000016
        /*1124*/ 	.word	0x00030800
        /*1128*/ 	.short	0x0101
        /*112a*/ 	.byte	0x3f
	.zero		1


	//   ....[61]....
        /*112c*/ 	.word	0x00021eb0
        /*1130*/ 	.word	0x00000016
        /*1134*/ 	.word	0x00030820
        /*1138*/ 	.short	0x010a
        /*113a*/ 	.byte	0x3f
	.zero		1


	//   ....[62]....
        /*113c*/ 	.word	0x00022290
        /*1140*/ 	.word	0x00000007
        /*1144*/ 	.word	0x00030840
        /*1148*/ 	.short	0x010a
        /*114a*/ 	.byte	0x3f
	.zero		1


	//   ....[63]....
        /*114c*/ 	.word	0x000227c0
        /*1150*/ 	.word	0x00000007
        /*1154*/ 	.word	0x00030830
        /*1158*/ 	.short	0x0107
        /*115a*/ 	.byte	0x3f
	.zero		1


	//   ....[64]....
        /*115c*/ 	.word	0x00022880
        /*1160*/ 	.word	0x00000007
        /*1164*/ 	.word	0x00030830
        /*1168*/ 	.short	0x0101
        /*116a*/ 	.byte	0x3f
	.zero		1


	//   ....[65]....
        /*116c*/ 	.word	0x000228e0
        /*1170*/ 	.word	0x00000006
        /*1174*/ 	.word	0x00030860
        /*1178*/ 	.short	0x010a
        /*117a*/ 	.byte	0x3f
	.zero		1


	//   ....[66]....
        /*117c*/ 	.word	0x00022e60
        /*1180*/ 	.word	0x00000006
        /*1184*/ 	.word	0x00030850
        /*1188*/ 	.short	0x0107
        /*118a*/ 	.byte	0x3f
	.zero		1


	//   ....[67]....
        /*118c*/ 	.word	0x00022fc0
        /*1190*/ 	.word	0x00000006
        /*1194*/ 	.word	0x00030850
        /*1198*/ 	.short	0x0101
        /*119a*/ 	.byte	0x3f
	.zero		1


	//   ....[68]....
        /*119c*/ 	.word	0x000231e0
        /*11a0*/ 	.word	0x00000000
        /*11a4*/ 	.word	0x00030860
        /*11a8*/ 	.short	0x010a
        /*11aa*/ 	.byte	0x3f
	.zero		1


	//   ....[69]....
        /*11ac*/ 	.word	0x00023710
        /*11b0*/ 	.word	0x00000000
        /*11b4*/ 	.word	0x00030850
        /*11b8*/ 	.short	0x0107
        /*11ba*/ 	.byte	0x3f
	.zero		1


	//   ....[70]....
        /*11bc*/ 	.word	0x000237d0
        /*11c0*/ 	.word	0x00000000
        /*11c4*/ 	.word	0x00030850
        /*11c8*/ 	.short	0x0101
        /*11ca*/ 	.byte	0x3f
	.zero		1


	//   ....[71]....
        /*11cc*/ 	.word	0x00024540
        /*11d0*/ 	.word	0x00000007
        /*11d4*/ 	.word	0x00030820
        /*11d8*/ 	.short	0x010a
        /*11da*/ 	.byte	0x3f
	.zero		1


	//   ....[72]....
        /*11dc*/ 	.word	0x000246b0
        /*11e0*/ 	.word	0x00000005
        /*11e4*/ 	.word	0x00030840
        /*11e8*/ 	.short	0x010a
        /*11ea*/ 	.byte	0x3f
	.zero		1


	//   ....[73]....
        /*11ec*/ 	.word	0x00024750
        /*11f0*/ 	.word	0x00000003
        /*11f4*/ 	.word	0x00030840
        /*11f8*/ 	.short	0x010a
        /*11fa*/ 	.byte	0x3f
	.zero		1


	//   ....[74]....
        /*11fc*/ 	.word	0x00024790
        /*1200*/ 	.word	0x00000005
        /*1204*/ 	.word	0x00030860
        /*1208*/ 	.short	0x010a
        /*120a*/ 	.byte	0x3f
	.zero		1


	//   ....[75]....
        /*120c*/ 	.word	0x000247d0
        /*1210*/ 	.word	0x00000003
        /*1214*/ 	.word	0x00030860
        /*1218*/ 	.short	0x010a
        /*121a*/ 	.byte	0x3f
	.zero		1


	//   ....[76]....
        /*121c*/ 	.word	0x00024830
        /*1220*/ 	.word	0x00000057
        /*1224*/ 	.word	0x00030890
        /*1228*/ 	.short	0x010a
        /*122a*/ 	.byte	0x3f
	.zero		1


	//   ....[77]....
        /*122c*/ 	.word	0x00024ae0
        /*1230*/ 	.word	0x00000057
        /*1234*/ 	.word	0x00030890
        /*1238*/ 	.short	0x010a
        /*123a*/ 	.byte	0x3f
	.zero		1


	//   ....[78]....
        /*123c*/ 	.word	0x00024d90
        /*1240*/ 	.word	0x00000057
        /*1244*/ 	.word	0x00030890
        /*1248*/ 	.short	0x010a
        /*124a*/ 	.byte	0x3f
	.zero		1


	//   ....[79]....
        /*124c*/ 	.word	0x00025040
        /*1250*/ 	.word	0x00000057
        /*1254*/ 	.word	0x000308b0
        /*1258*/ 	.short	0x010a
        /*125a*/ 	.byte	0x3f
	.zero		1


	//   ....[80]....
        /*125c*/ 	.word	0x00025420
        /*1260*/ 	.word	0x00000012
        /*1264*/ 	.word	0x00030800
        /*1268*/ 	.short	0x010a
        /*126a*/ 	.byte	0x3f
	.zero		1


	//   ....[81]....
        /*126c*/ 	.word	0x00025800
        /*1270*/ 	.word	0x00000012
        /*1274*/ 	.word	0x00030800
        /*1278*/ 	.short	0x010a
        /*127a*/ 	.byte	0x3f
	.zero		1


	//   ....[82]....
        /*127c*/ 	.word	0x00025850
        /*1280*/ 	.word	0x00000000
        /*1284*/ 	.word	0x00030830
        /*1288*/ 	.short	0x010a
        /*128a*/ 	.byte	0x3f
	.zero		1


	//   ....[83]....
        /*128c*/ 	.word	0x000258a0
        /*1290*/ 	.word	0x0000000c
        /*1294*/ 	.word	0x00030830
        /*1298*/ 	.short	0x010a
        /*129a*/ 	.byte	0x3f
	.zero		1


	//   ....[84]....
        /*129c*/ 	.word	0x000258f0
        /*12a0*/ 	.word	0x0000000d
        /*12a4*/ 	.word	0x00030850
        /*12a8*/ 	.short	0x010a
        /*12aa*/ 	.byte	0x3f
	.zero		1


	//   ....[85]....
        /*12ac*/ 	.word	0x00025940
        /*12b0*/ 	.word	0x00000002
        /*12b4*/ 	.word	0x00030830
        /*12b8*/ 	.short	0x010a
        /*12ba*/ 	.byte	0x3f
	.zero		1


	//   ....[86]....
        /*12bc*/ 	.word	0x00025990
        /*12c0*/ 	.word	0x0000000c
        /*12c4*/ 	.word	0x00030850
        /*12c8*/ 	.short	0x010a
        /*12ca*/ 	.byte	0x3f
	.zero		1


	//   ....[87]....
        /*12cc*/ 	.word	0x000259e0
        /*12d0*/ 	.word	0x0000000a
        /*12d4*/ 	.word	0x00030850
        /*12d8*/ 	.short	0x010a
        /*12da*/ 	.byte	0x3f
	.zero		1


	//   ....[88]....
        /*12dc*/ 	.word	0x00025b80
        /*12e0*/ 	.word	0x00000016
        /*12e4*/ 	.word	0x00030820
        /*12e8*/ 	.short	0x010a
        /*12ea*/ 	.byte	0x3f
	.zero		1


	//   ....[89]....
        /*12ec*/ 	.word	0x00025bd0
        /*12f0*/ 	.word	0x0000000b
        /*12f4*/ 	.word	0x000308a0
        /*12f8*/ 	.short	0x010a
        /*12fa*/ 	.byte	0x3f
	.zero		1


	//   ....[90]....
        /*12fc*/ 	.word	0x00025c20
        /*1300*/ 	.word	0x0000000b
        /*1304*/ 	.word	0x000308c0
        /*1308*/ 	.short	0x010a
        /*130a*/ 	.byte	0x3f
	.zero		1


	//   ....[91]....
        /*130c*/ 	.word	0x00025c70
        /*1310*/ 	.word	0x0000000a
        /*1314*/ 	.word	0x000308a0
        /*1318*/ 	.short	0x010a
        /*131a*/ 	.byte	0x3f
	.zero		1


	//   ....[92]....
        /*131c*/ 	.word	0x00025cc0
        /*1320*/ 	.word	0x0000000a
        /*1324*/ 	.word	0x000308c0
        /*1328*/ 	.short	0x010a
        /*132a*/ 	.byte	0x3f
	.zero		1


	//   ....[93]....
        /*132c*/ 	.word	0x00025de0
        /*1330*/ 	.word	0x00000007
        /*1334*/ 	.word	0x00030840
        /*1338*/ 	.short	0x010a
        /*133a*/ 	.byte	0x3f
	.zero		1


	//   ....[94]....
        /*133c*/ 	.word	0x00027200
        /*1340*/ 	.word	0x00000016
        /*1344*/ 	.word	0x00030820
        /*1348*/ 	.short	0x010a
        /*134a*/ 	.byte	0x3f
	.zero		1


	//   ....[95]....
        /*134c*/ 	.word	0x00027250
        /*1350*/ 	.word	0x00000007
        /*1354*/ 	.word	0x00030840
        /*1358*/ 	.short	0x010a
        /*135a*/ 	.byte	0x3f
	.zero		1


	//   ....[96]....
        /*135c*/ 	.word	0x00027ab0
        /*1360*/ 	.word	0x00000006
        /*1364*/ 	.word	0x00030860
        /*1368*/ 	.short	0x010a
        /*136a*/ 	.byte	0x3f
	.zero		1


	//   ....[97]....
        /*136c*/ 	.word	0x00028360
        /*1370*/ 	.word	0x00000000
        /*1374*/ 	.word	0x00030860
        /*1378*/ 	.short	0x010a
        /*137a*/ 	.byte	0x3f
	.zero		1


	//   ....[98]....
        /*137c*/ 	.word	0x00029550
        /*1380*/ 	.word	0x00000007
        /*1384*/ 	.word	0x00030820
        /*1388*/ 	.short	0x010a
        /*138a*/ 	.byte	0x3f
	.zero		1


	//   ....[99]....
        /*138c*/ 	.word	0x000296f0
        /*1390*/ 	.word	0x00000005
        /*1394*/ 	.word	0x00030840
        /*1398*/ 	.short	0x010a
        /*139a*/ 	.byte	0x3f
	.zero		1


	//   ....[100]....
        /*139c*/ 	.word	0x00029740
        /*13a0*/ 	.word	0x00000003
        /*13a4*/ 	.word	0x00030840
        /*13a8*/ 	.short	0x010a
        /*13aa*/ 	.byte	0x3f
	.zero		1


	//   ....[101]....
        /*13ac*/ 	.word	0x00029790
        /*13b0*/ 	.word	0x00000005
        /*13b4*/ 	.word	0x00030860
        /*13b8*/ 	.short	0x010a
        /*13ba*/ 	.byte	0x3f
	.zero		1


	//----- nvinfo : EIATTR_NUM_MBARRIERS
	.align		4
.L_325:
        /*13bc*/ 	.byte	0x03, 0x38
        /*13be*/ 	.short	0x0016


	//----- nvinfo : EIATTR_EXIT_INSTR_OFFSETS
	.align		4
        /*13c0*/ 	.byte	0x04, 0x1c
        /*13c2*/ 	.short	(.L_327 - .L_326)


	//   ....[0]....
.L_326:
        /*13c4*/ 	.word	0x00024820


	//----- nvinfo : EIATTR_MAX_THREADS
	.align		4
.L_327:
        /*13c8*/ 	.byte	0x04, 0x05
        /*13ca*/ 	.short	(.L_329 - .L_328)
.L_328:
        /*13cc*/ 	.word	0x00000180
        /*13d0*/ 	.word	0x00000001
        /*13d4*/ 	.word	0x00000001


	//----- nvinfo : EIATTR_CRS_STACK_SIZE
	.align		4
.L_329:
        /*13d8*/ 	.byte	0x04, 0x1e
        /*13da*/ 	.short	(.L_331 - .L_330)
.L_330:
        /*13dc*/ 	.word	0x00000000


	//----- nvinfo : EIATTR_CBANK_PARAM_SIZE
	.align		4
.L_331:
        /*13e0*/ 	.byte	0x03, 0x19
        /*13e2*/ 	.short	0x0af0


	//----- nvinfo : EIATTR_PARAM_CBANK
	.align		4
        /*13e4*/ 	.byte	0x04, 0x0a
        /*13e6*/ 	.short	(.L_333 - .L_332)
	.align		4
.L_332:
        /*13e8*/ 	.word	index@(.nv.constant0._ZN7cutlass13device_kernelIN5flash11enable_sm90INS1_16FlashAttnFwdSm90INS1_25CollectiveMainloopFwdSm90ILi2EN4cute5tupleIJNS5_1CILi1EEES8_S8_EEENS6_IJNS7_ILi128EEENS7_ILi96EEENS7_ILi192EEEEEELi192ENS_10bfloat16_tEfNS_4arch4Sm90ELb1ELb0ELb0ELb1ELb1ELb1ELb0ELb1ELb1ELb1ELb0ELb0EEENS1_21CollectiveEpilogueFwdINS6_IJSA_SC_SB_EEES9_SE_SG_Li256ELb1ELb1ELb0ELb0EEENS1_36VarlenDynamicPersistentTileSchedulerILi128ELi96ELi256ELi128ELb0ELb1ELb1ELb1ELb1ELb1EEEEEEEEEvNT_6ParamsE)
        /*13ec*/ 	.short	0x0210
        /*13ee*/ 	.short	0x0af0


	//----- nvinfo : EIATTR_SW_WAR
	.align		4
.L_333:
        /*13f0*/ 	.byte	0x04, 0x36
        /*13f2*/ 	.short	(.L_335 - .L_334)
.L_334:
        /*13f4*/ 	.word	0x00000008
.L_335:


//--------------------- .nv.callgraph             --------------------------
	.section	.nv.callgraph,"",@"SHT_CUDA_CALLGRAPH"
	.align	4
	.sectionentsize	8
	.align		4
        /*0000*/ 	.word	0x00000000
	.align		4
        /*0004*/ 	.word	0xffffffff
	.align		4
        /*0008*/ 	.word	index@(_ZN7cutlass13device_kernelIN5flash11enable_sm90INS1_16FlashAttnFwdSm90INS1_25CollectiveMainloopFwdSm90ILi2EN4cute5tupleIJNS5_1CILi1EEES8_S8_EEENS6_IJNS7_ILi128EEENS7_ILi96EEENS7_ILi192EEEEEELi192ENS_10bfloat16_tEfNS_4arch4Sm90ELb0ELb0ELb0ELb0ELb1ELb0ELb0ELb1ELb1ELb1ELb0ELb0EEENS1_21CollectiveEpilogueFwdINS6_IJSA_SC_SB_EEES9_SE_SG_Li256ELb0ELb1ELb0ELb0EEENS1_29StaticPersistentTileSchedulerILb0EEEEEEEEEvNT_6ParamsE)
	.align		4
        /*000c*/ 	.word	index@(__assertfail)
	.align		4
        /*0010*/ 	.word	index@(_ZN7cutlass13device_kernelIN5flash11enable_sm90INS1_16FlashAttnFwdSm90INS1_25CollectiveMainloopFwdSm90ILi2EN4cute5tupleIJNS5_1CILi1EEES8_S8_EEENS6_IJNS7_ILi128EEENS7_ILi96EEENS7_ILi192EEEEEELi192ENS_10bfloat16_tEfNS_4arch4Sm90ELb0ELb0ELb0ELb1ELb1ELb0ELb0ELb1ELb1ELb1ELb0ELb0EEENS1_21CollectiveEpilogueFwdINS6_IJSA_SC_SB_EEES9_SE_SG_Li256ELb1ELb1ELb0ELb0EEENS1_36VarlenDynamicPersistentTileSchedulerILi128ELi96ELi256ELi128ELb0ELb1ELb1ELb0ELb1ELb1EEEEEEEEEvNT_6ParamsE)
	.align		4
        /*0014*/ 	.word	index@(__assertfail)
	.align		4
        /*0018*/ 	.word	index@(_ZN7cutlass13device_kernelIN5flash11enable_sm90INS1_16FlashAttnFwdSm90INS1_25CollectiveMainloopFwdSm90ILi2EN4cute5tupleIJNS5_1CILi1EEES8_S8_EEENS6_IJNS7_ILi128EEENS7_ILi96EEENS7_ILi192EEEEEELi192ENS_10bfloat16_tEfNS_4arch4Sm90ELb0ELb0ELb0ELb1ELb1ELb1ELb0ELb1ELb1ELb1ELb0ELb0EEENS1_21CollectiveEpilogueFwdINS6_IJSA_SC_SB_EEES9_SE_SG_Li256ELb1ELb1ELb0ELb0EEENS1_36VarlenDynamicPersistentTileSchedulerILi128ELi96ELi256ELi128ELb0ELb1ELb1ELb0ELb1ELb1EEEEEEEEEvNT_6ParamsE)
	.align		4
        /*001c*/ 	.word	index@(__assertfail)
	.align		4
        /*0020*/ 	.word	index@(_ZN7cutlass13device_kernelIN5flash11enable_sm90INS1_16FlashAttnFwdSm90INS1_25CollectiveMainloopFwdSm90ILi2EN4cute5tupleIJNS5_1CILi1EEES8_S8_EEENS6_IJNS7_ILi128EEENS7_ILi96EEENS7_ILi192EEEEEELi192ENS_10bfloat16_tEfNS_4arch4Sm90ELb0ELb1ELb0ELb0ELb1ELb0ELb0ELb1ELb1ELb1ELb0ELb0EEENS1_21CollectiveEpilogueFwdINS6_IJSA_SC_SB_EEES9_SE_SG_Li256ELb0ELb1ELb0ELb0EEENS1_30DynamicPersistentTileSchedulerILi256ELi128ELb0ELb1ELb1EEEEEEEEEvNT_6ParamsE)
	.align		4
        /*0024*/ 	.word	index@(__assertfail)
	.align		4
        /*0028*/ 	.word	index@(_ZN7cutlass13device_kernelIN5flash11enable_sm90INS1_16FlashAttnFwdSm90INS1_25CollectiveMainloopFwdSm90ILi2EN4cute5tupleIJNS5_1CILi1EEES8_S8_EEENS6_IJNS7_ILi128EEENS7_ILi96EEENS7_ILi192EEEEEELi192ENS_10bfloat16_tEfNS_4arch4Sm90ELb0ELb1ELb0ELb1ELb1ELb0ELb0ELb1ELb1ELb1ELb0ELb0EEENS1_21CollectiveEpilogueFwdINS6_IJSA_SC_SB_EEES9_SE_SG_Li256ELb1ELb1ELb0ELb0EEENS1_36VarlenDynamicPersistentTileSchedulerILi128ELi96ELi256ELi128ELb0ELb1ELb1ELb1ELb0ELb1EEEEEEEEEvNT_6ParamsE)
	.align		4
        /*002c*/ 	.word	index@(__assertfail)
	.align		4
        /*0030*/ 	.word	index@(_ZN7cutlass13device_kernelIN5flash11enable_sm90INS1_16FlashAttnFwdSm90INS1_25CollectiveMainloopFwdSm90ILi2EN4cute5tupleIJNS5_1CILi1EEES8_S8_EEENS6_IJNS7_ILi128EEENS7_ILi96EEENS7_ILi192EEEEEELi192ENS_10bfloat16_tEfNS_4arch4Sm90ELb0ELb1ELb0ELb1ELb1ELb1ELb0ELb1ELb1ELb1ELb0ELb0EEENS1_21CollectiveEpilogueFwdINS6_IJSA_SC_SB_EEES9_SE_SG_Li256ELb1ELb1ELb0ELb0EEENS1_36VarlenDynamicPersistentTileSchedulerILi128ELi96ELi256ELi128ELb0ELb1ELb1ELb1ELb0ELb1EEEEEEEEEvNT_6ParamsE)
	.align		4
        /*0034*/ 	.word	index@(__assertfail)
	.align		4
        /*0038*/ 	.word	index@(_ZN7cutlass13device_kernelIN5flash11enable_sm90INS1_16FlashAttnFwdSm90INS1_25CollectiveMainloopFwdSm90ILi2EN4cute5tupleIJNS5_1CILi1EEES8_S8_EEENS6_IJNS7_ILi128EEENS7_ILi96EEENS7_ILi192EEEEEELi192ENS_10bfloat16_tEfNS_4arch4Sm90ELb1ELb0ELb0ELb0ELb1ELb0ELb0ELb1ELb1ELb1ELb0ELb0EEENS1_21CollectiveEpilogueFwdINS6_IJSA_SC_SB_EEES9_SE_SG_Li256ELb0ELb1ELb0ELb0EEENS1_30DynamicPersistentTileSchedulerILi256ELi128ELb0ELb1ELb1EEEEEEEEEvNT_6ParamsE)
	.align		4
        /*003c*/ 	.word	index@(__assertfail)
	.align		4
        /*0040*/ 	.word	index@(_ZN7cutlass13device_kernelIN5flash11enable_sm90INS1_16FlashAttnFwdSm90INS1_25CollectiveMainloopFwdSm90ILi2EN4cute5tupleIJNS5_1CILi1EEES8_S8_EEENS6_IJNS7_ILi128EEENS7_ILi96EEENS7_ILi192EEEEEELi192ENS_10bfloat16_tEfNS_4arch4Sm90ELb1ELb0ELb0ELb1ELb1ELb0ELb0ELb1ELb1ELb1ELb0ELb0EEENS1_21CollectiveEpilogueFwdINS6_IJSA_SC_SB_EEES9_SE_SG_Li256ELb1ELb1ELb0ELb0EEENS1_36VarlenDynamicPersistentTileSchedulerILi128ELi96ELi256ELi128ELb0ELb1ELb1ELb1ELb1ELb1EEEEEEEEEvNT_6ParamsE)
	.align		4
        /*0044*/ 	.word	index@(__assertfail)
	.align		4
        /*0048*/ 	.word	index@(_ZN7cutlass13device_kernelIN5flash11enable_sm90INS1_16FlashAttnFwdSm90INS1_25CollectiveMainloopFwdSm90ILi2EN4cute5tupleIJNS5_1CILi1EEES8_S8_EEENS6_IJNS7_ILi128EEENS7_ILi96EEENS7_ILi192EEEEEELi192ENS_10bfloat16_tEfNS_4arch4Sm90ELb1ELb0ELb0ELb1ELb1ELb1ELb0ELb1ELb1ELb1ELb0ELb0EEENS1_21CollectiveEpilogueFwdINS6_IJSA_SC_SB_EEES9_SE_SG_Li256ELb1ELb1ELb0ELb0EEENS1_36VarlenDynamicPersistentTileSchedulerILi128ELi96ELi256ELi128ELb0ELb1ELb1ELb1ELb1ELb1EEEEEEEEEvNT_6ParamsE)
	.align		4
        /*004c*/ 	.word	index@(__assertfail)
	.align		4
        /*0050*/ 	.word	0x00000000
	.align		4
        /*0054*/ 	.word	0xfffffffe
	.align		4
        /*0058*/ 	.word	0x00000000
	.align		4
        /*005c*/ 	.word	0xfffffffd
	.align		4
        /*0060*/ 	.word	0x00000000
	.align		4
        /*0064*/ 	.word	0xfffffffc


//--------------------- .nv.constant4             --------------------------
	.section	.nv.constant4,"a",@progbits
	.align	8
	.align		8
.nv.constant4:
        /*0000*/ 	.dword	__assertfail
	.align		8
        /*0008*/ 	.dword	__unnamed_1
	.align		8
        /*0010*/ 	.dword	__unnamed_2
	.align		8
        /*0018*/ 	.dword	__unnamed_3
	.align		8
        /*0020*/ 	.dword	__unnamed_4
	.align		8
        /*0028*/ 	.dword	__unnamed_5
	.align		8
        /*0030*/ 	.dword	_ZN72_INTERNAL_871ed516_36_flash_fwd_hdim192_bf16_paged_sm90_cu_b81ac279_30684cuda3std3__45__cpo5beginE
	.align		8
        /*0038*/ 	.dword	_ZN72_INTERNAL_871ed516_36_flash_fwd_hdim192_bf16_paged_sm90_cu_b81ac279_30684cuda3std3__45__cpo3endE
	.align		8
        /*0040*/ 	.dword	_ZN72_INTERNAL_871ed516_36_flash_fwd_hdim192_bf16_paged_sm90_cu_b81ac279_30684cuda3std3__45__cpo6cbeginE
	.align		8
        /*0048*/ 	.dword	_ZN72_INTERNAL_871ed516_36_flash_fwd_hdim192_bf16_paged_sm90_cu_b81ac279_30684cuda3std3__45__cpo4cendE
	.align		8
        /*0050*/ 	.dword	_ZN72_INTERNAL_871ed516_36_flash_fwd_hdim192_bf16_paged_sm90_cu_b81ac279_30684cuda3std3__474_GLOBAL__N__871ed516_36_flash_fwd_hdim192_bf16_paged_sm90_cu_b81ac279_30686ignoreE
	.align		8
        /*0058*/ 	.dword	_ZN72_INTERNAL_871ed516_36_flash_fwd_hdim192_bf16_paged_sm90_cu_b81ac279_30684cuda3std3__419piecewise_constructE
	.align		8
        /*0060*/ 	.dword	_ZN72_INTERNAL_871ed516_36_flash_fwd_hdim192_bf16_paged_sm90_cu_b81ac279_30684cuda3std3__48in_placeE
	.align		8
        /*0068*/ 	.dword	_ZN72_INTERNAL_871ed516_36_flash_fwd_hdim192_bf16_paged_sm90_cu_b81ac279_30684cuda3std6ranges3__45__cpo4swapE
	.align		8
        /*0070*/ 	.dword	_ZN72_INTERNAL_871ed516_36_flash_fwd_hdim192_bf16_paged_sm90_cu_b81ac279_30684cuda3std6ranges3__45__cpo9iter_moveE
	.align		8
        /*0078*/ 	.dword	_ZN72_INTERNAL_871ed516_36_flash_fwd_hdim192_bf16_paged_sm90_cu_b81ac279_30684cute7productE
	.align		8
        /*0080*/ 	.dword	_ZN72_INTERNAL_871ed516_36_flash_fwd_hdim192_bf16_paged_sm90_cu_b81ac279_30684cute1_E
	.align		8
        /*0088*/ 	.dword	$str$23
	.align		8
        /*0090*/ 	.dword	$str$24


//--------------------- .text._ZN7cutlass13device_kernelIN5flash11enable_sm90INS1_16FlashAttnFwdSm90INS1_25CollectiveMainloopFwdSm90ILi2EN4cute5tupleIJNS5_1CILi1EEES8_S8_EEENS6_IJNS7_ILi128EEENS7_ILi96EEENS7_ILi192EEEEEELi192ENS_10bfloat16_tEfNS_4arch4Sm90ELb0ELb0ELb0ELb0ELb1ELb0ELb0ELb1ELb1ELb1ELb0ELb0EEENS1_21CollectiveEpilogueFwdINS6_IJSA_SC_SB_EEES9_SE_SG_Li256ELb0ELb1ELb0ELb0EEENS1_29StaticPersistentTileSchedulerILb0EEEEEEEEEvNT_6ParamsE --------------------------
	.section	.text._ZN7cutlass13device_kernelIN5flash11enable_sm90INS1_16FlashAttnFwdSm90INS1_25CollectiveMainloopFwdSm90ILi2EN4cute5tupleIJNS5_1CILi1EEES8_S8_EEENS6_IJNS7_ILi128EEENS7_ILi96EEENS7_ILi192EEEEEELi192ENS_10bfloat16_tEfNS_4arch4Sm90ELb0ELb0ELb0ELb0ELb1ELb0ELb0ELb1ELb1ELb1ELb0ELb0EEENS1_21CollectiveEpilogueFwdINS6_IJSA_SC_SB_EEES9_SE_SG_Li256ELb0ELb1ELb0ELb0EEENS1_29StaticPersistentTileSchedulerILb0EEEEEEEEEvNT_6ParamsE,"ax",@progbits
	.align	128
.text._ZN7cutlass13device_kernelIN5flash11enable_sm90INS1_16FlashAttnFwdSm90INS1_25CollectiveMainloopFwdSm90ILi2EN4cute5tupleIJNS5_1CILi1EEES8_S8_EEENS6_IJNS7_ILi128EEENS7_ILi96EEENS7_ILi192EEEEEELi192ENS_10bfloat16_tEfNS_4arch4Sm90ELb0ELb0ELb0ELb0ELb1ELb0ELb0ELb1ELb1ELb1ELb0ELb0EEENS1_21CollectiveEpilogueFwdINS6_IJSA_SC_SB_EEES9_SE_SG_Li256ELb0ELb1ELb0ELb0EEENS1_29StaticPersistentTileSchedulerILb0EEEEEEEEEvNT_6ParamsE:
        .type           _ZN7cutlass13device_kernelIN5flash11enable_sm90INS1_16FlashAttnFwdSm90INS1_25CollectiveMainloopFwdSm90ILi2EN4cute5tupleIJNS5_1CILi1EEES8_S8_EEENS6_IJNS7_ILi128EEENS7_ILi96EEENS7_ILi192EEEEEELi192ENS_10bfloat16_tEfNS_4arch4Sm90ELb0ELb0ELb0ELb0ELb1ELb0ELb0ELb1ELb1ELb1ELb0ELb0EEENS1_21CollectiveEpilogueFwdINS6_IJSA_SC_SB_EEES9_SE_SG_Li256ELb0ELb1ELb0ELb0EEENS1_29StaticPersistentTileSchedulerILb0EEEEEEEEEvNT_6ParamsE,@function
        .size           _ZN7cutlass13device_kernelIN5flash11enable_sm90INS1_16FlashAttnFwdSm90INS1_25CollectiveMainloopFwdSm90ILi2EN4cute5tupleIJNS5_1CILi1EEES8_S8_EEENS6_IJNS7_ILi128EEENS7_ILi96EEENS7_ILi192EEEEEELi192ENS_10bfloat16_tEfNS_4arch4Sm90ELb0ELb0ELb0ELb0ELb1ELb0ELb0ELb1ELb1ELb1ELb0ELb0EEENS1_21CollectiveEpilogueFwdINS6_IJSA_SC_SB_EEES9_SE_SG_Li256ELb0ELb1ELb0ELb0EEENS1_29StaticPersistentTileSchedulerILb0EEEEEEEEEvNT_6ParamsE,(.L_x_3232 - _ZN7cutlass13device_kernelIN5flash11enable_sm90INS1_16FlashAttnFwdSm90INS1_25CollectiveMainloopFwdSm90ILi2EN4cute5tupleIJNS5_1CILi1EEES8_S8_EEENS6_IJNS7_ILi128EEENS7_ILi96EEENS7_ILi192EEEEEELi192ENS_10bfloat16_tEfNS_4arch4Sm90ELb0ELb0ELb0ELb0ELb1ELb0ELb0ELb1ELb1ELb1ELb0ELb0EEENS1_21CollectiveEpilogueFwdINS6_IJSA_SC_SB_EEES9_SE_SG_Li256ELb0ELb1ELb0ELb0EEENS1_29StaticPersistentTileSchedulerILb0EEEEEEEEEvNT_6ParamsE)
        .other          _ZN7cutlass13device_kernelIN5flash11enable_sm90INS1_16FlashAttnFwdSm90INS1_25CollectiveMainloopFwdSm90ILi2EN4cute5tupleIJNS5_1CILi1EEES8_S8_EEENS6_IJNS7_ILi128EEENS7_ILi96EEENS7_ILi192EEEEEELi192ENS_10bfloat16_tEfNS_4arch4Sm90ELb0ELb0ELb0ELb0ELb1ELb0ELb0ELb1ELb1ELb1ELb0ELb0EEENS1_21CollectiveEpilogueFwdINS6_IJSA_SC_SB_EEES9_SE_SG_Li256ELb0ELb1ELb0ELb0EEENS1_29StaticPersistentTileSchedulerILb0EEEEEEEEEvNT_6ParamsE,@"STO_CUDA_ENTRY STV_DEFAULT"
_ZN7cutlass13device_kernelIN5flash11enable_sm90INS1_16FlashAttnFwdSm90INS1_25CollectiveMainloopFwdSm90ILi2EN4cute5tupleIJNS5_1CILi1EEES8_S8_EEENS6_IJNS7_ILi128EEENS7_ILi96EEENS7_ILi192EEEEEELi192ENS_10bfloat16_tEfNS_4arch4Sm90ELb0ELb0ELb0ELb0ELb1ELb0ELb0ELb1ELb1ELb1ELb0ELb0EEENS1_21CollectiveEpilogueFwdINS6_IJSA_SC_SB_EEES9_SE_SG_Li256ELb0ELb1ELb0ELb0EEENS1_29StaticPersistentTileSchedulerILb0EEEEEEEEEvNT_6ParamsE:
[----:B------:R-:W0:Y:S02]  /*0000*/  LDC R1, c[0x0][0x28] ;  /* 0x00000a00ff017b82 */ /* 0x000e240000000800 */
[----:B0-----:R-:W-:Y:S01]  /*0010*/  VIADD R1, R1, 0xfffffff8 ;  /* 0xfffffff801017836 */ /* 0x001fe20000000000 */
[----:B------:R-:W0:Y:S01]  /*0020*/  S2R R3, SR_TID.X ;  /* 0x0000000000037919 */ /* 0x000e220000002100 */
[----:B------:R-:W-:Y:S01]  /*0030*/  ELECT P0, URZ, PT ;  /* 0x00000000003f782f */ /* 0x000fe20003800000 */
[----:B------:R-:W-:Y:S01]  /*0040*/  UMOV UR4, 0x80 ;  /* 0x0000008000047882 */ /* 0x000fe20000000000 */
[----:B------:R-:W-:Y:S01]  /*0050*/  UMOV UR7, 0x100 ;  /* 0x0000010000077882 */ /* 0x000fe20000000000 */
[----:B0-----:R-:W-:-:S05]  /*0060*/  SHF.R.U32.HI R0, RZ, 0x5, R3 ;  /* 0x00000005ff007819 */ /* 0x001fca0000011603 */
[----:B------:R-:W0:Y:S02]  /*0070*/  SHFL.IDX PT, R2, R0, RZ, 0x1f ;  /* 0x00001fff00027589 */ /* 0x000e2400000e0000 */
[C---:B0-----:R-:W-:Y:S02]  /*0080*/  ISETP.NE.OR P0, PT, R2.reuse, RZ, !P0 ;  /* 0x000000ff0200720c */ /* 0x041fe40004705670 */
[----:B------:R-:W-:Y:S02]  /*0090*/  ISETP.NE.AND P1, PT, R2, RZ, PT ;  /* 0x000000ff0200720c */ /* 0x000fe40003f25270 */
[----:B------:R-:W-:-:S06]  /*00a0*/  SHF.R.U32.HI R2, RZ, 0x7, R3 ;  /* 0x00000007ff027819 */ /* 0x000fcc0000011603 */
[----:B------:R-:W0:Y:S03]  /*00b0*/  SHFL.IDX PT, R2, R2, RZ, 0x1f ;  /* 0x00001fff02027589 */ /* 0x000e2600000e0000 */
[----:B------:R-:W-:Y:S01]  /*00c0*/  VOTEU.ALL UP0, P0 ;  /* 0x00000000003f7886 */ /* 0x000fe20000000000 */
[----:B------:R-:W-:-:S04]  /*00d0*/  VOTEU.ALL UP1, P0 ;  /* 0x00000000003f7886 */ /* 0x000fc80000020000 */
[----:B------:R-:W1:Y:S01]  /*00e0*/  @!UP0 S2UR UR8, SR_CgaCtaId ;  /* 0x00000000000889c3 */ /* 0x000e620000008800 */
[----:B------:R-:W-:Y:S01]  /*00f0*/  @!UP0 UMOV UR6, 0x400 ;  /* 0x0000040000068882 */ /* 0x000fe20000000000 */
[----:B------:R-:W-:-:S04]  /*0100*/  @!UP0 UIADD3 UR4, -UR4, 0x100000, URZ ;  /* 0x0010000004048890 */ /* 0x000fc8000fffe13f */
[----:B------:R-:W-:Y:S02]  /*0110*/  @!UP0 USHF.L.U32 UR5, UR4, 0xb, URZ ;  /* 0x0000000b04058899 */ /* 0x000fe4000800063f */
[----:B------:R-:W-:Y:S02]  /*0120*/  @!UP0 USHF.L.U32 UR4, UR4, 0x1, URZ ;  /* 0x0000000104048899 */ /* 0x000fe4000800063f */
[----:B-1----:R-:W-:Y:S02]  /*0130*/  @!UP0 ULEA UR8, UR8, UR6, 0x18 ;  /* 0x0000000608088291 */ /* 0x002fe4000f8ec03f */
[----:B------:R-:W-:-:S04]  /*0140*/  @!UP0 UIADD3 UR6, -UR7, 0x100000, URZ ;  /* 0x0010000007068890 */ /* 0x000fc8000fffe13f */
[----:B------:R-:W-:Y:S02]  /*0150*/  @!UP0 USHF.L.U32 UR7, UR6, 0xb, URZ ;  /* 0x0000000b06078899 */ /* 0x000fe4000800063f */
[----:B------:R-:W-:Y:S01]  /*0160*/  @!UP0 USHF.L.U32 UR6, UR6, 0x1, URZ ;  /* 0x0000000106068899 */ /* 0x000fe2000800063f */
[----:B------:R-:W-:-:S05]  /*0170*/  VOTEU.ALL UP0, P0 ;  /* 0x00000000003f7886 */ /* 0x000fca0000000000 */
[----:B------:R1:W2:Y:S06]  /*0180*/  @!UP0 SYNCS.EXCH.64 URZ, [UR8+0x30800], UR4 ;  /* 0x03080004083f85b2 */ /* 0x0002ac0008000100 */
[----:B------:R1:W3:Y:S02]  /*0190*/  @!UP1 SYNCS.EXCH.64 URZ, [UR8+0x30820], UR6 ;  /* 0x03082006083f95b2 */ /* 0x0002e40008000100 */
[----:B01----:R-:W-:Y:S05]  /*01a0*/  @P1 BRA `(.L_x_0) ;  /* 0x0000000000481947 */ /* 0x003fea0003800000 */
[----:B------:R-:W0:Y:S01]  /*01b0*/  S2UR UR5, SR_CgaCtaId ;  /* 0x00000000000579c3 */ /* 0x000e220000008800 */
[----:B------:R-:W-:Y:S01]  /*01c0*/  UMOV UR4, 0x400 ;  /* 0x0000040000047882 */ /* 0x000fe20000000000 */
[----:B------:R-:W-:Y:S01]  /*01d0*/  UMOV UR6, 0x80 ;  /* 0x0000008000067882 */ /* 0x000fe20000000000 */
[----:B------:R-:W-:Y:S01]  /*01e0*/  UMOV UR7, 0x100 ;  /* 0x0000010000077882 */ /* 0x000fe20000000000 */
[----:B------:R-:W-:Y:S01]  /*01f0*/  ELECT P0, URZ, PT ;  /* 0x00000000003f782f */ /* 0x000fe20003800000 */
[----:B0-----:R-:W-:Y:S02]  /*0200*/  ULEA UR8, UR5, UR4, 0x18 ;  /* 0x0000000405087291 */ /* 0x001fe4000f8ec03f */
[----:B------:R-:W-:-:S04]  /*0210*/  UIADD3 UR4, -UR6, 0x100000, URZ ;  /* 0x0010000006047890 */ /* 0x000fc8000fffe13f */
[----:B------:R-:W-:Y:S02]  /*0220*/  USHF.L.U32 UR5, UR4, 0xb, URZ ;  /* 0x0000000b04057899 */ /* 0x000fe4000800063f */
[----:B------:R-:W-:Y:S02]  /*0230*/  USHF.L.U32 UR4, UR4, 0x1, URZ ;  /* 0x0000000104047899 */ /* 0x000fe4000800063f */
[----:B------:R-:W-:-:S04]  /*0240*/  UIADD3 UR6, -UR7, 0x100000, URZ ;  /* 0x0010000007067890 */ /* 0x000fc8000fffe13f */
[----:B------:R-:W-:Y:S02]  /*0250*/  USHF.L.U32 UR7, UR6, 0xb, URZ ;  /* 0x0000000b06077899 */ /* 0x000fe4000800063f */
[----:B------:R-:W-:Y:S01]  /*0260*/  USHF.L.U32 UR6, UR6, 0x1, URZ ;  /* 0x0000000106067899 */ /* 0x000fe2000800063f */
[----:B------:R-:W0:Y:S03]  /*0270*/  FENCE.VIEW.ASYNC.S ;  /* 0x00000000000073c6 */ /* 0x000e260000000000 */
[----:B0-----:R0:W1:Y:S08]  /*0280*/  SYNCS.EXCH.64 URZ, [UR8+0x30830], UR4 ;  /* 0x03083004083f75b2 */ /* 0x0010700008000100 */
[----:B------:R0:W4:Y:S01]  /*0290*/  SYNCS.EXCH.64 URZ, [UR8+0x30840], UR6 ;  /* 0x03084006083f75b2 */ /* 0x0001220008000100 */
[----:B------:R0:W0:Y:S01]  /*02a0*/  SYNCS.EXCH.64 URZ, [UR8+0x30838], UR4 ;  /* 0x03083804083f75b2 */ /* 0x0000220008000100 */
[----:B------:R0:W0:Y:S01]  /*02b0*/  SYNCS.EXCH.64 URZ, [UR8+0x30848], UR6 ;  /* 0x03084806083f75b2 */ /* 0x0000220008000100 */
[----:B------:R-:W-:Y:S01]  /*02c0*/  NOP ;  /* 0x0000000000007918 */ /* 0x000fe20000000000 */
.L_x_0:
[----:B------:R-:W5:Y:S01]  /*02d0*/  SHFL.IDX PT, R4, R0, RZ, 0x1f ;  /* 0x00001fff00047589 */ /* 0x000f6200000e0000 */
[----:B------:R-:W-:Y:S01]  /*02e0*/  NOP ;  /* 0x0000000000007918 */ /* 0x000fe20000000000 */
[----:B-----5:R-:W-:-:S13]  /*02f0*/  ISETP.NE.AND P0, PT, R4, RZ, PT ;  /* 0x000000ff0400720c */ /* 0x020fda0003f05270 */
[----:B------:R-:W-:Y:S05]  /*0300*/  @P0 BRA `(.L_x_1) ;  /* 0x0000000000480947 */ /* 0x000fea0003800000 */
[----:B0-----:R-:W0:Y:S01]  /*0310*/  S2UR UR5, SR_CgaCtaId ;  /* 0x00000000000579c3 */ /* 0x001e220000008800 */
        /* <DEDUP_REMOVED lines=12> */
[----:B0-----:R0:W0:Y:S08]  /*03e0*/  SYNCS.EXCH.64 URZ, [UR8+0x30850], UR4 ;  /* 0x03085004083f75b2 */ /* 0x0010300008000100 */
[----:B------:R0:W0:Y:S01]  /*03f0*/  SYNCS.EXCH.64 URZ, [UR8+0x30860], UR6 ;  /* 0x03086006083f75b2 */ /* 0x0000220008000100 */
[----:B------:R0:W0:Y:S01]  /*0400*/  SYNCS.EXCH.64 URZ, [UR8+0x30858], UR4 ;  /* 0x03085804083f75b2 */ /* 0x0000220008000100 */
[----:B------:R0:W0:Y:S01]  /*0410*/  SYNCS.EXCH.64 URZ, [UR8+0x30868], UR6 ;  /* 0x03086806083f75b2 */ /* 0x0000220008000100 */
[----:B------:R-:W-:Y:S01]  /*0420*/  NOP ;  /* 0x0000000000007918 */ /* 0x000fe20000000000 */
.L_x_1:
[----:B------:R-:W5:Y:S01]  /*0430*/  SHFL.IDX PT, R4, R0, RZ, 0x1f ;  /* 0x00001fff00047589 */ /* 0x000f6200000e0000 */
[----:B------:R-:W-:Y:S01]  /*0440*/  NOP ;  /* 0x0000000000007918 */ /* 0x000fe20000000000 */
[----:B-----5:R-:W-:-:S13]  /*0450*/  ISETP.NE.AND P0, PT, R4, RZ, PT ;  /* 0x000000ff0400720c */ /* 0x020fda0003f05270 */
[----:B------:R-:W-:Y:S05]  /*0460*/  @P0 BRA `(.L_x_2) ;  /* 0x0000000000380947 */ /* 0x000fea0003800000 */
[----:B0-----:R-:W0:Y:S01]  /*0470*/  S2UR UR5, SR_CgaCtaId ;  /* 0x00000000000579c3 */ /* 0x001e220000008800 */
[----:B------:R-:W-:Y:S01]  /*0480*/  UMOV UR4, 0x400 ;  /* 0x0000040000047882 */ /* 0x000fe20000000000 */
[----:B------:R-:W-:Y:S01]  /*0490*/  UMOV UR7, 0x80 ;  /* 0x0000008000077882 */ /* 0x000fe20000000000 */
[----:B------:R-:W-:Y:S01]  /*04a0*/  ELECT P0, URZ, PT ;  /* 0x00000000003f782f */ /* 0x000fe20003800000 */
[----:B0-----:R-:W-:Y:S02]  /*04b0*/  ULEA UR6, UR5, UR4, 0x18 ;  /* 0x0000000405067291 */ /* 0x001fe4000f8ec03f */
[----:B------:R-:W-:-:S04]  /*04c0*/  UIADD3 UR4, -UR7, 0x100000, URZ ;  /* 0x0010000007047890 */ /* 0x000fc8000fffe13f */
[----:B------:R-:W-:Y:S02]  /*04d0*/  USHF.L.U32 UR5, UR4, 0xb, URZ ;  /* 0x0000000b04057899 */ /* 0x000fe4000800063f */
[----:B------:R-:W-:Y:S01]  /*04e0*/  USHF.L.U32 UR4, UR4, 0x1, URZ ;  /* 0x0000000104047899 */ /* 0x000fe2000800063f */
[----:B------:R-:W0:Y:S11]  /*04f0*/  FENCE.VIEW.ASYNC.S ;  /* 0x00000000000073c6 */ /* 0x000e360000000000 */
[----:B0-----:R0:W0:Y:S01]  /*0500*/  SYNCS.EXCH.64 URZ, [UR6+0x30870], UR4 ;  /* 0x03087004063f75b2 */ /* 0x0010220008000100 */
[----:B------:R0:W0:Y:S01]  /*0510*/  SYNCS.EXCH.64 URZ, [UR6+0x30880], UR4 ;  /* 0x03088004063f75b2 */ /* 0x0000220008000100 */
[----:B------:R0:W0:Y:S01]  /*0520*/  SYNCS.EXCH.64 URZ, [UR6+0x30878], UR4 ;  /* 0x03087804063f75b2 */ /* 0x0000220008000100 */
[----:B------:R0:W0:Y:S01]  /*0530*/  SYNCS.EXCH.64 URZ, [UR6+0x30888], UR4 ;  /* 0x03088804063f75b2 */ /* 0x0000220008000100 */
[----:B------:R-:W-:Y:S01]  /*0540*/  NOP ;  /* 0x0000000000007918 */ /* 0x000fe20000000000 */
.L_x_2:
        /* <DEDUP_REMOVED lines=22> */
.L_x_3:
[----:B------:R-:W5:Y:S01]  /*06b0*/  SHFL.IDX PT, R4, R0, RZ, 0x1f ;  /* 0x00001fff00047589 */ /* 0x000f6200000e0000 */
[----:B------:R-:W-:Y:S01]  /*06c0*/  R2UR UR9, R2 ;  /* 0x00000000020972ca */ /* 0x000fe200000e0000 */
        /* <DEDUP_REMOVED lines=21> */
.L_x_4:
[----:B------:R-:W-:Y:S01]  /*0820*/  UISETP.NE.AND UP0, UPT, UR9, URZ, UPT ;  /* 0x0000003f0900728c */ /* 0x000fe2000bf05270 */
[----:B------:R-:W-:Y:S01]  /*0830*/  NOP ;  /* 0x0000000000007918 */ /* 0x000fe20000000000 */
[----:B0-----:R-:W-:Y:S01]  /*0840*/  UMOV UR4, 0x1 ;  /* 0x0000000100047882 */ /* 0x001fe20000000000 */
[----:B------:R-:W-:Y:S01]  /*0850*/  ULDC.64 UR36, c[0x0][0x208] ;  /* 0x0000820000247ab9 */ /* 0x000fe20000000a00 */
[----:B------:R-:W-:Y:S01]  /*0860*/  USEL UR4, UR4, 0x2, !UP0 ;  /* 0x0000000204047887 */ /* 0x000fe2000c000000 */
[----:B-1234-:R-:W-:Y:S01]  /*0870*/  BAR.SYNC.DEFER_BLOCKING 0x0 ;  /* 0x0000000000007b1d */ /* 0x01efe20000010000 */
[----:B------:R-:W-:-:S04]  /*0880*/  PLOP3.LUT P0, PT, PT, PT, UP0, 0x80, 0x0 ;  /* 0x000000000000781c */ /* 0x000fc80003f0f008 */
[----:B------:R-:W-:-:S05]  /*0890*/  IMAD.U32 R2, RZ, RZ, UR4 ;  /* 0x00000004ff027e24 */ /* 0x000fca000f8e00ff */
[----:B------:R0:W-:Y:S04]  /*08a0*/  STL [R1+0x4], R2 ;  /* 0x0000040201007387 */ /* 0x0001e80000100800 */
[----:B------:R-:W-:Y:S05]  /*08b0*/  @!P0 BRA `(.L_x_5) ;  /* 0x00000074002c8947 */ /* 0x000fea0003800000 */
.L_x_6:
[----:B------:R-:W-:-:S08]  /*08c0*/  NOP ;  /* 0x0000000000007918 */ /* 0x000fd00000000000 */
[----:B------:R-:W1:Y:S02]  /*08d0*/  USETMAXREG.TRY_ALLOC.CTAPOOL UP0, 0xe8 ;  /* 0x000000e8000079c8 */ /* 0x000e640008000600 */
[----:B-1----:R-:W-:-:S13]  /*08e0*/  PLOP3.LUT P0, PT, PT, PT, UP0, 0x80, 0x0 ;  /* 0x000000000000781c */ /* 0x002fda0003f0f008 */
[----:B------:R-:W-:Y:S05]  /*08f0*/  @!P0 BRA `(.L_x_6) ;  /* 0xfffffffc00f08947 */ /* 0x000fea000383ffff */
[----:B------:R-:W1:Y:S08]  /*0900*/  S2UR UR61, SR_CTAID.X ;  /* 0x00000000003d79c3 */ /* 0x000e700000002500 */
[----:B------:R-:W-:Y:S08]  /*0910*/  BAR.ARV 0x8, 0x180 ;  /* 0x0206000000007b1d */ /* 0x000ff00000002000 */
[----:B------:R-:W1:Y:S02]  /*0920*/  LDC R0, c[0x0][0xc34] ;  /* 0x00030d00ff007b82 */ /* 0x000e640000000800 */
[----:B-1----:R-:W-:-:S13]  /*0930*/  ISETP.LE.AND P0, PT, R0, UR61, PT ;  /* 0x0000003d00007c0c */ /* 0x002fda000bf03270 */
[----:B------:R-:W-:Y:S05]  /*0940*/  @P0 EXIT ;  /* 0x000000000000094d */ /* 0x000fea0003800000 */
[----:B0-----:R-:W2:Y:S01]  /*0950*/  LDL R2, [R1+0x4] ;  /* 0x0000040001027983 */ /* 0x001ea20000100800 */
[----:B------:R-:W-:Y:S01]  /*0960*/  VIADD R19, R3, 0xffffff80 ;  /* 0xffffff8003137836 */ /* 0x000fe20000000000 */
[----:B------:R-:W-:Y:S01]  /*0970*/  UMOV UR39, URZ ;  /* 0x0000003f00277c82 */ /* 0x000fe20008000000 */
[----:B------:R-:W-:Y:S01]  /*0980*/  IMAD.MOV.U32 R198, RZ, RZ, -0x2 ;  /* 0xfffffffeffc67424 */ /* 0x000fe200078e00ff */
[----:B------:R-:W-:Y:S02]  /*0990*/  UMOV UR38, URZ ;  /* 0x0000003f00267c82 */ /* 0x000fe40008000000 */
[----:B------:R-:W-:-:S04]  /*09a0*/  SHF.R.S32.HI R0, RZ, 0x1f, R19 ;  /* 0x0000001fff007819 */ /* 0x000fc80000011413 */
[CC--:B------:R-:W-:Y:S02]  /*09b0*/  LEA.HI R3, R0.reuse, R19.reuse, RZ, 0x7 ;  /* 0x0000001300037211 */ /* 0x0c0fe400078f38ff */
[CC--:B------:R-:W-:Y:S02]  /*09c0*/  LEA.HI R4, R0.reuse, R19.reuse, RZ, 0x5 ;  /* 0x0000001300047211 */ /* 0x0c0fe400078f28ff */
[----:B------:R-:W-:Y:S02]  /*09d0*/  LOP3.LUT R192, R3, 0xffffff80, RZ, 0xc0, !PT ;  /* 0xffffff8003c07812 */ /* 0x000fe400078ec0ff */
[CC--:B------:R-:W-:Y:S02]  /*09e0*/  LEA.HI R7, R0.reuse, R19.reuse, RZ, 0x2 ;  /* 0x0000001300077211 */ /* 0x0c0fe400078f10ff */
[----:B------:R-:W-:Y:S01]  /*09f0*/  LEA.HI R22, R0, R19, RZ, 0x3 ;  /* 0x0000001300167211 */ /* 0x000fe200078f18ff */
[----:B------:R-:W-:Y:S01]  /*0a00*/  IMAD.IADD R192, R19, 0x1, -R192 ;  /* 0x0000000113c07824 */ /* 0x000fe200078e0ac0 */
[----:B------:R-:W-:-:S02]  /*0a10*/  SHF.L.U32 R6, R4, 0x5, RZ ;  /* 0x0000000504067819 */ /* 0x000fc400000006ff */
[----:B------:R-:W-:Y:S02]  /*0a20*/  LOP3.LUT R10, R7, 0xfffffffc, RZ, 0xc0, !PT ;  /* 0xfffffffc070a7812 */ /* 0x000fe400078ec0ff */
[----:B------:R-:W-:Y:S02]  /*0a30*/  SHF.R.S32.HI R5, RZ, 0x1f, R192 ;  /* 0x0000001fff057819 */ /* 0x000fe400000114c0 */
[----:B------:R-:W-:Y:S01]  /*0a40*/  LOP3.LUT R9, R6, 0xfffffc00, RZ, 0xc0, !PT ;  /* 0xfffffc0006097812 */ /* 0x000fe200078ec0ff */
[----:B------:R-:W-:Y:S01]  /*0a50*/  IMAD.IADD R10, R19, 0x1, -R10 ;  /* 0x00000001130a7824 */ /* 0x000fe200078e0a0a */
[----:B------:R-:W-:Y:S02]  /*0a60*/  SHF.R.S32.HI R194, RZ, 0x7, R3 ;  /* 0x00000007ffc27819 */ /* 0x000fe40000011403 */
[----:B------:R-:W-:Y:S02]  /*0a70*/  LOP3.LUT R12, R22, 0xfffffff8, RZ, 0xc0, !PT ;  /* 0xfffffff8160c7812 */ /* 0x000fe400078ec0ff */
[----:B------:R-:W-:-:S02]  /*0a80*/  LEA.HI R3, R3, R194, RZ, 0x1 ;  /* 0x000000c203037211 */ /* 0x000fc400078f08ff */
[----:B------:R-:W-:Y:S02]  /*0a90*/  LEA.HI R6, R10, R10, RZ, 0x1 ;  /* 0x0000000a0a067211 */ /* 0x000fe400078f08ff */
[----:B------:R-:W-:Y:S02]  /*0aa0*/  LOP3.LUT R3, R3, 0x3fffffe, RZ, 0xc0, !PT ;  /* 0x03fffffe03037812 */ /* 0x000fe400078ec0ff */
[----:B------:R-:W-:-:S03]  /*0ab0*/  SHF.R.S32.HI R22, RZ, 0x3, R22 ;  /* 0x00000003ff167819 */ /* 0x000fc60000011416 */
[----:B------:R-:W-:Y:S01]  /*0ac0*/  IMAD.IADD R3, R194, 0x1, -R3 ;  /* 0x00000001c2037824 */ /* 0x000fe200078e0a03 */
[----:B--2---:R-:W-:Y:S02]  /*0ad0*/  R2UR UR4, R2 ;  /* 0x00000000020472ca */ /* 0x004fe400000e0000 */
[----:B------:R-:W-:Y:S02]  /*0ae0*/  LEA.HI R2, R0, R19, RZ, 0x4 ;  /* 0x0000001300027211 */ /* 0x000fe400078f20ff */
[----:B------:R-:W-:Y:S02]  /*0af0*/  LEA.HI R0, R5, R192, RZ, 0x2 ;  /* 0x000000c005007211 */ /* 0x000fe400078f10ff */
[----:B------:R-:W-:Y:S02]  /*0b00*/  LOP3.LUT R4, R2, 0x3fffff0, RZ, 0xc0, !PT ;  /* 0x03fffff002047812 */ /* 0x000fe400078ec0ff */
[--C-:B------:R-:W-:Y:S02]  /*0b10*/  SHF.R.S32.HI R8, RZ, 0x2, R0.reuse ;  /* 0x00000002ff087819 */ /* 0x100fe40000011400 */
[----:B------:R-:W-:Y:S01]  /*0b20*/  SHF.R.S32.HI R11, RZ, 0x1f, R0 ;  /* 0x0000001fff0b7819 */ /* 0x000fe20000011400 */
[C---:B------:R-:W-:Y:S01]  /*0b30*/  IMAD.IADD R4, R19.reuse, 0x1, -R4 ;  /* 0x0000000113047824 */ /* 0x040fe200078e0a04 */
[----:B------:R-:W-:Y:S01]  /*0b40*/  SHF.R.S32.HI R7, RZ, 0x4, R2 ;  /* 0x00000004ff077819 */ /* 0x000fe20000011402 */
[----:B------:R-:W-:Y:S01]  /*0b50*/  IMAD.IADD R19, R19, 0x1, -R12 ;  /* 0x0000000113137824 */ /* 0x000fe200078e0a0c */
[----:B------:R-:W-:Y:S01]  /*0b60*/  LEA.HI R11, R11, R8, RZ, 0x3 ;  /* 0x000000080b0b7211 */ /* 0x000fe200078f18ff */
[----:B------:R-:W-:Y:S01]  /*0b70*/  IMAD R9, R4, 0x40, R9 ;  /* 0x0000004004097824 */ /* 0x000fe200078e0209 */
[----:B------:R-:W-:Y:S01]  /*0b80*/  LEA.HI R4, R5, R192, RZ, 0x5 ;  /* 0x000000c005047211 */ /* 0x000fe200078f28ff */
[----:B------:R-:W-:Y:S01]  /*0b90*/  IMAD.SHL.U32 R16, R19, 0x8, RZ ;  /* 0x0000000813107824 */ /* 0x000fe200078e00ff */
[----:B------:R-:W-:Y:S01]  /*0ba0*/  LOP3.LUT R11, R11, 0xfffffff8, RZ, 0xc0, !PT ;  /* 0xfffffff80b0b7812 */ /* 0x000fe200078ec0ff */
[----:B------:R-:W-:Y:S01]  /*0bb0*/  ULOP3.LUT UR4, UR4, 0x1, URZ, 0xfc, !UPT ;  /* 0x0000000104047892 */ /* 0x000fe2000f8efc3f */
[----:B------:R-:W-:Y:S01]  /*0bc0*/  LEA.HI R2, R2, R7, RZ, 0x1 ;  /* 0x0000000702027211 */ /* 0x000fe200078f08ff */
[----:B------:R-:W-:Y:S01]  /*0bd0*/  VIADD R18, R16, 0x40 ;  /* 0x0000004010127836 */ /* 0x000fe20000000000 */
[----:B------:R-:W-:Y:S01]  /*0be0*/  SHF.R.S32.HI R4, RZ, 0x5, R4 ;  /* 0x00000005ff047819 */ /* 0x000fe20000011404 */
[----:B------:R-:W-:Y:S01]  /*0bf0*/  IMAD.IADD R11, R8, 0x1, -R11 ;  /* 0x00000001080b7824 */ /* 0x000fe200078e0a0b */
[----:B------:R-:W-:Y:S01]  /*0c00*/  LOP3.LUT R2, R2, 0x1ffffffe, RZ, 0xc0, !PT ;  /* 0x1ffffffe02027812 */ /* 0x000fe200078ec0ff */
[----:B------:R-:W-:Y:S01]  /*0c10*/  VIADD R17, R16, 0x80 ;  /* 0x0000008010117836 */ /* 0x000fe20000000000 */
[----:B------:R-:W-:Y:S01]  /*0c20*/  LOP3.LUT R5, R0, 0x7ffffffc, RZ, 0xc0, !PT ;  /* 0x7ffffffc00057812 */ /* 0x000fe200078ec0ff */
[----:B------:R-:W-:Y:S01]  /*0c30*/  IMAD R4, R4, 0x10, R11 ;  /* 0x0000001004047824 */ /* 0x000fe200078e020b */
[----:B------:R-:W-:Y:S01]  /*0c40*/  IADD3 R2, R7, -R2, RZ ;  /* 0x8000000207027210 */ /* 0x000fe20007ffe0ff */
[----:B------:R-:W-:Y:S01]  /*0c50*/  IMAD.U32 R199, RZ, RZ, UR4 ;  /* 0x00000004ffc77e24 */ /* 0x000fe2000f8e00ff */
[----:B------:R-:W-:Y:S01]  /*0c60*/  LOP3.LUT R7, R6, 0x1ffffffe, RZ, 0xc0, !PT ;  /* 0x1ffffffe06077812 */ /* 0x000fe200078ec0ff */
[----:B------:R-:W-:Y:S01]  /*0c70*/  IMAD.IADD R5, R192, 0x1, -R5 ;  /* 0x00000001c0057824 */ /* 0x000fe200078e0a05 */
[----:B------:R-:W-:Y:S01]  /*0c80*/  LEA R195, R3, R4, 0x6 ;  /* 0x0000000403c37211 */ /* 0x000fe200078e30ff */
[----:B------:R-:W-:Y:S01]  /*0c90*/  UMOV UR4, URZ ;  /* 0x0000003f00047c82 */ /* 0x000fe20008000000 */
[----:B------:R-:W-:Y:S01]  /*0ca0*/  IADD3 R196, R10, -R7, RZ ;  /* 0x800000070ac47210 */ /* 0x000fe20007ffe0ff */
[----:B------:R-:W-:Y:S01]  /*0cb0*/  IMAD R197, R2, 0x8, R9 ;  /* 0x0000000802c57824 */ /* 0x000fe200078e0209 */
[----:B------:R-:W-:Y:S01]  /*0cc0*/  SHF.R.S32.HI R201, RZ, 0x1f, R18 ;  /* 0x0000001fffc97819 */ /* 0x000fe20000011412 */
[----:B------:R-:W-:Y:S01]  /*0cd0*/  IMAD R198, R5, R198, 0x60 ;  /* 0x0000006005c67424 */ /* 0x000fe200078e02c6 */
[----:B------:R-:W-:Y:S01]  /*0ce0*/  MOV R23, UR4 ;  /* 0x0000000400177c02 */ /* 0x000fe20008000f00 */
[----:B------:R-:W-:Y:S01]  /*0cf0*/  IMAD R196, R196, 0x8, R195 ;  /* 0x00000008c4c47824 */ /* 0x000fe200078e02c3 */
[----:B------:R-:W-:-:S07]  /*0d00*/  SHF.R.S32.HI R200, RZ, 0x1f, R17 ;  /* 0x0000001fffc87819 */ /* 0x000fce0000011411 */
.L_x_39:
[----:B0-----:R-:W0:Y:S01]  /*0d10*/  SHFL.IDX PT, R0, R194, RZ, 0x1f ;  /* 0x00001fffc2007589 */ /* 0x001e2200000e0000 */
[----:B-1----:R-:W1:Y:S01]  /*0d20*/  S2UR UR42, SR_CgaCtaId ;  /* 0x00000000002a79c3 */ /* 0x002e620000008800 */
[----:B------:R-:W-:Y:S01]  /*0d30*/  ULDC.64 UR6, c[0x0][0x418] ;  /* 0x0001060000067ab9 */ /* 0x000fe20000000a00 */
[----:B------:R-:W-:Y:S01]  /*0d40*/  ULDC UR4, c[0x0][0xc38] ;  /* 0x00030e0000047ab9 */ /* 0x000fe20000000800 */
[----:B------:R-:W-:Y:S02]  /*0d50*/  UISETP.NE.U32.AND UP0, UPT, UR6, URZ, UPT ;  /* 0x0000003f0600728c */ /* 0x000fe4000bf05070 */
[----:B------:R-:W-:Y:S01]  /*0d60*/  UISETP.NE.AND UP1, UPT, UR4, 0x1, UPT ;  /* 0x000000010400788c */ /* 0x000fe2000bf25270 */
[----:B------:R-:W-:Y:S02]  /*0d70*/  UMOV UR43, 0x400 ;  /* 0x00000400002b7882 */ /* 0x000fe40000000000 */
[----:B------:R-:W-:Y:S01]  /*0d80*/  ULDC UR4, c[0x0][0xc44] ;  /* 0x0003110000047ab9 */ /* 0x000fe20000000800 */
[----:B------:R-:W-:-:S02]  /*0d90*/  UISETP.NE.AND.EX UP0, UPT, UR7, URZ, UPT, UP0 ;  /* 0x0000003f0700728c */ /* 0x000fc4000bf05300 */
[----:B------:R-:W-:Y:S01]  /*0da0*/  UISETP.NE.AND UP2, UPT, UR4, 0x1, UPT ;  /* 0x000000010400788c */ /* 0x000fe2000bf45270 */
[----:B------:R-:W-:Y:S01]  /*0db0*/  ULDC UR40, c[0x0][0x424] ;  /* 0x0001090000287ab9 */ /* 0x000fe20000000800 */
[----:B------:R-:W-:Y:S01]  /*0dc0*/  ULDC UR10, c[0x0][0x2f0] ;  /* 0x0000bc00000a7ab9 */ /* 0x000fe20000000800 */
[----:B------:R-:W-:Y:S02]  /*0dd0*/  USEL UR40, UR40, 0x1, UP0 ;  /* 0x0000000128287887 */ /* 0x000fe40008000000 */
[----:B------:R-:W-:Y:S01]  /*0de0*/  @UP1 ULDC UR4, c[0x0][0xc3c] ;  /* 0x00030f0000041ab9 */ /* 0x000fe20000000800 */
[----:B------:R-:W-:Y:S01]  /*0df0*/  @UP1 ULDC UR12, c[0x0][0xc40] ;  /* 0x00031000000c1ab9 */ /* 0x000fe20000000800 */
[----:B------:R-:W-:Y:S02]  /*0e00*/  UIMAD.WIDE.U32 UR4, UR61, UR4, URZ ;  /* 0x000000043d0472a5 */ /* 0x000fe4000f8e003f */
[----:B------:R-:W-:Y:S01]  /*0e10*/  UIMAD UR40, UR40, UR10, URZ ;  /* 0x0000000a282872a4 */ /* 0x000fe2000f8e023f */
[----:B0-----:R-:W-:Y:S01]  /*0e20*/  R2UR UR6, R0 ;  /* 0x00000000000672ca */ /* 0x001fe200000e0000 */
[----:B-1----:R-:W-:Y:S01]  /*0e30*/  ULEA UR43, UR42, UR43, 0x18 ;  /* 0x0000002b2a2b7291 */ /* 0x002fe2000f8ec03f */
[----:B------:R-:W-:Y:S01]  /*0e40*/  UMOV UR13, UR61 ;  /* 0x0000003d000d7c82 */ /* 0x000fe20008000000 */
[----:B------:R-:W-:-:S02]  /*0e50*/  @UP1 USHF.R.U32.HI UR13, URZ, UR12, UR5 ;  /* 0x0000000c3f0d1299 */ /* 0x000fc40008011605 */
[----:B------:R-:W-:Y:S01]  /*0e60*/  UIADD3 UR11, UR43, 0x12400, URZ ;  /* 0x000124002b0b7890 */ /* 0x000fe2000fffe03f */
[----:B------:R-:W-:-:S03]  /*0e70*/  @UP2 ULDC.64 UR8, c[0x0][0xc48] ;  /* 0x0003120000082ab9 */ /* 0x000fc60000000a00 */
[----:B------:R-:W-:Y:S01]  /*0e80*/  ULOP3.LUT UP0, URZ, UR11, 0x1bf, URZ, 0xc0, !UPT ;  /* 0x000001bf0b3f7892 */ /* 0x000fe2000f80c03f */
[----:B------:R-:W-:Y:S01]  /*0e90*/  IMAD.U32 R193, RZ, RZ, UR13 ;  /* 0x0000000dffc17e24 */ /* 0x000fe2000f8e00ff */
[----:B------:R-:W-:Y:S02]  /*0ea0*/  UIMAD.WIDE.U32 UR4, UR13, UR8, URZ ;  /* 0x000000080d0472a5 */ /* 0x000fe4000f8e003f */
[----:B------:R-:W-:Y:S02]  /*0eb0*/  ULEA.HI UR7, UR6, UR6, URZ, 0x1 ;  /* 0x0000000606077291 */ /* 0x000fe4000f8f083f */
[----:B------:R-:W-:Y:S01]  /*0ec0*/  PLOP3.LUT P0, PT, PT, PT, UP0, 0x80, 0x0 ;  /* 0x000000000000781c */ /* 0x000fe20003f0f008 */
[----:B------:R-:W-:Y:S01]  /*0ed0*/  UMOV UR60, UR13 ;  /* 0x0000000d003c7c82 */ /* 0x000fe20008000000 */
[----:B------:R-:W-:Y:S02]  /*0ee0*/  ULOP3.LUT UR7, UR7, 0x1e, URZ, 0xc0, !UPT ;  /* 0x0000001e07077892 */ /* 0x000fe4000f8ec03f */
[----:B------:R-:W-:-:S02]  /*0ef0*/  @UP2 USHF.R.U32.HI UR60, URZ, UR9, UR5 ;  /* 0x000000093f3c2299 */ /* 0x000fc40008011605 */
[----:B------:R-:W-:Y:S02]  /*0f00*/  UIADD3 UR7, UR6, -UR7, URZ ;  /* 0x8000000706077290 */ /* 0x000fe4000fffe03f */
[----:B------:R-:W-:Y:S02]  /*0f10*/  UIADD3 UR6, UR40, 0x5f, URZ ;  /* 0x0000005f28067890 */ /* 0x000fe4000fffe03f */
[----:B------:R-:W-:Y:S02]  /*0f20*/  ULEA UR8, UR7, UR11, 0xd ;  /* 0x0000000b07087291 */ /* 0x000fe4000f8e683f */
[----:B------:R-:W-:Y:S02]  /*0f30*/  UIMAD.WIDE UR6, UR6, 0x2aaaaaab, URZ ;  /* 0x2aaaaaab060678a5 */ /* 0x000fe4000f8e023f */
[----:B------:R-:W-:Y:S02]  /*0f40*/  USHF.R.U32.HI UR8, URZ, 0x4, UR8 ;  /* 0x000000043f087899 */ /* 0x000fe40008011608 */
[----:B------:R-:W-:-:S02]  /*0f50*/  USHF.R.U32.HI UR41, URZ, 0x1f, UR7 ;  /* 0x0000001f3f297899 */ /* 0x000fc40008011607 */
[----:B------:R-:W-:Y:S02]  /*0f60*/  ULOP3.LUT UR44, UR8, 0x3fff, URZ, 0xc0, !UPT ;  /* 0x00003fff082c7892 */ /* 0x000fe4000f8ec03f */
[----:B------:R-:W-:Y:S01]  /*0f70*/  ULEA.HI.SX32 UR41, UR7, UR41, 0x1c ;  /* 0x0000002907297291 */ /* 0x000fe2000f8fe23f */
[----:B--234-:R-:W-:Y:S11]  /*0f80*/  @!P0 BRA `(.L_x_7) ;  /* 0x0000000000408947 */ /* 0x01cff60003800000 */
[----:B------:R-:W-:Y:S01]  /*0f90*/  MOV R0, 0x0 ;  /* 0x0000000000007802 */ /* 0x000fe20000000f00 */
[----:B------:R-:W-:Y:S01]  /*0fa0*/  ULDC.64 UR4, c[0x4][0x88] ;  /* 0x0100220000047ab9 */ /* 0x000fe20000000a00 */
[----:B------:R-:W-:Y:S01]  /*0fb0*/  ULDC.64 UR6, c[0x4][0x28] ;  /* 0x01000a0000067ab9 */ /* 0x000fe20000000a00 */
[----:B------:R-:W-:Y:S01]  /*0fc0*/  IMAD.U32 R4, RZ, RZ, UR4 ;  /* 0x00000004ff047e24 */ /* 0x000fe2000f8e00ff */
[----:B------:R0:W1:Y:S01]  /*0fd0*/  LDC.64 R2, c[0x4][R0] ;  /* 0x0100000000027b82 */ /* 0x0000620000000a00 */
[----:B------:R-:W-:Y:S01]  /*0fe0*/  MOV R5, UR5 ;  /* 0x0000000500057c02 */ /* 0x000fe20008000f00 */
[----:B------:R-:W-:Y:S01]  /*0ff0*/  ULDC.64 UR4, c[0x4][0x90] ;  /* 0x0100240000047ab9 */ /* 0x000fe20000000a00 */
[----:B------:R-:W-:Y:S01]  /*1000*/  IMAD.U32 R10, RZ, RZ, UR6 ;  /* 0x00000006ff0a7e24 */ /* 0x000fe2000f8e00ff */
[----:B------:R-:W-:Y:S01]  /*1010*/  MOV R11, UR7 ;  /* 0x00000007000b7c02 */ /* 0x000fe20008000f00 */
[----:B------:R-:W-:Y:S02]  /*1020*/  IMAD.U32 R6, RZ, RZ, UR4 ;  /* 0x00000004ff067e24 */ /* 0x000fe4000f8e00ff */
[----:B------:R-:W-:-:S02]  /*1030*/  IMAD.U32 R7, RZ, RZ, UR5 ;  /* 0x00000005ff077e24 */ /* 0x000fc4000f8e00ff */
[----:B------:R-:W-:Y:S02]  /*1040*/  IMAD.MOV.U32 R8, RZ, RZ, 0x70 ;  /* 0x00000070ff087424 */ /* 0x000fe400078e00ff */
[----:B------:R-:W-:Y:S02]  /*1050*/  IMAD.MOV.U32 R12, RZ, RZ, 0x1 ;  /* 0x00000001ff0c7424 */ /* 0x000fe400078e00ff */
[----:B0-----:R-:W-:-:S07]  /*1060*/  IMAD.MOV.U32 R13, RZ, RZ, RZ ;  /* 0x000000ffff0d7224 */ /* 0x001fce00078e00ff */
[----:B------:R-:W-:-:S07]  /*1070*/  LEPC R20, `(.L_x_7) ;  /* 0x000000001014794e */ /* 0x000fce0000000000 */
[----:B-1----:R-:W-:Y:S05]  /*1080*/  CALL.ABS.NOINC R2 ;  /* 0x0000000002007343 */ /* 0x002fea0003c00000 */
.L_x_7:
[----:B------:R-:W-:Y:S02]  /*1090*/  R2UR UR4, R23 ;  /* 0x00000000170472ca */ /* 0x000fe400000e0000 */
[----:B------:R-:W-:-:S11]  /*10a0*/  R2UR UR5, R199 ;  /* 0x00000000c70572ca */ /* 0x000fd600000e0000 */
[----:B------:R-:W-:Y:S02]  /*10b0*/  ULOP3.LUT UR4, UR4, 0x1, URZ, 0xc0, !UPT ;  /* 0x0000000104047892 */ /* 0x000fe4000f8ec03f */
[----:B------:R-:W-:-:S04]  /*10c0*/  IMAD.U32 R2, RZ, RZ, UR5 ;  /* 0x00000005ff027e24 */ /* 0x000fc8000f8e00ff */
[----:B------:R-:W-:Y:S02]  /*10d0*/  MOV R0, UR4 ;  /* 0x0000000400007c02 */ /* 0x000fe40008000f00 */
[----:B------:R-:W-:Y:S02]  /*10e0*/  ISETP.NE.AND P0, PT, R2, 0x3, PT ;  /* 0x000000030200780c */ /* 0x000fe40003f05270 */
[----:B------:R-:W-:-:S04]  /*10f0*/  SHF.L.U32 R0, R0, 0x1f, RZ ;  /* 0x0000001f00007819 */ /* 0x000fc800000006ff */
[----:B------:R-:W0:Y:S02]  /*1100*/  SYNCS.PHASECHK.TRANS64.TRYWAIT P1, [UR43+0x30800], R0 ;  /* 0x03080000ff0075a7 */ /* 0x000e24000802016b */
[----:B0-----:R-:W-:Y:S05]  /*1110*/  @!P1 BRA `(.L_x_8) ;  /* 0x000000a4007c9947 */ /* 0x001fea0003800000 */
.L_x_89:
[----:B------:R-:W-:Y:S05]  /*1120*/  @!P0 BRA `(.L_x_9) ;  /* 0x0000000000048947 */ /* 0x000fea0003800000 */
[----:B------:R-:W-:Y:S01]  /*1130*/  BPT.TRAP 0x1 ;  /* 0x000000040000795c */ /* 0x000fe20000300000 */
.L_x_9:
[----:B------:R-:W-:Y:S02]  /*1140*/  IMAD.U32 R2, RZ, RZ, UR38 ;  /* 0x00000026ff027e24 */ /* 0x000fe4000f8e00ff */
[----:B0-----:R-:W-:-:S03]  /*1150*/  IMAD.U32 R3, RZ, RZ, UR39 ;  /* 0x00000027ff037e24 */ /* 0x001fc6000f8e00ff */
[----:B------:R-:W-:Y:S02]  /*1160*/  LEA R2, R2, UR43, 0x3 ;  /* 0x0000002b02027c11 */ /* 0x000fe4000f8e18ff */
[----:B------:R-:W-:-:S04]  /*1170*/  SHF.L.U32 R3, R3, 0x1f, RZ ;  /* 0x0000001f03037819 */ /* 0x000fc800000006ff */
[----:B------:R0:W1:Y:S01]  /*1180*/  SYNCS.PHASECHK.TRANS64.TRYWAIT P1, [R2+URZ+0x30830], R3 ;  /* 0x03083003020075a7 */ /* 0x000062000802017f */
[----:B------:R-:W-:Y:S05]  /*1190*/  @!P0 BRA `(.L_x_10) ;  /* 0x0000000000048947 */ /* 0x000fea0003800000 */
[----:B------:R-:W-:Y:S01]  /*11a0*/  BPT.TRAP 0x1 ;  /* 0x000000040000795c */ /* 0x000fe20000300000 */
.L_x_10:
[----:B------:R-:W-:Y:S01]  /*11b0*/  MOV R119, RZ ;  /* 0x000000ff00777202 */ /* 0x000fe20000000f00 */
[----:B-1----:R-:W-:Y:S06]  /*11c0*/  @P1 BRA `(.L_x_11) ;  /* 0x0000000000081947 */ /* 0x002fec0003800000 */
[----:B------:R-:W1:Y:S02]  /*11d0*/  SYNCS.PHASECHK.TRANS64.TRYWAIT P1, [R2+URZ+0x30830], R3 ;  /* 0x03083003020075a7 */ /* 0x000e64000802017f */
[----:B-1----:R-:W-:Y:S05]  /*11e0*/  @!P1 BRA `(.L_x_12) ;  /* 0x000000a400609947 */ /* 0x002fea0003800000 */
.L_x_11:
[----:B------:R-:W-:Y:S05]  /*11f0*/  WARPSYNC.ALL ;  /* 0x0000000000007948 */ /* 0x000fea0003800000 */
[----:B------:R-:W-:Y:S01]  /*1200*/  UIADD3 UR43, UR43, 0x1e400, URZ ;  /* 0x0001e4002b2b7890 */ /* 0x000fe2000fffe03f */
[----:B------:R-:W-:Y:S01]  /*1210*/  WARPGROUP.ARRIVE ;  /* 0x00000000000079c5 */ /* 0x000fe20000000000 */
[----:B------:R-:W-:Y:S02]  /*1220*/  ULOP3.LUT UR4, UR44, 0x10000, URZ, 0xfc, !UPT ;  /* 0x000100002c047892 */ /* 0x000fe4000f8efc3f */
[----:B------:R-:W-:Y:S01]  /*1230*/  USHF.R.U32.HI UR43, URZ, 0x4, UR43 ;  /* 0x000000043f2b7899 */ /* 0x000fe2000801162b */
[----:B------:R-:W-:Y:S01]  /*1240*/  UMOV UR13, 0x40000040 ;  /* 0x40000040000d7882 */ /* 0x000fe20000000000 */
[----:B------:R-:W-:-:S02]  /*1250*/  UMOV UR15, 0x40000040 ;  /* 0x40000040000f7882 */ /* 0x000fc40000000000 */
[----:B------:R-:W-:Y:S01]  /*1260*/  ULOP3.LUT UR10, UR43, 0x3fff, URZ, 0xc0, !UPT ;  /* 0x00003fff2b0a7892 */ /* 0x000fe2000f8ec03f */
[----:B------:R-:W-:Y:S01]  /*1270*/  IMAD.U32 R9, RZ, RZ, UR13 ;  /* 0x0000000dff097e24 */ /* 0x000fe2000f8e00ff */
[----:B------:R-:W-:Y:S01]  /*1280*/  UMOV UR12, UR4 ;  /* 0x00000004000c7c82 */ /* 0x000fe20008000000 */
[----:B------:R-:W-:Y:S01]  /*1290*/  UIADD3 UR6, UR4, 0x2, URZ ;  /* 0x0000000204067890 */ /* 0x000fe2000fffe03f */
[----:B------:R-:W-:Y:S01]  /*12a0*/  IMAD.U32 R8, RZ, RZ, UR12 ;  /* 0x0000000cff087e24 */ /* 0x000fe2000f8e00ff */
[----:B------:R-:W-:Y:S02]  /*12b0*/  ULOP3.LUT UR10, UR10, 0x10000, URZ, 0xfc, !UPT ;  /* 0x000100000a0a7892 */ /* 0x000fe4000f8efc3f */
[----:B------:R-:W-:Y:S02]  /*12c0*/  UIADD3 UR56, UR4, 0x4, URZ ;  /* 0x0000000404387890 */ /* 0x000fe4000fffe03f */
[----:B------:R-:W-:Y:S01]  /*12d0*/  UIMAD UR5, UR38, 0x900, UR10 ;  /* 0x00000900260578a4 */ /* 0x000fe2000f8e020a */
[----:B------:R-:W-:Y:S01]  /*12e0*/  UMOV UR57, 0x40000040 ;  /* 0x4000004000397882 */ /* 0x000fe20000000000 */
[----:B------:R-:W-:-:S02]  /*12f0*/  UMOV UR59, 0x40000040 ;  /* 0x40000040003b7882 */ /* 0x000fc40000000000 */
[----:B------:R-:W-:Y:S02]  /*1300*/  UIADD3 UR7, UR5, 0x2, URZ ;  /* 0x0000000205077890 */ /* 0x000fe4000fffe03f */
[----:B------:R-:W-:Y:S02]  /*1310*/  UIADD3 UR58, UR5, 0x4, URZ ;  /* 0x00000004053a7890 */ /* 0x000fe4000fffe03f */
[----:B------:R-:W-:Y:S01]  /*1320*/  UMOV UR14, UR5 ;  /* 0x00000005000e7c82 */ /* 0x000fe20008000000 */
[----:B------:R-:W-:Y:S01]  /*1330*/  UIADD3 UR52, UR4, 0x6, URZ ;  /* 0x0000000604347890 */ /* 0x000fe2000fffe03f */
[----:B------:R-:W-:Y:S01]  /*1340*/  HGMMA.64x96x16.F32.BF16 R24, gdesc[UR12], RZ, !UPT, gsb0 ;  /* 0x016000000c1879f0 */ /* 0x000fe2000c0018ff */
[----:B------:R-:W-:Y:S01]  /*1350*/  UMOV UR12, UR6 ;  /* 0x00000006000c7c82 */ /* 0x000fe20008000000 */
[----:B------:R-:W-:Y:S01]  /*1360*/  UMOV UR13, 0x40000040 ;  /* 0x40000040000d7882 */ /* 0x000fe20000000000 */
[----:B------:R-:W-:Y:S01]  /*1370*/  UMOV UR14, UR7 ;  /* 0x00000007000e7c82 */ /* 0x000fe20008000000 */
[----:B------:R-:W-:Y:S01]  /*1380*/  UMOV UR15, 0x40000040 ;  /* 0x40000040000f7882 */ /* 0x000fe20000000000 */
[----:B------:R-:W-:Y:S01]  /*1390*/  UIADD3 UR54, UR5, 0x6, URZ ;  /* 0x0000000605367890 */ /* 0x000fe2000fffe03f */
[----:B------:R-:W-:Y:S01]  /*13a0*/  IMAD.U32 R6, RZ, RZ, UR12 ;  /* 0x0000000cff067e24 */ /* 0x000fe2000f8e00ff */
[----:B------:R-:W-:Y:S01]  /*13b0*/  UMOV UR53, 0x40000040 ;  /* 0x4000004000357882 */ /* 0x000fe20000000000 */
[----:B------:R-:W-:Y:S01]  /*13c0*/  UMOV UR55, 0x40000040 ;  /* 0x4000004000377882 */ /* 0x000fe20000000000 */
[----:B------:R-:W-:Y:S01]  /*13d0*/  UIADD3 UR48, UR4, 0x400, URZ ;  /* 0x0000040004307890 */ /* 0x000fe2000fffe03f */
[----:B------:R-:W-:Y:S01]  /*13e0*/  MOV R7, UR13 ;  /* 0x0000000d00077c02 */ /* 0x000fe20008000f00 */
[----:B------:R-:W-:Y:S01]  /*13f0*/  UIADD3 UR50, UR5, 0x300, URZ ;  /* 0x0000030005327890 */ /* 0x000fe2000fffe03f */
[----:B------:R-:W-:Y:S01]  /*1400*/  UMOV UR49, 0x40000040 ;  /* 0x4000004000317882 */ /* 0x000fe20000000000 */
[----:B------:R-:W-:Y:S01]  /*1410*/  UMOV UR51, 0x40000040 ;  /* 0x4000004000337882 */ /* 0x000fe20000000000 */
[----:B------:R-:W-:-:S02]  /*1420*/  UIADD3 UR16, UR4, 0x404, URZ ;  /* 0x0000040404107890 */ /* 0x000fc4000fffe03f */
[----:B------:R-:W-:Y:S01]  /*1430*/  UIADD3 UR18, UR5, 0x304, URZ ;  /* 0x0000030405127890 */ /* 0x000fe2000fffe03f */
[----:B------:R-:W-:Y:S01]  /*1440*/  UMOV UR17, 0x40000040 ;  /* 0x4000004000117882 */ /* 0x000fe20000000000 */
[----:B------:R-:W-:Y:S01]  /*1450*/  UMOV UR19, 0x40000040 ;  /* 0x4000004000137882 */ /* 0x000fe20000000000 */
[----:B------:R-:W-:Y:S02]  /*1460*/  UIADD3 UR20, UR4, 0x406, URZ ;  /* 0x0000040604147890 */ /* 0x000fe4000fffe03f */
[----:B------:R-:W-:Y:S01]  /*1470*/  UIADD3 UR22, UR5, 0x306, URZ ;  /* 0x0000030605167890 */ /* 0x000fe2000fffe03f */
[----:B------:R-:W-:Y:S01]  /*1480*/  UMOV UR21, 0x40000040 ;  /* 0x4000004000157882 */ /* 0x000fe20000000000 */
[----:B------:R-:W-:Y:S01]  /*1490*/  UMOV UR23, 0x40000040 ;  /* 0x4000004000177882 */ /* 0x000fe20000000000 */
[----:B------:R-:W-:Y:S02]  /*14a0*/  UIADD3 UR24, UR4, 0x800, URZ ;  /* 0x0000080004187890 */ /* 0x000fe4000fffe03f */
        /* <DEDUP_REMOVED lines=15> */
[----:B------:R-:W-:-:S02]  /*15a0*/  WARPGROUP.DEPBAR.LE gsb0, 0x0 ;  /* 0x00008000000079c5 */ /* 0x000fc40000010000 */
[----:B------:R-:W-:-:S06]  /*15b0*/  WARPGROUP.ARRIVE ;  /* 0x00000000000079c5 */ /* 0x000fcc0000000000 */
[----:B------:R-:W-:Y:S01]  /*15c0*/  HGMMA.64x96x16.F32.BF16 R24, gdesc[UR12], R24, gsb0 ;  /* 0x016000000c1879f0 */ /* 0x000fe20008001818 */
[----:B------:R-:W-:Y:S02]  /*15d0*/  UIADD3 UR12, UR4, 0x402, URZ ;  /* 0x00000402040c7890 */ /* 0x000fe4000fffe03f */
[----:B------:R-:W-:Y:S01]  /*15e0*/  UIADD3 UR14, UR5, 0x302, URZ ;  /* 0x00000302050e7890 */ /* 0x000fe2000fffe03f */
[----:B------:R-:W-:Y:S01]  /*15f0*/  UMOV UR13, 0x40000040 ;  /* 0x40000040000d7882 */ /* 0x000fe20000000000 */
[----:B------:R-:W-:Y:S01]  /*1600*/  UMOV UR15, 0x40000040 ;  /* 0x40000040000f7882 */ /* 0x000fe20000000000 */
[----:B------:R-:W-:Y:S02]  /*1610*/  WARPGROUP.DEPBAR.LE gsb0, 0x0 ;  /* 0x00008000000079c5 */ /* 0x000fe40000010000 */
[----:B------:R-:W-:-:S06]  /*1620*/  WARPGROUP.ARRIVE ;  /* 0x00000000000079c5 */ /* 0x000fcc0000000000 */
[----:B------:R-:W-:Y:S03]  /*1630*/  HGMMA.64x96x16.F32.BF16 R24, gdesc[UR56], R24, gsb0 ;  /* 0x01600000381879f0 */ /* 0x000fe60008001818 */
        /* <DEDUP_REMOVED lines=28> */
[----:B------:R-:W-:Y:S05]  /*1800*/  @!P0 BRA `(.L_x_13) ;  /* 0x0000000000048947 */ /* 0x000fea0003800000 */
[----:B------:R-:W-:Y:S01]  /*1810*/  BPT.TRAP 0x1 ;  /* 0x000000040000795c */ /* 0x000fe20000300000 */
.L_x_13:
[----:B------:R-:W-:Y:S01]  /*1820*/  VIADD R0, R198, UR40 ;  /* 0x00000028c6007c36 */ /* 0x000fe20008000000 */
[----:B------:R-:W-:Y:S01]  /*1830*/  ULDC UR4, c[0x0][0x988] ;  /* 0x0002620000047ab9 */ /* 0x000fe20000000800 */
[----:B01----:R-:W-:Y:S01]  /*1840*/  IMAD.U32 R3, RZ, RZ, UR41 ;  /* 0x00000029ff037e24 */ /* 0x003fe2000f8e00ff */
[----:B------:R-:W-:Y:S01]  /*1850*/  P2R R20, PR, RZ, 0x1 ;  /* 0x00000001ff147803 */ /* 0x000fe20000000000 */
[----:B------:R-:W-:Y:S01]  /*1860*/  UISETP.GE.AND UP0, UPT, UR40, 0x61, UPT ;  /* 0x000000612800788c */ /* 0x000fe2000bf06270 */
[--C-:B------:R-:W-:Y:S01]  /*1870*/  IMAD.MOV.U32 R118, RZ, RZ, R119.reuse ;  /* 0x000000ffff767224 */ /* 0x100fe200078e0077 */
[-C--:B------:R-:W-:Y:S01]  /*1880*/  MOV R116, R119.reuse ;  /* 0x0000007700747202 */ /* 0x080fe20000000f00 */
[----:B------:R-:W-:Y:S01]  /*1890*/  IMAD R0, R3, -0x60, R0 ;  /* 0xffffffa003007824 */ /* 0x000fe200078e0200 */
[-C--:B------:R-:W-:Y:S01]  /*18a0*/  MOV R112, R119.reuse ;  /* 0x0000007700707202 */ /* 0x080fe20000000f00 */
[--C-:B------:R-:W-:Y:S01]  /*18b0*/  IMAD.MOV.U32 R117, RZ, RZ, R119.reuse ;  /* 0x000000ffff757224 */ /* 0x100fe200078e0077 */
[----:B------:R-:W-:Y:S01]  /*18c0*/  MOV R108, R119 ;  /* 0x00000077006c7202 */ /* 0x000fe20000000f00 */
[--C-:B------:R-:W-:Y:S01]  /*18d0*/  IMAD.MOV.U32 R115, RZ, RZ, R119.reuse ;  /* 0x000000ffff737224 */ /* 0x100fe200078e0077 */
[C---:B------:R-:W-:Y:S01]  /*18e0*/  ISETP.GT.AND P6, PT, R0.reuse, RZ, PT ;  /* 0x000000ff0000720c */ /* 0x040fe20003fc4270 */
[--C-:B------:R-:W-:Y:S01]  /*18f0*/  IMAD.MOV.U32 R114, RZ, RZ, R119.reuse ;  /* 0x000000ffff727224 */ /* 0x100fe200078e0077 */
[C---:B------:R-:W-:Y:S01]  /*1900*/  ISETP.GT.AND P5, PT, R0.reuse, 0x1, PT ;  /* 0x000000010000780c */ /* 0x040fe20003fa4270 */
[--C-:B------:R-:W-:Y:S01]  /*1910*/  IMAD.MOV.U32 R113, RZ, RZ, R119.reuse ;  /* 0x000000ffff717224 */ /* 0x100fe200078e0077 */
[----:B------:R-:W-:Y:S01]  /*1920*/  ISETP.GT.AND P4, PT, R0, 0x8, PT ;  /* 0x000000080000780c */ /* 0x000fe20003f84270 */
[--C-:B------:R-:W-:Y:S01]  /*1930*/  IMAD.MOV.U32 R111, RZ, RZ, R119.reuse ;  /* 0x000000ffff6f7224 */ /* 0x100fe200078e0077 */
[----:B------:R-:W-:Y:S01]  /*1940*/  FSEL R3, R24, -INF , P6 ;  /* 0xff80000018037808 */ /* 0x000fe20003000000 */
[--C-:B------:R-:W-:Y:S01]  /*1950*/  IMAD.MOV.U32 R110, RZ, RZ, R119.reuse ;  /* 0x000000ffff6e7224 */ /* 0x100fe200078e0077 */
[----:B------:R-:W-:Y:S01]  /*1960*/  FSEL R25, R25, -INF , P5 ;  /* 0xff80000019197808 */ /* 0x000fe20002800000 */
[--C-:B------:R-:W-:Y:S01]  /*1970*/  IMAD.MOV.U32 R109, RZ, RZ, R119.reuse ;  /* 0x000000ffff6d7224 */ /* 0x100fe200078e0077 */
[----:B------:R-:W-:Y:S01]  /*1980*/  ISETP.GT.AND P3, PT, R0, 0x9, PT ;  /* 0x000000090000780c */ /* 0x000fe20003f64270 */
[--C-:B------:R-:W-:Y:S01]  /*1990*/  IMAD.MOV.U32 R107, RZ, RZ, R119.reuse ;  /* 0x000000ffff6b7224 */ /* 0x100fe200078e0077 */
[----:B------:R-:W-:Y:S01]  /*19a0*/  FSEL R13, R28, -INF , P4 ;  /* 0xff8000001c0d7808 */ /* 0x000fe20002000000 */
[--C-:B------:R-:W-:Y:S01]  /*19b0*/  IMAD.MOV.U32 R106, RZ, RZ, R119.reuse ;  /* 0x000000ffff6a7224 */ /* 0x100fe200078e0077 */
[----:B------:R-:W-:Y:S01]  /*19c0*/  FMNMX.FTZ R4, R3, R25, !PT ;  /* 0x0000001903047209 */ /* 0x000fe20007810000 */
[--C-:B------:R-:W-:Y:S01]  /*19d0*/  IMAD.MOV.U32 R105, RZ, RZ, R119.reuse ;  /* 0x000000ffff697224 */ /* 0x100fe200078e0077 */
[C---:B------:R-:W-:Y:S01]  /*19e0*/  ISETP.GT.AND P2, PT, R0.reuse, 0x10, PT ;  /* 0x000000100000780c */ /* 0x040fe20003f44270 */
[--C-:B------:R-:W-:Y:S01]  /*19f0*/  IMAD.MOV.U32 R102, RZ, RZ, R119.reuse ;  /* 0x000000ffff667224 */ /* 0x100fe200078e0077 */
[----:B------:R-:W-:Y:S01]  /*1a00*/  FSEL R29, R29, -INF , P3 ;  /* 0xff8000001d1d7808 */ /* 0x000fe20001800000 */
[--C-:B------:R-:W-:Y:S01]  /*1a10*/  IMAD.MOV.U32 R98, RZ, RZ, R119.reuse ;  /* 0x000000ffff627224 */ /* 0x100fe200078e0077 */
[----:B------:R-:W-:Y:S01]  /*1a20*/  FMNMX.FTZ R4, R13, R4, !PT ;  /* 0x000000040d047209 */ /* 0x000fe20007810000 */
[--C-:B------:R-:W-:Y:S01]  /*1a30*/  IMAD.MOV.U32 R94, RZ, RZ, R119.reuse ;  /* 0x000000ffff5e7224 */ /* 0x100fe200078e0077 */
[----:B------:R-:W-:Y:S01]  /*1a40*/  ISETP.GT.AND P1, PT, R0, 0x11, PT ;  /* 0x000000110000780c */ /* 0x000fe20003f24270 */
[--C-:B------:R-:W-:Y:S01]  /*1a50*/  IMAD.MOV.U32 R90, RZ, RZ, R119.reuse ;  /* 0x000000ffff5a7224 */ /* 0x100fe200078e0077 */
[----:B------:R-:W-:Y:S01]  /*1a60*/  FSEL R21, R32, -INF , P2 ;  /* 0xff80000020157808 */ /* 0x000fe20001000000 */
[--C-:B------:R-:W-:Y:S01]  /*1a70*/  IMAD.MOV.U32 R86, RZ, RZ, R119.reuse ;  /* 0x000000ffff567224 */ /* 0x100fe200078e0077 */
[----:B------:R-:W-:Y:S01]  /*1a80*/  FMNMX.FTZ R4, R29, R4, !PT ;  /* 0x000000041d047209 */ /* 0x000fe20007810000 */
[--C-:B------:R-:W-:Y:S01]  /*1a90*/  IMAD.MOV.U32 R82, RZ, RZ, R119.reuse ;  /* 0x000000ffff527224 */ /* 0x100fe200078e0077 */
[----:B------:R-:W-:Y:S01]  /*1aa0*/  FSEL R5, R26, -INF , P6 ;  /* 0xff8000001a057808 */ /* 0x000fe20003000000 */
[--C-:B------:R-:W-:Y:S01]  /*1ab0*/  IMAD.MOV.U32 R78, RZ, RZ, R119.reuse ;  /* 0x000000ffff4e7224 */ /* 0x100fe200078e0077 */
[----:B------:R-:W-:Y:S01]  /*1ac0*/  ISETP.GT.AND P6, PT, R0, 0x18, PT ;  /* 0x000000180000780c */ /* 0x000fe20003fc4270 */
[----:B------:R-:W-:Y:S01]  /*1ad0*/  IMAD.MOV.U32 R74, RZ, RZ, R119 ;  /* 0x000000ffff4a7224 */ /* 0x000fe200078e0077 */
[----:B------:R-:W-:-:S02]  /*1ae0*/  FSEL R33, R33, -INF , P1 ;  /* 0xff80000021217808 */ /* 0x000fc40000800000 */
[----:B------:R-:W-:Y:S02]  /*1af0*/  FMNMX.FTZ R4, R21, R4, !PT ;  /* 0x0000000415047209 */ /* 0x000fe40007810000 */
[----:B------:R-:W-:Y:S02]  /*1b00*/  FSEL R27, R27, -INF , P5 ;  /* 0xff8000001b1b7808 */ /* 0x000fe40002800000 */
[----:B------:R-:W-:Y:S02]  /*1b10*/  ISETP.GT.AND P5, PT, R0, 0x19, PT ;  /* 0x000000190000780c */ /* 0x000fe40003fa4270 */
[----:B------:R-:W-:Y:S02]  /*1b20*/  FSEL R73, R36, -INF , P6 ;  /* 0xff80000024497808 */ /* 0x000fe40003000000 */
[----:B------:R-:W-:Y:S02]  /*1b30*/  FMNMX.FTZ R4, R33, R4, !PT ;  /* 0x0000000421047209 */ /* 0x000fe40007810000 */
[----:B------:R-:W-:-:S02]  /*1b40*/  FSEL R11, R30, -INF , P4 ;  /* 0xff8000001e0b7808 */ /* 0x000fc40002000000 */
[C---:B------:R-:W-:Y:S02]  /*1b50*/  ISETP.GT.AND P4, PT, R0.reuse, 0x20, PT ;  /* 0x000000200000780c */ /* 0x040fe40003f84270 */
[----:B------:R-:W-:Y:S02]  /*1b60*/  FSEL R75, R37, -INF , P5 ;  /* 0xff800000254b7808 */ /* 0x000fe40002800000 */
[----:B------:R-:W-:Y:S02]  /*1b70*/  FMNMX.FTZ R4, R73, R4, !PT ;  /* 0x0000000449047209 */ /* 0x000fe40007810000 */
[----:B------:R-:W-:Y:S02]  /*1b80*/  FSEL R31, R31, -INF , P3 ;  /* 0xff8000001f1f7808 */ /* 0x000fe40001800000 */
[----:B------:R-:W-:Y:S02]  /*1b90*/  ISETP.GT.AND P3, PT, R0, 0x21, PT ;  /* 0x000000210000780c */ /* 0x000fe40003f64270 */
[----:B------:R-:W-:-:S02]  /*1ba0*/  FSEL R77, R40, -INF , P4 ;  /* 0xff800000284d7808 */ /* 0x000fc40002000000 */
[----:B------:R-:W-:Y:S02]  /*1bb0*/  FMNMX.FTZ R4, R75, R4, !PT ;  /* 0x000000044b047209 */ /* 0x000fe40007810000 */
[----:B------:R-:W-:Y:S02]  /*1bc0*/  FSEL R15, R34, -INF , P2 ;  /* 0xff800000220f7808 */ /* 0x000fe40001000000 */
[----:B------:R-:W-:Y:S02]  /*1bd0*/  ISETP.GT.AND P2, PT, R0, 0x28, PT ;  /* 0x000000280000780c */ /* 0x000fe40003f44270 */
[----:B------:R-:W-:Y:S02]  /*1be0*/  FSEL R79, R41, -INF , P3 ;  /* 0xff800000294f7808 */ /* 0x000fe40001800000 */
[----:B------:R-:W-:Y:S02]  /*1bf0*/  FMNMX.FTZ R4, R77, R4, !PT ;  /* 0x000000044d047209 */ /* 0x000fe40007810000 */
[----:B------:R-:W-:-:S02]  /*1c00*/  FSEL R35, R35, -INF , P1 ;  /* 0xff80000023237808 */ /* 0x000fc40000800000 */
[----:B------:R-:W-:Y:S02]  /*1c10*/  ISETP.GT.AND P1, PT, R0, 0x29, PT ;  /* 0x000000290000780c */ /* 0x000fe40003f24270 */
        /* <DEDUP_REMOVED lines=18> */
[----:B------:R-:W-:Y:S01]  /*1d40*/  FSEL R45, R46, -INF , P2 ;  /* 0xff8000002e2d7808 */ /* 0x000fe20001000000 */
[----:B------:R-:W-:Y:S01]  /*1d50*/  IMAD.MOV.U32 R46, RZ, RZ, R119 ;  /* 0x000000ffff2e7224 */ /* 0x000fe200078e0077 */
[----:B------:R-:W-:Y:S02]  /*1d60*/  ISETP.GT.AND P2, PT, R0, 0x40, PT ;  /* 0x000000400000780c */ /* 0x000fe40003f44270 */
[----:B------:R-:W-:Y:S02]  /*1d70*/  FSEL R91, R53, -INF , P3 ;  /* 0xff800000355b7808 */ /* 0x000fe40001800000 */
[----:B------:R-:W-:Y:S02]  /*1d80*/  FMNMX.FTZ R4, R89, R4, !PT ;  /* 0x0000000459047209 */ /* 0x000fe40007810000 */
[----:B------:R-:W-:-:S02]  /*1d90*/  FSEL R47, R47, -INF , P1 ;  /* 0xff8000002f2f7808 */ /* 0x000fc40000800000 */
[----:B------:R-:W-:Y:S02]  /*1da0*/  ISETP.GT.AND P1, PT, R0, 0x41, PT ;  /* 0x000000410000780c */ /* 0x000fe40003f24270 */
[----:B------:R-:W-:Y:S02]  /*1db0*/  FSEL R93, R56, -INF , P2 ;  /* 0xff800000385d7808 */ /* 0x000fe40001000000 */
[----:B------:R-:W-:Y:S02]  /*1dc0*/  FMNMX.FTZ R4, R91, R4, !PT ;  /* 0x000000045b047209 */ /* 0x000fe40007810000 */
[----:B------:R-:W-:Y:S01]  /*1dd0*/  FSEL R49, R50, -INF , P6 ;  /* 0xff80000032317808 */ /* 0x000fe20003000000 */
[----:B------:R-:W-:Y:S01]  /*1de0*/  IMAD.MOV.U32 R50, RZ, RZ, R119 ;  /* 0x000000ffff327224 */ /* 0x000fe200078e0077 */
[----:B------:R-:W-:Y:S02]  /*1df0*/  ISETP.GT.AND P6, PT, R0, 0x48, PT ;  /* 0x000000480000780c */ /* 0x000fe40003fc4270 */
[----:B------:R-:W-:-:S02]  /*1e00*/  FSEL R95, R57, -INF , P1 ;  /* 0xff800000395f7808 */ /* 0x000fc40000800000 */
[----:B------:R-:W-:Y:S02]  /*1e10*/  FMNMX.FTZ R4, R93, R4, !PT ;  /* 0x000000045d047209 */ /* 0x000fe40007810000 */
[----:B------:R-:W-:Y:S02]  /*1e20*/  FSEL R51, R51, -INF , P5 ;  /* 0xff80000033337808 */ /* 0x000fe40002800000 */
[----:B------:R-:W-:Y:S02]  /*1e30*/  ISETP.GT.AND P5, PT, R0, 0x49, PT ;  /* 0x000000490000780c */ /* 0x000fe40003fa4270 */
[----:B------:R-:W-:Y:S02]  /*1e40*/  FSEL R97, R60, -INF , P6 ;  /* 0xff8000003c617808 */ /* 0x000fe40003000000 */
[----:B------:R-:W-:Y:S02]  /*1e50*/  FMNMX.FTZ R4, R95, R4, !PT ;  /* 0x000000045f047209 */ /* 0x000fe40007810000 */
[----:B------:R-:W-:Y:S01]  /*1e60*/  FSEL R53, R54, -INF , P4 ;  /* 0xff80000036357808 */ /* 0x000fe20002000000 */
[----:B------:R-:W-:Y:S01]  /*1e70*/  IMAD.MOV.U32 R54, RZ, RZ, R119 ;  /* 0x000000ffff367224 */ /* 0x000fe200078e0077 */
[----:B------:R-:W-:-:S02]  /*1e80*/  ISETP.GT.AND P4, PT, R0, 0x50, PT ;  /* 0x000000500000780c */ /* 0x000fc40003f84270 */
[----:B------:R-:W-:Y:S02]  /*1e90*/  FSEL R61, R61, -INF , P5 ;  /* 0xff8000003d3d7808 */ /* 0x000fe40002800000 */
[----:B------:R-:W-:Y:S02]  /*1ea0*/  FMNMX.FTZ R4, R97, R4, !PT ;  /* 0x0000000461047209 */ /* 0x000fe40007810000 */
[----:B------:R-:W-:Y:S02]  /*1eb0*/  FSEL R55, R55, -INF , P3 ;  /* 0xff80000037377808 */ /* 0x000fe40001800000 */
[----:B------:R-:W-:Y:S02]  /*1ec0*/  ISETP.GT.AND P3, PT, R0, 0x51, PT ;  /* 0x000000510000780c */ /* 0x000fe40003f64270 */
[----:B------:R-:W-:Y:S02]  /*1ed0*/  FSEL R99, R64, -INF , P4 ;  /* 0xff80000040637808 */ /* 0x000fe40002000000 */
[----:B------:R-:W-:-:S02]  /*1ee0*/  FMNMX.FTZ R4, R61, R4, !PT ;  /* 0x000000043d047209 */ /* 0x000fc40007810000 */
[----:B------:R-:W-:Y:S01]  /*1ef0*/  FSEL R57, R58, -INF , P2 ;  /* 0xff8000003a397808 */ /* 0x000fe20001000000 */
[----:B------:R-:W-:Y:S01]  /*1f00*/  IMAD.MOV.U32 R58, RZ, RZ, R119 ;  /* 0x000000ffff3a7224 */ /* 0x000fe200078e0077 */
[C---:B------:R-:W-:Y:S02]  /*1f10*/  ISETP.GT.AND P2, PT, R0.reuse, 0x58, PT ;  /* 0x000000580000780c */ /* 0x040fe40003f44270 */
[----:B------:R-:W-:Y:S02]  /*1f20*/  FSEL R65, R65, -INF , P3 ;  /* 0xff80000041417808 */ /* 0x000fe40001800000 */
[----:B------:R-:W-:Y:S02]  /*1f30*/  FMNMX.FTZ R4, R99, R4, !PT ;  /* 0x0000000463047209 */ /* 0x000fe40007810000 */
[----:B------:R-:W-:Y:S02]  /*1f40*/  FSEL R59, R59, -INF , P1 ;  /* 0xff8000003b3b7808 */ /* 0x000fe40000800000 */
[----:B------:R-:W-:Y:S01]  /*1f50*/  ISETP.GT.AND P1, PT, R0, 0x59, PT ;  /* 0x000000590000780c */ /* 0x000fe20003f24270 */
[----:B------:R-:W-:Y:S01]  /*1f60*/  IMAD.U32 R0, RZ, RZ, UR4 ;  /* 0x00000004ff007e24 */ /* 0x000fe2000f8e00ff */
[----:B------:R-:W-:-:S02]  /*1f70*/  FSEL R101, R68, -INF , P2 ;  /* 0xff80000044657808 */ /* 0x000fc40001000000 */
[----:B------:R-:W-:Y:S02]  /*1f80*/  FMNMX.FTZ R4, R65, R4, !PT ;  /* 0x0000000441047209 */ /* 0x000fe40007810000 */
[----:B------:R-:W-:Y:S02]  /*1f90*/  FSEL R69, R69, -INF , P1 ;  /* 0xff80000045457808 */ /* 0x000fe40000800000 */
[----:B------:R-:W-:Y:S02]  /*1fa0*/  FMNMX.FTZ R4, R101, R4, !PT ;  /* 0x0000000465047209 */ /* 0x000fe40007810000 */
[----:B------:R-:W-:Y:S02]  /*1fb0*/  FSEL R63, R63, -INF , P5 ;  /* 0xff8000003f3f7808 */ /* 0x000fe40002800000 */
[----:B------:R-:W-:Y:S02]  /*1fc0*/  FMNMX.FTZ R12, R69, R4, !PT ;  /* 0x00000004450c7209 */ /* 0x000fe40007810000 */
[----:B------:R-:W-:-:S02]  /*1fd0*/  FSEL R67, R67, -INF , P3 ;  /* 0xff80000043437808 */ /* 0x000fc40001800000 */
[----:B------:R-:W-:Y:S01]  /*1fe0*/  FSEL R71, R71, -INF , P1 ;  /* 0xff80000047477808 */ /* 0x000fe20000800000 */
[----:B------:R-:W0:Y:S01]  /*1ff0*/  SHFL.BFLY PT, R103, R12, 0x2, 0x1f ;  /* 0x0c401f000c677f89 */ /* 0x000e2200000e0000 */
[----:B------:R-:W-:Y:S02]  /*2000*/  R2UR UR4, R2 ;  /* 0x00000000020472ca */ /* 0x000fe400000e0000 */
[-C--:B------:R-:W-:Y:S02]  /*2010*/  MOV R104, R119.reuse ;  /* 0x0000007700687202 */ /* 0x080fe40000000f00 */
[-C--:B------:R-:W-:Y:S02]  /*2020*/  MOV R100, R119.reuse ;  /* 0x0000007700647202 */ /* 0x080fe40000000f00 */
[-C--:B------:R-:W-:Y:S02]  /*2030*/  MOV R96, R119.reuse ;  /* 0x0000007700607202 */ /* 0x080fe40000000f00 */
[----:B------:R-:W-:-:S02]  /*2040*/  MOV R92, R119 ;  /* 0x00000077005c7202 */ /* 0x000fc40000000f00 */
[-C--:B------:R-:W-:Y:S02]  /*2050*/  MOV R88, R119.reuse ;  /* 0x0000007700587202 */ /* 0x080fe40000000f00 */
[-C--:B------:R-:W-:Y:S01]  /*2060*/  MOV R84, R119.reuse ;  /* 0x0000007700547202 */ /* 0x080fe20000000f00 */
[----:B------:R-:W-:Y:S01]  /*2070*/  UIADD3 UR4, UR4, 0x30840, URZ ;  /* 0x0003084004047890 */ /* 0x000fe2000fffe03f */
[-C--:B------:R-:W-:Y:S02]  /*2080*/  MOV R80, R119.reuse ;  /* 0x0000007700507202 */ /* 0x080fe40000000f00 */
[-C--:B------:R-:W-:Y:S01]  /*2090*/  MOV R76, R119.reuse ;  /* 0x00000077004c7202 */ /* 0x080fe20000000f00 */
[----:B------:R-:W-:Y:S01]  /*20a0*/  UPRMT UR4, UR42, 0x654, UR4 ;  /* 0x000006542a047896 */ /* 0x000fe20008000004 */
[-C--:B------:R-:W-:Y:S02]  /*20b0*/  MOV R72, R119.reuse ;  /* 0x0000007700487202 */ /* 0x080fe40000000f00 */
[----:B------:R-:W-:-:S02]  /*20c0*/  MOV R68, R119 ;  /* 0x0000007700447202 */ /* 0x000fc40000000f00 */
[----:B------:R-:W-:Y:S02]  /*20d0*/  MOV R64, R119 ;  /* 0x0000007700407202 */ /* 0x000fe40000000f00 */
[----:B0-----:R-:W-:Y:S02]  /*20e0*/  FMNMX.FTZ R103, R12, R103, !PT ;  /* 0x000000670c677209 */ /* 0x001fe40007810000 */
[----:B------:R-:W-:Y:S01]  /*20f0*/  SYNCS.ARRIVE.TRANS64.RED.A1T0 RZ, [UR4], RZ ;  /* 0x000000ffffff79a7 */ /* 0x000fe20008100404 */
[-C--:B------:R-:W-:Y:S02]  /*2100*/  MOV R60, R119.reuse ;  /* 0x00000077003c7202 */ /* 0x080fe40000000f00 */
[----:B------:R-:W0:Y:S01]  /*2110*/  SHFL.BFLY PT, R4, R103, 0x1, 0x1f ;  /* 0x0c201f0067047f89 */ /* 0x000e2200000e0000 */
[-C--:B------:R-:W-:Y:S02]  /*2120*/  MOV R56, R119.reuse ;  /* 0x0000007700387202 */ /* 0x080fe40000000f00 */
[----:B------:R-:W-:-:S02]  /*2130*/  MOV R52, R119 ;  /* 0x0000007700347202 */ /* 0x000fc40000000f00 */
[-C--:B------:R-:W-:Y:S02]  /*2140*/  MOV R48, R119.reuse ;  /* 0x0000007700307202 */ /* 0x080fe40000000f00 */
[----:B------:R-:W-:Y:S02]  /*2150*/  MOV R44, R119 ;  /* 0x00000077002c7202 */ /* 0x000fe40000000f00 */
[----:B0-----:R-:W-:-:S04]  /*2160*/  FMNMX.FTZ R4, R103, R4, !PT ;  /* 0x0000000467047209 */ /* 0x001fc80007810000 */
[C---:B------:R-:W-:Y:S01]  /*2170*/  FSETP.NEU.FTZ.AND P0, PT, R4.reuse, -INF , PT ;  /* 0xff8000000400780b */ /* 0x040fe20003f1d000 */
[----:B------:R-:W-:-:S05]  /*2180*/  FMUL.FTZ R10, R4, R0 ;  /* 0x00000000040a7220 */ /* 0x000fca0000410000 */
[----:B------:R-:W-:Y:S02]  /*2190*/  FSEL R14, R10, RZ, P0 ;  /* 0x000000ff0a0e7208 */ /* 0x000fe40000000000 */
[----:B------:R-:W-:Y:S02]  /*21a0*/  FMNMX.FTZ R10, R5, R27, !PT ;  /* 0x0000001b050a7209 */ /* 0x000fe40007810000 */
[----:B------:R-:W-:Y:S01]  /*21b0*/  ISETP.NE.AND P0, PT, R20, RZ, PT ;  /* 0x000000ff1400720c */ /* 0x000fe20003f05270 */
[--C-:B------:R-:W-:Y:S01]  /*21c0*/  FFMA.FTZ R13, R13, R0, -R14.reuse ;  /* 0x000000000d0d7223 */ /* 0x100fe2000001080e */
[----:B------:R-:W-:Y:S01]  /*21d0*/  FMNMX.FTZ R10, R11, R10, !PT ;  /* 0x0000000a0b0a7209 */ /* 0x000fe20007810000 */
[-CC-:B------:R-:W-:Y:S01]  /*21e0*/  FFMA.FTZ R21, R21, R0.reuse, -R14.reuse ;  /* 0x0000000015157223 */ /* 0x180fe2000001080e */
[--C-:B------:R-:W-:Y:S01]  /*21f0*/  FFMA.FTZ R25, R25, R0, -R14.reuse ;  /* 0x0000000019197223 */ /* 0x100fe2000001080e */
[----:B------:R0:W-:Y:S01]  /*2200*/  MUFU.EX2 R190, R13 ;  /* 0x0000000d00be7308 */ /* 0x0001e20000000800 */
[----:B------:R-:W-:Y:S01]  /*2210*/  FMNMX.FTZ R10, R31, R10, !PT ;  /* 0x0000000a1f0a7209 */ /* 0x000fe20007810000 */
[-CC-:B------:R-:W-:Y:S01]  /*2220*/  FFMA.FTZ R3, R3, R0.reuse, -R14.reuse ;  /* 0x0000000003037223 */ /* 0x180fe2000001080e */
[-CC-:B------:R-:W-:Y:S01]  /*2230*/  FFMA.FTZ R29, R29, R0.reuse, -R14.reuse ;  /* 0x000000001d1d7223 */ /* 0x180fe2000001080e */
[--C-:B------:R-:W-:Y:S01]  /*2240*/  FFMA.FTZ R33, R33, R0, -R14.reuse ;  /* 0x0000000021217223 */ /* 0x100fe2000001080e */
[----:B------:R-:W-:Y:S01]  /*2250*/  FMNMX.FTZ R10, R15, R10, !PT ;  /* 0x0000000a0f0a7209 */ /* 0x000fe20007810000 */
[-CC-:B------:R-:W-:Y:S01]  /*2260*/  FFMA.FTZ R73, R73, R0.reuse, -R14.reuse ;  /* 0x0000000049497223 */ /* 0x180fe2000001080e */
[--C-:B------:R-:W-:Y:S01]  /*2270*/  FFMA.FTZ R75, R75, R0, -R14.reuse ;  /* 0x000000004b4b7223 */ /* 0x100fe2000001080e */
[----:B------:R1:W-:Y:S01]  /*2280*/  MUFU.EX2 R184, R21 ;  /* 0x0000001500b87308 */ /* 0x0003e20000000800 */
[----:B------:R-:W-:Y:S01]  /*2290*/  FMNMX.FTZ R10, R35, R10, !PT ;  /* 0x0000000a230a7209 */ /* 0x000fe20007810000 */
[-CC-:B------:R-:W-:Y:S01]  /*22a0*/  FFMA.FTZ R77, R77, R0.reuse, -R14.reuse ;  /* 0x000000004d4d7223 */ /* 0x180fe2000001080e */
[----:B0-----:R-:W-:Y:S01]  /*22b0*/  FSEL R13, R62, -INF , P6 ;  /* 0xff8000003e0d7808 */ /* 0x001fe20003000000 */
[--C-:B------:R-:W-:Y:S01]  /*22c0*/  FFMA.FTZ R79, R79, R0, -R14.reuse ;  /* 0x000000004f4f7223 */ /* 0x100fe2000001080e */
[----:B------:R-:W-:Y:S01]  /*22d0*/  FMNMX.FTZ R10, R37, R10, !PT ;  /* 0x0000000a250a7209 */ /* 0x000fe20007810000 */
[-CC-:B------:R-:W-:Y:S01]  /*22e0*/  FFMA.FTZ R81, R81, R0.reuse, -R14.reuse ;  /* 0x0000000051517223 */ /* 0x180fe2000001080e */
[--C-:B------:R-:W-:Y:S01]  /*22f0*/  FFMA.FTZ R83, R83, R0, -R14.reuse ;  /* 0x0000000053537223 */ /* 0x100fe2000001080e */
[----:B------:R0:W-:Y:S01]  /*2300*/  MUFU.EX2 R103, R25 ;  /* 0x0000001900677308 */ /* 0x0001e20000000800 */
[----:B------:R-:W-:Y:S01]  /*2310*/  FMNMX.FTZ R10, R39, R10, !PT ;  /* 0x0000000a270a7209 */ /* 0x000fe20007810000 */
[-CC-:B------:R-:W-:Y:S01]  /*2320*/  FFMA.FTZ R85, R85, R0.reuse, -R14.reuse ;  /* 0x0000000055557223 */ /* 0x180fe2000001080e */
[----:B-1----:R-:W-:Y:S01]  /*2330*/  FSEL R21, R66, -INF , P4 ;  /* 0xff80000042157808 */ /* 0x002fe20002000000 */
[--C-:B------:R-:W-:Y:S01]  /*2340*/  FFMA.FTZ R87, R87, R0, -R14.reuse ;  /* 0x0000000057577223 */ /* 0x100fe2000001080e */
[----:B------:R-:W-:Y:S01]  /*2350*/  FMNMX.FTZ R10, R41, R10, !PT ;  /* 0x0000000a290a7209 */ /* 0x000fe20007810000 */
[-CC-:B------:R-:W-:Y:S01]  /*2360*/  FFMA.FTZ R89, R89, R0.reuse, -R14.reuse ;  /* 0x0000000059597223 */ /* 0x180fe2000001080e */
[--C-:B------:R-:W-:Y:S01]  /*2370*/  FFMA.FTZ R91, R91, R0, -R14.reuse ;  /* 0x000000005b5b7223 */ /* 0x100fe2000001080e */
[----:B------:R-:W1:Y:S01]  /*2380*/  MUFU.EX2 R188, R3 ;  /* 0x0000000300bc7308 */ /* 0x000e620000000800 */
[----:B------:R-:W-:Y:S01]  /*2390*/  FMNMX.FTZ R10, R43, R10, !PT ;  /* 0x0000000a2b0a7209 */ /* 0x000fe20007810000 */
[-CC-:B------:R-:W-:Y:S01]  /*23a0*/  FFMA.FTZ R93, R93, R0.reuse, -R14.reuse ;  /* 0x000000005d5d7223 */ /* 0x180fe2000001080e */
[----:B0-----:R-:W-:Y:S01]  /*23b0*/  FSEL R25, R70, -INF , P2 ;  /* 0xff80000046197808 */ /* 0x001fe20001000000 */
[--C-:B------:R-:W-:Y:S01]  /*23c0*/  FFMA.FTZ R95, R95, R0, -R14.reuse ;  /* 0x000000005f5f7223 */ /* 0x100fe2000001080e */
[----:B------:R-:W-:Y:S01]  /*23d0*/  FMNMX.FTZ R10, R45, R10, !PT ;  /* 0x0000000a2d0a7209 */ /* 0x000fe20007810000 */
[-CC-:B------:R-:W-:Y:S01]  /*23e0*/  FFMA.FTZ R97, R97, R0.reuse, -R14.reuse ;  /* 0x0000000061617223 */ /* 0x180fe2000001080e */
[--C-:B------:R-:W-:Y:S01]  /*23f0*/  FFMA.FTZ R61, R61, R0, -R14.reuse ;  /* 0x000000003d3d7223 */ /* 0x100fe2000001080e */
[----:B------:R-:W0:Y:S01]  /*2400*/  MUFU.EX2 R29, R29 ;  /* 0x0000001d001d7308 */ /* 0x000e220000000800 */
[----:B------:R-:W-:Y:S01]  /*2410*/  FMNMX.FTZ R10, R47, R10, !PT ;  /* 0x0000000a2f0a7209 */ /* 0x000fe20007810000 */
[-CC-:B------:R-:W-:Y:S01]  /*2420*/  FFMA.FTZ R99, R99, R0.reuse, -R14.reuse ;  /* 0x0000000063637223 */ /* 0x180fe2000001080e */
[-CC-:B------:R-:W-:Y:S01]  /*2430*/  FFMA.FTZ R65, R65, R0.reuse, -R14.reuse ;  /* 0x0000000041417223 */ /* 0x180fe2000001080e */
[--C-:B------:R-:W-:Y:S01]  /*2440*/  FFMA.FTZ R101, R101, R0, -R14.reuse ;  /* 0x0000000065657223 */ /* 0x100fe2000001080e */
[----:B------:R-:W-:Y:S01]  /*2450*/  FMNMX.FTZ R10, R49, R10, !PT ;  /* 0x0000000a310a7209 */ /* 0x000fe20007810000 */
[----:B------:R-:W-:Y:S01]  /*2460*/  FFMA.FTZ R14, R69, R0, -R14 ;  /* 0x00000000450e7223 */ /* 0x000fe2000001080e */
[--C-:B------:R-:W-:Y:S01]  /*2470*/  IMAD.MOV.U32 R70, RZ, RZ, R119.reuse ;  /* 0x000000ffff467224 */ /* 0x100fe200078e0077 */
[----:B------:R-:W-:Y:S01]  /*2480*/  MUFU.EX2 R33, R33 ;  /* 0x0000002100217308 */ /* 0x000fe20000000800 */
[----:B------:R-:W-:Y:S01]  /*2490*/  FMNMX.FTZ R10, R51, R10, !PT ;  /* 0x0000000a330a7209 */ /* 0x000fe20007810000 */
[----:B------:R-:W-:-:S02]  /*24a0*/  IMAD.MOV.U32 R69, RZ, RZ, R119 ;  /* 0x000000ffff457224 */ /* 0x000fc400078e0077 */
[--C-:B------:R-:W-:Y:S01]  /*24b0*/  IMAD.MOV.U32 R66, RZ, RZ, R119.reuse ;  /* 0x000000ffff427224 */ /* 0x100fe200078e0077 */
[----:B------:R-:W-:Y:S01]  /*24c0*/  FMNMX.FTZ R10, R53, R10, !PT ;  /* 0x0000000a350a7209 */ /* 0x000fe20007810000 */
[----:B------:R-:W-:Y:S02]  /*24d0*/  IMAD.MOV.U32 R62, RZ, RZ, R119 ;  /* 0x000000ffff3e7224 */ /* 0x000fe400078e0077 */
[----:B------:R-:W-:Y:S01]  /*24e0*/  MUFU.EX2 R73, R73 ;  /* 0x0000004900497308 */ /* 0x000fe20000000800 */
[----:B------:R-:W-:-:S04]  /*24f0*/  FMNMX.FTZ R10, R55, R10, !PT ;  /* 0x0000000a370a7209 */ /* 0x000fc80007810000 */
[----:B------:R-:W-:-:S03]  /*2500*/  FMNMX.FTZ R10, R57, R10, !PT ;  /* 0x0000000a390a7209 */ /* 0x000fc60007810000 */
[----:B------:R2:W-:Y:S01]  /*2510*/  MUFU.EX2 R186, R75 ;  /* 0x0000004b00ba7308 */ /* 0x0005e20000000800 */
[----:B------:R-:W-:-:S04]  /*2520*/  FMNMX.FTZ R10, R59, R10, !PT ;  /* 0x0000000a3b0a7209 */ /* 0x000fc80007810000 */
[----:B------:R-:W-:-:S03]  /*2530*/  FMNMX.FTZ R10, R13, R10, !PT ;  /* 0x0000000a0d0a7209 */ /* 0x000fc60007810000 */
[----:B------:R-:W-:Y:S01]  /*2540*/  MUFU.EX2 R77, R77 ;  /* 0x0000004d004d7308 */ /* 0x000fe20000000800 */
[----:B------:R-:W-:Y:S01]  /*2550*/  FMNMX.FTZ R10, R63, R10, !PT ;  /* 0x0000000a3f0a7209 */ /* 0x000fe20007810000 */
[----:B--2---:R-:W-:-:S03]  /*2560*/  IMAD.MOV.U32 R75, RZ, RZ, R119 ;  /* 0x000000ffff4b7224 */ /* 0x004fc600078e0077 */
[----:B------:R-:W-:-:S03]  /*2570*/  FMNMX.FTZ R10, R21, R10, !PT ;  /* 0x0000000a150a7209 */ /* 0x000fc60007810000 */
[----:B------:R2:W-:Y:S01]  /*2580*/  MUFU.EX2 R180, R79 ;  /* 0x0000004f00b47308 */ /* 0x0005e20000000800 */
[----:B------:R-:W-:-:S04]  /*2590*/  FMNMX.FTZ R10, R67, R10, !PT ;  /* 0x0000000a430a7209 */ /* 0x000fc80007810000 */
[----:B------:R-:W-:-:S03]  /*25a0*/  FMNMX.FTZ R10, R25, R10, !PT ;  /* 0x0000000a190a7209 */ /* 0x000fc60007810000 */
[----:B------:R-:W-:Y:S01]  /*25b0*/  MUFU.EX2 R81, R81 ;  /* 0x0000005100517308 */ /* 0x000fe20000000800 */
[----:B------:R-:W-:Y:S01]  /*25c0*/  FMNMX.FTZ R10, R71, R10, !PT ;  /* 0x0000000a470a7209 */ /* 0x000fe20007810000 */
[----:B--2---:R-:W-:-:S04]  /*25d0*/  IMAD.MOV.U32 R79, RZ, RZ, R119 ;  /* 0x000000ffff4f7224 */ /* 0x004fc800078e0077 */
[----:B------:R-:W2:Y:S02]  /*25e0*/  SHFL.BFLY PT, R3, R10, 0x2, 0x1f ;  /* 0x0c401f000a037f89 */ /* 0x000ea400000e0000 */
[----:B------:R3:W-:Y:S08]  /*25f0*/  MUFU.EX2 R182, R83 ;  /* 0x0000005300b67308 */ /* 0x0007f00000000800 */
[----:B------:R-:W-:Y:S01]  /*2600*/  MUFU.EX2 R85, R85 ;  /* 0x0000005500557308 */ /* 0x000fe20000000800 */
[----:B---3--:R-:W-:-:S07]  /*2610*/  IMAD.MOV.U32 R83, RZ, RZ, R119 ;  /* 0x000000ffff537224 */ /* 0x008fce00078e0077 */
[----:B------:R3:W-:Y:S01]  /*2620*/  MUFU.EX2 R176, R87 ;  /* 0x0000005700b07308 */ /* 0x0007e20000000800 */
[----:B--2---:R-:W-:-:S07]  /*2630*/  FMNMX.FTZ R12, R10, R3, !PT ;  /* 0x000000030a0c7209 */ /* 0x004fce0007810000 */
[----:B------:R-:W-:Y:S01]  /*2640*/  MUFU.EX2 R89, R89 ;  /* 0x0000005900597308 */ /* 0x000fe20000000800 */
[--C-:B---3--:R-:W-:Y:S01]  /*2650*/  IMAD.MOV.U32 R87, RZ, RZ, R119.reuse ;  /* 0x000000ffff577224 */ /* 0x108fe200078e0077 */
[----:B------:R-:W2:Y:S06]  /*2660*/  SHFL.BFLY PT, R3, R12, 0x1, 0x1f ;  /* 0x0c201f000c037f89 */ /* 0x000eac00000e0000 */
[----:B------:R3:W-:Y:S08]  /*2670*/  MUFU.EX2 R178, R91 ;  /* 0x0000005b00b27308 */ /* 0x0007f00000000800 */
[----:B------:R-:W-:Y:S01]  /*2680*/  MUFU.EX2 R93, R93 ;  /* 0x0000005d005d7308 */ /* 0x000fe20000000800 */
[----:B---3--:R-:W-:-:S07]  /*2690*/  IMAD.MOV.U32 R91, RZ, RZ, R119 ;  /* 0x000000ffff5b7224 */ /* 0x008fce00078e0077 */
[----:B------:R3:W-:Y:S01]  /*26a0*/  MUFU.EX2 R172, R95 ;  /* 0x0000005f00ac7308 */ /* 0x0007e20000000800 */
[----:B--2---:R-:W-:-:S04]  /*26b0*/  FMNMX.FTZ R3, R12, R3, !PT ;  /* 0x000000030c037209 */ /* 0x004fc80007810000 */
[C---:B------:R-:W-:Y:S01]  /*26c0*/  FSETP.NEU.FTZ.AND P1, PT, R3.reuse, -INF , PT ;  /* 0xff8000000300780b */ /* 0x040fe20003f3d000 */
[----:B------:R-:W-:Y:S02]  /*26d0*/  FMUL.FTZ R10, R3, R0 ;  /* 0x00000000030a7220 */ /* 0x000fe40000410000 */
[----:B------:R-:W-:Y:S01]  /*26e0*/  MUFU.EX2 R97, R97 ;  /* 0x0000006100617308 */ /* 0x000fe20000000800 */
[----:B---3--:R-:W-:Y:S02]  /*26f0*/  IMAD.MOV.U32 R95, RZ, RZ, R119 ;  /* 0x000000ffff5f7224 */ /* 0x008fe400078e0077 */
[----:B------:R-:W-:Y:S02]  /*2700*/  FSEL R10, R10, RZ, P1 ;  /* 0x000000ff0a0a7208 */ /* 0x000fe40000800000 */
[----:B------:R-:W-:-:S03]  /*2710*/  PLOP3.LUT P1, PT, PT, PT, UP0, 0x80, 0x0 ;  /* 0x000000000000781c */ /* 0x000fc60003f2f008 */
[----:B------:R-:W-:Y:S01]  /*2720*/  MUFU.EX2 R174, R61 ;  /* 0x0000003d00ae7308 */ /* 0x000fe20000000800 */
[-CC-:B------:R-:W-:Y:S01]  /*2730*/  FFMA.FTZ R5, R5, R0.reuse, -R10.reuse ;  /* 0x0000000005057223 */ /* 0x180fe2000001080a */
[-CC-:B------:R-:W-:Y:S01]  /*2740*/  FFMA.FTZ R27, R27, R0.reuse, -R10.reuse ;  /* 0x000000001b1b7223 */ /* 0x180fe2000001080a */
[-CC-:B------:R-:W-:Y:S01]  /*2750*/  FFMA.FTZ R11, R11, R0.reuse, -R10.reuse ;  /* 0x000000000b0b7223 */ /* 0x180fe2000001080a */
[-CC-:B------:R-:W-:Y:S01]  /*2760*/  FFMA.FTZ R31, R31, R0.reuse, -R10.reuse ;  /* 0x000000001f1f7223 */ /* 0x180fe2000001080a */
[-CC-:B------:R-:W-:Y:S01]  /*2770*/  FFMA.FTZ R15, R15, R0.reuse, -R10.reuse ;  /* 0x000000000f0f7223 */ /* 0x180fe2000001080a */
[-CC-:B------:R-:W-:Y:S01]  /*2780*/  FFMA.FTZ R35, R35, R0.reuse, -R10.reuse ;  /* 0x0000000023237223 */ /* 0x180fe2000001080a */
[-CC-:B------:R-:W-:Y:S01]  /*2790*/  FFMA.FTZ R37, R37, R0.reuse, -R10.reuse ;  /* 0x0000000025257223 */ /* 0x180fe2000001080a */
        /* <DEDUP_REMOVED lines=8> */
[----:B------:R1:W2:Y:S01]  /*2820*/  MUFU.EX2 R12, R27 ;  /* 0x0000001b000c7308 */ /* 0x0002a20000000800 */
[-CC-:B------:R-:W-:Y:S01]  /*2830*/  FFMA.FTZ R53, R53, R0.reuse, -R10.reuse ;  /* 0x0000000035357223 */ /* 0x180fe2000001080a */
[-CC-:B------:R-:W-:Y:S01]  /*2840*/  FFMA.FTZ R55, R55, R0.reuse, -R10.reuse ;  /* 0x0000000037377223 */ /* 0x180fe2000001080a */
[-CC-:B------:R-:W-:Y:S01]  /*2850*/  FFMA.FTZ R57, R57, R0.reuse, -R10.reuse ;  /* 0x0000000039397223 */ /* 0x180fe2000001080a */
[-CC-:B------:R-:W-:Y:S01]  /*2860*/  FFMA.FTZ R59, R59, R0.reuse, -R10.reuse ;  /* 0x000000003b3b7223 */ /* 0x180fe2000001080a */
[-CC-:B------:R-:W-:Y:S01]  /*2870*/  FFMA.FTZ R13, R13, R0.reuse, -R10.reuse ;  /* 0x000000000d0d7223 */ /* 0x180fe2000001080a */
[-CC-:B------:R-:W-:Y:S01]  /*2880*/  FFMA.FTZ R63, R63, R0.reuse, -R10.reuse ;  /* 0x000000003f3f7223 */ /* 0x180fe2000001080a */
[-CC-:B------:R-:W-:Y:S01]  /*2890*/  FFMA.FTZ R21, R21, R0.reuse, -R10.reuse ;  /* 0x0000000015157223 */ /* 0x180fe2000001080a */
[----:B------:R-:W3:Y:S01]  /*28a0*/  MUFU.EX2 R11, R11 ;  /* 0x0000000b000b7308 */ /* 0x000ee20000000800 */
[----:B-1----:R-:W-:Y:S01]  /*28b0*/  FADD.FTZ R27, R188, R103 ;  /* 0x00000067bc1b7221 */ /* 0x002fe20000010000 */
[-CC-:B------:R-:W-:Y:S01]  /*28c0*/  FFMA.FTZ R67, R67, R0.reuse, -R10.reuse ;  /* 0x0000000043437223 */ /* 0x180fe2000001080a */
[-CC-:B------:R-:W-:Y:S01]  /*28d0*/  FFMA.FTZ R25, R25, R0.reuse, -R10.reuse ;  /* 0x0000000019197223 */ /* 0x180fe2000001080a */
[----:B------:R-:W-:Y:S01]  /*28e0*/  FFMA.FTZ R71, R71, R0, -R10 ;  /* 0x0000000047477223 */ /* 0x000fe2000001080a */
[----:B------:R-:W-:Y:S01]  /*28f0*/  FADD.FTZ R34, R190, R27 ;  /* 0x0000001bbe227221 */ /* 0x000fe20000010000 */
[C---:B0-----:R-:W-:Y:S01]  /*2900*/  F2FP.BF16.F32.PACK_AB R190, R29.reuse, R190 ;  /* 0x000000be1dbe723e */ /* 0x041fe200000010ff */
[----:B------:R-:W-:Y:S01]  /*2910*/  IMAD.MOV.U32 R61, RZ, RZ, R119 ;  /* 0x000000ffff3d7224 */ /* 0x000fe200078e0077 */
[----:B------:R0:W1:Y:S01]  /*2920*/  MUFU.EX2 R20, R31 ;  /* 0x0000001f00147308 */ /* 0x0000620000000800 */
[----:B------:R-:W-:Y:S01]  /*2930*/  FADD.FTZ R27, R29, R34 ;  /* 0x000000221d1b7221 */ /* 0x000fe20000010000 */
[----:B--2---:R-:W-:Y:S01]  /*2940*/  FADD.FTZ R34, R5, R12 ;  /* 0x0000000c05227221 */ /* 0x004fe20000010000 */
[----:B------:R-:W-:-:S02]  /*2950*/  F2FP.BF16.F32.PACK_AB R189, R12, R5 ;  /* 0x000000050cbd723e */ /* 0x000fc400000010ff */
[----:B------:R-:W-:Y:S01]  /*2960*/  FADD.FTZ R36, R184, R27 ;  /* 0x0000001bb8247221 */ /* 0x000fe20000010000 */
[----:B------:R-:W-:Y:S01]  /*2970*/  F2FP.BF16.F32.PACK_AB R188, R103, R188 ;  /* 0x000000bc67bc723e */ /* 0x000fe200000010ff */
[--C-:B------:R-:W-:Y:S01]  /*2980*/  IMAD.MOV.U32 R103, RZ, RZ, R119.reuse ;  /* 0x000000ffff677224 */ /* 0x100fe200078e0077 */
[----:B------:R-:W2:Y:S01]  /*2990*/  MUFU.EX2 R15, R15 ;  /* 0x0000000f000f7308 */ /* 0x000ea20000000800 */
[----:B------:R-:W-:Y:S01]  /*29a0*/  FADD.FTZ R36, R33, R36 ;  /* 0x0000002421247221 */ /* 0x000fe20000010000 */
[----:B---3--:R-:W-:Y:S01]  /*29b0*/  FADD.FTZ R27, R11, R34 ;  /* 0x000000220b1b7221 */ /* 0x008fe20000010000 */
[----:B------:R-:W-:Y:S01]  /*29c0*/  F2FP.BF16.F32.PACK_AB R184, R33, R184 ;  /* 0x000000b821b8723e */ /* 0x000fe200000010ff */
[----:B------:R-:W-:Y:S02]  /*29d0*/  IMAD.MOV.U32 R33, RZ, RZ, R119 ;  /* 0x000000ffff217224 */ /* 0x000fe400078e0077 */
[----:B0-----:R-:W-:Y:S02]  /*29e0*/  FADD.FTZ R31, R73, R36 ;  /* 0x00000024491f7221 */ /* 0x001fe40000010000 */
[----:B------:R0:W3:Y:S01]  /*29f0*/  MUFU.EX2 R24, R35 ;  /* 0x0000002300187308 */ /* 0x0000e20000000800 */
[----:B-1----:R-:W-:Y:S01]  /*2a00*/  FADD.FTZ R36, R20, R27 ;  /* 0x0000001b14247221 */ /* 0x002fe20000010000 */
[C---:B------:R-:W-:Y:S01]  /*2a10*/  FADD.FTZ R38, R186.reuse, R31 ;  /* 0x0000001fba267221 */ /* 0x040fe20000010000 */
[----:B------:R-:W-:Y:S01]  /*2a20*/  F2FP.BF16.F32.PACK_AB R186, R186, R73 ;  /* 0x00000049baba723e */ /* 0x000fe200000010ff */
[----:B------:R-:W-:Y:S01]  /*2a30*/  IMAD.MOV.U32 R73, RZ, RZ, R119 ;  /* 0x000000ffff497224 */ /* 0x000fe200078e0077 */
[----:B------:R-:W-:Y:S01]  /*2a40*/  F2FP.BF16.F32.PACK_AB R191, R20, R11 ;  /* 0x0000000b14bf723e */ /* 0x000fe200000010ff */
[----:B------:R-:W-:Y:S01]  /*2a50*/  FADD.FTZ R31, R77, R38 ;  /* 0x000000264d1f7221 */ /* 0x000fe20000010000 */
[----:B------:R-:W-:Y:S01]  /*2a60*/  IMAD.MOV.U32 R11, RZ, RZ, 0x3f800000 ;  /* 0x3f800000ff0b7424 */ /* 0x000fe200078e00ff */
[----:B------:R-:W1:Y:S01]  /*2a70*/  MUFU.EX2 R37, R37 ;  /* 0x0000002500257308 */ /* 0x000e620000000800 */
[----:B--2---:R-:W-:Y:S01]  /*2a80*/  FADD.FTZ R27, R15, R36 ;  /* 0x000000240f1b7221 */ /* 0x004fe20000010000 */
[C---:B------:R-:W-:Y:S01]  /*2a90*/  FADD.FTZ R38, R180.reuse, R31 ;  /* 0x0000001fb4267221 */ /* 0x040fe20000010000 */
[----:B------:R-:W-:Y:S01]  /*2aa0*/  F2FP.BF16.F32.PACK_AB R180, R180, R77 ;  /* 0x0000004db4b4723e */ /* 0x000fe200000010ff */
[----:B------:R-:W-:-:S02]  /*2ab0*/  IMAD.MOV.U32 R77, RZ, RZ, R119 ;  /* 0x000000ffff4d7224 */ /* 0x000fc400078e0077 */
[----:B------:R-:W-:Y:S01]  /*2ac0*/  FADD.FTZ R31, R81, R38 ;  /* 0x00000026511f7221 */ /* 0x000fe20000010000 */
[----:B0-----:R-:W-:Y:S01]  /*2ad0*/  IMAD.MOV.U32 R35, RZ, RZ, R119 ;  /* 0x000000ffff237224 */ /* 0x001fe200078e0077 */
[----:B------:R0:W2:Y:S01]  /*2ae0*/  MUFU.EX2 R26, R39 ;  /* 0x00000027001a7308 */ /* 0x0000a20000000800 */
[----:B---3--:R-:W-:Y:S01]  /*2af0*/  FADD.FTZ R36, R24, R27 ;  /* 0x0000001b18247221 */ /* 0x008fe20000010000 */
[C---:B------:R-:W-:Y:S01]  /*2b00*/  FADD.FTZ R40, R182.reuse, R31 ;  /* 0x0000001fb6287221 */ /* 0x040fe20000010000 */
[----:B------:R-:W-:Y:S01]  /*2b10*/  F2FP.BF16.F32.PACK_AB R182, R182, R81 ;  /* 0x00000051b6b6723e */ /* 0x000fe200000010ff */
[--C-:B------:R-:W-:Y:S01]  /*2b20*/  IMAD.MOV.U32 R81, RZ, RZ, R119.reuse ;  /* 0x000000ffff517224 */ /* 0x100fe200078e0077 */
[----:B------:R-:W-:Y:S01]  /*2b30*/  F2FP.BF16.F32.PACK_AB R185, R24, R15 ;  /* 0x0000000f18b9723e */ /* 0x000fe200000010ff */
[----:B------:R-:W-:Y:S01]  /*2b40*/  FADD.FTZ R31, R85, R40 ;  /* 0x00000028551f7221 */ /* 0x000fe20000010000 */
[----:B------:R-:W-:Y:S01]  /*2b50*/  MOV R24, R119 ;  /* 0x0000007700187202 */ /* 0x000fe20000000f00 */
[----:B------:R-:W3:Y:S01]  /*2b60*/  MUFU.EX2 R41, R41 ;  /* 0x0000002900297308 */ /* 0x000ee20000000800 */
[----:B-1----:R-:W-:Y:S01]  /*2b70*/  FADD.FTZ R27, R37, R36 ;  /* 0x00000024251b7221 */ /* 0x002fe20000010000 */
[----:B0-----:R-:W-:-:S06]  /*2b80*/  IMAD.MOV.U32 R39, RZ, RZ, R119 ;  /* 0x000000ffff277224 */ /* 0x001fcc00078e0077 */
[----:B------:R0:W1:Y:S01]  /*2b90*/  MUFU.EX2 R28, R43 ;  /* 0x0000002b001c7308 */ /* 0x0000620000000800 */
[C---:B--2---:R-:W-:Y:S01]  /*2ba0*/  FADD.FTZ R38, R26.reuse, R27 ;  /* 0x0000001b1a267221 */ /* 0x044fe20000010000 */
[----:B------:R-:W-:Y:S01]  /*2bb0*/  F2FP.BF16.F32.PACK_AB R187, R26, R37 ;  /* 0x000000251abb723e */ /* 0x000fe200000010ff */
[--C-:B------:R-:W-:Y:S02]  /*2bc0*/  IMAD.MOV.U32 R37, RZ, RZ, R119.reuse ;  /* 0x000000ffff257224 */ /* 0x100fe400078e0077 */
[----:B------:R-:W-:-:S03]  /*2bd0*/  IMAD.MOV.U32 R26, RZ, RZ, R119 ;  /* 0x000000ffff1a7224 */ /* 0x000fc600078e0077 */
[----:B------:R-:W2:Y:S01]  /*2be0*/  MUFU.EX2 R45, R45 ;  /* 0x0000002d002d7308 */ /* 0x000ea20000000800 */
[----:B---3--:R-:W-:Y:S01]  /*2bf0*/  FADD.FTZ R27, R41, R38 ;  /* 0x00000026291b7221 */ /* 0x008fe20000010000 */
[C---:B------:R-:W-:Y:S01]  /*2c00*/  FADD.FTZ R38, R176.reuse, R31 ;  /* 0x0000001fb0267221 */ /* 0x040fe20000010000 */
[----:B------:R-:W-:Y:S01]  /*2c10*/  F2FP.BF16.F32.PACK_AB R176, R176, R85 ;  /* 0x00000055b0b0723e */ /* 0x000fe200000010ff */
[--C-:B------:R-:W-:Y:S02]  /*2c20*/  IMAD.MOV.U32 R85, RZ, RZ, R119.reuse ;  /* 0x000000ffff557224 */ /* 0x100fe400078e0077 */
[----:B------:R-:W-:Y:S01]  /*2c30*/  FADD.FTZ R31, R89, R38 ;  /* 0x00000026591f7221 */ /* 0x000fe20000010000 */
[----:B0-----:R-:W-:Y:S01]  /*2c40*/  IMAD.MOV.U32 R43, RZ, RZ, R119 ;  /* 0x000000ffff2b7224 */ /* 0x001fe200078e0077 */
[----:B------:R0:W3:Y:S01]  /*2c50*/  MUFU.EX2 R30, R47 ;  /* 0x0000002f001e7308 */ /* 0x0000e20000000800 */
[----:B-1----:R-:W-:Y:S01]  /*2c60*/  FADD.FTZ R2, R28, R27 ;  /* 0x0000001b1c027221 */ /* 0x002fe20000010000 */
[C---:B------:R-:W-:Y:S01]  /*2c70*/  FADD.FTZ R40, R178.reuse, R31 ;  /* 0x0000001fb2287221 */ /* 0x040fe20000010000 */
[----:B------:R-:W-:Y:S01]  /*2c80*/  F2FP.BF16.F32.PACK_AB R178, R178, R89 ;  /* 0x00000059b2b2723e */ /* 0x000fe200000010ff */
[--C-:B------:R-:W-:Y:S01]  /*2c90*/  IMAD.MOV.U32 R89, RZ, RZ, R119.reuse ;  /* 0x000000ffff597224 */ /* 0x100fe200078e0077 */
[----:B------:R-:W-:Y:S01]  /*2ca0*/  F2FP.BF16.F32.PACK_AB R181, R28, R41 ;  /* 0x000000291cb5723e */ /* 0x000fe200000010ff */
[----:B------:R-:W-:Y:S01]  /*2cb0*/  FADD.FTZ R31, R93, R40 ;  /* 0x000000285d1f7221 */ /* 0x000fe20000010000 */
[--C-:B------:R-:W-:Y:S01]  /*2cc0*/  IMAD.MOV.U32 R41, RZ, RZ, R119.reuse ;  /* 0x000000ffff297224 */ /* 0x100fe200078e0077 */
[----:B------:R-:W1:Y:S01]  /*2cd0*/  MUFU.EX2 R49, R49 ;  /* 0x0000003100317308 */ /* 0x000e620000000800 */
[----:B--2---:R-:W-:Y:S01]  /*2ce0*/  FADD.FTZ R27, R45, R2 ;  /* 0x000000022d1b7221 */ /* 0x004fe20000010000 */
[----:B0-----:R-:W-:Y:S01]  /*2cf0*/  IMAD.MOV.U32 R47, RZ, RZ, R119 ;  /* 0x000000ffff2f7224 */ /* 0x001fe200078e0077 */
[----:B------:R-:W-:-:S05]  /*2d00*/  MOV R28, R119 ;  /* 0x00000077001c7202 */ /* 0x000fca0000000f00 */
[----:B------:R0:W2:Y:S01]  /*2d10*/  MUFU.EX2 R32, R51 ;  /* 0x0000003300207308 */ /* 0x0000a20000000800 */
[C---:B---3--:R-:W-:Y:S01]  /*2d20*/  FADD.FTZ R38, R30.reuse, R27 ;  /* 0x0000001b1e267221 */ /* 0x048fe20000010000 */
[----:B------:R-:W-:Y:S01]  /*2d30*/  F2FP.BF16.F32.PACK_AB R183, R30, R45 ;  /* 0x0000002d1eb7723e */ /* 0x000fe200000010ff */
[--C-:B------:R-:W-:Y:S02]  /*2d40*/  IMAD.MOV.U32 R45, RZ, RZ, R119.reuse ;  /* 0x000000ffff2d7224 */ /* 0x100fe400078e0077 */
[----:B------:R-:W-:-:S03]  /*2d50*/  IMAD.MOV.U32 R30, RZ, RZ, R119 ;  /* 0x000000ffff1e7224 */ /* 0x000fc600078e0077 */
[----:B------:R-:W3:Y:S01]  /*2d60*/  MUFU.EX2 R53, R53 ;  /* 0x0000003500357308 */ /* 0x000ee20000000800 */
[----:B-1----:R-:W-:Y:S01]  /*2d70*/  FADD.FTZ R27, R49, R38 ;  /* 0x00000026311b7221 */ /* 0x002fe20000010000 */
[C---:B------:R-:W-:Y:S01]  /*2d80*/  FADD.FTZ R38, R172.reuse, R31 ;  /* 0x0000001fac267221 */ /* 0x040fe20000010000 */
[----:B------:R-:W-:Y:S01]  /*2d90*/  F2FP.BF16.F32.PACK_AB R172, R172, R93 ;  /* 0x0000005dacac723e */ /* 0x000fe200000010ff */
[--C-:B------:R-:W-:Y:S02]  /*2da0*/  IMAD.MOV.U32 R93, RZ, RZ, R119.reuse ;  /* 0x000000ffff5d7224 */ /* 0x100fe400078e0077 */
[----:B------:R-:W-:Y:S01]  /*2db0*/  FADD.FTZ R29, R97, R38 ;  /* 0x00000026611d7221 */ /* 0x000fe20000010000 */
[----:B0-----:R-:W-:Y:S01]  /*2dc0*/  IMAD.MOV.U32 R51, RZ, RZ, R119 ;  /* 0x000000ffff337224 */ /* 0x001fe200078e0077 */
[----:B------:R0:W1:Y:S01]  /*2dd0*/  MUFU.EX2 R34, R55 ;  /* 0x0000003700227308 */ /* 0x0000620000000800 */
[----:B--2---:R-:W-:Y:S01]  /*2de0*/  FADD.FTZ R10, R32, R27 ;  /* 0x0000001b200a7221 */ /* 0x004fe20000010000 */
[C---:B------:R-:W-:Y:S01]  /*2df0*/  FADD.FTZ R40, R174.reuse, R29 ;  /* 0x0000001dae287221 */ /* 0x040fe20000010000 */
[----:B------:R-:W-:Y:S01]  /*2e00*/  F2FP.BF16.F32.PACK_AB R174, R174, R97 ;  /* 0x00000061aeae723e */ /* 0x000fe200000010ff */
[--C-:B------:R-:W-:Y:S01]  /*2e10*/  IMAD.MOV.U32 R97, RZ, RZ, R119.reuse ;  /* 0x000000ffff617224 */ /* 0x100fe200078e0077 */
[----:B------:R-:W-:Y:S01]  /*2e20*/  F2FP.BF16.F32.PACK_AB R177, R32, R49 ;  /* 0x0000003120b1723e */ /* 0x000fe200000010ff */
[--C-:B------:R-:W-:Y:S01]  /*2e30*/  IMAD.MOV.U32 R49, RZ, RZ, R119.reuse ;  /* 0x000000ffff317224 */ /* 0x100fe200078e0077 */
[----:B------:R-:W-:Y:S01]  /*2e40*/  MOV R32, R119 ;  /* 0x0000007700207202 */ /* 0x000fe20000000f00 */
[----:B------:R-:W2:Y:S01]  /*2e50*/  MUFU.EX2 R57, R57 ;  /* 0x0000003900397308 */ /* 0x000ea20000000800 */
[----:B---3--:R-:W-:Y:S01]  /*2e60*/  FADD.FTZ R27, R53, R10 ;  /* 0x0000000a351b7221 */ /* 0x008fe20000010000 */
[----:B0-----:R-:W-:-:S02]  /*2e70*/  IMAD.MOV.U32 R55, RZ, RZ, R119 ;  /* 0x000000ffff377224 */ /* 0x001fc400078e0077 */
[----:B------:R-:W-:-:S04]  /*2e80*/  IMAD.MOV.U32 R31, RZ, RZ, R119 ;  /* 0x000000ffff1f7224 */ /* 0x000fc800078e0077 */
[----:B------:R-:W0:Y:S01]  /*2e90*/  MUFU.EX2 R99, R99 ;  /* 0x0000006300637308 */ /* 0x000e220000000800 */
[C---:B-1----:R-:W-:Y:S01]  /*2ea0*/  FADD.FTZ R10, R34.reuse, R27 ;  /* 0x0000001b220a7221 */ /* 0x042fe20000010000 */
[----:B------:R-:W-:Y:S01]  /*2eb0*/  F2FP.BF16.F32.PACK_AB R179, R34, R53 ;  /* 0x0000003522b3723e */ /* 0x000fe200000010ff */
[--C-:B------:R-:W-:Y:S02]  /*2ec0*/  IMAD.MOV.U32 R53, RZ, RZ, R119.reuse ;  /* 0x000000ffff357224 */ /* 0x100fe400078e0077 */
[----:B------:R-:W-:-:S03]  /*2ed0*/  IMAD.MOV.U32 R34, RZ, RZ, R119 ;  /* 0x000000ffff227224 */ /* 0x000fc600078e0077 */
[----:B------:R1:W3:Y:S01]  /*2ee0*/  MUFU.EX2 R36, R59 ;  /* 0x0000003b00247308 */ /* 0x0002e20000000800 */
[----:B--2---:R-:W-:-:S07]  /*2ef0*/  FADD.FTZ R27, R57, R10 ;  /* 0x0000000a391b7221 */ /* 0x004fce0000010000 */
[----:B------:R2:W4:Y:S01]  /*2f00*/  MUFU.EX2 R168, R65 ;  /* 0x0000004100a87308 */ /* 0x0005220000000800 */
[----:B0-----:R-:W-:Y:S01]  /*2f10*/  FADD.FTZ R29, R99, R40 ;  /* 0x00000028631d7221 */ /* 0x001fe20000010000 */
[----:B-1----:R-:W-:-:S06]  /*2f20*/  IMAD.MOV.U32 R59, RZ, RZ, R119 ;  /* 0x000000ffff3b7224 */ /* 0x002fcc00078e0077 */
[----:B------:R-:W0:Y:S01]  /*2f30*/  MUFU.EX2 R13, R13 ;  /* 0x0000000d000d7308 */ /* 0x000e220000000800 */
[C---:B---3--:R-:W-:Y:S01]  /*2f40*/  FADD.FTZ R10, R36.reuse, R27 ;  /* 0x0000001b240a7221 */ /* 0x048fe20000010000 */
[----:B------:R-:W-:Y:S01]  /*2f50*/  F2FP.BF16.F32.PACK_AB R173, R36, R57 ;  /* 0x0000003924ad723e */ /* 0x000fe200000010ff */
[--C-:B--2---:R-:W-:Y:S01]  /*2f60*/  IMAD.MOV.U32 R65, RZ, RZ, R119.reuse ;  /* 0x000000ffff417224 */ /* 0x104fe200078e0077 */
[----:B------:R-:W-:Y:S01]  /*2f70*/  MOV R36, R119 ;  /* 0x0000007700247202 */ /* 0x000fe20000000f00 */
[----:B------:R-:W-:-:S03]  /*2f80*/  IMAD.MOV.U32 R57, RZ, RZ, R119 ;  /* 0x000000ffff397224 */ /* 0x000fc600078e0077 */
[----:B------:R-:W1:Y:S01]  /*2f90*/  MUFU.EX2 R101, R101 ;  /* 0x0000006500657308 */ /* 0x000e620000000800 */
[C---:B----4-:R-:W-:Y:S01]  /*2fa0*/  FADD.FTZ R40, R168.reuse, R29 ;  /* 0x0000001da8287221 */ /* 0x050fe20000010000 */
[----:B------:R-:W-:Y:S01]  /*2fb0*/  F2FP.BF16.F32.PACK_AB R168, R168, R99 ;  /* 0x00000063a8a8723e */ /* 0x000fe200000010ff */
[----:B------:R-:W-:-:S05]  /*2fc0*/  IMAD.MOV.U32 R99, RZ, RZ, R119 ;  /* 0x000000ffff637224 */ /* 0x000fca00078e0077 */
[----:B------:R2:W3:Y:S01]  /*2fd0*/  MUFU.EX2 R2, R63 ;  /* 0x0000003f00027308 */ /* 0x0004e20000000800 */
[----:B0-----:R-:W-:-:S07]  /*2fe0*/  FADD.FTZ R27, R13, R10 ;  /* 0x0000000a0d1b7221 */ /* 0x001fce0000010000 */
[----:B------:R-:W0:Y:S01]  /*2ff0*/  MUFU.EX2 R21, R21 ;  /* 0x0000001500157308 */ /* 0x000e220000000800 */
[----:B-1----:R-:W-:Y:S01]  /*3000*/  FADD.FTZ R29, R101, R40 ;  /* 0x00000028651d7221 */ /* 0x002fe20000010000 */
[----:B--2---:R-:W-:-:S06]  /*3010*/  IMAD.MOV.U32 R63, RZ, RZ, R119 ;  /* 0x000000ffff3f7224 */ /* 0x004fcc00078e0077 */
[----:B------:R1:W2:Y:S01]  /*3020*/  MUFU.EX2 R38, R67 ;  /* 0x0000004300267308 */ /* 0x0002a20000000800 */
[C---:B---3--:R-:W-:Y:S01]  /*3030*/  FADD.FTZ R42, R2.reuse, R27 ;  /* 0x0000001b022a7221 */ /* 0x048fe20000010000 */
[----:B------:R-:W-:Y:S01]  /*3040*/  F2FP.BF16.F32.PACK_AB R175, R2, R13 ;  /* 0x0000000d02af723e */ /* 0x000fe200000010ff */
[----:B------:R-:W-:Y:S01]  /*3050*/  IMAD.MOV.U32 R27, RZ, RZ, R119 ;  /* 0x000000ffff1b7224 */ /* 0x000fe200078e0077 */
[----:B------:R-:W-:-:S04]  /*3060*/  MOV R2, 0x3f800000 ;  /* 0x3f80000000027802 */ /* 0x000fc80000000f00 */
[----:B------:R-:W3:Y:S01]  /*3070*/  MUFU.EX2 R25, R25 ;  /* 0x0000001900197308 */ /* 0x000ee20000000800 */
[----:B0-----:R-:W-:Y:S01]  /*3080*/  FADD.FTZ R5, R21, R42 ;  /* 0x0000002a15057221 */ /* 0x001fe20000010000 */
[--C-:B-1----:R-:W-:Y:S02]  /*3090*/  IMAD.MOV.U32 R67, RZ, RZ, R119.reuse ;  /* 0x000000ffff437224 */ /* 0x102fe400078e0077 */
[----:B------:R-:W-:-:S04]  /*30a0*/  IMAD.MOV.U32 R42, RZ, RZ, R119 ;  /* 0x000000ffff2a7224 */ /* 0x000fc800078e0077 */
[----:B------:R-:W0:Y:S01]  /*30b0*/  MUFU.EX2 R14, R14 ;  /* 0x0000000e000e7308 */ /* 0x000e220000000800 */
[C---:B--2---:R-:W-:Y:S01]  /*30c0*/  FADD.FTZ R12, R38.reuse, R5 ;  /* 0x00000005260c7221 */ /* 0x044fe20000010000 */
[----:B------:R-:W-:Y:S01]  /*30d0*/  F2FP.BF16.F32.PACK_AB R169, R38, R21 ;  /* 0x0000001526a9723e */ /* 0x000fe200000010ff */
[----:B------:R-:W-:-:S05]  /*30e0*/  IMAD.MOV.U32 R38, RZ, RZ, R119 ;  /* 0x000000ffff267224 */ /* 0x000fca00078e0077 */
[----:B------:R1:W2:Y:S01]  /*30f0*/  MUFU.EX2 R40, R71 ;  /* 0x0000004700287308 */ /* 0x0002a20000000800 */
[----:B---3--:R-:W-:Y:S01]  /*3100*/  FADD.FTZ R5, R25, R12 ;  /* 0x0000000c19057221 */ /* 0x008fe20000010000 */
[C---:B0-----:R-:W-:Y:S01]  /*3110*/  FADD.FTZ R10, R14.reuse, R29 ;  /* 0x0000001d0e0a7221 */ /* 0x041fe20000010000 */
[----:B------:R-:W-:Y:S01]  /*3120*/  F2FP.BF16.F32.PACK_AB R170, R14, R101 ;  /* 0x000000650eaa723e */ /* 0x000fe200000010ff */
[--C-:B------:R-:W-:Y:S02]  /*3130*/  IMAD.MOV.U32 R101, RZ, RZ, R119.reuse ;  /* 0x000000ffff657224 */ /* 0x100fe400078e0077 */
[--C-:B-1----:R-:W-:Y:S02]  /*3140*/  IMAD.MOV.U32 R71, RZ, RZ, R119.reuse ;  /* 0x000000ffff477224 */ /* 0x102fe400078e0077 */
[----:B------:R-:W-:Y:S02]  /*3150*/  IMAD.MOV.U32 R29, RZ, RZ, R119 ;  /* 0x000000ffff1d7224 */ /* 0x000fe400078e0077 */
[C---:B--2---:R-:W-:Y:S01]  /*3160*/  FADD.FTZ R5, R40.reuse, R5 ;  /* 0x0000000528057221 */ /* 0x044fe20000010000 */
[----:B------:R-:W-:Y:S01]  /*3170*/  F2FP.BF16.F32.PACK_AB R171, R40, R25 ;  /* 0x0000001928ab723e */ /* 0x000fe200000010ff */
[----:B------:R-:W-:Y:S01]  /*3180*/  IMAD.MOV.U32 R25, RZ, RZ, R119 ;  /* 0x000000ffff197224 */ /* 0x000fe200078e0077 */
[----:B------:R-:W-:Y:S01]  /*3190*/  MOV R40, R119 ;  /* 0x0000007700287202 */ /* 0x000fe20000000f00 */
[----:B------:R-:W-:Y:S06]  /*31a0*/  @!P1 BRA `(.L_x_14) ;  /* 0x00000020006c9947 */ /* 0x000fec0003800000 */
[----:B------:R-:W-:Y:S01]  /*31b0*/  IMAD.MOV.U32 R12, RZ, RZ, R3 ;  /* 0x000000ffff0c7224 */ /* 0x000fe200078e0003 */
[----:B------:R-:W-:Y:S01]  /*31c0*/  CS2R R118, SRZ ;  /* 0x0000000000767805 */ /* 0x000fe2000001ff00 */
[----:B------:R-:W-:Y:S01]  /*31d0*/  IMAD.MOV.U32 R13, RZ, RZ, R4 ;  /* 0x000000ffff0d7224 */ /* 0x000fe200078e0004 */
[----:B------:R-:W-:Y:S01]  /*31e0*/  CS2R R114, SRZ ;  /* 0x0000000000727805 */ /* 0x000fe2000001ff00 */
[----:B------:R-:W-:Y:S01]  /*31f0*/  IMAD.MOV.U32 R2, RZ, RZ, 0x3f800000 ;  /* 0x3f800000ff027424 */ /* 0x000fe200078e00ff */
[----:B------:R-:W-:Y:S02]  /*3200*/  CS2R R110, SRZ ;  /* 0x00000000006e7805 */ /* 0x000fe4000001ff00 */
[----:B------:R-:W-:Y:S02]  /*3210*/  CS2R R106, SRZ ;  /* 0x00000000006a7805 */ /* 0x000fe4000001ff00 */
[----:B------:R-:W-:Y:S02]  /*3220*/  CS2R R102, SRZ ;  /* 0x0000000000667805 */ /* 0x000fe4000001ff00 */
[----:B------:R-:W-:-:S02]  /*3230*/  CS2R R98, SRZ ;  /* 0x0000000000627805 */ /* 0x000fc4000001ff00 */
[----:B------:R-:W-:Y:S02]  /*3240*/  CS2R R94, SRZ ;  /* 0x00000000005e7805 */ /* 0x000fe4000001ff00 */
[----:B------:R-:W-:Y:S02]  /*3250*/  CS2R R90, SRZ ;  /* 0x00000000005a7805 */ /* 0x000fe4000001ff00 */
        /* <DEDUP_REMOVED lines=39> */
[----:B------:R-:W-:Y:S01]  /*34d0*/  CS2R R24, SRZ ;  /* 0x0000000000187805 */ /* 0x000fe2000001ff00 */
[----:B------:R-:W-:Y:S01]  /*34e0*/  UIADD3 UR4, UR41, -0x2, URZ ;  /* 0xfffffffe29047890 */ /* 0x000fe2000fffe03f */
[----:B------:R-:W-:Y:S01]  /*34f0*/  UMOV UR5, UR39 ;  /* 0x0000002700057c82 */ /* 0x000fe20008000000 */
[----:B------:R-:W-:-:S10]  /*3500*/  UMOV UR6, UR38 ;  /* 0x0000002600067c82 */ /* 0x000fd40008000000 */
.L_x_25:
[----:B------:R-:W-:-:S04]  /*3510*/  UISETP.NE.AND UP0, UPT, UR6, 0x1, UPT ;  /* 0x000000010600788c */ /* 0x000fc8000bf05270 */
[----:B------:R-:W-:-:S04]  /*3520*/  USEL UR39, URZ, 0x1, UP0 ;  /* 0x000000013f277887 */ /* 0x000fc80008000000 */
[----:B------:R-:W-:Y:S01]  /*3530*/  ULOP3.LUT UR39, UR5, UR39, URZ, 0x3c, !UPT ;  /* 0x0000002705277292 */ /* 0x000fe2000f8e3c3f */
[----:B------:R-:W-:Y:S11]  /*3540*/  @!P0 BRA `(.L_x_15) ;  /* 0x0000000000048947 */ /* 0x000ff60003800000 */
[----:B------:R-:W-:Y:S01]  /*3550*/  BPT.TRAP 0x1 ;  /* 0x000000040000795c */ /* 0x000fe20000300000 */
.L_x_15:
[----:B------:R-:W0:Y:S01]  /*3560*/  S2UR UR11, SR_CgaCtaId ;  /* 0x00000000000b79c3 */ /* 0x000e220000008800 */
[----:B------:R-:W-:Y:S01]  /*3570*/  UIADD3 UR38, UR6, 0x1, URZ ;  /* 0x0000000106267890 */ /* 0x000fe2000fffe03f */
[----:B------:R-:W-:Y:S01]  /*3580*/  MOV R0, UR39 ;  /* 0x0000002700007c02 */ /* 0x000fe20008000f00 */
[----:B------:R-:W-:Y:S02]  /*3590*/  UMOV UR7, 0x400 ;  /* 0x0000040000077882 */ /* 0x000fe40000000000 */
[----:B------:R-:W-:Y:S01]  /*35a0*/  UISETP.NE.AND UP0, UPT, UR38, 0x2, UPT ;  /* 0x000000022600788c */ /* 0x000fe2000bf05270 */
[----:B------:R-:W-:-:S03]  /*35b0*/  SHF.L.U32 R0, R0, 0x1f, RZ ;  /* 0x0000001f00007819 */ /* 0x000fc600000006ff */
[----:B------:R-:W-:Y:S02]  /*35c0*/  USEL UR38, UR38, URZ, UP0 ;  /* 0x0000003f26267287 */ /* 0x000fe40008000000 */
[----:B0-----:R-:W-:-:S04]  /*35d0*/  ULEA UR7, UR11, UR7, 0x18 ;  /* 0x000000070b077291 */ /* 0x001fc8000f8ec03f */
[----:B------:R-:W-:-:S09]  /*35e0*/  ULEA UR8, UR38, UR7, 0x3 ;  /* 0x0000000726087291 */ /* 0x000fd2000f8e183f */
[----:B------:R0:W1:Y:S01]  /*35f0*/  SYNCS.PHASECHK.TRANS64.TRYWAIT P1, [UR8+0x30830], R0 ;  /* 0x03083000ff0075a7 */ /* 0x0000620008020148 */
[----:B------:R-:W-:Y:S05]  /*3600*/  @!P0 BRA `(.L_x_16) ;  /* 0x0000000000048947 */ /* 0x000fea0003800000 */
[----:B------:R-:W-:Y:S01]  /*3610*/  BPT.TRAP 0x1 ;  /* 0x000000040000795c */ /* 0x000fe20000300000 */
.L_x_16:
[----:B-1----:R-:W-:Y:S05]  /*3620*/  @P1 BRA `(.L_x_17) ;  /* 0x0000000000081947 */ /* 0x002fea0003800000 */
[----:B------:R-:W1:Y:S02]  /*3630*/  SYNCS.PHASECHK.TRANS64.TRYWAIT P1, [UR8+0x30830], R0 ;  /* 0x03083000ff0075a7 */ /* 0x000e640008020148 */
[----:B-1----:R-:W-:Y:S05]  /*3640*/  @!P1 BRA `(.L_x_18) ;  /* 0x00000080005c9947 */ /* 0x002fea0003800000 */
.L_x_17:
[----:B------:R-:W-:Y:S01]  /*3650*/  R2UR UR40, R8 ;  /* 0x00000000082872ca */ /* 0x000fe200000e0000 */
[----:B------:R-:W-:Y:S01]  /*3660*/  UIMAD UR9, UR38, 0x900, UR10 ;  /* 0x00000900260978a4 */ /* 0x000fe2000f8e020a */
[----:B------:R-:W-:Y:S01]  /*3670*/  R2UR UR41, R9 ;  /* 0x00000000092972ca */ /* 0x000fe200000e0000 */
[----:B------:R-:W-:Y:S01]  /*3680*/  WARPGROUP.ARRIVE ;  /* 0x00000000000079c5 */ /* 0x000fe20000000000 */
[----:B------:R-:W-:Y:S01]  /*3690*/  UMOV UR43, 0x40000040 ;  /* 0x40000040002b7882 */ /* 0x000fe20000000000 */
[----:B------:R-:W-:Y:S01]  /*36a0*/  UIADD3 UR14, UR9, 0x302, URZ ;  /* 0x00000302090e7890 */ /* 0x000fe2000fffe03f */
[-C--:B------:R-:W-:Y:S01]  /*36b0*/  FMUL.FTZ R24, R24, R11.reuse ;  /* 0x0000000b18187220 */ /* 0x080fe20000410000 */
[----:B------:R-:W-:Y:S01]  /*36c0*/  UMOV UR15, 0x40000040 ;  /* 0x40000040000f7882 */ /* 0x000fe20000000000 */
[----:B------:R-:W-:Y:S01]  /*36d0*/  UMOV UR42, UR9 ;  /* 0x00000009002a7c82 */ /* 0x000fe20008000000 */
[----:B------:R-:W-:Y:S01]  /*36e0*/  UIADD3 UR18, UR9, 0x304, URZ ;  /* 0x0000030409127890 */ /* 0x000fe2000fffe03f */
[-C--:B------:R-:W-:Y:S01]  /*36f0*/  FMUL.FTZ R25, R25, R11.reuse ;  /* 0x0000000b19197220 */ /* 0x080fe20000410000 */
[----:B------:R-:W-:Y:S01]  /*3700*/  UMOV UR19, 0x40000040 ;  /* 0x4000004000137882 */ /* 0x000fe20000000000 */
[----:B------:R-:W-:Y:S01]  /*3710*/  UIADD3 UR22, UR9, 0x306, URZ ;  /* 0x0000030609167890 */ /* 0x000fe2000fffe03f */
[-C--:B------:R-:W-:Y:S01]  /*3720*/  FMUL.FTZ R28, R28, R11.reuse ;  /* 0x0000000b1c1c7220 */ /* 0x080fe20000410000 */
[----:B------:R-:W-:Y:S01]  /*3730*/  UMOV UR23, 0x40000040 ;  /* 0x4000004000177882 */ /* 0x000fe20000000000 */
[----:B------:R-:W-:Y:S01]  /*3740*/  HGMMA.64x96x16.F32.BF16 R120, gdesc[UR40], RZ, !UPT, gsb0 ;  /* 0x01600000287879f0 */ /* 0x000fe2000c0018ff */
[----:B------:R-:W-:Y:S01]  /*3750*/  R2UR UR40, R6 ;  /* 0x00000000062872ca */ /* 0x000fe200000e0000 */
[----:B------:R-:W-:Y:S01]  /*3760*/  UIADD3 UR42, UR9, 0x2, URZ ;  /* 0x00000002092a7890 */ /* 0x000fe2000fffe03f */
[----:B------:R-:W-:Y:S01]  /*3770*/  R2UR UR41, R7 ;  /* 0x00000000072972ca */ /* 0x000fe200000e0000 */
[----:B------:R-:W-:Y:S01]  /*3780*/  UMOV UR43, 0x40000040 ;  /* 0x40000040002b7882 */ /* 0x000fe20000000000 */
[----:B------:R-:W-:Y:S01]  /*3790*/  UIADD3 UR26, UR9, 0x600, URZ ;  /* 0x00000600091a7890 */ /* 0x000fe2000fffe03f */
[-C--:B------:R-:W-:Y:S01]  /*37a0*/  FMUL.FTZ R29, R29, R11.reuse ;  /* 0x0000000b1d1d7220 */ /* 0x080fe20000410000 */
[----:B------:R-:W-:Y:S01]  /*37b0*/  UMOV UR27, 0x40000040 ;  /* 0x40000040001b7882 */ /* 0x000fe20000000000 */
[----:B------:R-:W-:Y:S01]  /*37c0*/  UIADD3 UR30, UR9, 0x602, URZ ;  /* 0x00000602091e7890 */ /* 0x000fe2000fffe03f */
[-C--:B------:R-:W-:Y:S01]  /*37d0*/  FMUL.FTZ R32, R32, R11.reuse ;  /* 0x0000000b20207220 */ /* 0x080fe20000410000 */
[----:B------:R-:W-:Y:S01]  /*37e0*/  UMOV UR31, 0x40000040 ;  /* 0x40000040001f7882 */ /* 0x000fe20000000000 */
[----:B------:R-:W-:Y:S01]  /*37f0*/  UIADD3 UR34, UR9, 0x604, URZ ;  /* 0x0000060409227890 */ /* 0x000fe2000fffe03f */
[-C--:B------:R-:W-:Y:S01]  /*3800*/  FMUL.FTZ R33, R33, R11.reuse ;  /* 0x0000000b21217220 */ /* 0x080fe20000410000 */
[----:B------:R-:W-:Y:S01]  /*3810*/  UMOV UR35, 0x40000040 ;  /* 0x4000004000237882 */ /* 0x000fe20000000000 */
[-C--:B------:R-:W-:Y:S01]  /*3820*/  FMUL.FTZ R36, R36, R11.reuse ;  /* 0x0000000b24247220 */ /* 0x080fe20000410000 */
        /* <DEDUP_REMOVED lines=40> */
[----:B------:R-:W-:Y:S01]  /*3ab0*/  FMUL.FTZ R117, R117, R11 ;  /* 0x0000000b75757220 */ /* 0x000fe20000410000 */
        /* <DEDUP_REMOVED lines=46> */
[----:B------:R-:W-:-:S02]  /*3da0*/  WARPGROUP.DEPBAR.LE gsb0, 0x0 ;  /* 0x00008000000079c5 */ /* 0x000fc40000010000 */
[----:B------:R-:W-:Y:S01]  /*3db0*/  WARPGROUP.ARRIVE ;  /* 0x00000000000079c5 */ /* 0x000fe20000000000 */
[-C--:B------:R-:W-:Y:S01]  /*3dc0*/  FMUL.FTZ R118, R118, R2.reuse ;  /* 0x0000000276767220 */ /* 0x080fe20000410000 */
[----:B------:R-:W-:-:S04]  /*3dd0*/  FMUL.FTZ R119, R119, R2 ;  /* 0x0000000277777220 */ /* 0x000fc80000410000 */
[----:B------:R-:W-:Y:S01]  /*3de0*/  HGMMA.64x96x16.F32.BF16 R120, gdesc[UR40], R120, gsb0 ;  /* 0x01600000287879f0 */ /* 0x000fe20008001878 */
[----:B------:R-:W-:Y:S01]  /*3df0*/  UIADD3 UR42, UR9, 0x4, URZ ;  /* 0x00000004092a7890 */ /* 0x000fe2000fffe03f */
[----:B------:R-:W-:Y:S01]  /*3e00*/  UMOV UR40, UR56 ;  /* 0x0000003800287c82 */ /* 0x000fe20008000000 */
[----:B------:R-:W-:Y:S01]  /*3e10*/  UMOV UR41, UR57 ;  /* 0x0000003900297c82 */ /* 0x000fe20008000000 */
[----:B------:R-:W-:Y:S01]  /*3e20*/  UMOV UR43, 0x40000040 ;  /* 0x40000040002b7882 */ /* 0x000fe20000000000 */
[----:B------:R-:W-:Y:S02]  /*3e30*/  WARPGROUP.DEPBAR.LE gsb0, 0x0 ;  /* 0x00008000000079c5 */ /* 0x000fe40000010000 */
[----:B------:R-:W-:-:S06]  /*3e40*/  WARPGROUP.ARRIVE ;  /* 0x00000000000079c5 */ /* 0x000fcc0000000000 */
        /* <DEDUP_REMOVED lines=43> */
.L_x_19:
[----:B------:R-:W-:Y:S01]  /*4100*/  ULEA UR9, UR6, UR7, 0x3 ;  /* 0x0000000706097291 */ /* 0x000fe2000f8e183f */
[----:B01----:R-:W-:-:S05]  /*4110*/  IMAD.U32 R0, RZ, RZ, UR5 ;  /* 0x00000005ff007e24 */ /* 0x003fca000f8e00ff */
[----:B------:R-:W-:-:S04]  /*4120*/  SHF.L.U32 R0, R0, 0x1f, RZ ;  /* 0x0000001f00007819 */ /* 0x000fc800000006ff */
[----:B------:R0:W1:Y:S01]  /*4130*/  SYNCS.PHASECHK.TRANS64.TRYWAIT P1, [UR9+0x30850], R0 ;  /* 0x03085000ff0075a7 */ /* 0x0000620008020149 */
[----:B------:R-:W-:Y:S05]  /*4140*/  @!P0 BRA `(.L_x_20) ;  /* 0x0000000000048947 */ /* 0x000fea0003800000 */
[----:B------:R-:W-:Y:S01]  /*4150*/  BPT.TRAP 0x1 ;  /* 0x000000040000795c */ /* 0x000fe20000300000 */
.L_x_20:
[----:B-1----:R-:W-:Y:S05]  /*4160*/  @P1 BRA `(.L_x_21) ;  /* 0x0000000000081947 */ /* 0x002fea0003800000 */
[----:B------:R-:W1:Y:S02]  /*4170*/  SYNCS.PHASECHK.TRANS64.TRYWAIT P1, [UR9+0x30850], R0 ;  /* 0x03085000ff0075a7 */ /* 0x000e640008020149 */
[----:B-1----:R-:W-:Y:S05]  /*4180*/  @!P1 BRA `(.L_x_22) ;  /* 0x0000007400a49947 */ /* 0x002fea0003800000 */
.L_x_21:
[----:B------:R-:W-:Y:S01]  /*4190*/  UIADD3 UR7, UR7, 0x400, URZ ;  /* 0x0000040007077890 */ /* 0x000fe2000fffe03f */
[----:B------:R-:W-:-:S03]  /*41a0*/  WARPGROUP.ARRIVE ;  /* 0x00000000000079c5 */ /* 0x000fc60000000000 */
[----:B------:R-:W-:-:S04]  /*41b0*/  USHF.R.U32.HI UR7, URZ, 0x4, UR7 ;  /* 0x000000043f077899 */ /* 0x000fc80008011607 */
[----:B------:R-:W-:-:S04]  /*41c0*/  ULOP3.LUT UR7, UR7, 0x3fff, URZ, 0xc0, !UPT ;  /* 0x00003fff07077892 */ /* 0x000fc8000f8ec03f */
[----:B------:R-:W-:-:S03]  /*41d0*/  ULOP3.LUT UR5, UR7, 0x3000000, URZ, 0xfc, !UPT ;  /* 0x0300000007057892 */ /* 0x000fc6000f8efc3f */
[----:B------:R-:W-:Y:S01]  /*41e0*/  UMOV UR7, 0x40000040 ;  /* 0x4000004000077882 */ /* 0x000fe20000000000 */
[----:B------:R-:W-:-:S07]  /*41f0*/  UIMAD UR5, UR6, 0x900, UR5 ;  /* 0x00000900060578a4 */ /* 0x000fce000f8e0205 */
[----:B------:R-:W-:Y:S02]  /*4200*/  UMOV UR6, UR5 ;  /* 0x0000000500067c82 */ /* 0x000fe40008000000 */
[----:B------:R-:W-:Y:S01]  /*4210*/  HGMMA.64x192x16.F32.BF16 R24, R188, gdesc[UR4].tnspB, R24, gsb0 ;  /* 0x42e00004bc187df0 */ /* 0x000fe20008001818 */
[----:B------:R-:W-:Y:S01]  /*4220*/  UIADD3 UR6, UR5, 0x80, URZ ;  /* 0x0000008005067890 */ /* 0x000fe2000fffe03f */
[----:B------:R-:W-:Y:S01]  /*4230*/  UMOV UR7, 0x40000040 ;  /* 0x4000004000077882 */ /* 0x000fe20000000000 */
[----:B------:R-:W-:Y:S02]  /*4240*/  WARPGROUP.DEPBAR.LE gsb0, 0x0 ;  /* 0x00008000000079c5 */ /* 0x000fe40000010000 */
[----:B------:R-:W-:-:S15]  /*4250*/  WARPGROUP.ARRIVE ;  /* 0x00000000000079c5 */ /* 0x000fde0000000000 */
        /* <DEDUP_REMOVED lines=20> */
[----:B------:R-:W-:Y:S03]  /*43a0*/  HGMMA.64x192x16.F32.BF16 R24, R168, gdesc[UR4].tnspB, R24, gsb0 ;  /* 0x42e00004a8187df0 */ /* 0x000fe60008001818 */
[----:B------:R-:W-:Y:S02]  /*43b0*/  WARPGROUP.DEPBAR.LE gsb0, 0x0 ;  /* 0x00008000000079c5 */ /* 0x000fe40000010000 */
[----:B------:R-:W-:Y:S05]  /*43c0*/  @!P0 BRA `(.L_x_23) ;  /* 0x0000000000048947 */ /* 0x000fea0003800000 */
[----:B------:R-:W-:Y:S01]  /*43d0*/  BPT.TRAP 0x1 ;  /* 0x000000040000795c */ /* 0x000fe20000300000 */
.L_x_23:
[----:B01----:R-:W-:Y:S01]  /*43e0*/  FMNMX.FTZ R0, R120, R13, !PT ;  /* 0x0000000d78007209 */ /* 0x003fe20007810000 */
[----:B------:R-:W-:Y:S01]  /*43f0*/  UIADD3 UR8, UR8, 0x30840, URZ ;  /* 0x0003084008087890 */ /* 0x000fe2000fffe03f */
[----:B------:R-:W-:Y:S02]  /*4400*/  FMNMX.FTZ R2, R122, R12, !PT ;  /* 0x0000000c7a027209 */ /* 0x000fe40007810000 */
[----:B------:R-:W-:Y:S01]  /*4410*/  FMNMX.FTZ R3, R121, R0, !PT ;  /* 0x0000000079037209 */ /* 0x000fe20007810000 */
[----:B------:R-:W-:Y:S01]  /*4420*/  UPRMT UR8, UR11, 0x654, UR8 ;  /* 0x000006540b087896 */ /* 0x000fe20008000008 */
[----:B------:R-:W-:Y:S02]  /*4430*/  FMNMX.FTZ R11, R123, R2, !PT ;  /* 0x000000027b0b7209 */ /* 0x000fe40007810000 */
[----:B------:R-:W-:Y:S02]  /*4440*/  FMNMX.FTZ R0, R124, R3, !PT ;  /* 0x000000037c007209 */ /* 0x000fe40007810000 */
[----:B------:R-:W-:-:S02]  /*4450*/  FMNMX.FTZ R2, R126, R11, !PT ;  /* 0x0000000b7e027209 */ /* 0x000fc40007810000 */
[----:B------:R-:W-:Y:S02]  /*4460*/  FMNMX.FTZ R3, R125, R0, !PT ;  /* 0x000000007d037209 */ /* 0x000fe40007810000 */
[----:B------:R-:W-:Y:S01]  /*4470*/  FMNMX.FTZ R11, R127, R2, !PT ;  /* 0x000000027f0b7209 */ /* 0x000fe20007810000 */
[----:B------:R-:W-:Y:S01]  /*4480*/  SYNCS.ARRIVE.TRANS64.RED.A1T0 RZ, [UR8], RZ ;  /* 0x000000ffffff79a7 */ /* 0x000fe20008100408 */
[----:B------:R-:W-:Y:S02]  /*4490*/  FMNMX.FTZ R0, R128, R3, !PT ;  /* 0x0000000380007209 */ /* 0x000fe40007810000 */
[----:B------:R-:W-:Y:S02]  /*44a0*/  FMNMX.FTZ R2, R130, R11, !PT ;  /* 0x0000000b82027209 */ /* 0x000fe40007810000 */
[----:B------:R-:W-:Y:S02]  /*44b0*/  FMNMX.FTZ R3, R129, R0, !PT ;  /* 0x0000000081037209 */ /* 0x000fe40007810000 */
[----:B------:R-:W-:-:S02]  /*44c0*/  FMNMX.FTZ R11, R131, R2, !PT ;  /* 0x00000002830b7209 */ /* 0x000fc40007810000 */
[----:B------:R-:W-:Y:S02]  /*44d0*/  FMNMX.FTZ R0, R132, R3, !PT ;  /* 0x0000000384007209 */ /* 0x000fe40007810000 */
[----:B------:R-:W-:Y:S02]  /*44e0*/  FMNMX.FTZ R2, R134, R11, !PT ;  /* 0x0000000b86027209 */ /* 0x000fe40007810000 */
        /* <DEDUP_REMOVED lines=33> */
[----:B------:R-:W-:-:S03]  /*4700*/  FMNMX.FTZ R2, R167, R2, !PT ;  /* 0x00000002a7027209 */ /* 0x000fc60007810000 */
[----:B------:R-:W0:Y:S04]  /*4710*/  SHFL.BFLY PT, R0, R11, 0x2, 0x1f ;  /* 0x0c401f000b007f89 */ /* 0x000e2800000e0000 */
[----:B------:R-:W1:Y:S01]  /*4720*/  SHFL.BFLY PT, R3, R2, 0x2, 0x1f ;  /* 0x0c401f0002037f89 */ /* 0x000e6200000e0000 */
[----:B0-----:R-:W-:Y:S02]  /*4730*/  FMNMX.FTZ R14, R11, R0, !PT ;  /* 0x000000000b0e7209 */ /* 0x001fe40007810000 */
[----:B------:R-:W0:Y:S01]  /*4740*/  LDC R0, c[0x0][0x988] ;  /* 0x00026200ff007b82 */ /* 0x000e220000000800 */
[----:B-1----:R-:W-:Y:S02]  /*4750*/  FMNMX.FTZ R15, R2, R3, !PT ;  /* 0x00000003020f7209 */ /* 0x002fe40007810000 */
[----:B------:R-:W1:Y:S04]  /*4760*/  SHFL.BFLY PT, R3, R14, 0x1, 0x1f ;  /* 0x0c201f000e037f89 */ /* 0x000e6800000e0000 */
[----:B------:R-:W2:Y:S01]  /*4770*/  SHFL.BFLY PT, R20, R15, 0x1, 0x1f ;  /* 0x0c201f000f147f89 */ /* 0x000ea200000e0000 */
[----:B-1----:R-:W-:-:S02]  /*4780*/  FMNMX.FTZ R4, R14, R3, !PT ;  /* 0x000000030e047209 */ /* 0x002fc40007810000 */
[----:B--2---:R-:W-:-:S03]  /*4790*/  FMNMX.FTZ R3, R15, R20, !PT ;  /* 0x000000140f037209 */ /* 0x004fc60007810000 */
[C---:B------:R-:W-:Y:S01]  /*47a0*/  FADD.FTZ R13, -R4.reuse, R13 ;  /* 0x0000000d040d7221 */ /* 0x040fe20000010100 */
[----:B0-----:R-:W-:-:S03]  /*47b0*/  FMUL.FTZ R169, R4, R0 ;  /* 0x0000000004a97220 */ /* 0x001fc60000410000 */
[-C--:B------:R-:W-:Y:S01]  /*47c0*/  FMUL.FTZ R20, R13, R0.reuse ;  /* 0x000000000d147220 */ /* 0x080fe20000410000 */
[----:B------:R-:W-:Y:S01]  /*47d0*/  FADD.FTZ R13, -R3, R12 ;  /* 0x0000000c030d7221 */ /* 0x000fe20000010100 */
[-CC-:B------:R-:W-:Y:S01]  /*47e0*/  FFMA.FTZ R188, R120, R0.reuse, -R169.reuse ;  /* 0x0000000078bc7223 */ /* 0x180fe200000108a9 */
[-CC-:B------:R-:W-:Y:S01]  /*47f0*/  FFMA.FTZ R190, R124, R0.reuse, -R169.reuse ;  /* 0x000000007cbe7223 */ /* 0x180fe200000108a9 */
[----:B------:R0:W-:Y:S01]  /*4800*/  MUFU.EX2 R11, R20 ;  /* 0x00000014000b7308 */ /* 0x0001e20000000800 */
[-C--:B------:R-:W-:Y:S01]  /*4810*/  FMUL.FTZ R2, R13, R0.reuse ;  /* 0x000000000d027220 */ /* 0x080fe20000410000 */
[-CC-:B------:R-:W-:Y:S01]  /*4820*/  FFMA.FTZ R13, R121, R0.reuse, -R169.reuse ;  /* 0x00000000790d7223 */ /* 0x180fe200000108a9 */
[-CC-:B------:R-:W-:Y:S01]  /*4830*/  FFMA.FTZ R121, R133, R0.reuse, -R169.reuse ;  /* 0x0000000085797223 */ /* 0x180fe200000108a9 */
[-CC-:B------:R-:W-:Y:S01]  /*4840*/  FFMA.FTZ R133, R145, R0.reuse, -R169.reuse ;  /* 0x0000000091857223 */ /* 0x180fe200000108a9 */
[-CC-:B------:R-:W-:Y:S01]  /*4850*/  FFMA.FTZ R145, R157, R0.reuse, -R169.reuse ;  /* 0x000000009d917223 */ /* 0x180fe200000108a9 */
[-C--:B------:R-:W-:Y:S01]  /*4860*/  FMUL.FTZ R157, R3, R0.reuse ;  /* 0x00000000039d7220 */ /* 0x080fe20000410000 */
[-CC-:B------:R-:W-:Y:S01]  /*4870*/  FFMA.FTZ R15, R125, R0.reuse, -R169.reuse ;  /* 0x000000007d0f7223 */ /* 0x180fe200000108a9 */
[----:B------:R-:W1:Y:S01]  /*4880*/  MUFU.EX2 R188, R188 ;  /* 0x000000bc00bc7308 */ /* 0x000e620000000800 */
[-C--:B------:R-:W-:Y:S01]  /*4890*/  FFMA.FTZ R184, R128, R0.reuse, -R169 ;  /* 0x0000000080b87223 */ /* 0x080fe200000108a9 */
[-CC-:B------:R-:W-:Y:S01]  /*48a0*/  FFMA.FTZ R189, R122, R0.reuse, -R157.reuse ;  /* 0x000000007abd7223 */ /* 0x180fe2000001089d */
[-CC-:B------:R-:W-:Y:S01]  /*48b0*/  FFMA.FTZ R12, R123, R0.reuse, -R157.reuse ;  /* 0x000000007b0c7223 */ /* 0x180fe2000001089d */
[-CC-:B------:R-:W-:Y:S01]  /*48c0*/  FFMA.FTZ R191, R126, R0.reuse, -R157.reuse ;  /* 0x000000007ebf7223 */ /* 0x180fe2000001089d */
[-CC-:B------:R-:W-:Y:S01]  /*48d0*/  FFMA.FTZ R14, R127, R0.reuse, -R157.reuse ;  /* 0x000000007f0e7223 */ /* 0x180fe2000001089d */
[-C--:B------:R-:W-:Y:S01]  /*48e0*/  FFMA.FTZ R185, R130, R0.reuse, -R157 ;  /* 0x0000000082b97223 */ /* 0x080fe2000001089d */
[-C--:B------:R-:W-:Y:S01]  /*48f0*/  FFMA.FTZ R21, R129, R0.reuse, -R169 ;  /* 0x0000000081157223 */ /* 0x080fe200000108a9 */
[----:B------:R-:W-:Y:S01]  /*4900*/  MUFU.EX2 R2, R2 ;  /* 0x0000000200027308 */ /* 0x000fe20000000800 */
[-C--:B0-----:R-:W-:Y:S01]  /*4910*/  FFMA.FTZ R20, R131, R0.reuse, -R157 ;  /* 0x0000000083147223 */ /* 0x081fe2000001089d */
[-C--:B------:R-:W-:Y:S01]  /*4920*/  FFMA.FTZ R186, R132, R0.reuse, -R169 ;  /* 0x0000000084ba7223 */ /* 0x080fe200000108a9 */
[-CC-:B------:R-:W-:Y:S01]  /*4930*/  FFMA.FTZ R187, R134, R0.reuse, -R157.reuse ;  /* 0x0000000086bb7223 */ /* 0x180fe2000001089d */
[-C--:B------:R-:W-:Y:S01]  /*4940*/  FFMA.FTZ R120, R135, R0.reuse, -R157 ;  /* 0x0000000087787223 */ /* 0x080fe2000001089d */
[-C--:B------:R-:W-:Y:S01]  /*4950*/  FFMA.FTZ R180, R136, R0.reuse, -R169 ;  /* 0x0000000088b47223 */ /* 0x080fe200000108a9 */
[-C--:B------:R-:W-:Y:S01]  /*4960*/  FFMA.FTZ R181, R138, R0.reuse, -R157 ;  /* 0x000000008ab57223 */ /* 0x080fe2000001089d */
[----:B------:R-:W-:Y:S01]  /*4970*/  FFMA.FTZ R125, R137, R0, -R169 ;  /* 0x00000000897d7223 */ /* 0x000fe200000108a9 */
[----:B------:R-:W0:Y:S01]  /*4980*/  MUFU.EX2 R189, R189 ;  /* 0x000000bd00bd7308 */ /* 0x000e220000000800 */
[----:B-1----:R-:W-:Y:S01]  /*4990*/  FFMA.FTZ R10, R11, R10, R188 ;  /* 0x0000000a0b0a7223 */ /* 0x002fe200000100bc */
[-C--:B------:R-:W-:Y:S01]  /*49a0*/  FFMA.FTZ R122, R139, R0.reuse, -R157 ;  /* 0x000000008b7a7223 */ /* 0x080fe2000001089d */
[-C--:B------:R-:W-:Y:S01]  /*49b0*/  FFMA.FTZ R182, R140, R0.reuse, -R169 ;  /* 0x000000008cb67223 */ /* 0x080fe200000108a9 */
[-C--:B------:R-:W-:Y:S01]  /*49c0*/  FFMA.FTZ R183, R142, R0.reuse, -R157 ;  /* 0x000000008eb77223 */ /* 0x080fe2000001089d */
[-C--:B------:R-:W-:Y:S01]  /*49d0*/  FFMA.FTZ R129, R141, R0.reuse, -R169 ;  /* 0x000000008d817223 */ /* 0x080fe200000108a9 */
[-C--:B------:R-:W-:Y:S01]  /*49e0*/  FFMA.FTZ R124, R143, R0.reuse, -R157 ;  /* 0x000000008f7c7223 */ /* 0x080fe2000001089d */
[-C--:B------:R-:W-:Y:S01]  /*49f0*/  FFMA.FTZ R176, R144, R0.reuse, -R169 ;  /* 0x0000000090b07223 */ /* 0x080fe200000108a9 */
[----:B------:R-:W1:Y:S01]  /*4a00*/  MUFU.EX2 R13, R13 ;  /* 0x0000000d000d7308 */ /* 0x000e620000000800 */
[-CC-:B------:R-:W-:Y:S01]  /*4a10*/  FFMA.FTZ R177, R146, R0.reuse, -R157.reuse ;  /* 0x0000000092b17223 */ /* 0x180fe2000001089d */
[-C--:B------:R-:W-:Y:S01]  /*4a20*/  FFMA.FTZ R126, R147, R0.reuse, -R157 ;  /* 0x00000000937e7223 */ /* 0x080fe2000001089d */
[-C--:B------:R-:W-:Y:S01]  /*4a30*/  FFMA.FTZ R178, R148, R0.reuse, -R169 ;  /* 0x0000000094b27223 */ /* 0x080fe200000108a9 */
[-C--:B------:R-:W-:Y:S01]  /*4a40*/  FFMA.FTZ R179, R150, R0.reuse, -R157 ;  /* 0x0000000096b37223 */ /* 0x080fe2000001089d */
[-C--:B------:R-:W-:Y:S01]  /*4a50*/  FFMA.FTZ R137, R149, R0.reuse, -R169 ;  /* 0x0000000095897223 */ /* 0x080fe200000108a9 */
[-C--:B------:R-:W-:Y:S01]  /*4a60*/  FFMA.FTZ R128, R151, R0.reuse, -R157 ;  /* 0x0000000097807223 */ /* 0x080fe2000001089d */
[-C--:B------:R-:W-:Y:S01]  /*4a70*/  FFMA.FTZ R172, R152, R0.reuse, -R169 ;  /* 0x0000000098ac7223 */ /* 0x080fe200000108a9 */
[----:B------:R-:W2:Y:S01]  /*4a80*/  MUFU.EX2 R12, R12 ;  /* 0x0000000c000c7308 */ /* 0x000ea20000000800 */
[----:B0-----:R-:W-:Y:S01]  /*4a90*/  FFMA.FTZ R5, R2, R5, R189 ;  /* 0x0000000502057223 */ /* 0x001fe200000100bd */
[-C--:B------:R-:W-:Y:S01]  /*4aa0*/  FFMA.FTZ R173, R154, R0.reuse, -R157 ;  /* 0x000000009aad7223 */ /* 0x080fe2000001089d */
[-CC-:B------:R-:W-:Y:S01]  /*4ab0*/  FFMA.FTZ R141, R153, R0.reuse, -R169.reuse ;  /* 0x00000000998d7223 */ /* 0x180fe200000108a9 */
[-C--:B------:R-:W-:Y:S01]  /*4ac0*/  FFMA.FTZ R174, R156, R0.reuse, -R169 ;  /* 0x000000009cae7223 */ /* 0x080fe200000108a9 */
[-CC-:B------:R-:W-:Y:S01]  /*4ad0*/  FFMA.FTZ R175, R158, R0.reuse, -R157.reuse ;  /* 0x000000009eaf7223 */ /* 0x180fe2000001089d */
[-C--:B------:R-:W-:Y:S01]  /*4ae0*/  FFMA.FTZ R159, R159, R0.reuse, -R157 ;  /* 0x000000009f9f7223 */ /* 0x080fe2000001089d */
[-C--:B------:R-:W-:Y:S01]  /*4af0*/  FFMA.FTZ R168, R160, R0.reuse, -R169 ;  /* 0x00000000a0a87223 */ /* 0x080fe200000108a9 */
[----:B------:R-:W0:Y:S01]  /*4b00*/  MUFU.EX2 R190, R190 ;  /* 0x000000be00be7308 */ /* 0x000e220000000800 */
[----:B-1----:R-:W-:Y:S01]  /*4b10*/  FADD.FTZ R123, R13, R10 ;  /* 0x0000000a0d7b7221 */ /* 0x002fe20000010000 */
[-C--:B------:R-:W-:Y:S01]  /*4b20*/  FFMA.FTZ R162, R162, R0.reuse, -R157 ;  /* 0x00000000a2a27223 */ /* 0x080fe2000001089d */
[-C--:B------:R-:W-:Y:S01]  /*4b30*/  FFMA.FTZ R149, R161, R0.reuse, -R169 ;  /* 0x00000000a1957223 */ /* 0x080fe200000108a9 */
[-C--:B------:R-:W-:Y:S01]  /*4b40*/  FFMA.FTZ R163, R163, R0.reuse, -R157 ;  /* 0x00000000a3a37223 */ /* 0x080fe2000001089d */
[-CC-:B------:R-:W-:Y:S01]  /*4b50*/  FFMA.FTZ R170, R164, R0.reuse, -R169.reuse ;  /* 0x00000000a4aa7223 */ /* 0x180fe200000108a9 */
[-C--:B------:R-:W-:Y:S01]  /*4b60*/  FFMA.FTZ R153, R165, R0.reuse, -R169 ;  /* 0x00000000a5997223 */ /* 0x080fe200000108a9 */
[----:B------:R-:W-:Y:S01]  /*4b70*/  FFMA.FTZ R166, R166, R0, -R157 ;  /* 0x00000000a6a67223 */ /* 0x000fe2000001089d */
[----:B------:R-:W1:Y:S01]  /*4b80*/  MUFU.EX2 R191, R191 ;  /* 0x000000bf00bf7308 */ /* 0x000e620000000800 */
[----:B--2---:R-:W-:-:S07]  /*4b90*/  FADD.FTZ R10, R12, R5 ;  /* 0x000000050c0a7221 */ /* 0x004fce0000010000 */
[----:B------:R-:W2:Y:S01]  /*4ba0*/  MUFU.EX2 R15, R15 ;  /* 0x0000000f000f7308 */ /* 0x000ea20000000800 */
[----:B0-----:R-:W-:-:S07]  /*4bb0*/  FADD.FTZ R130, R190, R123 ;  /* 0x0000007bbe827221 */ /* 0x001fce0000010000 */
[----:B------:R-:W0:Y:S01]  /*4bc0*/  MUFU.EX2 R14, R14 ;  /* 0x0000000e000e7308 */ /* 0x000e220000000800 */
[----:B-1----:R-:W-:-:S07]  /*4bd0*/  FADD.FTZ R5, R191, R10 ;  /* 0x0000000abf057221 */ /* 0x002fce0000010000 */
        /* <DEDUP_REMOVED lines=9> */
[----:B0-----:R-:W-:Y:S01]  /*4c70*/  FADD.FTZ R123, R21, R130 ;  /* 0x00000082157b7221 */ /* 0x001fe20000010000 */
[-CC-:B------:R-:W-:Y:S01]  /*4c80*/  FFMA.FTZ R130, R155, R0.reuse, -R157.reuse ;  /* 0x000000009b827223 */ /* 0x180fe2000001089d */
[----:B------:R-:W-:-:S05]  /*4c90*/  FFMA.FTZ R157, R167, R0, -R157 ;  /* 0x00000000a79d7223 */ /* 0x000fca000001089d */
        /* <DEDUP_REMOVED lines=69> */
[----:B--2---:R-:W-:Y:S01]  /*50f0*/  FADD.FTZ R5, R171, R10 ;  /* 0x0000000aab057221 */ /* 0x004fe20000010000 */
[----:B0-----:R-:W-:-:S03]  /*5100*/  FADD.FTZ R10, R153, R132 ;  /* 0x00000084990a7221 */ /* 0x001fc60000010000 */
[----:B-1----:R-:W-:Y:S01]  /*5110*/  FADD.FTZ R5, R134, R5 ;  /* 0x0000000586057221 */ /* 0x002fe20000010000 */
[----:B------:R-:W-:Y:S06]  /*5120*/  @!P0 BRA `(.L_x_24) ;  /* 0x0000000000048947 */ /* 0x000fec0003800000 */
[----:B------:R-:W-:Y:S01]  /*5130*/  BPT.TRAP 0x1 ;  /* 0x000000040000795c */ /* 0x000fe20000300000 */
.L_x_24:
[----:B------:R-:W-:Y:S01]  /*5140*/  UIADD3 UR9, UR9, 0x30860, URZ ;  /* 0x0003086009097890 */ /* 0x000fe2000fffe03f */
[----:B------:R-:W-:Y:S01]  /*5150*/  ISETP.LT.AND P1, PT, RZ, UR4, PT ;  /* 0x00000004ff007c0c */ /* 0x000fe2000bf21270 */
[----:B------:R-:W-:Y:S01]  /*5160*/  UIADD3 UR4, UR4, -0x1, URZ ;  /* 0xffffffff04047890 */ /* 0x000fe2000fffe03f */
[----:B------:R-:W-:Y:S01]  /*5170*/  F2FP.BF16.F32.PACK_AB R188, R13, R188 ;  /* 0x000000bc0dbc723e */ /* 0x000fe200000010ff */
[----:B------:R-:W-:Y:S01]  /*5180*/  UPRMT UR9, UR11, 0x654, UR9 ;  /* 0x000006540b097896 */ /* 0x000fe20008000009 */
[----:B------:R-:W-:Y:S01]  /*5190*/  F2FP.BF16.F32.PACK_AB R189, R12, R189 ;  /* 0x000000bd0cbd723e */ /* 0x000fe200000010ff */
[----:B------:R-:W-:Y:S01]  /*51a0*/  UMOV UR5, UR39 ;  /* 0x0000002700057c82 */ /* 0x000fe20008000000 */
[----:B------:R-:W-:Y:S01]  /*51b0*/  UMOV UR6, UR38 ;  /* 0x0000002600067c82 */ /* 0x000fe20008000000 */
[----:B------:R-:W-:Y:S01]  /*51c0*/  F2FP.BF16.F32.PACK_AB R190, R15, R190 ;  /* 0x000000be0fbe723e */ /* 0x000fe200000010ff */
[----:B------:R-:W-:Y:S01]  /*51d0*/  IMAD.MOV.U32 R12, RZ, RZ, R3 ;  /* 0x000000ffff0c7224 */ /* 0x000fe200078e0003 */
[----:B------:R-:W-:Y:S01]  /*51e0*/  F2FP.BF16.F32.PACK_AB R191, R14, R191 ;  /* 0x000000bf0ebf723e */ /* 0x000fe200000010ff */
[----:B------:R-:W-:Y:S01]  /*51f0*/  IMAD.MOV.U32 R13, RZ, RZ, R4 ;  /* 0x000000ffff0d7224 */ /* 0x000fe200078e0004 */
[----:B------:R-:W-:Y:S01]  /*5200*/  F2FP.BF16.F32.PACK_AB R184, R21, R184 ;  /* 0x000000b815b8723e */ /* 0x000fe200000010ff */
[----:B------:R-:W-:Y:S01]  /*5210*/  SYNCS.ARRIVE.TRANS64.RED.A1T0 RZ, [UR9], RZ ;  /* 0x000000ffffff79a7 */ /* 0x000fe20008100409 */
[----:B------:R-:W-:-:S02]  /*5220*/  F2FP.BF16.F32.PACK_AB R185, R20, R185 ;  /* 0x000000b914b9723e */ /* 0x000fc400000010ff */
[----:B------:R-:W-:Y:S02]  /*5230*/  F2FP.BF16.F32.PACK_AB R186, R121, R186 ;  /* 0x000000ba79ba723e */ /* 0x000fe400000010ff */
[----:B------:R-:W-:Y:S02]  /*5240*/  F2FP.BF16.F32.PACK_AB R187, R120, R187 ;  /* 0x000000bb78bb723e */ /* 0x000fe400000010ff */
[----:B------:R-:W-:Y:S02]  /*5250*/  F2FP.BF16.F32.PACK_AB R180, R125, R180 ;  /* 0x000000b47db4723e */ /* 0x000fe400000010ff */
[----:B------:R-:W-:Y:S02]  /*5260*/  F2FP.BF16.F32.PACK_AB R181, R122, R181 ;  /* 0x000000b57ab5723e */ /* 0x000fe400000010ff */
[----:B------:R-:W-:Y:S02]  /*5270*/  F2FP.BF16.F32.PACK_AB R182, R129, R182 ;  /* 0x000000b681b6723e */ /* 0x000fe400000010ff */
        /* <DEDUP_REMOVED lines=12> */
[----:B------:R-:W-:Y:S01]  /*5340*/  F2FP.BF16.F32.PACK_AB R171, R134, R171 ;  /* 0x000000ab86ab723e */ /* 0x000fe200000010ff */
[----:B------:R-:W-:Y:S06]  /*5350*/  @P1 BRA `(.L_x_25) ;  /* 0xffffffe0006c1947 */ /* 0x000fec000383ffff */
.L_x_14:
[----:B------:R-:W-:Y:S06]  /*5360*/  BAR.ARV 0x8, 0x180 ;  /* 0x0206000000007b1d */ /* 0x000fec0000002000 */
        /* <DEDUP_REMOVED lines=96> */
[----:B------:R-:W-:Y:S06]  /*5970*/  @!P0 BRA `(.L_x_26) ;  /* 0x0000000000048947 */ /* 0x000fec0003800000 */
[----:B------:R-:W-:Y:S01]  /*5980*/  BPT.TRAP 0x1 ;  /* 0x000000040000795c */ /* 0x000fe20000300000 */
.L_x_26:
[----:B------:R-:W0:Y:S01]  /*5990*/  S2UR UR13, SR_CgaCtaId ;  /* 0x00000000000d79c3 */ /* 0x000e220000008800 */
[----:B------:R-:W-:Y:S01]  /*59a0*/  UMOV UR4, 0x400 ;  /* 0x0000040000047882 */ /* 0x000fe20000000000 */
[----:B------:R-:W-:-:S04]  /*59b0*/  MOV R2, UR39 ;  /* 0x0000002700027c02 */ /* 0x000fc80008000f00 */
[----:B------:R-:W-:Y:S01]  /*59c0*/  SHF.L.U32 R2, R2, 0x1f, RZ ;  /* 0x0000001f02027819 */ /* 0x000fe200000006ff */
[----:B0-----:R-:W-:-:S04]  /*59d0*/  ULEA UR4, UR13, UR4, 0x18 ;  /* 0x000000040d047291 */ /* 0x001fc8000f8ec03f */
[----:B------:R-:W-:-:S09]  /*59e0*/  ULEA UR10, UR38, UR4, 0x3 ;  /* 0x00000004260a7291 */ /* 0x000fd2000f8e183f */
[----:B------:R0:W1:Y:S01]  /*59f0*/  SYNCS.PHASECHK.TRANS64.TRYWAIT P1, [UR10+0x30850], R2 ;  /* 0x03085002ff0075a7 */ /* 0x000062000802014a */
[----:B------:R-:W-:Y:S05]  /*5a00*/  @!P0 BRA `(.L_x_27) ;  /* 0x0000000000048947 */ /* 0x000fea0003800000 */
[----:B------:R-:W-:Y:S01]  /*5a10*/  BPT.TRAP 0x1 ;  /* 0x000000040000795c */ /* 0x000fe20000300000 */
.L_x_27:
[----:B-1----:R-:W-:Y:S05]  /*5a20*/  @P1 BRA `(.L_x_28) ;  /* 0x0000000000081947 */ /* 0x002fea0003800000 */
[----:B------:R-:W1:Y:S02]  /*5a30*/  SYNCS.PHASECHK.TRANS64.TRYWAIT P1, [UR10+0x30850], R2 ;  /* 0x03085002ff0075a7 */ /* 0x000e64000802014a */
[----:B-1----:R-:W-:Y:S05]  /*5a40*/  @!P1 BRA `(.L_x_29) ;  /* 0x0000005c008c9947 */ /* 0x002fea0003800000 */
.L_x_28:
[----:B------:R-:W-:Y:S01]  /*5a50*/  UIADD3 UR5, UR4, 0x400, URZ ;  /* 0x0000040004057890 */ /* 0x000fe2000fffe03f */
[----:B------:R-:W-:Y:S01]  /*5a60*/  WARPGROUP.ARRIVE ;  /* 0x00000000000079c5 */ /* 0x000fe20000000000 */
[----:B------:R-:W-:Y:S01]  /*5a70*/  UMOV UR7, 0x40000040 ;  /* 0x4000004000077882 */ /* 0x000fe20000000000 */
[----:B------:R-:W-:Y:S01]  /*5a80*/  UMOV UR15, 0x40000040 ;  /* 0x40000040000f7882 */ /* 0x000fe20000000000 */
[----:B------:R-:W-:Y:S01]  /*5a90*/  USHF.R.U32.HI UR5, URZ, 0x4, UR5 ;  /* 0x000000043f057899 */ /* 0x000fe20008011605 */
[----:B-1----:R-:W1:Y:S01]  /*5aa0*/  SHFL.BFLY PT, R7, R10, 0x2, 0x1f ;  /* 0x0c401f000a077f89 */ /* 0x002e6200000e0000 */
[----:B------:R-:W-:Y:S02]  /*5ab0*/  IMAD.MOV.U32 R121, RZ, RZ, RZ ;  /* 0x000000ffff797224 */ /* 0x000fe400078e00ff */
[----:B------:R-:W-:Y:S01]  /*5ac0*/  ULOP3.LUT UR5, UR5, 0x3fff, URZ, 0xc0, !UPT ;  /* 0x00003fff05057892 */ /* 0x000fe2000f8ec03f */
[----:B0-----:R-:W0:Y:S01]  /*5ad0*/  SHFL.BFLY PT, R2, R5, 0x2, 0x1f ;  /* 0x0c401f0005027f89 */ /* 0x001e2200000e0000 */
[----:B------:R-:W-:-:S02]  /*5ae0*/  IMAD.MOV.U32 R155, RZ, RZ, RZ ;  /* 0x000000ffff9b7224 */ /* 0x000fc400078e00ff */
[----:B------:R-:W-:Y:S01]  /*5af0*/  ULOP3.LUT UR5, UR5, 0x3000000, URZ, 0xfc, !UPT ;  /* 0x0300000005057892 */ /* 0x000fe2000f8efc3f */
[----:B------:R-:W-:-:S03]  /*5b00*/  IMAD.MOV.U32 R20, RZ, RZ, -0x800000 ;  /* 0xff800000ff147424 */ /* 0x000fc600078e00ff */
[----:B------:R-:W-:-:S04]  /*5b10*/  UIMAD UR6, UR38, 0x900, UR5 ;  /* 0x00000900260678a4 */ /* 0x000fc8000f8e0205 */
[----:B------:R-:W-:-:S05]  /*5b20*/  UIADD3 UR8, UR6, 0x80, URZ ;  /* 0x0000008006087890 */ /* 0x000fca000fffe03f */
[----:B------:R-:W-:Y:S01]  /*5b30*/  HGMMA.64x192x16.F32.BF16 R24, R188, gdesc[UR4].tnspB, R24, gsb0 ;  /* 0x42e00004bc187df0 */ /* 0x000fe20008001818 */
[----:B------:R-:W-:Y:S01]  /*5b40*/  UMOV UR7, 0x40000040 ;  /* 0x4000004000077882 */ /* 0x000fe20000000000 */
[----:B------:R-:W-:Y:S01]  /*5b50*/  UMOV UR14, UR8 ;  /* 0x00000008000e7c82 */ /* 0x000fe20008000000 */
[----:B------:R-:W-:Y:S01]  /*5b60*/  UIADD3 UR8, UR6, 0x100, URZ ;  /* 0x0000010006087890 */ /* 0x000fe2000fffe03f */
[----:B-1----:R-:W-:Y:S01]  /*5b70*/  FADD.FTZ R7, R7, R10 ;  /* 0x0000000a07077221 */ /* 0x002fe20000010000 */
[----:B0-----:R-:W-:-:S04]  /*5b80*/  FADD.FTZ R6, R2, R5 ;  /* 0x0000000502067221 */ /* 0x001fc80000010000 */
[----:B------:R-:W0:Y:S04]  /*5b90*/  SHFL.BFLY PT, R2, R7, 0x1, 0x1f ;  /* 0x0c201f0007027f89 */ /* 0x000e2800000e0000 */
[----:B------:R-:W1:Y:S01]  /*5ba0*/  SHFL.BFLY PT, R9, R6, 0x1, 0x1f ;  /* 0x0c201f0006097f89 */ /* 0x000e6200000e0000 */
[----:B0-----:R-:W-:Y:S01]  /*5bb0*/  FADD.FTZ R11, R7, R2 ;  /* 0x00000002070b7221 */ /* 0x001fe20000010000 */
[----:B------:R-:W-:Y:S01]  /*5bc0*/  MOV R2, 0xff800000 ;  /* 0xff80000000027802 */ /* 0x000fe20000000f00 */
[----:B-1----:R-:W-:-:S03]  /*5bd0*/  FADD.FTZ R12, R6, R9 ;  /* 0x00000009060c7221 */ /* 0x002fc60000010000 */
[----:B------:R-:W-:Y:S02]  /*5be0*/  FSETP.NE.FTZ.AND P1, PT, R11, RZ, PT ;  /* 0x000000ff0b00720b */ /* 0x000fe40003f35000 */
[----:B------:R-:W-:-:S11]  /*5bf0*/  FSETP.NE.FTZ.AND P2, PT, R12, RZ, PT ;  /* 0x000000ff0c00720b */ /* 0x000fd60003f55000 */
[----:B------:R-:W0:Y:S01]  /*5c00*/  @P1 MUFU.LG2 R8, R11 ;  /* 0x0000000b00081308 */ /* 0x000e220000000c00 */
[C---:B------:R-:W-:Y:S01]  /*5c10*/  @P1 FMUL.FTZ R5, R0.reuse, 0.69314718246459960938 ;  /* 0x3f31721800051820 */ /* 0x040fe20000410000 */
[----:B------:R-:W-:-:S06]  /*5c20*/  @P2 FMUL.FTZ R7, R0, 0.69314718246459960938 ;  /* 0x3f31721800072820 */ /* 0x000fcc0000410000 */
[----:B------:R-:W1:Y:S08]  /*5c30*/  @P2 MUFU.LG2 R9, R12 ;  /* 0x0000000c00092308 */ /* 0x000e700000000c00 */
[----:B------:R2:W3:Y:S01]  /*5c40*/  @P1 MUFU.RCP R121, R11 ;  /* 0x0000000b00791308 */ /* 0x0004e20000001000 */
[----:B0-----:R-:W-:-:S04]  /*5c50*/  @P1 FMUL.FTZ R8, R8, 0.69314718246459960938 ;  /* 0x3f31721808081820 */ /* 0x001fc80000410000 */
[----:B------:R-:W-:-:S03]  /*5c60*/  @P1 FFMA.FTZ R20, R5, R4, R8 ;  /* 0x0000000405141223 */ /* 0x000fc60000010008 */
[----:B------:R2:W0:Y:S01]  /*5c70*/  @P2 MUFU.RCP R155, R12 ;  /* 0x0000000c009b2308 */ /* 0x0004220000001000 */
[----:B-1----:R-:W-:-:S04]  /*5c80*/  @P2 FMUL.FTZ R0, R9, 0.69314718246459960938 ;  /* 0x3f31721809002820 */ /* 0x002fc80000410000 */
[----:B------:R-:W-:Y:S01]  /*5c90*/  @P2 FFMA.FTZ R2, R7, R3, R0 ;  /* 0x0000000307022223 */ /* 0x000fe20000010000 */
[----:B------:R-:W-:Y:S02]  /*5ca0*/  WARPGROUP.DEPBAR.LE gsb0, 0x0 ;  /* 0x00008000000079c5 */ /* 0x000fe40000010000 */
[----:B------:R-:W-:-:S06]  /*5cb0*/  WARPGROUP.ARRIVE ;  /* 0x00000000000079c5 */ /* 0x000fcc0000000000 */
[----:B------:R-:W-:Y:S01]  /*5cc0*/  HGMMA.64x192x16.F32.BF16 R24, R184, gdesc[UR12].tnspB, R24, gsb0 ;  /* 0x42e0000cb8187df0 */ /* 0x000fe20008001818 */
[----:B------:R-:W-:Y:S01]  /*5cd0*/  UMOV UR14, UR8 ;  /* 0x00000008000e7c82 */ /* 0x000fe20008000000 */
[----:B------:R-:W-:Y:S01]  /*5ce0*/  UMOV UR15, 0x40000040 ;  /* 0x40000040000f7882 */ /* 0x000fe20000000000 */
[----:B------:R-:W-:Y:S01]  /*5cf0*/  UIADD3 UR8, UR6, 0x180, URZ ;  /* 0x0000018006087890 */ /* 0x000fe2000fffe03f */
[----:B------:R-:W-:Y:S02]  /*5d00*/  WARPGROUP.DEPBAR.LE gsb0, 0x0 ;  /* 0x00008000000079c5 */ /* 0x000fe40000010000 */
[----:B------:R-:W-:-:S14]  /*5d10*/  WARPGROUP.ARRIVE ;  /* 0x00000000000079c5 */ /* 0x000fdc0000000000 */
[----:B------:R-:W-:Y:S01]  /*5d20*/  HGMMA.64x192x16.F32.BF16 R24, R180, gdesc[UR12].tnspB, R24, gsb0 ;  /* 0x42e0000cb4187df0 */ /* 0x000fe20008001818 */
[----:B------:R-:W-:Y:S01]  /*5d30*/  UMOV UR14, UR8 ;  /* 0x00000008000e7c82 */ /* 0x000fe20008000000 */
[----:B------:R-:W-:Y:S01]  /*5d40*/  UMOV UR15, 0x40000040 ;  /* 0x40000040000f7882 */ /* 0x000fe20000000000 */
[----:B------:R-:W-:Y:S02]  /*5d50*/  UIADD3 UR8, UR6, 0x200, URZ ;  /* 0x0000020006087890 */ /* 0x000fe4000fffe03f */
[----:B------:R-:W-:Y:S01]  /*5d60*/  UIADD3 UR6, UR6, 0x280, URZ ;  /* 0x0000028006067890 */ /* 0x000fe2000fffe03f */
[----:B------:R-:W-:Y:S02]  /*5d70*/  WARPGROUP.DEPBAR.LE gsb0, 0x0 ;  /* 0x00008000000079c5 */ /* 0x000fe40000010000 */
[----:B------:R-:W-:-:S12]  /*5d80*/  WARPGROUP.ARRIVE ;  /* 0x00000000000079c5 */ /* 0x000fd80000000000 */
[----:B------:R-:W-:Y:S01]  /*5d90*/  HGMMA.64x192x16.F32.BF16 R24, R176, gdesc[UR12].tnspB, R24, gsb0 ;  /* 0x42e0000cb0187df0 */ /* 0x000fe20008001818 */
[----:B------:R-:W-:Y:S01]  /*5da0*/  UMOV UR14, UR8 ;  /* 0x00000008000e7c82 */ /* 0x000fe20008000000 */
[----:B------:R-:W-:Y:S01]  /*5db0*/  UMOV UR15, 0x40000040 ;  /* 0x40000040000f7882 */ /* 0x000fe20000000000 */
[----:B------:R-:W-:Y:S02]  /*5dc0*/  WARPGROUP.DEPBAR.LE gsb0, 0x0 ;  /* 0x00008000000079c5 */ /* 0x000fe40000010000 */
[----:B------:R-:W-:-:S15]  /*5dd0*/  WARPGROUP.ARRIVE ;  /* 0x00000000000079c5 */ /* 0x000fde0000000000 */
[----:B------:R-:W-:Y:S03]  /*5de0*/  HGMMA.64x192x16.F32.BF16 R24, R172, gdesc[UR12].tnspB, R24, gsb0 ;  /* 0x42e0000cac187df0 */ /* 0x000fe60008001818 */
[----:B------:R-:W-:Y:S02]  /*5df0*/  WARPGROUP.DEPBAR.LE gsb0, 0x0 ;  /* 0x00008000000079c5 */ /* 0x000fe40000010000 */
[----:B------:R-:W-:-:S15]  /*5e00*/  WARPGROUP.ARRIVE ;  /* 0x00000000000079c5 */ /* 0x000fde0000000000 */
[----:B------:R-:W-:Y:S03]  /*5e10*/  HGMMA.64x192x16.F32.BF16 R24, R168, gdesc[UR4].tnspB, R24, gsb0 ;  /* 0x42e00004a8187df0 */ /* 0x000fe60008001818 */
[----:B------:R-:W-:Y:S02]  /*5e20*/  WARPGROUP.DEPBAR.LE gsb0, 0x0 ;  /* 0x00008000000079c5 */ /* 0x000fe40000010000 */
[----:B0-23--:R-:W-:Y:S05]  /*5e30*/  @!P0 BRA `(.L_x_30) ;  /* 0x0000000000048947 */ /* 0x00dfea0003800000 */
[----:B------:R-:W-:Y:S01]  /*5e40*/  BPT.TRAP 0x1 ;  /* 0x000000040000795c */ /* 0x000fe20000300000 */
.L_x_30:
[----:B------:R-:W0:Y:S01]  /*5e50*/  S2UR UR5, SR_SWINHI ;  /* 0x00000000000579c3 */ /* 0x000e220000002f00 */
[-C--:B------:R-:W-:Y:S01]  /*5e60*/  FMUL.FTZ R130, R51, R155.reuse ;  /* 0x0000009b33827220 */ /* 0x080fe20000410000 */
[-C--:B------:R-:W-:Y:S01]  /*5e70*/  FMUL.FTZ R141, R50, R155.reuse ;  /* 0x0000009b328d7220 */ /* 0x080fe20000410000 */
[-C--:B------:R-:W-:Y:S01]  /*5e80*/  FMUL.FTZ R124, R91, R155.reuse ;  /* 0x0000009b5b7c7220 */ /* 0x080fe20000410000 */
[-C--:B------:R-:W-:Y:S01]  /*5e90*/  FMUL.FTZ R133, R90, R155.reuse ;  /* 0x0000009b5a857220 */ /* 0x080fe20000410000 */
[----:B------:R-:W-:Y:S01]  /*5ea0*/  FMUL.FTZ R146, R43, R155 ;  /* 0x0000009b2b927220 */ /* 0x000fe20000410000 */
[----:B------:R-:W-:Y:S01]  /*5eb0*/  R2UR UR14, R193 ;  /* 0x00000000c10e72ca */ /* 0x000fe200000e0000 */
[----:B------:R-:W-:Y:S01]  /*5ec0*/  FMUL.FTZ R7, R28, R121 ;  /* 0x000000791c077220 */ /* 0x000fe20000410000 */
[-C--:B------:R-:W-:Y:S01]  /*5ed0*/  FMUL.FTZ R125, R75, R155.reuse ;  /* 0x0000009b4b7d7220 */ /* 0x080fe20000410000 */
[----:B------:R-:W-:Y:S01]  /*5ee0*/  FMUL.FTZ R151, R27, R155 ;  /* 0x0000009b1b977220 */ /* 0x000fe20000410000 */
[----:B------:R-:W-:-:S02]  /*5ef0*/  IMAD R27, R22, 0x40, R16 ;  /* 0x00000040161b7824 */ /* 0x000fc400078e0210 */
[-C--:B------:R-:W-:Y:S01]  /*5f00*/  FMUL.FTZ R138, R74, R155.reuse ;  /* 0x0000009b4a8a7220 */ /* 0x080fe20000410000 */
[----:B------:R-:W-:Y:S01]  /*5f10*/  FMUL.FTZ R145, R39, R155 ;  /* 0x0000009b27917220 */ /* 0x000fe20000410000 */
[-C--:B------:R-:W-:Y:S01]  /*5f20*/  FMUL.FTZ R8, R41, R121.reuse ;  /* 0x0000007929087220 */ /* 0x080fe20000410000 */
[----:B------:R-:W-:Y:S01]  /*5f30*/  FMUL.FTZ R10, R45, R121 ;  /* 0x000000792d0a7220 */ /* 0x000fe20000410000 */
[-C--:B------:R-:W-:Y:S01]  /*5f40*/  FMUL.FTZ R135, R82, R155.reuse ;  /* 0x0000009b52877220 */ /* 0x080fe20000410000 */
[-C--:B------:R-:W-:Y:S01]  /*5f50*/  FMUL.FTZ R132, R94, R155.reuse ;  /* 0x0000009b5e847220 */ /* 0x080fe20000410000 */
[----:B------:R-:W-:Y:S01]  /*5f60*/  ULDC UR11, c[0x0][0xc44] ;  /* 0x00031100000b7ab9 */ /* 0x000fe20000000800 */
[----:B------:R-:W1:Y:S01]  /*5f70*/  LDC R94, c[0x0][0xbe8] ;  /* 0x0002fa00ff5e7b82 */ /* 0x000e620000000800 */
[----:B------:R-:W-:Y:S01]  /*5f80*/  FMUL.FTZ R122, R83, R155 ;  /* 0x0000009b537a7220 */ /* 0x000fe20000410000 */
[-C--:B------:R-:W-:Y:S01]  /*5f90*/  FMUL.FTZ R4, R25, R121.reuse ;  /* 0x0000007919047220 */ /* 0x080fe20000410000 */
[----:B------:R-:W-:Y:S01]  /*5fa0*/  FMUL.FTZ R5, R24, R121 ;  /* 0x0000007918057220 */ /* 0x000fe20000410000 */
[-C--:B------:R-:W-:Y:S01]  /*5fb0*/  FMUL.FTZ R143, R35, R155.reuse ;  /* 0x0000009b238f7220 */ /* 0x080fe20000410000 */
[----:B------:R-:W-:Y:S01]  /*5fc0*/  FMUL.FTZ R123, R87, R155 ;  /* 0x0000009b577b7220 */ /* 0x000fe20000410000 */
[----:B------:R-:W-:Y:S01]  /*5fd0*/  UMOV UR6, UR4 ;  /* 0x0000000400067c82 */ /* 0x000fe20008000000 */
[----:B0-----:R-:W-:Y:S01]  /*5fe0*/  UMOV UR7, UR5 ;  /* 0x0000000500077c82 */ /* 0x001fe20008000000 */
[----:B------:R-:W-:Y:S01]  /*5ff0*/  UIADD3 UR5, -UR60, URZ, URZ ;  /* 0x0000003f3c057290 */ /* 0x000fe2000fffe13f */
[----:B------:R-:W-:-:S02]  /*6000*/  IMAD.U32 R50, RZ, RZ, UR6 ;  /* 0x00000006ff327e24 */ /* 0x000fc4000f8e00ff */
[-C--:B------:R-:W-:Y:S01]  /*6010*/  FMUL.FTZ R6, R29, R121.reuse ;  /* 0x000000791d067220 */ /* 0x080fe20000410000 */
[----:B------:R-:W-:Y:S01]  /*6020*/  IMAD.U32 R51, RZ, RZ, UR7 ;  /* 0x00000007ff337e24 */ /* 0x000fe2000f8e00ff */
[----:B------:R-:W-:Y:S01]  /*6030*/  UIMAD UR11, UR11, UR5, UR14 ;  /* 0x000000050b0b72a4 */ /* 0x000fe2000f8e020e */
[-C--:B------:R-:W-:Y:S01]  /*6040*/  FMUL.FTZ R0, R33, R121.reuse ;  /* 0x0000007921007220 */ /* 0x080fe20000410000 */
[----:B------:R-:W-:Y:S01]  /*6050*/  FMUL.FTZ R9, R32, R121 ;  /* 0x0000007920097220 */ /* 0x000fe20000410000 */
[----:B------:R-:W-:-:S04]  /*6060*/  IMAD.WIDE R90, R197, 0x2, R50 ;  /* 0x00000002c55a7825 */ /* 0x000fc800078e0232 */
[-C--:B------:R-:W-:Y:S01]  /*6070*/  FMUL.FTZ R3, R37, R121.reuse ;  /* 0x0000007925037220 */ /* 0x080fe20000410000 */
[-C--:B------:R-:W-:Y:S01]  /*6080*/  FMUL.FTZ R120, R36, R121.reuse ;  /* 0x0000007924787220 */ /* 0x080fe20000410000 */
[----:B------:R-:W-:Y:S01]  /*6090*/  FMUL.FTZ R11, R40, R121 ;  /* 0x00000079280b7220 */ /* 0x000fe20000410000 */
[----:B------:R-:W-:Y:S01]  /*60a0*/  IMAD.WIDE R50, R27, 0x2, R50 ;  /* 0x000000021b327825 */ /* 0x000fe200078e0232 */
[----:B------:R-:W-:-:S03]  /*60b0*/  IADD3 R43, P0, R90, 0x8020, RZ ;  /* 0x000080205a2b7810 */ /* 0x000fc60007f1e0ff */
[-C--:B------:R-:W-:Y:S01]  /*60c0*/  FMUL.FTZ R15, R44, R121.reuse ;  /* 0x000000792c0f7220 */ /* 0x080fe20000410000 */
[----:B------:R-:W-:Y:S01]  /*60d0*/  IADD3 R75, P5, R90, 0x8060, RZ ;  /* 0x000080605a4b7810 */ /* 0x000fe20007fbe0ff */
[-C--:B------:R-:W-:Y:S01]  /*60e0*/  FMUL.FTZ R12, R49, R121.reuse ;  /* 0x00000079310c7220 */ /* 0x080fe20000410000 */
[----:B------:R-:W-:Y:S01]  /*60f0*/  LOP3.LUT R28, R43, 0x380, RZ, 0xc0, !PT ;  /* 0x000003802b1c7812 */ /* 0x000fe200078ec0ff */
[--C-:B------:R-:W-:Y:S01]  /*6100*/  IMAD.X R83, RZ, RZ, R91.reuse, P0 ;  /* 0x000000ffff537224 */ /* 0x100fe200000e065b */
[----:B------:R-:W-:Y:S01]  /*6110*/  LOP3.LUT R74, R75, 0x380, RZ, 0xc0, !PT ;  /* 0x000003804b4a7812 */ /* 0x000fe200078ec0ff */
[-C--:B------:R-:W-:Y:S01]  /*6120*/  FMUL.FTZ R13, R48, R121.reuse ;  /* 0x00000079300d7220 */ /* 0x080fe20000410000 */
[----:B------:R-:W-:Y:S01]  /*6130*/  SHF.R.U64 R28, R28, 0x3, RZ ;  /* 0x000000031c1c7819 */ /* 0x000fe200000012ff */
[-C--:B------:R-:W-:Y:S01]  /*6140*/  FMUL.FTZ R14, R53, R121.reuse ;  /* 0x00000079350e7220 */ /* 0x080fe20000410000 */
[----:B------:R-:W-:Y:S01]  /*6150*/  IADD3 R39, P2, R90, 0x4060, RZ ;  /* 0x000040605a277810 */ /* 0x000fe20007f5e0ff */
[-C--:B------:R-:W-:Y:S01]  /*6160*/  FMUL.FTZ R25, R52, R121.reuse ;  /* 0x0000007934197220 */ /* 0x080fe20000410000 */
[C---:B------:R-:W-:Y:S01]  /*6170*/  IADD3 R41, P1, R90.reuse, 0x8000, RZ ;  /* 0x000080005a297810 */ /* 0x040fe20007f3e0ff */
[-C--:B------:R-:W-:Y:S01]  /*6180*/  FMUL.FTZ R24, R57, R121.reuse ;  /* 0x0000007939187220 */ /* 0x080fe20000410000 */
[----:B------:R-:W-:Y:S01]  /*6190*/  LOP3.LUT R27, R90, 0x380, RZ, 0xc0, !PT ;  /* 0x000003805a1b7812 */ /* 0x000fe200078ec0ff */
[-C--:B------:R-:W-:Y:S01]  /*61a0*/  FMUL.FTZ R21, R56, R121.reuse ;  /* 0x0000007938157220 */ /* 0x080fe20000410000 */
[----:B------:R-:W-:Y:S01]  /*61b0*/  SHF.R.U64 R74, R74, 0x3, RZ ;  /* 0x000000034a4a7819 */ /* 0x000fe200000012ff */
[-C--:B------:R-:W-:Y:S01]  /*61c0*/  FMUL.FTZ R61, R61, R121.reuse ;  /* 0x000000793d3d7220 */ /* 0x080fe20000410000 */
[----:B------:R-:W-:Y:S01]  /*61d0*/  IADD3 R45, P6, R90, 0x8040, RZ ;  /* 0x000080405a2d7810 */ /* 0x000fe20007fde0ff */
[----:B------:R-:W-:Y:S01]  /*61e0*/  FMUL.FTZ R60, R60, R121 ;  /* 0x000000793c3c7220 */ /* 0x000fe20000410000 */
[----:B------:R-:W-:Y:S01]  /*61f0*/  LOP3.LUT R82, R28, R43, RZ, 0x3c, !PT ;  /* 0x0000002b1c527212 */ /* 0x000fe200078e3cff */
[-C--:B------:R-:W-:Y:S01]  /*6200*/  FMUL.FTZ R65, R65, R121.reuse ;  /* 0x0000007941417220 */ /* 0x080fe20000410000 */
[----:B------:R-:W-:Y:S01]  /*6210*/  LOP3.LUT R28, R39, 0x380, RZ, 0xc0, !PT ;  /* 0x00000380271c7812 */ /* 0x000fe200078ec0ff */
        /* <DEDUP_REMOVED lines=27> */
[----:B------:R-:W-:Y:S01]  /*63d0*/  IADD3 R35, P0, R90, 0x60, RZ ;  /* 0x000000605a237810 */ /* 0x000fe20007f1e0ff */
[--C-:B------:R-:W-:Y:S01]  /*63e0*/  IMAD.X R87, RZ, RZ, R91.reuse, P1 ;  /* 0x000000ffff577224 */ /* 0x100fe200008e065b */
[----:B------:R-:W-:Y:S01]  /*63f0*/  SHF.R.U64 R27, R27, 0x3, RZ ;  /* 0x000000031b1b7819 */ /* 0x000fe200000012ff */
[----:B------:R-:W-:Y:S01]  /*6400*/  FMUL.FTZ R121, R79, R155 ;  /* 0x0000009b4f797220 */ /* 0x000fe20000410000 */
[----:B------:R-:W-:Y:S01]  /*6410*/  LOP3.LUT R74, R74, R75, RZ, 0x3c, !PT ;  /* 0x0000004b4a4a7212 */ /* 0x000fe200078e3cff */
[-C--:B------:R-:W-:Y:S01]  /*6420*/  FMUL.FTZ R36, R31, R155.reuse ;  /* 0x0000009b1f247220 */ /* 0x080fe20000410000 */
[----:B------:R-:W-:Y:S01]  /*6430*/  IADD3 R33, P1, R90, 0x40, RZ ;  /* 0x000000405a217810 */ /* 0x000fe20007f3e0ff */
[----:B------:R-:W-:Y:S01]  /*6440*/  FMUL.FTZ R153, R30, R155 ;  /* 0x0000009b1e997220 */ /* 0x000fe20000410000 */
[----:B------:R-:W-:Y:S01]  /*6450*/  IADD3.X R75, RZ, R91, RZ, P5, !PT ;  /* 0x0000005bff4b7210 */ /* 0x000fe20002ffe4ff */
[--C-:B------:R-:W-:Y:S01]  /*6460*/  IMAD.X R79, RZ, RZ, R91.reuse, P6 ;  /* 0x000000ffff4f7224 */ /* 0x100fe200030e065b */
[----:B------:R-:W-:Y:S01]  /*6470*/  SHF.R.U64 R28, R28, 0x3, RZ ;  /* 0x000000031c1c7819 */ /* 0x000fe200000012ff */
[----:B------:R-:W-:Y:S01]  /*6480*/  USHF.R.S32.HI UR12, URZ, 0x1f, UR11 ;  /* 0x0000001f3f0c7899 */ /* 0x000fe2000801140b */
[C---:B------:R-:W-:Y:S01]  /*6490*/  IADD3 R29, P3, R90.reuse, 0x20, RZ ;  /* 0x000000205a1d7810 */ /* 0x040fe20007f7e0ff */
[----:B------:R-:W-:Y:S01]  /*64a0*/  ULDC.64 UR8, c[0x0][0xb90] ;  /* 0x0002e40000087ab9 */ /* 0x000fe20000000a00 */
[C---:B------:R-:W-:Y:S01]  /*64b0*/  IADD3 R30, P4, R90.reuse, 0x4040, RZ ;  /* 0x000040405a1e7810 */ /* 0x040fe20007f9e0ff */
[-C--:B------:R-:W-:Y:S01]  /*64c0*/  FMUL.FTZ R129, R63, R155.reuse ;  /* 0x0000009b3f817220 */ /* 0x080fe20000410000 */
[----:B------:R-:W-:Y:S01]  /*64d0*/  IADD3 R37, P5, R90, 0x4020, RZ ;  /* 0x000040205a257810 */ /* 0x000fe20007fbe0ff */
[----:B------:R-:W-:Y:S01]  /*64e0*/  FMUL.FTZ R137, R66, R155 ;  /* 0x0000009b42897220 */ /* 0x000fe20000410000 */
[----:B------:R-:W-:Y:S01]  /*64f0*/  IADD3 R31, P6, R90, 0x4000, RZ ;  /* 0x000040005a1f7810 */ /* 0x000fe20007fde0ff */
[--C-:B------:R-:W-:Y:S01]  /*6500*/  IMAD.X R63, RZ, RZ, R91.reuse, P1 ;  /* 0x000000ffff3f7224 */ /* 0x100fe200008e065b */
[----:B------:R-:W-:Y:S01]  /*6510*/  LOP3.LUT R90, R27, R90, RZ, 0x3c, !PT ;  /* 0x0000005a1b5a7212 */ /* 0x000fe200078e3cff */
[----:B------:R-:W-:Y:S01]  /*6520*/  IMAD.X R27, RZ, RZ, R91, P0 ;  /* 0x000000ffff1b7224 */ /* 0x000fe200000e065b */
[----:B------:R-:W-:Y:S01]  /*6530*/  LOP3.LUT R66, R28, R39, RZ, 0x3c, !PT ;  /* 0x000000271c427212 */ /* 0x000fe200078e3cff */
[----:B------:R-:W-:Y:S01]  /*6540*/  UIMAD UR5, UR12, UR8, URZ ;  /* 0x000000080c0572a4 */ /* 0x000fe2000f8e023f */
[C---:B------:R-:W-:Y:S01]  /*6550*/  IADD3 R43, P0, R50.reuse, 0x5000, RZ ;  /* 0x00005000322b7810 */ /* 0x040fe20007f1e0ff */
[----:B------:R-:W-:Y:S01]  /*6560*/  UIMAD.WIDE.U32 UR6, UR11, UR8, URZ ;  /* 0x000000080b0672a5 */ /* 0x000fe2000f8e003f */
[----:B------:R-:W-:Y:S01]  /*6570*/  IADD3 R39, P1, R50, 0x4000, RZ ;  /* 0x0000400032277810 */ /* 0x000fe20007f3e0ff */
[-C--:B------:R-:W-:Y:S01]  /*6580*/  FMUL.FTZ R149, R42, R155.reuse ;  /* 0x0000009b2a957220 */ /* 0x080fe20000410000 */
[-C--:B------:R-:W-:Y:S01]  /*6590*/  FMUL.FTZ R150, R38, R155.reuse ;  /* 0x0000009b26967220 */ /* 0x080fe20000410000 */
[----:B------:R-:W-:Y:S01]  /*65a0*/  UIMAD UR5, UR11, UR9, UR5 ;  /* 0x000000090b0572a4 */ /* 0x000fe2000f8e0205 */
[----:B------:R-:W-:Y:S01]  /*65b0*/  LOP3.LUT R42, R43, 0x380, RZ, 0xc0, !PT ;  /* 0x000003802b2a7812 */ /* 0x000fe200078ec0ff */
[----:B------:R-:W-:Y:S01]  /*65c0*/  IMAD.U32 R52, RZ, RZ, UR6 ;  /* 0x00000006ff347e24 */ /* 0x000fe2000f8e00ff */
[----:B------:R-:W-:Y:S01]  /*65d0*/  LOP3.LUT R38, R39, 0x380, RZ, 0xc0, !PT ;  /* 0x0000038027267812 */ /* 0x000fe200078ec0ff */
[----:B------:R-:W-:Y:S01]  /*65e0*/  UIADD3 UR6, UR7, UR5, URZ ;  /* 0x0000000507067290 */ /* 0x000fe2000fffe03f */
[----:B------:R-:W-:Y:S01]  /*65f0*/  SHF.R.U64 R42, R42, 0x3, RZ ;  /* 0x000000032a2a7819 */ /* 0x000fe200000012ff */
[----:B------:R-:W-:Y:S01]  /*6600*/  UIADD3 UR5, UR10, 0x30860, URZ ;  /* 0x000308600a057890 */ /* 0x000fe2000fffe03f */
[----:B------:R-:W-:Y:S01]  /*6610*/  SHF.R.U64 R38, R38, 0x3, RZ ;  /* 0x0000000326267819 */ /* 0x000fe200000012ff */
[----:B------:R-:W-:Y:S01]  /*6620*/  FMUL.FTZ R154, R26, R155 ;  /* 0x0000009b1a9a7220 */ /* 0x000fe20000410000 */
[----:B------:R-:W-:Y:S01]  /*6630*/  LOP3.LUT R42, R42, R43, RZ, 0x3c, !PT ;  /* 0x0000002b2a2a7212 */ /* 0x000fe200078e3cff */
[----:B------:R-:W-:Y:S01]  /*6640*/  UPRMT UR5, UR13, 0x654, UR5 ;  /* 0x000006540d057896 */ /* 0x000fe20008000005 */
[----:B------:R-:W-:Y:S01]  /*6650*/  LOP3.LUT R38, R38, R39, RZ, 0x3c, !PT ;  /* 0x0000002726267212 */ /* 0x000fe200078e3cff */
[--C-:B------:R-:W-:Y:S01]  /*6660*/  IMAD.X R43, RZ, RZ, R51.reuse, P0 ;  /* 0x000000ffff2b7224 */ /* 0x100fe200000e0633 */
[----:B------:R-:W-:Y:S01]  /*6670*/  IADD3 R156, P0, R50, 0xb000, RZ ;  /* 0x0000b000329c7810 */ /* 0x000fe20007f1e0ff */
[----:B------:R-:W-:Y:S01]  /*6680*/  IMAD.X R39, RZ, RZ, R51, P1 ;  /* 0x000000ffff277224 */ /* 0x000fe200008e0633 */
[----:B-1----:R-:W-:Y:S01]  /*6690*/  ISETP.NE.AND P1, PT, R94, 0x1, PT ;  /* 0x000000015e00780c */ /* 0x002fe20003f25270 */
        /* <DEDUP_REMOVED lines=26> */
[----:B------:R-:W-:Y:S01]  /*6840*/  LOP3.LUT R26, R41, 0x380, RZ, 0xc0, !PT ;  /* 0x00000380291a7812 */ /* 0x000fe200078ec0ff */
[----:B------:R-:W0:Y:S01]  /*6850*/  LDC R158, c[0x0][0xc38] ;  /* 0x00030e00ff9e7b82 */ /* 0x000e220000000800 */
[----:B------:R-:W-:Y:S01]  /*6860*/  LOP3.LUT R155, R156, 0x380, RZ, 0xc0, !PT ;  /* 0x000003809c9b7812 */ /* 0x000fe200078ec0ff */
[--C-:B------:R-:W-:Y:S01]  /*6870*/  IMAD.X R71, RZ, RZ, R91.reuse, P3 ;  /* 0x000000ffff477224 */ /* 0x100fe200018e065b */
[-C--:B------:R-:W-:Y:S01]  /*6880*/  IADD3.X R67, RZ, R91.reuse, RZ, P2, !PT ;  /* 0x0000005bff437210 */ /* 0x080fe200017fe4ff */
[--C-:B------:R-:W-:Y:S01]  /*6890*/  IMAD.X R55, RZ, RZ, R91.reuse, P4 ;  /* 0x000000ffff377224 */ /* 0x100fe200020e065b */
[-C--:B------:R-:W-:Y:S01]  /*68a0*/  IADD3.X R59, RZ, R91.reuse, RZ, P6, !PT ;  /* 0x0000005bff3b7210 */ /* 0x080fe200037fe4ff */
[----:B------:R-:W-:Y:S01]  /*68b0*/  IMAD.X R57, RZ, RZ, R91, P5 ;  /* 0x000000ffff397224 */ /* 0x000fe200028e065b */
[----:B------:R-:W-:Y:S01]  /*68c0*/  MOV R90, R90 ;  /* 0x0000005a005a7202 */ /* 0x000fe20000000f00 */
[----:B------:R-:W-:Y:S01]  /*68d0*/  SYNCS.ARRIVE.TRANS64.RED.A1T0 RZ, [UR5], RZ ;  /* 0x000000ffffff79a7 */ /* 0x000fe20008100405 */
[----:B------:R-:W-:Y:S01]  /*68e0*/  SHF.R.U64 R26, R26, 0x3, RZ ;  /* 0x000000031a1a7819 */ /* 0x000fe200000012ff */
[----:B------:R-:W-:Y:S01]  /*68f0*/  USHF.R.S32.HI UR10, URZ, 0x1f, UR60 ;  /* 0x0000001f3f0a7899 */ /* 0x000fe2000801143c */
[----:B------:R-:W-:Y:S01]  /*6900*/  SHF.R.U64 R91, R155, 0x3, RZ ;  /* 0x000000039b5b7819 */ /* 0x000fe200000012ff */
[----:B------:R-:W-:Y:S01]  /*6910*/  ULDC UR5, c[0x0][0xa88] ;  /* 0x0002a20000057ab9 */ /* 0x000fe20000000800 */
[----:B------:R-:W-:Y:S01]  /*6920*/  F2FP.BF16.F32.PACK_AB R6, R6, R7 ;  /* 0x000000070606723e */ /* 0x000fe200000010ff */
[----:B------:R-:W-:Y:S01]  /*6930*/  ULDC.64 UR8, c[0x0][0xae8] ;  /* 0x0002ba0000087ab9 */ /* 0x000fe20000000a00 */
[----:B------:R-:W-:-:S02]  /*6940*/  LOP3.LUT R86, R26, R41, RZ, 0x3c, !PT ;  /* 0x000000291a567212 */ /* 0x000fc400078e3cff */
[----:B------:R-:W-:Y:S02]  /*6950*/  F2FP.BF16.F32.PACK_AB R7, R36, R153 ;  /* 0x000000992407723e */ /* 0x000fe400000010ff */
[----:B------:R-:W-:Y:S02]  /*6960*/  LOP3.LUT R32, R45, 0x380, RZ, 0xc0, !PT ;  /* 0x000003802d207812 */ /* 0x000fe400078ec0ff */
[----:B------:R-:W-:Y:S02]  /*6970*/  LOP3.LUT R26, R29, 0x380, RZ, 0xc0, !PT ;  /* 0x000003801d1a7812 */ /* 0x000fe400078ec0ff */
[----:B------:R-:W-:Y:S02]  /*6980*/  LOP3.LUT R36, R91, R156, RZ, 0x3c, !PT ;  /* 0x0000009c5b247212 */ /* 0x000fe400078e3cff */
[----:B------:R-:W1:Y:S01]  /*6990*/  @P1 LDC R91, c[0x0][0xbec] ;  /* 0x0002fb00ff5b1b82 */ /* 0x000e620000000800 */
[----:B------:R-:W-:Y:S02]  /*69a0*/  SHF.R.U64 R32, R32, 0x3, RZ ;  /* 0x0000000320207819 */ /* 0x000fe400000012ff */
[----:B------:R-:W-:-:S02]  /*69b0*/  SHF.R.U64 R26, R26, 0x3, RZ ;  /* 0x000000031a1a7819 */ /* 0x000fc400000012ff */
[----:B------:R-:W-:Y:S02]  /*69c0*/  F2FP.BF16.F32.PACK_AB R4, R4, R5 ;  /* 0x000000050404723e */ /* 0x000fe400000010ff */
[----:B------:R-:W-:Y:S01]  /*69d0*/  F2FP.BF16.F32.PACK_AB R5, R151, R154 ;  /* 0x0000009a9705723e */ /* 0x000fe200000010ff */
[----:B------:R-:W-:Y:S01]  /*69e0*/  BAR.SYNC.DEFER_BLOCKING 0x1, 0x100 ;  /* 0x0044000000007b1d */ /* 0x000fe20000010000 */
[----:B------:R-:W-:Y:S02]  /*69f0*/  LOP3.LUT R78, R32, R45, RZ, 0x3c, !PT ;  /* 0x0000002d204e7212 */ /* 0x000fe400078e3cff */
[----:B------:R-:W-:Y:S02]  /*6a00*/  LOP3.LUT R70, R26, R29, RZ, 0x3c, !PT ;  /* 0x0000001d1a467212 */ /* 0x000fe400078e3cff */
[----:B------:R-:W-:-:S03]  /*6a10*/  LOP3.LUT R26, R31, 0x380, RZ, 0xc0, !PT ;  /* 0x000003801f1a7812 */ /* 0x000fc600078ec0ff */
[----:B------:R-:W2:Y:S01]  /*6a20*/  @P1 LDC R151, c[0x0][0xbf0] ;  /* 0x0002fc00ff971b82 */ /* 0x000ea20000000800 */
[----:B------:R-:W-:Y:S01]  /*6a30*/  MOV R74, R74 ;  /* 0x0000004a004a7202 */ /* 0x000fe20000000f00 */
[----:B------:R-:W-:Y:S01]  /*6a40*/  IMAD R75, RZ, RZ, -UR14 ;  /* 0x8000000eff4b7e24 */ /* 0x000fe2000f8e02ff */
[----:B------:R-:W-:Y:S02]  /*6a50*/  MOV R78, R78 ;  /* 0x0000004e004e7202 */ /* 0x000fe40000000f00 */
[----:B------:R-:W-:Y:S01]  /*6a60*/  SHF.R.U64 R26, R26, 0x3, RZ ;  /* 0x000000031a1a7819 */ /* 0x000fe200000012ff */
[----:B0-----:R-:W-:Y:S01]  /*6a70*/  IMAD R75, R158, R75, UR61 ;  /* 0x0000003d9e4b7e24 */ /* 0x001fe2000f8e024b */
[----:B------:R-:W-:Y:S02]  /*6a80*/  MOV R79, R82 ;  /* 0x00000052004f7202 */ /* 0x000fe40000000f00 */
[----:B------:R-:W-:Y:S02]  /*6a90*/  MOV R82, R66 ;  /* 0x0000004200527202 */ /* 0x000fe40000000f00 */
[----:B------:R-:W0:Y:S01]  /*6aa0*/  LDC.64 R66, c[0x0][0xb98] ;  /* 0x0002e600ff427b82 */ /* 0x000e220000000a00 */
[----:B------:R-:W-:-:S02]  /*6ab0*/  LOP3.LUT R29, R30, 0x380, RZ, 0xc0, !PT ;  /* 0x000003801e1d7812 */ /* 0x000fc400078ec0ff */
[----:B------:R-:W-:Y:S02]  /*6ac0*/  LOP3.LUT R58, R26, R31, RZ, 0x3c, !PT ;  /* 0x0000001f1a3a7212 */ /* 0x000fe400078e3cff */
[----:B------:R-:W-:Y:S02]  /*6ad0*/  LOP3.LUT R26, R35, 0x380, RZ, 0xc0, !PT ;  /* 0x00000380231a7812 */ /* 0x000fe400078ec0ff */
[----:B------:R-:W-:Y:S01]  /*6ae0*/  SHF.R.U64 R29, R29, 0x3, RZ ;  /* 0x000000031d1d7819 */ /* 0x000fe200000012ff */
[----:B------:R3:W-:Y:S01]  /*6af0*/  STSM.16.M88.4 [R90], R4 ;  /* 0x000000045a007844 */ /* 0x0007e20000000200 */
[----:B------:R-:W-:Y:S02]  /*6b00*/  LOP3.LUT R28, R37, 0x380, RZ, 0xc0, !PT ;  /* 0x00000380251c7812 */ /* 0x000fe400078ec0ff */
[----:B------:R-:W-:Y:S02]  /*6b10*/  SHF.R.U64 R26, R26, 0x3, RZ ;  /* 0x000000031a1a7819 */ /* 0x000fe400000012ff */
[----:B------:R-:W-:-:S02]  /*6b20*/  LOP3.LUT R54, R29, R30, RZ, 0x3c, !PT ;  /* 0x0000001e1d367212 */ /* 0x000fc400078e3cff */
[----:B------:R-:W-:Y:S02]  /*6b30*/  SHF.R.U64 R28, R28, 0x3, RZ ;  /* 0x000000031c1c7819 */ /* 0x000fe400000012ff */
[----:B------:R-:W-:Y:S02]  /*6b40*/  LOP3.LUT R32, R33, 0x380, RZ, 0xc0, !PT ;  /* 0x0000038021207812 */ /* 0x000fe400078ec0ff */
[----:B------:R-:W-:Y:S02]  /*6b50*/  LOP3.LUT R26, R26, R35, RZ, 0x3c, !PT ;  /* 0x000000231a1a7212 */ /* 0x000fe400078e3cff */
[C---:B------:R-:W-:Y:S02]  /*6b60*/  IADD3 R29, P4, R50.reuse, 0x1000, RZ ;  /* 0x00001000321d7810 */ /* 0x040fe40007f9e0ff */
[C---:B------:R-:W-:Y:S01]  /*6b70*/  IADD3 R31, P5, R50.reuse, 0x2000, RZ ;  /* 0x00002000321f7810 */ /* 0x040fe20007fbe0ff */
[----:B---3--:R-:W-:Y:S01]  /*6b80*/  IMAD R90, R75, 0x80, R196 ;  /* 0x000000804b5a7824 */ /* 0x008fe200078e02c4 */
[----:B------:R-:W-:-:S02]  /*6b90*/  IADD3 R35, P6, R50, 0x3000, RZ ;  /* 0x0000300032237810 */ /* 0x000fc40007fde0ff */
[----:B------:R-:W-:Y:S01]  /*6ba0*/  MOV R54, R54 ;  /* 0x0000003600367202 */ /* 0x000fe20000000f00 */
[----:B-1----:R-:W-:Y:S01]  /*6bb0*/  @P1 IMAD.HI.U32 R4, R90, R91, RZ ;  /* 0x0000005b5a041227 */ /* 0x002fe200078e00ff */
[----:B------:R-:W-:Y:S02]  /*6bc0*/  LOP3.LUT R56, R28, R37, RZ, 0x3c, !PT ;  /* 0x000000251c387212 */ /* 0x000fe400078e3cff */
[----:B------:R-:W-:Y:S01]  /*6bd0*/  SHF.R.U64 R32, R32, 0x3, RZ ;  /* 0x0000000320207819 */ /* 0x000fe200000012ff */
[----:B------:R-:W-:Y:S01]  /*6be0*/  IMAD.MOV.U32 R55, RZ, RZ, R90 ;  /* 0x000000ffff377224 */ /* 0x000fe200078e005a */
[----:B--2---:R-:W-:Y:S02]  /*6bf0*/  @P1 SHF.R.U32.HI R55, RZ, R151, R4 ;  /* 0x00000097ff371219 */ /* 0x004fe40000011604 */
[----:B------:R-:W-:Y:S02]  /*6c00*/  LOP3.LUT R28, R29, 0x380, RZ, 0xc0, !PT ;  /* 0x000003801d1c7812 */ /* 0x000fe400078ec0ff */
[----:B------:R-:W-:-:S02]  /*6c10*/  LOP3.LUT R30, R31, 0x380, RZ, 0xc0, !PT ;  /* 0x000003801f1e7812 */ /* 0x000fc400078ec0ff */
[----:B------:R-:W-:Y:S02]  /*6c20*/  LOP3.LUT R34, R35, 0x380, RZ, 0xc0, !PT ;  /* 0x0000038023227812 */ /* 0x000fe400078ec0ff */
[----:B------:R-:W-:Y:S02]  /*6c30*/  F2FP.BF16.F32.PACK_AB R6, R3, R120 ;  /* 0x000000780306723e */ /* 0x000fe400000010ff */
[----:B------:R-:W-:Y:S01]  /*6c40*/  MOV R53, UR7 ;  /* 0x0000000700357c02 */ /* 0x000fe20008000f00 */
[----:B------:R-:W-:Y:S01]  /*6c50*/  IMAD.U32 R53, RZ, RZ, UR6 ;  /* 0x00000006ff357e24 */ /* 0x000fe2000f8e00ff */
[----:B------:R-:W-:Y:S01]  /*6c60*/  LOP3.LUT R62, R32, R33, RZ, 0x3c, !PT ;  /* 0x00000021203e7212 */ /* 0x000fe200078e3cff */
[----:B------:R-:W-:Y:S01]  /*6c70*/  ULDC.64 UR6, c[0x0][0xb88] ;  /* 0x0002e20000067ab9 */ /* 0x000fe20000000a00 */
[----:B------:R-:W-:Y:S01]  /*6c80*/  LOP3.LUT R37, R50, 0x380, RZ, 0xc0, !PT ;  /* 0x0000038032257812 */ /* 0x000fe200078ec0ff */
[----:B0-----:R-:W-:Y:S01]  /*6c90*/  IMAD.WIDE.U32 R52, R66, UR60, R52 ;  /* 0x0000003c42347c25 */ /* 0x001fe2000f8e0034 */
[----:B------:R-:W-:-:S02]  /*6ca0*/  IADD3 R3, -R55, RZ, RZ ;  /* 0x000000ff37037210 */ /* 0x000fc40007ffe1ff */
[----:B------:R-:W-:Y:S02]  /*6cb0*/  SHF.R.U64 R28, R28, 0x3, RZ ;  /* 0x000000031c1c7819 */ /* 0x000fe400000012ff */
[----:B------:R-:W-:Y:S01]  /*6cc0*/  SHF.R.U64 R30, R30, 0x3, RZ ;  /* 0x000000031e1e7819 */ /* 0x000fe200000012ff */
[----:B------:R-:W-:Y:S01]  /*6cd0*/  IMAD R3, R94, R3, R90 ;  /* 0x000000035e037224 */ /* 0x000fe200078e025a */
[----:B------:R-:W-:Y:S02]  /*6ce0*/  SHF.R.U64 R34, R34, 0x3, RZ ;  /* 0x0000000322227819 */ /* 0x000fe400000012ff */
[----:B------:R-:W-:Y:S02]  /*6cf0*/  MOV R70, R70 ;  /* 0x0000004600467202 */ /* 0x000fe40000000f00 */
[----:B------:R-:W-:Y:S02]  /*6d00*/  F2FP.BF16.F32.PACK_AB R4, R0, R9 ;  /* 0x000000090004723e */ /* 0x000fe400000010ff */
[----:B------:R-:W-:-:S02]  /*6d10*/  F2FP.BF16.F32.PACK_AB R5, R143, R152 ;  /* 0x000000988f05723e */ /* 0x000fc400000010ff */
[----:B------:R-:W-:Y:S02]  /*6d20*/  F2FP.BF16.F32.PACK_AB R7, R145, R150 ;  /* 0x000000969107723e */ /* 0x000fe400000010ff */
[----:B------:R-:W-:Y:S02]  /*6d30*/  F2FP.BF16.F32.PACK_AB R8, R8, R11 ;  /* 0x0000000b0808723e */ /* 0x000fe400000010ff */
[----:B------:R-:W-:Y:S01]  /*6d40*/  SHF.R.U64 R37, R37, 0x3, RZ ;  /* 0x0000000325257819 */ /* 0x000fe200000012ff */
[----:B------:R-:W-:Y:S01]  /*6d50*/  STSM.16.M88.4 [R70], R4 ;  /* 0x0000000446007844 */ /* 0x000fe20000000200 */
[----:B------:R-:W-:Y:S02]  /*6d60*/  MOV R62, R62 ;  /* 0x0000003e003e7202 */ /* 0x000fe40000000f00 */
[----:B------:R-:W-:Y:S02]  /*6d70*/  F2FP.BF16.F32.PACK_AB R9, R146, R149 ;  /* 0x000000959209723e */ /* 0x000fe400000010ff */
[----:B------:R-:W-:-:S02]  /*6d80*/  F2FP.BF16.F32.PACK_AB R10, R10, R15 ;  /* 0x0000000f0a0a723e */ /* 0x000fc400000010ff */
[----:B------:R-:W-:Y:S02]  /*6d90*/  F2FP.BF16.F32.PACK_AB R11, R147, R148 ;  /* 0x00000094930b723e */ /* 0x000fe400000010ff */
[----:B------:R-:W-:Y:S01]  /*6da0*/  MOV R0, R26 ;  /* 0x0000001a00007202 */ /* 0x000fe20000000f00 */
[----:B------:R-:W-:Y:S01]  /*6db0*/  IMAD R26, R66, UR10, RZ ;  /* 0x0000000a421a7c24 */ /* 0x000fe2000f8e02ff */
[----:B------:R-:W-:Y:S01]  /*6dc0*/  LOP3.LUT R28, R28, R29, RZ, 0x3c, !PT ;  /* 0x0000001d1c1c7212 */ /* 0x000fe200078e3cff */
[--C-:B------:R-:W-:Y:S01]  /*6dd0*/  IMAD.X R29, RZ, RZ, R51.reuse, P4 ;  /* 0x000000ffff1d7224 */ /* 0x100fe200020e0633 */
[----:B------:R-:W-:Y:S01]  /*6de0*/  LOP3.LUT R30, R30, R31, RZ, 0x3c, !PT ;  /* 0x0000001f1e1e7212 */ /* 0x000fe200078e3cff */
[----:B------:R-:W-:Y:S01]  /*6df0*/  IMAD.X R31, RZ, RZ, R51, P5 ;  /* 0x000000ffff1f7224 */ /* 0x000fe200028e0633 */
[----:B------:R-:W-:Y:S01]  /*6e00*/  LOP3.LUT R34, R34, R35, RZ, 0x3c, !PT ;  /* 0x0000002322227212 */ /* 0x000fe200078e3cff */
[----:B------:R0:W-:Y:S01]  /*6e10*/  STSM.16.M88.4 [R62], R8 ;  /* 0x000000083e007844 */ /* 0x0001e20000000200 */
[----:B------:R-:W-:Y:S01]  /*6e20*/  IADD3.X R35, RZ, R51, RZ, P6, !PT ;  /* 0x00000033ff237210 */ /* 0x000fe200037fe4ff */
[----:B------:R-:W-:Y:S01]  /*6e30*/  IMAD R67, R67, UR60, R26 ;  /* 0x0000003c43437c24 */ /* 0x000fe2000f8e021a */
[----:B------:R-:W-:-:S02]  /*6e40*/  IADD3 R45, P2, R50, 0x6000, RZ ;  /* 0x00006000322d7810 */ /* 0x000fc40007f5e0ff */
[C---:B------:R-:W-:Y:S02]  /*6e50*/  IADD3 R49, P3, R50.reuse, 0x7000, RZ ;  /* 0x0000700032317810 */ /* 0x040fe40007f7e0ff */
[C---:B------:R-:W-:Y:S02]  /*6e60*/  IADD3 R33, P4, R50.reuse, 0x8000, RZ ;  /* 0x0000800032217810 */ /* 0x040fe40007f9e0ff */
[C---:B------:R-:W-:Y:S02]  /*6e70*/  IADD3 R41, P5, R50.reuse, 0x9000, RZ ;  /* 0x0000900032297810 */ /* 0x040fe40007fbe0ff */
[----:B------:R-:W-:Y:S02]  /*6e80*/  IADD3 R47, P6, R50, 0xa000, RZ ;  /* 0x0000a000322f7810 */ /* 0x000fe40007fde0ff */
[----:B------:R-:W-:Y:S02]  /*6e90*/  LOP3.LUT R50, R37, R50, RZ, 0x3c, !PT ;  /* 0x0000003225327212 */ /* 0x000fe400078e3cff */
[----:B------:R-:W-:-:S02]  /*6ea0*/  IADD3.X R37, RZ, R51, RZ, P0, !PT ;  /* 0x00000033ff257210 */ /* 0x000fc400007fe4ff */
[----:B0-----:R-:W-:Y:S02]  /*6eb0*/  SHF.R.S32.HI R9, RZ, 0x1f, R55 ;  /* 0x0000001fff097819 */ /* 0x001fe40000011437 */
[----:B------:R-:W-:Y:S02]  /*6ec0*/  SHF.R.S32.HI R8, RZ, 0x1f, R3 ;  /* 0x0000001fff087819 */ /* 0x000fe40000011403 */
[----:B------:R-:W-:Y:S01]  /*6ed0*/  IADD3 R52, P0, R55, R52, RZ ;  /* 0x0000003437347210 */ /* 0x000fe20007f1e0ff */
[----:B------:R-:W-:Y:S01]  /*6ee0*/  IMAD R55, R75, 0x80, R195 ;  /* 0x000000804b377824 */ /* 0x000fe200078e02c3 */
[----:B------:R-:W-:Y:S01]  /*6ef0*/  LOP3.LUT R48, R49, 0x380, RZ, 0xc0, !PT ;  /* 0x0000038031307812 */ /* 0x000fe200078ec0ff */
[----:B------:R-:W-:Y:S01]  /*6f00*/  IMAD R8, R8, UR6, RZ ;  /* 0x0000000608087c24 */ /* 0x000fe2000f8e02ff */
[----:B------:R-:W-:Y:S02]  /*6f10*/  F2FP.BF16.F32.PACK_AB R12, R12, R13 ;  /* 0x0000000d0c0c723e */ /* 0x000fe400000010ff */
[----:B------:R-:W-:-:S02]  /*6f20*/  IADD3.X R53, R9, R53, R67, P0, !PT ;  /* 0x0000003509357210 */ /* 0x000fc400007fe443 */
[----:B------:R-:W-:Y:S02]  /*6f30*/  F2FP.BF16.F32.PACK_AB R13, R130, R141 ;  /* 0x0000008d820d723e */ /* 0x000fe400000010ff */
[----:B------:R-:W-:Y:S01]  /*6f40*/  F2FP.BF16.F32.PACK_AB R14, R14, R25 ;  /* 0x000000190e0e723e */ /* 0x000fe200000010ff */
[----:B------:R-:W-:Y:S01]  /*6f50*/  IMAD.WIDE.U32 R52, R3, UR6, R52 ;  /* 0x0000000603347c25 */ /* 0x000fe2000f8e0034 */
[----:B------:R-:W-:Y:S02]  /*6f60*/  F2FP.BF16.F32.PACK_AB R15, R131, R144 ;  /* 0x00000090830f723e */ /* 0x000fe400000010ff */
[----:B------:R-:W-:Y:S02]  /*6f70*/  MOV R58, R58 ;  /* 0x0000003a003a7202 */ /* 0x000fe40000000f00 */
[----:B------:R-:W-:Y:S01]  /*6f80*/  F2FP.BF16.F32.PACK_AB R24, R24, R21 ;  /* 0x000000151818723e */ /* 0x000fe200000010ff */
[----:B------:R-:W-:Y:S01]  /*6f90*/  IMAD R21, R3, UR7, R8 ;  /* 0x0000000703157c24 */ /* 0x000fe2000f8e0208 */
[----:B------:R-:W-:Y:S01]  /*6fa0*/  F2FP.BF16.F32.PACK_AB R25, R128, R139 ;  /* 0x0000008b8019723e */ /* 0x000fe200000010ff */
[----:B------:R0:W-:Y:S01]  /*6fb0*/  STSM.16.M88.4 [R0], R12 ;  /* 0x0000000c00007844 */ /* 0x0001e20000000200 */
[----:B------:R-:W-:Y:S01]  /*6fc0*/  F2FP.BF16.F32.PACK_AB R26, R61, R60 ;  /* 0x0000003c3d1a723e */ /* 0x000fe200000010ff */
[----:B------:R-:W-:Y:S01]  /*6fd0*/  ULDC.64 UR6, c[0x0][0xb50] ;  /* 0x0002d40000067ab9 */ /* 0x000fe20000000a00 */
[----:B------:R-:W-:Y:S01]  /*6fe0*/  F2FP.BF16.F32.PACK_AB R27, R129, R142 ;  /* 0x0000008e811b723e */ /* 0x000fe200000010ff */
[----:B------:R-:W-:Y:S01]  /*6ff0*/  VIADD R3, R55, 0x8 ;  /* 0x0000000837037836 */ /* 0x000fe20000000000 */
[----:B------:R-:W-:-:S02]  /*7000*/  MOV R56, R56 ;  /* 0x0000003800387202 */ /* 0x000fc40000000f00 */
[----:B------:R-:W-:Y:S01]  /*7010*/  F2FP.BF16.F32.PACK_AB R4, R65, R64 ;  /* 0x000000404104723e */ /* 0x000fe200000010ff */
[----:B------:R-:W-:Y:S01]  /*7020*/  STSM.16.M88.4 [R58], R24 ;  /* 0x000000183a007844 */ /* 0x000fe20000000200 */
[----:B------:R-:W-:Y:S02]  /*7030*/  F2FP.BF16.F32.PACK_AB R5, R126, R137 ;  /* 0x000000897e05723e */ /* 0x000fe400000010ff */
[----:B------:R-:W-:Y:S02]  /*7040*/  F2FP.BF16.F32.PACK_AB R6, R69, R68 ;  /* 0x000000444506723e */ /* 0x000fe400000010ff */
[----:B------:R-:W-:Y:S02]  /*7050*/  F2FP.BF16.F32.PACK_AB R7, R127, R140 ;  /* 0x0000008c7f07723e */ /* 0x000fe400000010ff */
[----:B------:R-:W-:Y:S01]  /*7060*/  SHF.R.U64 R48, R48, 0x3, RZ ;  /* 0x0000000330307819 */ /* 0x000fe200000012ff */
[----:B0-----:R-:W-:Y:S01]  /*7070*/  IMAD R0, R94, UR5, RZ ;  /* 0x000000055e007c24 */ /* 0x001fe2000f8e02ff */
[----:B------:R-:W-:Y:S01]  /*7080*/  F2FP.BF16.F32.PACK_AB R8, R73, R72 ;  /* 0x000000484908723e */ /* 0x000fe200000010ff */
[----:B------:R0:W-:Y:S01]  /*7090*/  STSM.16.M88.4 [R56], R4 ;  /* 0x0000000438007844 */ /* 0x0001e20000000200 */
[----:B------:R-:W-:-:S02]  /*70a0*/  LOP3.LUT R48, R48, R49, RZ, 0x3c, !PT ;  /* 0x0000003130307212 */ /* 0x000fc400078e3cff */
[----:B------:R-:W-:Y:S02]  /*70b0*/  IADD3.X R49, RZ, R51, RZ, P3, !PT ;  /* 0x00000033ff317210 */ /* 0x000fe40001ffe4ff */
[----:B------:R-:W-:Y:S02]  /*70c0*/  LEA R12, P3, R52, UR6, 0x2 ;  /* 0x00000006340c7c11 */ /* 0x000fe4000f8610ff */
[----:B------:R-:W-:Y:S02]  /*70d0*/  F2FP.BF16.F32.PACK_AB R9, R125, R138 ;  /* 0x0000008a7d09723e */ /* 0x000fe400000010ff */
[----:B------:R-:W-:Y:S01]  /*70e0*/  F2FP.BF16.F32.PACK_AB R10, R77, R76 ;  /* 0x0000004c4d0a723e */ /* 0x000fe200000010ff */
[----:B------:R-:W-:Y:S01]  /*70f0*/  SHFL.IDX PT, R56, R12, RZ, 0x1c1f ;  /* 0x001c1fff0c387589 */ /* 0x000fe200000e0000 */
[----:B------:R-:W-:Y:S02]  /*7100*/  F2FP.BF16.F32.PACK_AB R11, R121, R136 ;  /* 0x00000088790b723e */ /* 0x000fe400000010ff */
[----:B------:R-:W-:Y:S01]  /*7110*/  F2FP.BF16.F32.PACK_AB R88, R89, R88 ;  /* 0x000000585958723e */ /* 0x000fe200000010ff */
[----:B------:R-:W-:Y:S01]  /*7120*/  SHFL.IDX PT, R58, R12, 0x1, 0x1c1f ;  /* 0x003c1f000c3a7f89 */ /* 0x000fe200000e0000 */
[----:B------:R-:W-:Y:S01]  /*7130*/  F2FP.BF16.F32.PACK_AB R96, R97, R96 ;  /* 0x000000606160723e */ /* 0x000fe200000010ff */
[----:B0-----:R-:W-:Y:S01]  /*7140*/  IMAD.IADD R5, R53, 0x1, R21 ;  /* 0x0000000135057824 */ /* 0x001fe200078e0215 */
[----:B------:R-:W-:Y:S01]  /*7150*/  F2FP.BF16.F32.PACK_AB R4, R81, R80 ;  /* 0x000000505104723e */ /* 0x000fe200000010ff */
[----:B------:R-:W-:Y:S01]  /*7160*/  STSM.16.M88.4 [R54], R8 ;  /* 0x0000000836007844 */ /* 0x000fe20000000200 */
[----:B------:R-:W-:-:S02]  /*7170*/  F2FP.BF16.F32.PACK_AB R6, R85, R84 ;  /* 0x000000545506723e */ /* 0x000fc400000010ff */
[----:B------:R-:W-:Y:S02]  /*7180*/  LEA.HI.X R52, R52, UR7, R5, 0x2, P3 ;  /* 0x0000000734347c11 */ /* 0x000fe400098f1405 */
[----:B------:R-:W-:Y:S02]  /*7190*/  F2FP.BF16.F32.PACK_AB R5, R122, R135 ;  /* 0x000000877a05723e */ /* 0x000fe400000010ff */
[----:B------:R-:W-:Y:S01]  /*71a0*/  F2FP.BF16.F32.PACK_AB R7, R123, R134 ;  /* 0x000000867b07723e */ /* 0x000fe200000010ff */
[----:B------:R-:W0:Y:S01]  /*71b0*/  SHFL.IDX PT, R57, R52, RZ, 0x1c1f ;  /* 0x001c1fff34397589 */ /* 0x000e2200000e0000 */
[----:B------:R-:W-:Y:S02]  /*71c0*/  MOV R86, R86 ;  /* 0x0000005600567202 */ /* 0x000fe40000000f00 */
[----:B------:R-:W-:Y:S01]  /*71d0*/  F2FP.BF16.F32.PACK_AB R89, R124, R133 ;  /* 0x000000857c59723e */ /* 0x000fe200000010ff */
[----:B------:R-:W-:Y:S01]  /*71e0*/  STSM.16.M88.4 [R82], R4 ;  /* 0x0000000452007844 */ /* 0x000fe20000000200 */
[----:B------:R-:W-:-:S02]  /*71f0*/  F2FP.BF16.F32.PACK_AB R90, R93, R92 ;  /* 0x0000005c5d5a723e */ /* 0x000fc400000010ff */
[----:B------:R-:W-:Y:S01]  /*7200*/  F2FP.BF16.F32.PACK_AB R91, R95, R132 ;  /* 0x000000845f5b723e */ /* 0x000fe200000010ff */
[----:B------:R-:W1:Y:S01]  /*7210*/  SHFL.IDX PT, R59, R52, 0x1, 0x1c1f ;  /* 0x003c1f00343b7f89 */ /* 0x000e6200000e0000 */
[----:B------:R-:W-:Y:S02]  /*7220*/  F2FP.BF16.F32.PACK_AB R97, R99, R98 ;  /* 0x000000626361723e */ /* 0x000fe400000010ff */
[----:B------:R-:W-:Y:S01]  /*7230*/  F2FP.BF16.F32.PACK_AB R104, R105, R104 ;  /* 0x000000686968723e */ /* 0x000fe200000010ff */
[----:B------:R-:W-:Y:S01]  /*7240*/  STSM.16.M88.4 [R86], R88 ;  /* 0x0000005856007844 */ /* 0x000fe20000000200 */
[----:B------:R-:W-:Y:S02]  /*7250*/  F2FP.BF16.F32.PACK_AB R98, R101, R100 ;  /* 0x000000646562723e */ /* 0x000fe400000010ff */
[----:B------:R-:W-:Y:S02]  /*7260*/  F2FP.BF16.F32.PACK_AB R99, R103, R102 ;  /* 0x000000666763723e */ /* 0x000fe400000010ff */
[----:B------:R-:W-:-:S02]  /*7270*/  F2FP.BF16.F32.PACK_AB R105, R107, R106 ;  /* 0x0000006a6b69723e */ /* 0x000fc400000010ff */
[----:B------:R-:W-:Y:S01]  /*7280*/  F2FP.BF16.F32.PACK_AB R112, R113, R112 ;  /* 0x000000707170723e */ /* 0x000fe200000010ff */
[----:B------:R-:W-:Y:S01]  /*7290*/  STSM.16.M88.4 [R79], R96 ;  /* 0x000000604f007844 */ /* 0x000fe20000000200 */
[----:B------:R-:W-:Y:S02]  /*72a0*/  F2FP.BF16.F32.PACK_AB R106, R109, R108 ;  /* 0x0000006c6d6a723e */ /* 0x000fe400000010ff */
[----:B------:R-:W-:Y:S02]  /*72b0*/  F2FP.BF16.F32.PACK_AB R107, R111, R110 ;  /* 0x0000006e6f6b723e */ /* 0x000fe400000010ff */
[----:B------:R-:W-:Y:S02]  /*72c0*/  F2FP.BF16.F32.PACK_AB R113, R115, R114 ;  /* 0x000000727371723e */ /* 0x000fe400000010ff */
[----:B------:R-:W-:Y:S01]  /*72d0*/  F2FP.BF16.F32.PACK_AB R114, R117, R116 ;  /* 0x000000747572723e */ /* 0x000fe200000010ff */
[----:B------:R-:W-:Y:S01]  /*72e0*/  STSM.16.M88.4 [R78], R104 ;  /* 0x000000684e007844 */ /* 0x000fe20000000200 */
[----:B------:R-:W-:-:S02]  /*72f0*/  F2FP.BF16.F32.PACK_AB R115, R119, R118 ;  /* 0x000000767773723e */ /* 0x000fc400000010ff */
[----:B------:R-:W-:Y:S02]  /*7300*/  LOP3.LUT R44, R45, 0x380, RZ, 0xc0, !PT ;  /* 0x000003802d2c7812 */ /* 0x000fe400078ec0ff */
[----:B------:R-:W-:Y:S01]  /*7310*/  LOP3.LUT P0, RZ, R192, 0x3, RZ, 0xc0, !PT ;  /* 0x00000003c0ff7812 */ /* 0x000fe2000780c0ff */
[----:B------:R-:W-:Y:S01]  /*7320*/  STSM.16.M88.4 [R74], R112 ;  /* 0x000000704a007844 */ /* 0x000fe20000000200 */
[----:B------:R-:W-:Y:S02]  /*7330*/  SHF.R.U64 R44, R44, 0x3, RZ ;  /* 0x000000032c2c7819 */ /* 0x000fe400000012ff */
[----:B------:R-:W-:Y:S02]  /*7340*/  LOP3.LUT R32, R33, 0x380, RZ, 0xc0, !PT ;  /* 0x0000038021207812 */ /* 0x000fe400078ec0ff */
[----:B------:R-:W-:Y:S01]  /*7350*/  LOP3.LUT R44, R44, R45, RZ, 0x3c, !PT ;  /* 0x0000002d2c2c7212 */ /* 0x000fe200078e3cff */
[----:B------:R-:W-:Y:S01]  /*7360*/  IMAD.X R45, RZ, RZ, R51, P2 ;  /* 0x000000ffff2d7224 */ /* 0x000fe200010e0633 */
[-C--:B------:R-:W-:Y:S01]  /*7370*/  ISETP.GE.OR P2, PT, R55, R0.reuse, P0 ;  /* 0x000000003700720c */ /* 0x080fe20000746670 */
[----:B------:R-:W-:Y:S01]  /*7380*/  BAR.SYNC.DEFER_BLOCKING 0x1, 0x100 ;  /* 0x0044000000007b1d */ /* 0x000fe20000010000 */
[----:B------:R-:W-:Y:S01]  /*7390*/  ISETP.GE.OR P0, PT, R3, R0, P0 ;  /* 0x000000000300720c */ /* 0x000fe20000706670 */
[----:B------:R-:W-:Y:S01]  /*73a0*/  UIMAD UR5, UR12, UR8, URZ ;  /* 0x000000080c0572a4 */ /* 0x000fe2000f8e023f */
[----:B------:R-:W-:Y:S01]  /*73b0*/  LOP3.LUT R40, R41, 0x380, RZ, 0xc0, !PT ;  /* 0x0000038029287812 */ /* 0x000fe200078ec0ff */
[----:B------:R-:W-:Y:S01]  /*73c0*/  UIMAD.WIDE.U32 UR6, UR11, UR8, URZ ;  /* 0x000000080b0672a5 */ /* 0x000fe2000f8e003f */
[----:B------:R-:W-:-:S03]  /*73d0*/  LOP3.LUT R46, R47, 0x380, RZ, 0xc0, !PT ;  /* 0x000003802f2e7812 */ /* 0x000fc600078ec0ff */
[----:B------:R-:W2:Y:S01]  /*73e0*/  @P1 LDC R3, c[0x0][0xbec] ;  /* 0x0002fb00ff031b82 */ /* 0x000ea20000000800 */
[----:B------:R-:W-:-:S03]  /*73f0*/  SHF.R.U64 R32, R32, 0x3, RZ ;  /* 0x0000000320207819 */ /* 0x000fc600000012ff */
[----:B0-----:R-:W-:Y:S01]  /*7400*/  @!P2 ST.E desc[UR36][R56.64], R20 ;  /* 0x000000143800a985 */ /* 0x001fe2000c101924 */
[----:B------:R-:W-:Y:S01]  /*7410*/  UIMAD UR5, UR11, UR9, UR5 ;  /* 0x000000090b0572a4 */ /* 0x000fe2000f8e0205 */
[----:B------:R-:W-:Y:S02]  /*7420*/  SHF.R.U64 R40, R40, 0x3, RZ ;  /* 0x0000000328287819 */ /* 0x000fe400000012ff */
[----:B-1----:R0:W-:Y:S01]  /*7430*/  @!P0 ST.E desc[UR36][R58.64], R2 ;  /* 0x000000023a008985 */ /* 0x0021e2000c101924 */
[----:B------:R-:W-:Y:S01]  /*7440*/  ULDC.64 UR8, c[0x0][0xaf0] ;  /* 0x0002bc0000087ab9 */ /* 0x000fe20000000a00 */
[----:B------:R-:W-:Y:S01]  /*7450*/  UIADD3 UR7, UR7, UR5, URZ ;  /* 0x0000000507077290 */ /* 0x000fe2000fffe03f */
[----:B------:R-:W-:Y:S01]  /*7460*/  SHF.R.U64 R46, R46, 0x3, RZ ;  /* 0x000000032e2e7819 */ /* 0x000fe200000012ff */
[----:B------:R1:W5:Y:S01]  /*7470*/  LD.E.128 R8, desc[UR36][R30.64] ;  /* 0x000000241e087980 */ /* 0x000362000c101d00 */
[----:B------:R-:W-:Y:S02]  /*7480*/  LOP3.LUT R32, R32, R33, RZ, 0x3c, !PT ;  /* 0x0000002120207212 */ /* 0x000fe400078e3cff */
[----:B------:R-:W-:Y:S01]  /*7490*/  LOP3.LUT R40, R40, R41, RZ, 0x3c, !PT ;  /* 0x0000002928287212 */ /* 0x000fe200078e3cff */
[----:B------:R3:W5:Y:S01]  /*74a0*/  LD.E.128 R24, desc[UR36][R28.64] ;  /* 0x000000241c187980 */ /* 0x000762000c101d00 */
[----:B0-----:R-:W-:Y:S01]  /*74b0*/  LEA R2, R19, R22, 0x5 ;  /* 0x0000001613027211 */ /* 0x001fe200078e28ff */
[----:B------:R-:W-:Y:S01]  /*74c0*/  UIMAD UR5, UR10, UR8, URZ ;  /* 0x000000080a0572a4 */ /* 0x000fe2000f8e023f */
[----:B-1----:R-:W0:Y:S01]  /*74d0*/  @P1 LDC R30, c[0x0][0xbf0] ;  /* 0x0002fc00ff1e1b82 */ /* 0x002e220000000800 */
[----:B------:R-:W-:Y:S01]  /*74e0*/  UIMAD.WIDE.U32 UR6, UR60, UR8, UR6 ;  /* 0x000000083c0672a5 */ /* 0x000fe2000f8e0006 */
[----:B------:R-:W-:Y:S01]  /*74f0*/  LOP3.LUT R46, R46, R47, RZ, 0x3c, !PT ;  /* 0x0000002f2e2e7212 */ /* 0x000fe200078e3cff */
[--C-:B------:R-:W-:Y:S01]  /*7500*/  IMAD.X R33, RZ, RZ, R51.reuse, P4 ;  /* 0x000000ffff217224 */ /* 0x100fe200020e0633 */
[----:B------:R-:W5:Y:S01]  /*7510*/  LD.E.128 R60, desc[UR36][R50.64] ;  /* 0x00000024323c7980 */ /* 0x000f62000c101d00 */
[----:B------:R-:W-:-:S03]  /*7520*/  IMAD.X R41, RZ, RZ, R51, P5 ;  /* 0x000000ffff297224 */ /* 0x000fc600028e0633 */
[----:B---3--:R-:W1:Y:S01]  /*7530*/  LDC.64 R28, c[0x0][0xae0] ;  /* 0x0002b800ff1c7b82 */ /* 0x008e620000000a00 */
[----:B------:R-:W-:Y:S01]  /*7540*/  IMAD R20, R75, 0x80, R2 ;  /* 0x000000804b147824 */ /* 0x000fe200078e0202 */
[----:B------:R-:W-:Y:S01]  /*7550*/  UIMAD UR5, UR60, UR9, UR5 ;  /* 0x000000093c0572a4 */ /* 0x000fe2000f8e0205 */
[----:B------:R-:W-:Y:S01]  /*7560*/  IMAD.X R47, RZ, RZ, R51, P6 ;  /* 0x000000ffff2f7224 */ /* 0x000fe200030e0633 */
[----:B------:R-:W5:Y:S01]  /*7570*/  LD.E.128 R4, desc[UR36][R34.64] ;  /* 0x0000002422047980 */ /* 0x000f62000c101d00 */
[----:B--2---:R-:W-:-:S03]  /*7580*/  @P1 IMAD.HI.U32 R3, R20, R3, RZ ;  /* 0x0000000314031227 */ /* 0x004fc600078e00ff */
[----:B------:R-:W5:Y:S01]  /*7590*/  LD.E.128 R80, desc[UR36][R38.64] ;  /* 0x0000002426507980 */ /* 0x000f62000c101d00 */
[----:B------:R-:W-:Y:S01]  /*75a0*/  IMAD.MOV.U32 R2, RZ, RZ, R20 ;  /* 0x000000ffff027224 */ /* 0x000fe200078e0014 */
[----:B------:R-:W-:Y:S02]  /*75b0*/  UIADD3 UR7, UR7, UR5, URZ ;  /* 0x0000000507077290 */ /* 0x000fe4000fffe03f */
[----:B------:R-:W5:Y:S01]  /*75c0*/  LD.E.128 R64, desc[UR36][R42.64] ;  /* 0x000000242a407980 */ /* 0x000f62000c101d00 */
[----:B0-----:R-:W-:-:S03]  /*75d0*/  @P1 SHF.R.U32.HI R2, RZ, R30, R3 ;  /* 0x0000001eff021219 */ /* 0x001fc60000011603 */
[----:B------:R-:W5:Y:S01]  /*75e0*/  LD.E.128 R52, desc[UR36][R44.64] ;  /* 0x000000242c347980 */ /* 0x000f62000c101d00 */
[--C-:B------:R-:W-:Y:S01]  /*75f0*/  SHF.R.S32.HI R3, RZ, 0x1f, R2.reuse ;  /* 0x0000001fff037819 */ /* 0x100fe20000011402 */
[----:B------:R-:W-:Y:S02]  /*7600*/  IMAD.MOV R21, RZ, RZ, -R2 ;  /* 0x000000ffff157224 */ /* 0x000fe400078e0a02 */
[----:B------:R-:W5:Y:S02]  /*7610*/  LD.E.128 R12, desc[UR36][R48.64] ;  /* 0x00000024300c7980 */ /* 0x000f64000c101d00 */
[-C--:B-1----:R-:W-:Y:S02]  /*7620*/  IMAD R3, R3, R28.reuse, RZ ;  /* 0x0000001c03037224 */ /* 0x082fe400078e02ff */
[----:B------:R0:W5:Y:S01]  /*7630*/  LD.E.128 R84, desc[UR36][R32.64] ;  /* 0x0000002420547980 */ /* 0x000162000c101d00 */
[----:B------:R-:W-:Y:S02]  /*7640*/  IMAD R21, R94, R21, R20 ;  /* 0x000000155e157224 */ /* 0x000fe400078e0214 */
[C---:B------:R-:W-:Y:S01]  /*7650*/  IMAD R29, R2.reuse, R29, R3 ;  /* 0x0000001d021d7224 */ /* 0x040fe200078e0203 */
[----:B------:R1:W5:Y:S01]  /*7660*/  LD.E.128 R76, desc[UR36][R40.64] ;  /* 0x00000024284c7980 */ /* 0x000362000c101d00 */
[----:B------:R-:W-:Y:S01]  /*7670*/  IMAD.WIDE.U32 R2, R2, R28, UR6 ;  /* 0x0000000602027e25 */ /* 0x000fe2000f8e001c */
[----:B------:R-:W-:Y:S01]  /*7680*/  SHF.R.S32.HI R20, RZ, 0x1f, R21 ;  /* 0x0000001fff147819 */ /* 0x000fe20000011415 */
[----:B------:R-:W-:Y:S01]  /*7690*/  ULDC.64 UR6, c[0x0][0xad8] ;  /* 0x0002b60000067ab9 */ /* 0x000fe20000000a00 */
[----:B------:R1:W5:Y:S04]  /*76a0*/  LD.E.128 R68, desc[UR36][R46.64] ;  /* 0x000000242e447980 */ /* 0x000368000c101d00 */
[----:B------:R1:W5:Y:S01]  /*76b0*/  LD.E.128 R56, desc[UR36][R36.64] ;  /* 0x0000002424387980 */ /* 0x000362000c101d00 */
[----:B------:R-:W-:Y:S01]  /*76c0*/  @!PT LDS RZ, [RZ] ;  /* 0x00000000fffff984 */ /* 0x000fe20000000800 */
[----:B------:R-:W-:Y:S01]  /*76d0*/  @!PT LDS RZ, [RZ] ;  /* 0x00000000fffff984 */ /* 0x000fe20000000800 */
[----:B------:R-:W-:Y:S01]  /*76e0*/  @!PT LDS RZ, [RZ] ;  /* 0x00000000fffff984 */ /* 0x000fe20000000800 */
[----:B------:R-:W-:Y:S01]  /*76f0*/  @!PT LDS RZ, [RZ] ;  /* 0x00000000fffff984 */ /* 0x000fe20000000800 */
[----:B------:R2:W-:Y:S06]  /*7700*/  MEMBAR.ALL.CTA ;  /* 0x0000000000007992 */ /* 0x0005ec0000008000 */
[----:B--2---:R-:W2:Y:S01]  /*7710*/  FENCE.VIEW.ASYNC.S ;  /* 0x00000000000073c6 */ /* 0x004ea20000000000 */
[----:B------:R-:W-:Y:S01]  /*7720*/  IADD3 R3, R3, R29, RZ ;  /* 0x0000001d03037210 */ /* 0x000fe20007ffe0ff */
[----:B------:R-:W-:-:S02]  /*7730*/  IMAD R20, R20, UR6, RZ ;  /* 0x0000000614147c24 */ /* 0x000fc4000f8e02ff */
[----:B------:R-:W-:Y:S01]  /*7740*/  IMAD R75, R75, 0x80, R22 ;  /* 0x000000804b4b7824 */ /* 0x000fe200078e0216 */
[----:B------:R-:W-:Y:S01]  /*7750*/  UIADD3 UR4, UR4, 0x30820, URZ ;  /* 0x0003082004047890 */ /* 0x000fe2000fffe03f */
[C---:B------:R-:W-:Y:S02]  /*7760*/  IMAD R31, R21.reuse, UR7, R20 ;  /* 0x00000007151f7c24 */ /* 0x040fe4000f8e0214 */
[----:B------:R-:W-:Y:S01]  /*7770*/  IMAD.WIDE.U32 R2, R21, UR6, R2 ;  /* 0x0000000615027c25 */ /* 0x000fe2000f8e0002 */
[----:B------:R-:W-:Y:S01]  /*7780*/  UIADD3 UR38, UR38, 0x1, URZ ;  /* 0x0000000126267890 */ /* 0x000fe2000fffe03f */
[----:B------:R-:W-:Y:S01]  /*7790*/  ISETP.GE.AND P2, PT, R75, R0, PT ;  /* 0x000000004b00720c */ /* 0x000fe20003f46270 */
[----:B------:R-:W-:Y:S01]  /*77a0*/  ULDC.64 UR6, c[0x0][0xa80] ;  /* 0x0002a00000067ab9 */ /* 0x000fe20000000a00 */
[----:B------:R-:W-:Y:S01]  /*77b0*/  UPRMT UR4, URZ, 0x654, UR4 ;  /* 0x000006543f047896 */ /* 0x000fe20008000004 */
[----:B------:R-:W-:Y:S01]  /*77c0*/  IADD3 R3, R3, R31, RZ ;  /* 0x0000001f03037210 */ /* 0x000fe20007ffe0ff */
[----:B------:R-:W-:Y:S01]  /*77d0*/  UISETP.NE.AND UP0, UPT, UR38, 0x2, UPT ;  /* 0x000000022600788c */ /* 0x000fe2000bf05270 */
[----:B0-----:R-:W-:Y:S01]  /*77e0*/  LEA R32, P3, R2, UR6, 0x1 ;  /* 0x0000000602207c11 */ /* 0x001fe2000f8608ff */
[----:B------:R-:W-:-:S02]  /*77f0*/  VIADD R21, R75, 0x40 ;  /* 0x000000404b157836 */ /* 0x000fc40000000000 */
[----:B------:R-:W-:Y:S01]  /*7800*/  USEL UR6, URZ, 0x1, UP0 ;  /* 0x000000013f067887 */ /* 0x000fe20008000000 */
[----:B------:R-:W-:Y:S01]  /*7810*/  LEA.HI.X R33, R2, UR7, R3, 0x1, P3 ;  /* 0x0000000702217c11 */ /* 0x000fe200098f0c03 */
[----:B------:R-:W-:Y:S01]  /*7820*/  ULDC UR5, c[0x0][0xc] ;  /* 0x0000030000057ab9 */ /* 0x000fe20000000800 */
[----:B------:R-:W-:Y:S01]  /*7830*/  VIADD R29, R75, 0x20 ;  /* 0x000000204b1d7836 */ /* 0x000fe20000000000 */
[-C--:B------:R-:W-:Y:S01]  /*7840*/  ISETP.GE.AND P1, PT, R21, R0.reuse, PT ;  /* 0x000000001500720c */ /* 0x080fe20003f26270 */
[----:B------:R-:W-:Y:S01]  /*7850*/  UIADD3 UR61, UR5, UR61, URZ ;  /* 0x0000003d053d7290 */ /* 0x000fe2000fffe03f */
[----:B--2---:R1:W0:Y:S01]  /*7860*/  SHFL.IDX PT, R20, R32, RZ, 0x181f ;  /* 0x00181fff20147589 */ /* 0x00422200000e0000 */
[----:B------:R-:W-:Y:S01]  /*7870*/  USEL UR38, UR38, URZ, UP0 ;  /* 0x0000003f26267287 */ /* 0x000fe20008000000 */
[----:B------:R-:W-:Y:S01]  /*7880*/  SYNCS.ARRIVE.TRANS64.RED.A1T0 RZ, [UR4], RZ ;  /* 0x000000ffffff79a7 */ /* 0x000fe20008100404 */
[----:B------:R-:W-:Y:S01]  /*7890*/  ULOP3.LUT UR39, UR39, UR6, URZ, 0x3c, !UPT ;  /* 0x0000000627277292 */ /* 0x000fe2000f8e3c3f */
[----:B------:R1:W2:Y:S01]  /*78a0*/  SHFL.IDX PT, R21, R33, RZ, 0x181f ;  /* 0x00181fff21157589 */ /* 0x0002a200000e0000 */
[----:B------:R-:W-:Y:S01]  /*78b0*/  BSSY B0, `(.L_x_31) ;  /* 0x000000f000007945 */ /* 0x000fe20003800000 */
[----:B------:R-:W-:-:S03]  /*78c0*/  ISETP.GE.AND P0, PT, R29, R0, PT ;  /* 0x000000001d00720c */ /* 0x000fc60003f06270 */
[----:B------:R-:W-:Y:S10]  /*78d0*/  @P2 BRA `(.L_x_32) ;  /* 0x0000000000302947 */ /* 0x000ff40003800000 */
[----:B------:R-:W-:Y:S02]  /*78e0*/  ULDC UR4, c[0x0][0xac8] ;  /* 0x0002b20000047ab9 */ /* 0x000fe40000000800 */
[----:B------:R-:W-:Y:S02]  /*78f0*/  ISETP.GE.AND P3, PT, R18, UR4, PT ;  /* 0x0000000412007c0c */ /* 0x000fe4000bf66270 */
[----:B------:R-:W-:Y:S02]  /*7900*/  ISETP.GE.AND P4, PT, R17, UR4, PT ;  /* 0x0000000411007c0c */ /* 0x000fe4000bf86270 */
[----:B------:R-:W-:-:S09]  /*7910*/  ISETP.GE.AND P2, PT, R16, UR4, PT ;  /* 0x0000000410007c0c */ /* 0x000fd2000bf46270 */
[-C--:B0-----:R-:W-:Y:S02]  /*7920*/  @!P3 LEA R28, P5, R18, R20.reuse, 0x1 ;  /* 0x00000014121cb211 */ /* 0x081fe400078a08ff */
[C---:B------:R-:W-:Y:S02]  /*7930*/  @!P4 LEA R30, P6, R17.reuse, R20, 0x1 ;  /* 0x00000014111ec211 */ /* 0x040fe400078c08ff */
[----:B--2---:R-:W-:Y:S01]  /*7940*/  @!P2 IMAD.WIDE R2, R16, 0x2, R20 ;  /* 0x000000021002a825 */ /* 0x004fe200078e0214 */
[-C--:B------:R-:W-:Y:S02]  /*7950*/  @!P3 LEA.HI.X R29, R18, R21.reuse, R201, 0x1, P5 ;  /* 0x00000015121db211 */ /* 0x080fe400028f0cc9 */
[----:B------:R-:W-:Y:S02]  /*7960*/  @!P4 LEA.HI.X R31, R17, R21, R200, 0x1, P6 ;  /* 0x00000015111fc211 */ /* 0x000fe400030f0cc8 */
[----:B-----5:R3:W-:Y:S04]  /*7970*/  @!P2 ST.E.128 desc[UR36][R2.64], R60 ;  /* 0x0000003c0200a985 */ /* 0x0207e8000c101d24 */
[----:B------:R3:W-:Y:S04]  /*7980*/  @!P3 ST.E.128 desc[UR36][R28.64], R80 ;  /* 0x000000501c00b985 */ /* 0x0007e8000c101d24 */
[----:B------:R3:W-:Y:S02]  /*7990*/  @!P4 ST.E.128 desc[UR36][R30.64], R84 ;  /* 0x000000541e00c985 */ /* 0x0007e4000c101d24 */
.L_x_32:
[----:B------:R-:W-:Y:S05]  /*79a0*/  BSYNC B0 ;  /* 0x0000000000007941 */ /* 0x000fea0003800000 */
.L_x_31:
[----:B--2---:R2:W4:Y:S01]  /*79b0*/  SHFL.IDX PT, R21, R33, 0x1, 0x181f ;  /* 0x00381f0021157f89 */ /* 0x00452200000e0000 */
[----:B------:R-:W-:Y:S03]  /*79c0*/  BSSY B0, `(.L_x_33) ;  /* 0x000000f000007945 */ /* 0x000fe60003800000 */
[----:B0-----:R2:W0:Y:S01]  /*79d0*/  SHFL.IDX PT, R20, R32, 0x1, 0x181f ;  /* 0x00381f0020147f89 */ /* 0x00142200000e0000 */
[----:B------:R-:W-:Y:S05]  /*79e0*/  @P0 BRA `(.L_x_34) ;  /* 0x0000000000300947 */ /* 0x000fea0003800000 */
[----:B------:R-:W-:Y:S02]  /*79f0*/  ULDC UR4, c[0x0][0xac8] ;  /* 0x0002b20000047ab9 */ /* 0x000fe40000000800 */
[----:B------:R-:W-:Y:S02]  /*7a00*/  ISETP.GE.AND P4, PT, R18, UR4, PT ;  /* 0x0000000412007c0c */ /* 0x000fe4000bf86270 */
[----:B------:R-:W-:Y:S02]  /*7a10*/  ISETP.GE.AND P5, PT, R17, UR4, PT ;  /* 0x0000000411007c0c */ /* 0x000fe4000bfa6270 */
[----:B------:R-:W-:-:S09]  /*7a20*/  ISETP.GE.AND P3, PT, R16, UR4, PT ;  /* 0x0000000410007c0c */ /* 0x000fd2000bf66270 */
[-C--:B0--3--:R-:W-:Y:S02]  /*7a30*/  @!P4 LEA R28, P0, R18, R20.reuse, 0x1 ;  /* 0x00000014121cc211 */ /* 0x089fe400078008ff */
[C---:B------:R-:W-:Y:S02]  /*7a40*/  @!P5 LEA R30, P2, R17.reuse, R20, 0x1 ;  /* 0x00000014111ed211 */ /* 0x040fe400078408ff */
[----:B----4-:R-:W-:Y:S01]  /*7a50*/  @!P3 IMAD.WIDE R2, R16, 0x2, R20 ;  /* 0x000000021002b825 */ /* 0x010fe200078e0214 */
[-C--:B------:R-:W-:Y:S02]  /*7a60*/  @!P4 LEA.HI.X R29, R18, R21.reuse, R201, 0x1, P0 ;  /* 0x00000015121dc211 */ /* 0x080fe400000f0cc9 */
[----:B------:R-:W-:Y:S02]  /*7a70*/  @!P5 LEA.HI.X R31, R17, R21, R200, 0x1, P2 ;  /* 0x00000015111fd211 */ /* 0x000fe400010f0cc8 */
[----:B-----5:R0:W-:Y:S04]  /*7a80*/  @!P3 ST.E.128 desc[UR36][R2.64], R24 ;  /* 0x000000180200b985 */ /* 0x0201e8000c101d24 */
[----:B------:R0:W-:Y:S04]  /*7a90*/  @!P4 ST.E.128 desc[UR36][R28.64], R64 ;  /* 0x000000401c00c985 */ /* 0x0001e8000c101d24 */
[----:B------:R0:W-:Y:S02]  /*7aa0*/  @!P5 ST.E.128 desc[UR36][R30.64], R76 ;  /* 0x0000004c1e00d985 */ /* 0x0001e4000c101d24 */
.L_x_34:
[----:B------:R-:W-:Y:S05]  /*7ab0*/  BSYNC B0 ;  /* 0x0000000000007941 */ /* 0x000fea0003800000 */
.L_x_33:
[----:B----4-:R4:W1:Y:S01]  /*7ac0*/  SHFL.IDX PT, R21, R33, 0x2, 0x181f ;  /* 0x00581f0021157f89 */ /* 0x01086200000e0000 */
[----:B------:R-:W-:Y:S03]  /*7ad0*/  BSSY B0, `(.L_x_35) ;  /* 0x000000f000007945 */ /* 0x000fe60003800000 */
[----:B0-----:R4:W0:Y:S01]  /*7ae0*/  SHFL.IDX PT, R20, R32, 0x2, 0x181f ;  /* 0x00581f0020147f89 */ /* 0x00182200000e0000 */
[----:B------:R-:W-:Y:S05]  /*7af0*/  @P1 BRA `(.L_x_36) ;  /* 0x0000000000301947 */ /* 0x000fea0003800000 */
[----:B------:R-:W-:Y:S02]  /*7b00*/  ULDC UR4, c[0x0][0xac8] ;  /* 0x0002b20000047ab9 */ /* 0x000fe40000000800 */
[----:B------:R-:W-:Y:S02]  /*7b10*/  ISETP.GE.AND P3, PT, R18, UR4, PT ;  /* 0x0000000412007c0c */ /* 0x000fe4000bf66270 */
[----:B------:R-:W-:Y:S02]  /*7b20*/  ISETP.GE.AND P4, PT, R17, UR4, PT ;  /* 0x0000000411007c0c */ /* 0x000fe4000bf86270 */
[----:B------:R-:W-:-:S09]  /*7b30*/  ISETP.GE.AND P2, PT, R16, UR4, PT ;  /* 0x0000000410007c0c */ /* 0x000fd2000bf46270 */
[-C--:B0----5:R-:W-:Y:S02]  /*7b40*/  @!P3 LEA R24, P0, R18, R20.reuse, 0x1 ;  /* 0x000000141218b211 */ /* 0x0a1fe400078008ff */
[C---:B------:R-:W-:Y:S02]  /*7b50*/  @!P4 LEA R26, P1, R17.reuse, R20, 0x1 ;  /* 0x00000014111ac211 */ /* 0x040fe400078208ff */
[----:B-1-3--:R-:W-:Y:S01]  /*7b60*/  @!P2 IMAD.WIDE R2, R16, 0x2, R20 ;  /* 0x000000021002a825 */ /* 0x00afe200078e0214 */
[-C--:B------:R-:W-:Y:S02]  /*7b70*/  @!P3 LEA.HI.X R25, R18, R21.reuse, R201, 0x1, P0 ;  /* 0x000000151219b211 */ /* 0x080fe400000f0cc9 */
[----:B------:R-:W-:Y:S02]  /*7b80*/  @!P4 LEA.HI.X R27, R17, R21, R200, 0x1, P1 ;  /* 0x00000015111bc211 */ /* 0x000fe400008f0cc8 */
[----:B------:R0:W-:Y:S04]  /*7b90*/  @!P2 ST.E.128 desc[UR36][R2.64], R8 ;  /* 0x000000080200a985 */ /* 0x0001e8000c101d24 */
[----:B------:R0:W-:Y:S04]  /*7ba0*/  @!P3 ST.E.128 desc[UR36][R24.64], R52 ;  /* 0x000000341800b985 */ /* 0x0001e8000c101d24 */
[----:B------:R0:W-:Y:S02]  /*7bb0*/  @!P4 ST.E.128 desc[UR36][R26.64], R68 ;  /* 0x000000441a00c985 */ /* 0x0001e4000c101d24 */
.L_x_36:
[----:B------:R-:W-:Y:S05]  /*7bc0*/  BSYNC B0 ;  /* 0x0000000000007941 */ /* 0x000fea0003800000 */
.L_x_35:
[----:B------:R-:W-:Y:S01]  /*7bd0*/  R2UR UR4, R23 ;  /* 0x00000000170472ca */ /* 0x000fe200000e0000 */
[----:B0--3--:R-:W-:Y:S01]  /*7be0*/  VIADD R3, R75, 0x60 ;  /* 0x000000604b037836 */ /* 0x009fe20000000000 */
[----:B-----5:R0:W3:Y:S01]  /*7bf0*/  SHFL.IDX PT, R9, R33, 0x3, 0x181f ;  /* 0x00781f0021097f89 */ /* 0x0200e200000e0000 */
[----:B------:R-:W-:Y:S03]  /*7c00*/  BSSY B0, `(.L_x_37) ;  /* 0x0000012000007945 */ /* 0x000fe60003800000 */
[----:B------:R-:W-:Y:S01]  /*7c10*/  ISETP.GE.AND P0, PT, R3, R0, PT ;  /* 0x000000000300720c */ /* 0x000fe20003f06270 */
[----:B------:R0:W0:Y:S06]  /*7c20*/  SHFL.IDX PT, R8, R32, 0x3, 0x181f ;  /* 0x00781f0020087f89 */ /* 0x00002c00000e0000 */
[----:B------:R-:W-:-:S06]  /*7c30*/  UIADD3 UR4, UR4, 0x1, URZ ;  /* 0x0000000104047890 */ /* 0x000fcc000fffe03f */
[----:B------:R-:W-:Y:S01]  /*7c40*/  IMAD.U32 R23, RZ, RZ, UR4 ;  /* 0x00000004ff177e24 */ /* 0x000fe2000f8e00ff */
[----:B------:R-:W-:Y:S06]  /*7c50*/  @P0 BRA `(.L_x_38) ;  /* 0x0000000000300947 */ /* 0x000fec0003800000 */
[----:B------:R-:W-:Y:S02]  /*7c60*/  ULDC UR4, c[0x0][0xac8] ;  /* 0x0002b20000047ab9 */ /* 0x000fe40000000800 */
[----:B------:R-:W-:Y:S02]  /*7c70*/  ISETP.GE.AND P3, PT, R18, UR4, PT ;  /* 0x0000000412007c0c */ /* 0x000fe4000bf66270 */
[----:B------:R-:W-:Y:S02]  /*7c80*/  ISETP.GE.AND P4, PT, R17, UR4, PT ;  /* 0x0000000411007c0c */ /* 0x000fe4000bf86270 */
[----:B------:R-:W-:-:S09]  /*7c90*/  ISETP.GE.AND P2, PT, R16, UR4, PT ;  /* 0x0000000410007c0c */ /* 0x000fd2000bf46270 */
[-C--:B0-----:R-:W-:Y:S02]  /*7ca0*/  @!P3 LEA R10, P0, R18, R8.reuse, 0x1 ;  /* 0x00000008120ab211 */ /* 0x081fe400078008ff */
[C---:B------:R-:W-:Y:S02]  /*7cb0*/  @!P4 LEA R20, P1, R17.reuse, R8, 0x1 ;  /* 0x000000081114c211 */ /* 0x040fe400078208ff */
[----:B---3--:R-:W-:Y:S01]  /*7cc0*/  @!P2 IMAD.WIDE R2, R16, 0x2, R8 ;  /* 0x000000021002a825 */ /* 0x008fe200078e0208 */
[-C--:B------:R-:W-:Y:S02]  /*7cd0*/  @!P3 LEA.HI.X R11, R18, R9.reuse, R201, 0x1, P0 ;  /* 0x00000009120bb211 */ /* 0x080fe400000f0cc9 */
[----:B-1----:R-:W-:Y:S02]  /*7ce0*/  @!P4 LEA.HI.X R21, R17, R9, R200, 0x1, P1 ;  /* 0x000000091115c211 */ /* 0x002fe400008f0cc8 */
[----:B------:R0:W-:Y:S04]  /*7cf0*/  @!P2 ST.E.128 desc[UR36][R2.64], R4 ;  /* 0x000000040200a985 */ /* 0x0001e8000c101d24 */
[----:B------:R0:W-:Y:S04]  /*7d00*/  @!P3 ST.E.128 desc[UR36][R10.64], R12 ;  /* 0x0000000c0a00b985 */ /* 0x0001e8000c101d24 */
[----:B------:R0:W-:Y:S02]  /*7d10*/  @!P4 ST.E.128 desc[UR36][R20.64], R56 ;  /* 0x000000381400c985 */ /* 0x0001e4000c101d24 */
.L_x_38:
[----:B------:R-:W-:Y:S05]  /*7d20*/  BSYNC B0 ;  /* 0x0000000000007941 */ /* 0x000fea0003800000 */
.L_x_37:
[----:B------:R-:W5:Y:S02]  /*7d30*/  LDC R0, c[0x0][0xc34] ;  /* 0x00030d00ff007b82 */ /* 0x000f640000000800 */
[----:B-----5:R-:W-:-:S13]  /*7d40*/  ISETP.LE.AND P0, PT, R0, UR61, PT ;  /* 0x0000003d00007c0c */ /* 0x020fda000bf03270 */
[----:B------:R-:W-:Y:S05]  /*7d50*/  @!P0 BRA `(.L_x_39) ;  /* 0xffffff8c00ec8947 */ /* 0x000fea000383ffff */
[----:B------:R-:W-:Y:S05]  /*7d60*/  EXIT ;  /* 0x000000000000794d */ /* 0x000fea0003800000 */
.L_x_5:
[----:B------:R-:W-:-:S08]  /*7d70*/  NOP ;  /* 0x0000000000007918 */ /* 0x000fd00000000000 */
[----:B0-----:R-:W0:-:S00]  /*7d80*/  USETMAXREG.DEALLOC.CTAPOOL 0x28 ;  /* 0x00000028000079c8 */ /* 0x001e0000080e0500 */
[----:B------:R-:W1:Y:S01]  /*7d90*/  S2UR UR9, SR_CTAID.X ;  /* 0x00000000000979c3 */ /* 0x000e620000002500 */
[----:B0-----:R-:W-:Y:S01]  /*7da0*/  IMAD.MOV.U32 R0, RZ, RZ, 0x1 ;  /* 0x00000001ff007424 */ /* 0x001fe200078e00ff */
[----:B------:R-:W-:Y:S01]  /*7db0*/  MOV R22, RZ ;  /* 0x000000ff00167202 */ /* 0x000fe20000000f00 */
[----:B------:R-:W-:-:S05]  /*7dc0*/  IMAD.MOV.U32 R25, RZ, RZ, 0x1 ;  /* 0x00000001ff197424 */ /* 0x000fca00078e00ff */
[----:B------:R-:W1:Y:S02]  /*7dd0*/  LDC R2, c[0x0][0xc34] ;  /* 0x00030d00ff027b82 */ /* 0x000e640000000800 */
[----:B-1----:R-:W-:-:S13]  /*7de0*/  ISETP.LE.AND P0, PT, R2, UR9, PT ;  /* 0x0000000902007c0c */ /* 0x002fda000bf03270 */
[----:B------:R-:W-:Y:S05]  /*7df0*/  @P0 BRA `(.L_x_40) ;  /* 0x0000003400680947 */ /* 0x000fea0003800000 */
[----:B------:R-:W2:Y:S01]  /*7e00*/  LDL R4, [R1+0x4] ;  /* 0x0000040001047983 */ /* 0x000ea20000100800 */
[----:B------:R-:W-:Y:S01]  /*7e10*/  IMAD.SHL.U32 R27, R3, 0x8, RZ ;  /* 0x00000008031b7824 */ /* 0x000fe200078e00ff */
[----:B------:R-:W-:Y:S01]  /*7e20*/  ULDC.64 UR6, c[0x0][0x2f0] ;  /* 0x0000bc0000067ab9 */ /* 0x000fe20000000a00 */
[----:B------:R-:W-:Y:S01]  /*7e30*/  ULDC UR8, c[0x0][0x2b8] ;  /* 0x0000ae0000087ab9 */ /* 0x000fe20000000800 */
[----:B------:R-:W-:Y:S01]  /*7e40*/  LOP3.LUT R16, R16, 0xfffffffd, RZ, 0xc0, !PT ;  /* 0xfffffffd10107812 */ /* 0x000fe200078ec0ff */
[----:B------:R-:W-:Y:S01]  /*7e50*/  ULDC.64 UR4, c[0x0][0x418] ;  /* 0x0001060000047ab9 */ /* 0x000fe20000000a00 */
[C---:B------:R-:W-:Y:S01]  /*7e60*/  LOP3.LUT R0, R27.reuse, 0x1f8, RZ, 0xc0, !PT ;  /* 0x000001f81b007812 */ /* 0x040fe200078ec0ff */
[----:B------:R-:W-:Y:S01]  /*7e70*/  UISETP.NE.U32.AND UP0, UPT, UR4, URZ, UPT ;  /* 0x0000003f0400728c */ /* 0x000fe2000bf05070 */
[----:B------:R-:W-:Y:S01]  /*7e80*/  LOP3.LUT R37, R27, 0x38, RZ, 0xc0, !PT ;  /* 0x000000381b257812 */ /* 0x000fe200078ec0ff */
[----:B------:R0:W-:Y:S01]  /*7e90*/  STL [R1], RZ ;  /* 0x000000ff01007387 */ /* 0x0001e20000100800 */
[----:B------:R-:W-:Y:S01]  /*7ea0*/  LOP3.LUT R0, R0, 0x38, R3, 0x78, !PT ;  /* 0x0000003800007812 */ /* 0x000fe200078e7803 */
[----:B------:R-:W-:Y:S01]  /*7eb0*/  UISETP.NE.AND.EX UP0, UPT, UR5, URZ, UPT, UP0 ;  /* 0x0000003f0500728c */ /* 0x000fe2000bf05300 */
[C---:B------:R-:W-:Y:S01]  /*7ec0*/  LOP3.LUT R2, R37.reuse, 0x80, RZ, 0xfc, !PT ;  /* 0x0000008025027812 */ /* 0x040fe200078efcff */
[----:B------:R-:W-:Y:S01]  /*7ed0*/  ULDC UR4, c[0x0][0x424] ;  /* 0x0001090000047ab9 */ /* 0x000fe20000000800 */
[----:B------:R-:W-:Y:S01]  /*7ee0*/  LOP3.LUT R27, R0, 0x200, R27, 0xf8, !PT ;  /* 0x00000200001b7812 */ /* 0x000fe200078ef81b */
[----:B------:R-:W-:Y:S01]  /*7ef0*/  USEL UR4, UR4, 0x1, UP0 ;  /* 0x0000000104047887 */ /* 0x000fe20008000000 */
[----:B------:R-:W-:Y:S01]  /*7f00*/  LOP3.LUT R0, R37, 0x40, RZ, 0xfc, !PT ;  /* 0x0000004025007812 */ /* 0x000fe200078efcff */
[----:B------:R-:W-:Y:S01]  /*7f10*/  UMOV UR39, 0x400 ;  /* 0x0000040000277882 */ /* 0x000fe20000000000 */
[----:B------:R-:W-:Y:S01]  /*7f20*/  SHF.R.U32.HI R34, RZ, 0x3, R3 ;  /* 0x00000003ff227819 */ /* 0x000fe20000011603 */
[----:B------:R-:W-:Y:S01]  /*7f30*/  UIMAD UR38, UR4, UR6, URZ ;  /* 0x00000006042672a4 */ /* 0x000fe2000f8e023f */
[C---:B------:R-:W-:Y:S01]  /*7f40*/  ISETP.GE.AND P2, PT, R0.reuse, UR7, PT ;  /* 0x0000000700007c0c */ /* 0x040fe2000bf46270 */
[----:B------:R-:W-:Y:S01]  /*7f50*/  IMAD.SHL.U32 R3, R3, 0x10, RZ ;  /* 0x0000001003037824 */ /* 0x000fe200078e00ff */
[C---:B------:R-:W-:Y:S01]  /*7f60*/  ISETP.GE.AND P1, PT, R0.reuse, UR8, PT ;  /* 0x0000000800007c0c */ /* 0x040fe2000bf26270 */
[----:B------:R-:W-:Y:S01]  /*7f70*/  UIADD3 UR4, UR38, 0x5f, URZ ;  /* 0x0000005f26047890 */ /* 0x000fe2000fffe03f */
[----:B------:R-:W-:Y:S01]  /*7f80*/  ISETP.GE.AND P0, PT, R0, UR7, PT ;  /* 0x0000000700007c0c */ /* 0x000fe2000bf06270 */
[----:B------:R-:W1:Y:S01]  /*7f90*/  S2UR UR6, SR_CgaCtaId ;  /* 0x00000000000679c3 */ /* 0x000e620000008800 */
[----:B------:R-:W-:Y:S01]  /*7fa0*/  LOP3.LUT R34, R34, 0xf, RZ, 0xc0, !PT ;  /* 0x0000000f22227812 */ /* 0x000fe200078ec0ff */
[----:B------:R-:W-:Y:S01]  /*7fb0*/  UIMAD.WIDE UR4, UR4, 0x2aaaaaab, URZ ;  /* 0x2aaaaaab040478a5 */ /* 0x000fe2000f8e023f */
[----:B------:R-:W-:Y:S01]  /*7fc0*/  IMAD.U32 R36, RZ, RZ, UR9 ;  /* 0x00000009ff247e24 */ /* 0x000fe2000f8e00ff */
[----:B------:R-:W-:Y:S01]  /*7fd0*/  ULDC UR40, c[0x0][0x448] ;  /* 0x0001120000287ab9 */ /* 0x000fe20000000800 */
[----:B------:R-:W-:Y:S01]  /*7fe0*/  LOP3.LUT R26, R34, 0x70, R3, 0xf8, !PT ;  /* 0x00000070221a7812 */ /* 0x000fe200078ef803 */
[----:B------:R-:W-:Y:S01]  /*7ff0*/  USHF.R.U32.HI UR4, URZ, 0x1f, UR5 ;  /* 0x0000001f3f047899 */ /* 0x000fe20008011605 */
[----:B------:R-:W-:Y:S01]  /*8000*/  IMAD.MOV.U32 R25, RZ, RZ, 0x1 ;  /* 0x00000001ff197424 */ /* 0x000fe200078e00ff */
[----:B------:R-:W-:Y:S01]  /*8010*/  @P2 LOP3.LUT R16, R16, 0x2, RZ, 0xfc, !PT ;  /* 0x0000000210102812 */ /* 0x000fe200078efcff */
[----:B------:R-:W-:Y:S01]  /*8020*/  IMAD.MOV.U32 R22, RZ, RZ, RZ ;  /* 0x000000ffff167224 */ /* 0x000fe200078e00ff */
[----:B------:R-:W-:Y:S01]  /*8030*/  ULEA.HI.SX32 UR5, UR5, UR4, 0x1c ;  /* 0x0000000405057291 */ /* 0x000fe2000f8fe23f */
[----:B------:R-:W-:Y:S01]  /*8040*/  ISETP.GE.AND P2, PT, R37, UR7, PT ;  /* 0x0000000725007c0c */ /* 0x000fe2000bf46270 */
[----:B------:R-:W-:Y:S01]  /*8050*/  ULDC UR44, c[0x0][0xc] ;  /* 0x00000300002c7ab9 */ /* 0x000fe20000000800 */
[----:B------:R-:W-:Y:S01]  /*8060*/  LOP3.LUT R16, R16, 0xfffffbff, RZ, 0xc0, !PT ;  /* 0xfffffbff10107812 */ /* 0x000fe200078ec0ff */
[----:B------:R-:W-:Y:S01]  /*8070*/  UIADD3 UR43, UR5, -0x1, URZ ;  /* 0xffffffff052b7890 */ /* 0x000fe2000fffe03f */
[----:B------:R-:W-:-:S02]  /*8080*/  ULDC UR4, c[0x0][0x288] ;  /* 0x0000a20000047ab9 */ /* 0x000fc40000000800 */
[----:B------:R-:W-:Y:S01]  /*8090*/  @P1 LOP3.LUT R16, R16, 0x400, RZ, 0xfc, !PT ;  /* 0x0000040010101812 */ /* 0x000fe200078efcff */
[----:B------:R-:W-:Y:S01]  /*80a0*/  UIMAD UR40, UR40, UR4, URZ ;  /* 0x00000004282872a4 */ /* 0x000fe2000f8e023f */
[----:B------:R-:W-:Y:S01]  /*80b0*/  ISETP.GE.AND P1, PT, R2, UR8, PT ;  /* 0x0000000802007c0c */ /* 0x000fe2000bf26270 */
[----:B------:R-:W-:Y:S01]  /*80c0*/  UIADD3 UR41, UR5, -0x2, URZ ;  /* 0xfffffffe05297890 */ /* 0x000fe2000fffe03f */
[----:B------:R-:W-:Y:S02]  /*80d0*/  LOP3.LUT R16, R16, 0xffffffef, RZ, 0xc0, !PT ;  /* 0xffffffef10107812 */ /* 0x000fe400078ec0ff */
[----:B------:R-:W-:Y:S01]  /*80e0*/  MOV R3, UR43 ;  /* 0x0000002b00037c02 */ /* 0x000fe20008000f00 */
[----:B-1----:R-:W-:Y:S01]  /*80f0*/  ULEA UR39, UR6, UR39, 0x18 ;  /* 0x0000002706277291 */ /* 0x002fe2000f8ec03f */
[----:B------:R-:W-:Y:S01]  /*8100*/  @P0 LOP3.LUT R16, R16, 0x10, RZ, 0xfc, !PT ;  /* 0x0000001010100812 */ /* 0x000fe200078efcff */
[----:B------:R-:W-:Y:S01]  /*8110*/  UIMAD UR6, UR43, -0x60, UR38 ;  /* 0xffffffa02b0678a4 */ /* 0x000fe2000f8e0226 */
[----:B------:R-:W-:-:S02]  /*8120*/  ISETP.GE.AND P0, PT, R2, UR7, PT ;  /* 0x0000000702007c0c */ /* 0x000fc4000bf06270 */
[----:B------:R-:W-:Y:S02]  /*8130*/  LOP3.LUT R16, R16, 0xfffffffe, RZ, 0xc0, !PT ;  /* 0xfffffffe10107812 */ /* 0x000fe400078ec0ff */
[----:B------:R-:W-:Y:S02]  /*8140*/  LEA R0, R27, UR39, 0x1 ;  /* 0x000000271b007c11 */ /* 0x000fe4000f8e08ff */
[----:B------:R-:W-:-:S07]  /*8150*/  IADD3 R33, -R34, UR6, RZ ;  /* 0x0000000622217c10 */ /* 0x000fce000fffe1ff */
[----:B------:R-:W-:Y:S02]  /*8160*/  @P0 LOP3.LUT R16, R16, 0x1, RZ, 0xfc, !PT ;  /* 0x0000000110100812 */ /* 0x000fe400078efcff */
[----:B------:R-:W-:Y:S02]  /*8170*/  ISETP.GE.AND P0, PT, R2, UR7, PT ;  /* 0x0000000702007c0c */ /* 0x000fe4000bf06270 */
[----:B------:R-:W-:-:S04]  /*8180*/  LOP3.LUT R16, R16, 0xfffffdff, RZ, 0xc0, !PT ;  /* 0xfffffdff10107812 */ /* 0x000fc800078ec0ff */
[----:B------:R-:W-:Y:S02]  /*8190*/  @P1 LOP3.LUT R16, R16, 0x200, RZ, 0xfc, !PT ;  /* 0x0000020010101812 */ /* 0x000fe400078efcff */
[----:B------:R-:W-:Y:S02]  /*81a0*/  ISETP.GE.AND P1, PT, R37, UR7, PT ;  /* 0x0000000725007c0c */ /* 0x000fe4000bf26270 */
[----:B------:R-:W-:-:S04]  /*81b0*/  LOP3.LUT R16, R16, 0xfffffff7, RZ, 0xc0, !PT ;  /* 0xfffffff710107812 */ /* 0x000fc800078ec0ff */
[----:B------:R-:W-:-:S04]  /*81c0*/  @P0 LOP3.LUT R16, R16, 0x8, RZ, 0xfc, !PT ;  /* 0x0000000810100812 */ /* 0x000fc800078efcff */
[----:B------:R-:W-:Y:S02]  /*81d0*/  LOP3.LUT R16, R16, 0xfffffeff, RZ, 0xc0, !PT ;  /* 0xfffffeff10107812 */ /* 0x000fe400078ec0ff */
[----:B--2---:R-:W-:Y:S01]  /*81e0*/  R2UR UR10, R4 ;  /* 0x00000000040a72ca */ /* 0x004fe200000e0000 */
[----:B------:R-:W-:-:S05]  /*81f0*/  IMAD R4, R3, 0x60, R26 ;  /* 0x0000006003047824 */ /* 0x000fca00078e021a */
[----:B------:R-:W-:-:S04]  /*8200*/  ISETP.GE.AND P0, PT, R4, UR38, PT ;  /* 0x0000002604007c0c */ /* 0x000fc8000bf06270 */
[----:B------:R-:W-:-:S03]  /*8210*/  ISETP.LT.U32.AND P0, PT, R26, 0x60, !P0 ;  /* 0x000000601a00780c */ /* 0x000fc60004701070 */
[----:B------:R-:W-:-:S10]  /*8220*/  ULOP3.LUT UR42, UR10, 0x2, URZ, 0xfc, !UPT ;  /* 0x000000020a2a7892 */ /* 0x000fd4000f8efc3f */
[----:B------:R-:W-:Y:S02]  /*8230*/  @P0 LOP3.LUT R16, R16, 0x100, RZ, 0xfc, !PT ;  /* 0x0000010010100812 */ /* 0x000fe400078efcff */
[----:B------:R-:W-:Y:S02]  /*8240*/  ISETP.GE.AND P0, PT, R37, UR8, PT ;  /* 0x0000000825007c0c */ /* 0x000fe4000bf06270 */
[----:B------:R-:W-:-:S04]  /*8250*/  LOP3.LUT R16, R16, 0xfffffffb, RZ, 0xc0, !PT ;  /* 0xfffffffb10107812 */ /* 0x000fc800078ec0ff */
[----:B------:R-:W-:-:S04]  /*8260*/  @P2 LOP3.LUT R16, R16, 0x4, RZ, 0xfc, !PT ;  /* 0x0000000410102812 */ /* 0x000fc800078efcff */
[----:B------:R-:W-:-:S04]  /*8270*/  LOP3.LUT R16, R16, 0xfffff7ff, RZ, 0xc0, !PT ;  /* 0xfffff7ff10107812 */ /* 0x000fc800078ec0ff */
[----:B------:R-:W-:-:S04]  /*8280*/  LOP3.LUT R16, R16, 0xffffffdf, RZ, 0xc0, !PT ;  /* 0xffffffdf10107812 */ /* 0x000fc800078ec0ff */
[----:B------:R-:W-:-:S04]  /*8290*/  @P1 LOP3.LUT R16, R16, 0x20, RZ, 0xfc, !PT ;  /* 0x0000002010101812 */ /* 0x000fc800078efcff */
[----:B0-----:R-:W-:-:S07]  /*82a0*/  @P0 LOP3.LUT R16, R16, 0x800, RZ, 0xfc, !PT ;  /* 0x0000080010100812 */ /* 0x001fce00078efcff */
.L_x_75:
[----:B0-----:R-:W0:Y:S01]  /*82b0*/  LDC R0, c[0x0][0xc38] ;  /* 0x00030e00ff007b82 */ /* 0x001e220000000800 */
[----:B------:R-:W-:Y:S01]  /*82c0*/  MOV R24, R36 ;  /* 0x0000002400187202 */ /* 0x000fe20000000f00 */
[----:B------:R-:W-:Y:S05]  /*82d0*/  YIELD ;  /* 0x0000000000007946 */ /* 0x000fea0003800000 */
[----:B------:R-:W-:Y:S01]  /*82e0*/  ULDC.64 UR4, c[0x0][0xa28] ;  /* 0x00028a0000047ab9 */ /* 0x000fe20000000a00 */
[----:B------:R-:W-:Y:S01]  /*82f0*/  IMAD.MOV.U32 R31, RZ, RZ, RZ ;  /* 0x000000ffff1f7224 */ /* 0x000fe200078e00ff */
[----:B0-----:R-:W-:-:S13]  /*8300*/  ISETP.NE.AND P0, PT, R0, 0x1, PT ;  /* 0x000000010000780c */ /* 0x001fda0003f05270 */
[----:B------:R-:W0:Y:S08]  /*8310*/  @P0 LDC R3, c[0x0][0xc3c] ;  /* 0x00030f00ff030b82 */ /* 0x000e300000000800 */
[----:B------:R-:W1:Y:S01]  /*8320*/  @P0 LDC R5, c[0x0][0xc40] ;  /* 0x00031000ff050b82 */ /* 0x000e620000000800 */
[----:B0-----:R-:W-:-:S05]  /*8330*/  @P0 IMAD.HI.U32 R0, R36, R3, RZ ;  /* 0x0000000324000227 */ /* 0x001fca00078e00ff */
[----:B-1----:R-:W-:Y:S02]  /*8340*/  @P0 SHF.R.U32.HI R24, RZ, R5, R0 ;  /* 0x00000005ff180219 */ /* 0x002fe40000011600 */
[----:B------:R-:W0:Y:S03]  /*8350*/  LDC R0, c[0x0][0xc44] ;  /* 0x00031100ff007b82 */ /* 0x000e260000000800 */
[----:B------:R-:W-:Y:S01]  /*8360*/  IMAD.MOV.U32 R23, RZ, RZ, R24 ;  /* 0x000000ffff177224 */ /* 0x000fe200078e0018 */
[----:B0-----:R-:W-:-:S13]  /*8370*/  ISETP.NE.AND P0, PT, R0, 0x1, PT ;  /* 0x000000010000780c */ /* 0x001fda0003f05270 */
[----:B------:R-:W0:Y:S02]  /*8380*/  @P0 LDC.64 R2, c[0x0][0xc48] ;  /* 0x00031200ff020b82 */ /* 0x000e240000000a00 */
[----:B0-----:R-:W-:-:S05]  /*8390*/  @P0 IMAD.HI.U32 R0, R24, R2, RZ ;  /* 0x0000000218000227 */ /* 0x001fca00078e00ff */
[----:B------:R-:W-:Y:S02]  /*83a0*/  @P0 SHF.R.U32.HI R23, RZ, R3, R0 ;  /* 0x00000003ff170219 */ /* 0x000fe40000011600 */
[----:B------:R-:W-:-:S04]  /*83b0*/  ISETP.NE.U32.AND P0, PT, RZ, UR4, PT ;  /* 0x00000004ff007c0c */ /* 0x000fc8000bf05070 */
[----:B------:R-:W-:-:S13]  /*83c0*/  ISETP.NE.AND.EX P0, PT, RZ, UR5, PT, P0 ;  /* 0x00000005ff007c0c */ /* 0x000fda000bf05300 */
[----:B------:R-:W0:Y:S01]  /*83d0*/  @P0 LDC.64 R2, c[0x0][0xa28] ;  /* 0x00028a00ff020b82 */ /* 0x000e220000000a00 */
[----:B------:R-:W-:-:S04]  /*83e0*/  UIADD3 UR4, UR39, 0x1e400, URZ ;  /* 0x0001e40027047890 */ /* 0x000fc8000fffe03f */
[----:B------:R-:W-:Y:S01]  /*83f0*/  ULOP3.LUT UP0, URZ, UR4, 0x3ff, URZ, 0xc0, !UPT ;  /* 0x000003ff043f7892 */ /* 0x000fe2000f80c03f */
[----:B0-----:R-:W-:-:S05]  /*8400*/  @P0 IMAD.WIDE R2, R23, 0x4, R2 ;  /* 0x0000000417020825 */ /* 0x001fca00078e0202 */
[----:B------:R0:W5:Y:S01]  /*8410*/  @P0 LDG.E R31, desc[UR36][R2.64] ;  /* 0x00000024021f0981 */ /* 0x000162000c1e1900 */
[----:B------:R-:W-:-:S13]  /*8420*/  PLOP3.LUT P0, PT, PT, PT, UP0, 0x80, 0x0 ;  /* 0x000000000000781c */ /* 0x000fda0003f0f008 */
[----:B0-----:R-:W-:Y:S05]  /*8430*/  @!P0 BRA `(.L_x_41) ;  /* 0x0000000000408947 */ /* 0x001fea0003800000 */
[----:B------:R-:W-:Y:S01]  /*8440*/  MOV R2, 0x0 ;  /* 0x0000000000027802 */ /* 0x000fe20000000f00 */
[----:B------:R-:W-:Y:S01]  /*8450*/  ULDC.64 UR4, c[0x4][0x88] ;  /* 0x0100220000047ab9 */ /* 0x000fe20000000a00 */
[----:B------:R-:W-:Y:S01]  /*8460*/  ULDC.64 UR6, c[0x4][0x90] ;  /* 0x0100240000067ab9 */ /* 0x000fe20000000a00 */
[----:B------:R-:W-:Y:S01]  /*8470*/  IMAD.U32 R4, RZ, RZ, UR4 ;  /* 0x00000004ff047e24 */ /* 0x000fe2000f8e00ff */
[----:B------:R-:W-:Y:S01]  /*8480*/  MOV R5, UR5 ;  /* 0x0000000500057c02 */ /* 0x000fe20008000f00 */
[----:B------:R-:W-:Y:S01]  /*8490*/  ULDC.64 UR4, c[0x4][0x8] ;  /* 0x0100020000047ab9 */ /* 0x000fe20000000a00 */
[----:B------:R-:W0:Y:S01]  /*84a0*/  LDC.64 R2, c[0x4][R2] ;  /* 0x0100000002027b82 */ /* 0x000e220000000a00 */
[----:B------:R-:W-:Y:S01]  /*84b0*/  IMAD.U32 R6, RZ, RZ, UR6 ;  /* 0x00000006ff067e24 */ /* 0x000fe2000f8e00ff */
[----:B------:R-:W-:Y:S01]  /*84c0*/  MOV R11, UR5 ;  /* 0x00000005000b7c02 */ /* 0x000fe20008000f00 */
[----:B------:R-:W-:Y:S02]  /*84d0*/  IMAD.U32 R7, RZ, RZ, UR7 ;  /* 0x00000007ff077e24 */ /* 0x000fe4000f8e00ff */
[----:B------:R-:W-:-:S02]  /*84e0*/  IMAD.U32 R10, RZ, RZ, UR4 ;  /* 0x00000004ff0a7e24 */ /* 0x000fc4000f8e00ff */
[----:B------:R-:W-:Y:S02]  /*84f0*/  IMAD.MOV.U32 R8, RZ, RZ, 0x70 ;  /* 0x00000070ff087424 */ /* 0x000fe400078e00ff */
[----:B------:R-:W-:Y:S02]  /*8500*/  IMAD.MOV.U32 R12, RZ, RZ, 0x1 ;  /* 0x00000001ff0c7424 */ /* 0x000fe400078e00ff */
[----:B------:R-:W-:-:S07]  /*8510*/  IMAD.MOV.U32 R13, RZ, RZ, RZ ;  /* 0x000000ffff0d7224 */ /* 0x000fce00078e00ff */
[----:B------:R-:W-:-:S07]  /*8520*/  LEPC R20, `(.L_x_41) ;  /* 0x000000001014794e */ /* 0x000fce0000000000 */
[----:B0----5:R-:W-:Y:S05]  /*8530*/  CALL.ABS.NOINC R2 ;  /* 0x0000000002007343 */ /* 0x021fea0003c00000 */
.L_x_41:
[----:B------:R-:W-:-:S04]  /*8540*/  UIADD3 UR4, UR39, 0x400, URZ ;  /* 0x0000040027047890 */ /* 0x000fc8000fffe03f */
[----:B------:R-:W-:-:S06]  /*8550*/  ULOP3.LUT UP0, URZ, UR4, 0x3ff, URZ, 0xc0, !UPT ;  /* 0x000003ff043f7892 */ /* 0x000fcc000f80c03f */
[----:B------:R-:W-:-:S13]  /*8560*/  PLOP3.LUT P0, PT, PT, PT, UP0, 0x80, 0x0 ;  /* 0x000000000000781c */ /* 0x000fda0003f0f008 */
[----:B------:R-:W-:Y:S05]  /*8570*/  @!P0 BRA `(.L_x_42) ;  /* 0x00000000007c8947 */ /* 0x000fea0003800000 */
[----:B------:R-:W-:Y:S01]  /*8580*/  MOV R17, 0x0 ;  /* 0x0000000000117802 */ /* 0x000fe20000000f00 */
[----:B------:R-:W-:Y:S01]  /*8590*/  ULDC.64 UR6, c[0x4][0x88] ;  /* 0x0100220000067ab9 */ /* 0x000fe20000000a00 */
[----:B------:R-:W-:Y:S01]  /*85a0*/  ULDC.64 UR8, c[0x4][0x90] ;  /* 0x0100240000087ab9 */ /* 0x000fe20000000a00 */
[----:B------:R-:W-:Y:S01]  /*85b0*/  ULDC.64 UR4, c[0x4][0x10] ;  /* 0x0100040000047ab9 */ /* 0x000fe20000000a00 */
[----:B------:R0:W1:Y:S01]  /*85c0*/  LDC.64 R2, c[0x4][R17] ;  /* 0x0100000011027b82 */ /* 0x0000620000000a00 */
[----:B------:R-:W-:Y:S01]  /*85d0*/  MOV R4, UR6 ;  /* 0x0000000600047c02 */ /* 0x000fe20008000f00 */
[----:B------:R-:W-:Y:S01]  /*85e0*/  IMAD.U32 R5, RZ, RZ, UR7 ;  /* 0x00000007ff057e24 */ /* 0x000fe2000f8e00ff */
[----:B------:R-:W-:Y:S01]  /*85f0*/  MOV R10, UR4 ;  /* 0x00000004000a7c02 */ /* 0x000fe20008000f00 */
[----:B------:R-:W-:Y:S01]  /*8600*/  IMAD.U32 R6, RZ, RZ, UR8 ;  /* 0x00000008ff067e24 */ /* 0x000fe2000f8e00ff */
[----:B------:R-:W-:Y:S01]  /*8610*/  MOV R13, RZ ;  /* 0x000000ff000d7202 */ /* 0x000fe20000000f00 */
[----:B------:R-:W-:-:S02]  /*8620*/  IMAD.U32 R7, RZ, RZ, UR9 ;  /* 0x00000009ff077e24 */ /* 0x000fc4000f8e00ff */
[----:B------:R-:W-:Y:S02]  /*8630*/  IMAD.U32 R11, RZ, RZ, UR5 ;  /* 0x00000005ff0b7e24 */ /* 0x000fe4000f8e00ff */
[----:B------:R-:W-:Y:S02]  /*8640*/  IMAD.MOV.U32 R8, RZ, RZ, 0x70 ;  /* 0x00000070ff087424 */ /* 0x000fe400078e00ff */
[----:B0-----:R-:W-:-:S07]  /*8650*/  IMAD.MOV.U32 R12, RZ, RZ, 0x1 ;  /* 0x00000001ff0c7424 */ /* 0x001fce00078e00ff */
[----:B------:R-:W-:-:S07]  /*8660*/  LEPC R20, `(.L_x_43) ;  /* 0x000000001014794e */ /* 0x000fce0000000000 */
[----:B-1---5:R-:W-:Y:S05]  /*8670*/  CALL.ABS.NOINC R2 ;  /* 0x0000000002007343 */ /* 0x022fea0003c00000 */
.L_x_43:
[----:B------:R0:W1:Y:S01]  /*8680*/  LDC.64 R2, c[0x4][R17] ;  /* 0x0100000011027b82 */ /* 0x0000620000000a00 */
[----:B------:R-:W-:Y:S01]  /*8690*/  ULDC.64 UR4, c[0x4][0x88] ;  /* 0x0100220000047ab9 */ /* 0x000fe20000000a00 */
[----:B------:R-:W-:Y:S01]  /*86a0*/  ULDC.64 UR6, c[0x4][0x90] ;  /* 0x0100240000067ab9 */ /* 0x000fe20000000a00 */
[----:B------:R-:W-:Y:S01]  /*86b0*/  IMAD.U32 R4, RZ, RZ, UR4 ;  /* 0x00000004ff047e24 */ /* 0x000fe2000f8e00ff */
[----:B------:R-:W-:Y:S01]  /*86c0*/  MOV R7, UR7 ;  /* 0x0000000700077c02 */ /* 0x000fe20008000f00 */
[----:B------:R-:W-:Y:S01]  /*86d0*/  IMAD.U32 R5, RZ, RZ, UR5 ;  /* 0x00000005ff057e24 */ /* 0x000fe2000f8e00ff */
[----:B------:R-:W-:Y:S01]  /*86e0*/  ULDC.64 UR4, c[0x4][0x18] ;  /* 0x0100060000047ab9 */ /* 0x000fe20000000a00 */
[----:B------:R-:W-:Y:S01]  /*86f0*/  IMAD.U32 R6, RZ, RZ, UR6 ;  /* 0x00000006ff067e24 */ /* 0x000fe2000f8e00ff */
[----:B------:R-:W-:Y:S01]  /*8700*/  MOV R12, 0x1 ;  /* 0x00000001000c7802 */ /* 0x000fe20000000f00 */
[----:B------:R-:W-:Y:S02]  /*8710*/  IMAD.U32 R10, RZ, RZ, UR4 ;  /* 0x00000004ff0a7e24 */ /* 0x000fe4000f8e00ff */
[----:B------:R-:W-:-:S02]  /*8720*/  IMAD.U32 R11, RZ, RZ, UR5 ;  /* 0x00000005ff0b7e24 */ /* 0x000fc4000f8e00ff */
[----:B------:R-:W-:Y:S02]  /*8730*/  IMAD.MOV.U32 R8, RZ, RZ, 0x70 ;  /* 0x00000070ff087424 */ /* 0x000fe400078e00ff */
[----:B0-----:R-:W-:-:S07]  /*8740*/  IMAD.MOV.U32 R13, RZ, RZ, RZ ;  /* 0x000000ffff0d7224 */ /* 0x001fce00078e00ff */
[----:B------:R-:W-:-:S07]  /*8750*/  LEPC R20, `(.L_x_42) ;  /* 0x000000001014794e */ /* 0x000fce0000000000 */
[----:B-1----:R-:W-:Y:S05]  /*8760*/  CALL.ABS.NOINC R2 ;  /* 0x0000000002007343 */ /* 0x002fea0003c00000 */
.L_x_42:
[----:B------:R-:W-:Y:S01]  /*8770*/  ULDC.64 UR4, c[0x0][0x9f8] ;  /* 0x00027e0000047ab9 */ /* 0x000fe20000000a00 */
[--C-:B------:R-:W-:Y:S01]  /*8780*/  IMAD.MOV.U32 R30, RZ, RZ, R23.reuse ;  /* 0x000000ffff1e7224 */ /* 0x100fe200078e0017 */
[----:B------:R-:W-:Y:S01]  /*8790*/  ISETP.NE.U32.AND P0, PT, RZ, UR4, PT ;  /* 0x00000004ff007c0c */ /* 0x000fe2000bf05070 */
[----:B------:R-:W0:Y:S01]  /*87a0*/  LDC R8, c[0x0][0x430] ;  /* 0x00010c00ff087b82 */ /* 0x000e220000000800 */
[----:B------:R-:W-:Y:S01]  /*87b0*/  IMAD.MOV R19, RZ, RZ, -R23 ;  /* 0x000000ffff137224 */ /* 0x000fe200078e0a17 */
[----:B------:R-:W-:Y:S01]  /*87c0*/  ULDC UR4, c[0x0][0xc44] ;  /* 0x0003110000047ab9 */ /* 0x000fe20000000800 */
[----:B------:R-:W-:-:S13]  /*87d0*/  ISETP.NE.AND.EX P0, PT, RZ, UR5, PT, P0 ;  /* 0x00000005ff007c0c */ /* 0x000fda000bf05300 */
[----:B------:R-:W1:Y:S02]  /*87e0*/  @P0 LDC.64 R2, c[0x0][0x9f8] ;  /* 0x00027e00ff020b82 */ /* 0x000e640000000a00 */
[----:B-1----:R-:W-:-:S05]  /*87f0*/  @P0 IMAD.WIDE R2, R23, 0x4, R2 ;  /* 0x0000000417020825 */ /* 0x002fca00078e0202 */
[----:B------:R1:W5:Y:S01]  /*8800*/  @P0 LDG.E R30, desc[UR36][R2.64] ;  /* 0x00000024021e0981 */ /* 0x000362000c1e1900 */
[----:B------:R-:W-:Y:S01]  /*8810*/  UMOV UR5, 0xffffffff ;  /* 0xffffffff00057882 */ /* 0x000fe20000000000 */
[----:B------:R-:W-:Y:S02]  /*8820*/  IMAD R19, R19, UR4, R24 ;  /* 0x0000000413137c24 */ /* 0x000fe4000f8e0218 */
[----:B0-----:R-:W-:Y:S05]  /*8830*/  BRA.DIV UR5, `(.L_x_44) ;  /* 0x0000003205287947 */ /* 0x001fea000b800000 */
.L_x_92:
[----:B------:R-:W-:Y:S02]  /*8840*/  ISETP.NE.AND P0, PT, R8, 0x1, PT ;  /* 0x000000010800780c */ /* 0x000fe40003f05270 */
[C---:B------:R-:W-:Y:S02]  /*8850*/  LOP3.LUT P1, RZ, R16.reuse, 0x100, RZ, 0xc0, !PT ;  /* 0x0000010010ff7812 */ /* 0x040fe4000782c0ff */
[----:B------:R-:W-:Y:S02]  /*8860*/  MOV R0, UR43 ;  /* 0x0000002b00007c02 */ /* 0x000fe40008000f00 */
[----:B-----5:R-:W-:Y:S02]  /*8870*/  SHF.R.S32.HI R32, RZ, 0x1f, R30 ;  /* 0x0000001fff207819 */ /* 0x020fe4000001141e */
[----:B------:R-:W-:Y:S01]  /*8880*/  LOP3.LUT R16, R16, 0xffffff7f, RZ, 0xc0, !PT ;  /* 0xffffff7f10107812 */ /* 0x000fe200078ec0ff */
[----:B------:R-:W-:-:S04]  /*8890*/  IMAD R0, R0, 0x60, R26 ;  /* 0x0000006000007824 */ /* 0x000fc800078e021a */
[----:B-1----:R-:W0:Y:S01]  /*88a0*/  @P0 LDC R3, c[0x0][0x434] ;  /* 0x00010d00ff030b82 */ /* 0x002e220000000800 */
[----:B------:R-:W-:Y:S01]  /*88b0*/  IMAD.IADD R0, R0, 0x1, R31 ;  /* 0x0000000100007824 */ /* 0x000fe200078e021f */
[----:B------:R-:W-:-:S03]  /*88c0*/  @P0 LOP3.LUT R16, R16, 0x80, RZ, 0xfc, !PT ;  /* 0x0000008010100812 */ /* 0x000fc600078efcff */
[----:B------:R-:W-:-:S03]  /*88d0*/  IMAD.MOV.U32 R9, RZ, RZ, R0 ;  /* 0x000000ffff097224 */ /* 0x000fc600078e0000 */
[----:B------:R-:W1:Y:S08]  /*88e0*/  @P0 LDC R5, c[0x0][0x438] ;  /* 0x00010e00ff050b82 */ /* 0x000e700000000800 */
[----:B------:R-:W2:Y:S01]  /*88f0*/  @P1 LDC.64 R6, c[0x0][0x428] ;  /* 0x00010a00ff061b82 */ /* 0x000ea20000000a00 */
[----:B0-----:R-:W-:-:S05]  /*8900*/  @P0 IMAD.HI.U32 R2, R0, R3, RZ ;  /* 0x0000000300020227 */ /* 0x001fca00078e00ff */
[----:B-1----:R-:W-:Y:S02]  /*8910*/  @P0 SHF.R.U32.HI R9, RZ, R5, R2 ;  /* 0x00000005ff090219 */ /* 0x002fe40000011602 */
[----:B------:R-:W0:Y:S02]  /*8920*/  @P1 LDC.64 R4, c[0x0][0x418] ;  /* 0x00010600ff041b82 */ /* 0x000e240000000a00 */
[----:B------:R-:W-:Y:S01]  /*8930*/  @P1 SHF.R.S32.HI R3, RZ, 0x1f, R9 ;  /* 0x0000001fff031819 */ /* 0x000fe20000011409 */
[----:B--2---:R-:W-:-:S04]  /*8940*/  @P1 IMAD R2, R32, R6, RZ ;  /* 0x0000000620021224 */ /* 0x004fc800078e02ff */
[----:B------:R-:W-:Y:S02]  /*8950*/  @P1 IMAD R7, R30, R7, R2 ;  /* 0x000000071e071224 */ /* 0x000fe400078e0202 */
[----:B------:R-:W-:-:S04]  /*8960*/  @P1 IMAD.MOV.U32 R2, RZ, RZ, R9 ;  /* 0x000000ffff021224 */ /* 0x000fc800078e0009 */
[----:B------:R-:W-:-:S04]  /*8970*/  @P1 IMAD.WIDE.U32 R2, R30, R6, R2 ;  /* 0x000000061e021225 */ /* 0x000fc800078e0002 */
[----:B------:R-:W-:Y:S01]  /*8980*/  IMAD.MOV.U32 R6, RZ, RZ, RZ ;  /* 0x000000ffff067224 */ /* 0x000fe200078e00ff */
[----:B------:R-:W-:Y:S02]  /*8990*/  @P1 IADD3 R3, R3, R7, RZ ;  /* 0x0000000703031210 */ /* 0x000fe40007ffe0ff */
[----:B0-----:R-:W-:-:S04]  /*89a0*/  @P1 LEA R4, P0, R2, R4, 0x2 ;  /* 0x0000000402041211 */ /* 0x001fc800078010ff */
[----:B------:R-:W-:Y:S01]  /*89b0*/  @P1 LEA.HI.X R5, R2, R5, R3, 0x2, P0 ;  /* 0x0000000502051211 */ /* 0x000fe200000f1403 */
[----:B------:R-:W-:-:S04]  /*89c0*/  IMAD.MOV R3, RZ, RZ, -R9 ;  /* 0x000000ffff037224 */ /* 0x000fc800078e0a09 */
[----:B------:R0:W5:Y:S01]  /*89d0*/  @P1 LDG.E R6, desc[UR36][R4.64] ;  /* 0x0000002404061981 */ /* 0x000162000c1e1900 */
[----:B------:R-:W-:Y:S02]  /*89e0*/  LOP3.LUT R16, R16, 0xffffffbf, RZ, 0xc0, !PT ;  /* 0xffffffbf10107812 */ /* 0x000fe400078ec0ff */
[----:B------:R-:W-:Y:S01]  /*89f0*/  SHF.R.S32.HI R29, RZ, 0x1f, R19 ;  /* 0x0000001fff1d7819 */ /* 0x000fe20000011413 */
[----:B0-----:R-:W-:Y:S02]  /*8a00*/  IMAD R5, R8, R3, R0 ;  /* 0x0000000308057224 */ /* 0x001fe400078e0200 */
[----:B------:R-:W-:-:S05]  /*8a10*/  IMAD.U32 R0, RZ, RZ, UR42 ;  /* 0x0000002aff007e24 */ /* 0x000fca000f8e00ff */
[----:B------:R-:W-:-:S13]  /*8a20*/  ISETP.NE.AND P0, PT, R0, 0x3, PT ;  /* 0x000000030000780c */ /* 0x000fda0003f05270 */
[----:B------:R-:W-:Y:S01]  /*8a30*/  @P0 LOP3.LUT R16, R16, 0x40, RZ, 0xfc, !PT ;  /* 0x0000004010100812 */ /* 0x000fe200078efcff */
[----:B------:R-:W-:Y:S06]  /*8a40*/  @!P0 BRA `(.L_x_45) ;  /* 0x0000000000048947 */ /* 0x000fec0003800000 */
[----:B------:R-:W-:Y:S01]  /*8a50*/  BPT.TRAP 0x1 ;  /* 0x000000040000795c */ /* 0x000fe20000300000 */
.L_x_45:
[----:B------:R-:W-:Y:S01]  /*8a60*/  SHF.R.S32.HI R7, RZ, 0x1f, R5 ;  /* 0x0000001fff077819 */ /* 0x000fe20000011405 */
[----:B------:R-:W-:Y:S01]  /*8a70*/  ULDC.64 UR4, c[0x0][0x328] ;  /* 0x0000ca0000047ab9 */ /* 0x000fe20000000a00 */
[----:B-----5:R-:W-:Y:S01]  /*8a80*/  SHF.R.S32.HI R4, RZ, 0x1f, R6 ;  /* 0x0000001fff047819 */ /* 0x020fe20000011406 */
[----:B------:R-:W-:Y:S01]  /*8a90*/  IMAD.WIDE.U32 R2, R5, UR4, RZ ;  /* 0x0000000405027c25 */ /* 0x000fe2000f8e00ff */
[----:B------:R-:W-:Y:S03]  /*8aa0*/  BSSY B0, `(.L_x_46) ;  /* 0x0000015000007945 */ /* 0x000fe60003800000 */
[----:B------:R-:W-:-:S04]  /*8ab0*/  IMAD R0, R7, UR4, RZ ;  /* 0x0000000407007c24 */ /* 0x000fc8000f8e02ff */
[----:B------:R-:W-:Y:S01]  /*8ac0*/  IMAD R9, R5, UR5, R0 ;  /* 0x0000000505097c24 */ /* 0x000fe2000f8e0200 */
[----:B------:R-:W-:-:S04]  /*8ad0*/  ULDC.64 UR4, c[0x0][0x338] ;  /* 0x0000ce0000047ab9 */ /* 0x000fc80000000a00 */
[----:B------:R-:W-:Y:S01]  /*8ae0*/  IADD3 R3, R3, R9, RZ ;  /* 0x0000000903037210 */ /* 0x000fe20007ffe0ff */
[----:B------:R-:W-:-:S04]  /*8af0*/  IMAD R9, R4, UR4, RZ ;  /* 0x0000000404097c24 */ /* 0x000fc8000f8e02ff */
[C---:B------:R-:W-:Y:S02]  /*8b00*/  IMAD R9, R6.reuse, UR5, R9 ;  /* 0x0000000506097c24 */ /* 0x040fe4000f8e0209 */
[----:B------:R-:W-:Y:S01]  /*8b10*/  IMAD.WIDE.U32 R2, R6, UR4, R2 ;  /* 0x0000000406027c25 */ /* 0x000fe2000f8e0002 */
[----:B------:R-:W-:-:S03]  /*8b20*/  ULDC.64 UR4, c[0x0][0x330] ;  /* 0x0000cc0000047ab9 */ /* 0x000fc60000000a00 */
[----:B------:R-:W-:Y:S02]  /*8b30*/  IMAD.IADD R3, R3, 0x1, R9 ;  /* 0x0000000103037824 */ /* 0x000fe400078e0209 */
[----:B------:R-:W-:Y:S02]  /*8b40*/  IMAD R0, R29, UR4, RZ ;  /* 0x000000041d007c24 */ /* 0x000fe4000f8e02ff */
[----:B------:R-:W-:-:S04]  /*8b50*/  IMAD.WIDE.U32 R2, R19, UR4, R2 ;  /* 0x0000000413027c25 */ /* 0x000fc8000f8e0002 */
[----:B------:R-:W-:Y:S01]  /*8b60*/  IMAD R9, R19, UR5, R0 ;  /* 0x0000000513097c24 */ /* 0x000fe2000f8e0200 */
[----:B------:R-:W-:Y:S01]  /*8b70*/  ULDC.64 UR4, c[0x0][0x318] ;  /* 0x0000c60000047ab9 */ /* 0x000fe20000000a00 */
[----:B------:R-:W-:Y:S02]  /*8b80*/  LEA R0, R22, UR39, 0x3 ;  /* 0x0000002716007c11 */ /* 0x000fe4000f8e18ff */
[----:B------:R-:W-:Y:S01]  /*8b90*/  LEA R17, P0, R2, UR4, 0x1 ;  /* 0x0000000402117c11 */ /* 0x000fe2000f8008ff */
[----:B------:R-:W-:-:S05]  /*8ba0*/  IMAD.IADD R3, R3, 0x1, R9 ;  /* 0x0000000103037824 */ /* 0x000fca00078e0209 */
[----:B------:R-:W-:Y:S02]  /*8bb0*/  LEA.HI.X R18, R2, UR5, R3, 0x1, P0 ;  /* 0x0000000502127c11 */ /* 0x000fe400080f0c03 */
[----:B------:R-:W-:-:S04]  /*8bc0*/  SHF.L.U32 R3, R25, 0x1f, RZ ;  /* 0x0000001f19037819 */ /* 0x000fc800000006ff */
[----:B------:R-:W0:Y:S02]  /*8bd0*/  SYNCS.PHASECHK.TRANS64.TRYWAIT P0, [R0+URZ+0x30840], R3 ;  /* 0x03084003000075a7 */ /* 0x000e24000800017f */
[----:B0-----:R-:W-:Y:S05]  /*8be0*/  @!P0 BRA `(.L_x_47) ;  /* 0x0000002c00708947 */ /* 0x001fea0003800000 */
.L_x_93:
[----:B------:R-:W-:Y:S05]  /*8bf0*/  BSYNC B0 ;  /* 0x0000000000007941 */ /* 0x000fea0003800000 */
.L_x_46:
[----:B------:R-:W-:Y:S01]  /*8c00*/  ULDC.64 UR4, c[0x0][0x300] ;  /* 0x0000c00000047ab9 */ /* 0x000fe20000000a00 */
[C---:B------:R-:W-:Y:S01]  /*8c10*/  LOP3.LUT P4, RZ, R16.reuse, 0x4, RZ, 0xc0, !PT ;  /* 0x0000000410ff7812 */ /* 0x040fe2000788c0ff */
[----:B------:R-:W-:Y:S01]  /*8c20*/  IMAD R2, R7, UR4, RZ ;  /* 0x0000000407027c24 */ /* 0x000fe2000f8e02ff */
[C---:B------:R-:W-:Y:S02]  /*8c30*/  LOP3.LUT P3, RZ, R16.reuse, 0x2, RZ, 0xc0, !PT ;  /* 0x0000000210ff7812 */ /* 0x040fe4000786c0ff */
[----:B------:R-:W-:Y:S01]  /*8c40*/  LOP3.LUT P2, RZ, R16, 0x1, RZ, 0xc0, !PT ;  /* 0x0000000110ff7812 */ /* 0x000fe2000784c0ff */
[C---:B------:R-:W-:Y:S02]  /*8c50*/  IMAD R7, R5.reuse, UR5, R2 ;  /* 0x0000000505077c24 */ /* 0x040fe4000f8e0202 */
[----:B0-----:R-:W-:Y:S01]  /*8c60*/  IMAD.WIDE.U32 R2, R5, UR4, RZ ;  /* 0x0000000405027c25 */ /* 0x001fe2000f8e00ff */
[----:B------:R-:W-:-:S03]  /*8c70*/  ULDC.64 UR4, c[0x0][0x310] ;  /* 0x0000c40000047ab9 */ /* 0x000fc60000000a00 */
[----:B------:R-:W-:Y:S02]  /*8c80*/  IMAD.IADD R3, R3, 0x1, R7 ;  /* 0x0000000103037824 */ /* 0x000fe400078e0207 */
[----:B------:R-:W-:Y:S02]  /*8c90*/  IMAD R5, R4, UR4, RZ ;  /* 0x0000000404057c24 */ /* 0x000fe4000f8e02ff */
[----:B------:R-:W-:-:S04]  /*8ca0*/  IMAD.WIDE.U32 R2, R6, UR4, R2 ;  /* 0x0000000406027c25 */ /* 0x000fc8000f8e0002 */
[----:B------:R-:W-:Y:S01]  /*8cb0*/  IMAD R5, R6, UR5, R5 ;  /* 0x0000000506057c24 */ /* 0x000fe2000f8e0205 */
[----:B------:R-:W-:Y:S02]  /*8cc0*/  ULDC.64 UR4, c[0x0][0x308] ;  /* 0x0000c20000047ab9 */ /* 0x000fe40000000a00 */
[----:B------:R-:W-:Y:S02]  /*8cd0*/  IMAD R4, R29, UR4, RZ ;  /* 0x000000041d047c24 */ /* 0x000fe4000f8e02ff */
[----:B------:R-:W-:Y:S02]  /*8ce0*/  IADD3 R3, R3, R5, RZ ;  /* 0x0000000503037210 */ /* 0x000fe40007ffe0ff */
[C---:B------:R-:W-:Y:S02]  /*8cf0*/  IMAD R5, R19.reuse, UR5, R4 ;  /* 0x0000000513057c24 */ /* 0x040fe4000f8e0204 */
[----:B------:R-:W-:Y:S01]  /*8d00*/  IMAD.WIDE.U32 R2, R19, UR4, R2 ;  /* 0x0000000413027c25 */ /* 0x000fe2000f8e0002 */
[----:B------:R-:W-:-:S03]  /*8d10*/  ULDC.64 UR4, c[0x0][0x2e8] ;  /* 0x0000ba0000047ab9 */ /* 0x000fc60000000a00 */
[----:B------:R-:W-:Y:S01]  /*8d20*/  IMAD.IADD R3, R3, 0x1, R5 ;  /* 0x0000000103037824 */ /* 0x000fe200078e0205 */
[----:B------:R-:W-:Y:S01]  /*8d30*/  LEA R4, P0, R2, UR4, 0x1 ;  /* 0x0000000402047c11 */ /* 0x000fe2000f8008ff */
[----:B------:R-:W-:Y:S01]  /*8d40*/  UMOV UR4, 0xffffffff ;  /* 0xffffffff00047882 */ /* 0x000fe20000000000 */
[----:B------:R-:W-:Y:S02]  /*8d50*/  IMAD R5, R22, 0x4800, R27 ;  /* 0x0000480016057824 */ /* 0x000fe400078e021b */
[----:B------:R-:W-:Y:S01]  /*8d60*/  LEA.HI.X R6, R2, UR5, R3, 0x1, P0 ;  /* 0x0000000502067c11 */ /* 0x000fe200080f0c03 */
[----:B------:R-:W-:Y:S08]  /*8d70*/  BRA.DIV UR4, `(.L_x_48) ;  /* 0x0000002e04207947 */ /* 0x000ff0000b800000 */
[----:B------:R-:W0:Y:S01]  /*8d80*/  SHFL.IDX PT, R14, R4, RZ, 0x181f ;  /* 0x00181fff040e7589 */ /* 0x000e2200000e0000 */
[----:B------:R-:W-:-:S03]  /*8d90*/  ISETP.GE.AND P0, PT, R33, 0x1, PT ;  /* 0x000000012100780c */ /* 0x000fc60003f06270 */
[----:B------:R-:W1:Y:S04]  /*8da0*/  SHFL.IDX PT, R2, R6, RZ, 0x181f ;  /* 0x00181fff06027589 */ /* 0x000e6800000e0000 */
[----:B------:R-:W-:Y:S06]  /*8db0*/  SHFL.IDX PT, R8, R6, 0x1, 0x181f ;  /* 0x00381f0006087f89 */ /* 0x000fec00000e0000 */
[----:B------:R-:W-:-:S02]  /*8dc0*/  @P0 LEA R7, R5, UR39, 0x1 ;  /* 0x0000002705070c11 */ /* 0x000fc4000f8e08ff */
[----:B0-----:R-:W-:-:S05]  /*8dd0*/  @P0 LEA R14, P1, R37, R14, 0x1 ;  /* 0x0000000e250e0211 */ /* 0x001fca00078208ff */
[----:B-1----:R-:W-:Y:S02]  /*8de0*/  @P0 IMAD.X R3, RZ, RZ, R2, P1 ;  /* 0x000000ffff030224 */ /* 0x002fe400008e0602 */
[----:B------:R-:W-:Y:S02]  /*8df0*/  @P0 IMAD.MOV.U32 R2, RZ, RZ, R14 ;  /* 0x000000ffff020224 */ /* 0x000fe400078e000e */
[----:B------:R-:W0:Y:S04]  /*8e00*/  SHFL.IDX PT, R14, R4, 0x1, 0x181f ;  /* 0x00381f00040e7f89 */ /* 0x000e2800000e0000 */
[----:B------:R-:W-:Y:S04]  /*8e10*/  @P0 LDGSTS.E.BYPASS.LTC128B.128 [R7+0x1e400], desc[UR36][R2.64], !P4 ;  /* 0x1e40000002070fae */ /* 0x000fe8000e101d64 */
[----:B------:R-:W-:Y:S04]  /*8e20*/  @P0 LDGSTS.E.BYPASS.LTC128B.128 [R7+0x21400], desc[UR36][R2.64+0x80], !P3 ;  /* 0x2140008002070fae */ /* 0x000fe8000d901d64 */
[----:B------:R1:W-:Y:S01]  /*8e30*/  @P0 LDGSTS.E.BYPASS.LTC128B.128 [R7+0x24400], desc[UR36][R2.64+0x100], !P2 ;  /* 0x2440010002070fae */ /* 0x0003e2000d101d64 */
[----:B------:R-:W-:-:S03]  /*8e40*/  ISETP.GE.AND P0, PT, R33, 0x11, PT ;  /* 0x000000112100780c */ /* 0x000fc60003f06270 */
[----:B-1----:R-:W-:Y:S10]  /*8e50*/  SHFL.IDX PT, R7, R6, 0x2, 0x181f ;  /* 0x00581f0006077f89 */ /* 0x002ff400000e0000 */
[----:B0-----:R-:W-:-:S02]  /*8e60*/  @P0 LEA R14, P1, R37, R14, 0x1 ;  /* 0x0000000e250e0211 */ /* 0x001fc400078208ff */
[----:B------:R-:W-:Y:S02]  /*8e70*/  @P0 LEA R21, R5, UR39, 0x1 ;  /* 0x0000002705150c11 */ /* 0x000fe4000f8e08ff */
[----:B------:R-:W-:Y:S01]  /*8e80*/  @P0 IADD3.X R9, RZ, R8, RZ, P1, !PT ;  /* 0x00000008ff090210 */ /* 0x000fe20000ffe4ff */
[----:B------:R-:W-:Y:S02]  /*8e90*/  @P0 IMAD.MOV.U32 R2, RZ, RZ, R14 ;  /* 0x000000ffff020224 */ /* 0x000fe400078e000e */
[----:B------:R-:W0:Y:S02]  /*8ea0*/  SHFL.IDX PT, R14, R4, 0x2, 0x181f ;  /* 0x00581f00040e7f89 */ /* 0x000e2400000e0000 */
[----:B------:R-:W-:-:S05]  /*8eb0*/  @P0 IMAD.MOV.U32 R3, RZ, RZ, R9 ;  /* 0x000000ffff030224 */ /* 0x000fca00078e0009 */
[----:B------:R-:W-:Y:S04]  /*8ec0*/  @P0 LDGSTS.E.BYPASS.LTC128B.128 [R21+0x1ec00], desc[UR36][R2.64], !P4 ;  /* 0x1ec0000002150fae */ /* 0x000fe8000e101d64 */
[----:B------:R-:W-:Y:S04]  /*8ed0*/  @P0 LDGSTS.E.BYPASS.LTC128B.128 [R21+0x21c00], desc[UR36][R2.64+0x80], !P3 ;  /* 0x21c0008002150fae */ /* 0x000fe8000d901d64 */
[----:B------:R1:W-:Y:S01]  /*8ee0*/  @P0 LDGSTS.E.BYPASS.LTC128B.128 [R21+0x24c00], desc[UR36][R2.64+0x100], !P2 ;  /* 0x24c0010002150fae */ /* 0x0003e2000d101d64 */
[----:B------:R-:W-:-:S13]  /*8ef0*/  ISETP.GE.AND P0, PT, R33, 0x21, PT ;  /* 0x000000212100780c */ /* 0x000fda0003f06270 */
[----:B0-----:R-:W-:Y:S02]  /*8f00*/  @P0 LEA R14, P1, R37, R14, 0x1 ;  /* 0x0000000e250e0211 */ /* 0x001fe400078208ff */
[----:B------:R-:W-:Y:S02]  /*8f10*/  @P0 LEA R9, R5, UR39, 0x1 ;  /* 0x0000002705090c11 */ /* 0x000fe4000f8e08ff */
[----:B-1----:R-:W-:Y:S01]  /*8f20*/  @P0 MOV R2, R14 ;  /* 0x0000000e00020202 */ /* 0x002fe20000000f00 */
[----:B------:R-:W-:Y:S01]  /*8f30*/  @P0 IMAD.X R7, RZ, RZ, R7, P1 ;  /* 0x000000ffff070224 */ /* 0x000fe200008e0607 */
[----:B------:R-:W0:Y:S03]  /*8f40*/  SHFL.IDX PT, R14, R4, 0x3, 0x181f ;  /* 0x00781f00040e7f89 */ /* 0x000e2600000e0000 */
[----:B------:R-:W-:Y:S02]  /*8f50*/  @P0 IMAD.MOV.U32 R3, RZ, RZ, R7 ;  /* 0x000000ffff030224 */ /* 0x000fe400078e0007 */
[----:B------:R-:W1:Y:S04]  /*8f60*/  SHFL.IDX PT, R7, R6, 0x3, 0x181f ;  /* 0x00781f0006077f89 */ /* 0x000e6800000e0000 */
[----:B------:R-:W-:Y:S04]  /*8f70*/  @P0 LDGSTS.E.BYPASS.LTC128B.128 [R9+0x1f400], desc[UR36][R2.64], !P4 ;  /* 0x1f40000002090fae */ /* 0x000fe8000e101d64 */
[----:B------:R-:W-:Y:S04]  /*8f80*/  @P0 LDGSTS.E.BYPASS.LTC128B.128 [R9+0x22400], desc[UR36][R2.64+0x80], !P3 ;  /* 0x2240008002090fae */ /* 0x000fe8000d901d64 */
[----:B------:R2:W-:Y:S01]  /*8f90*/  @P0 LDGSTS.E.BYPASS.LTC128B.128 [R9+0x25400], desc[UR36][R2.64+0x100], !P2 ;  /* 0x2540010002090fae */ /* 0x0005e2000d101d64 */
[----:B------:R-:W-:-:S13]  /*8fa0*/  ISETP.GE.AND P0, PT, R33, 0x31, PT ;  /* 0x000000312100780c */ /* 0x000fda0003f06270 */
[----:B0-----:R-:W-:Y:S02]  /*8fb0*/  @P0 LEA R14, P1, R37, R14, 0x1 ;  /* 0x0000000e250e0211 */ /* 0x001fe400078208ff */
[----:B------:R-:W-:-:S03]  /*8fc0*/  @P0 LEA R21, R5, UR39, 0x1 ;  /* 0x0000002705150c11 */ /* 0x000fc6000f8e08ff */
[----:B-1----:R-:W-:Y:S02]  /*8fd0*/  @P0 IMAD.X R7, RZ, RZ, R7, P1 ;  /* 0x000000ffff070224 */ /* 0x002fe400008e0607 */
[----:B--2---:R-:W-:Y:S02]  /*8fe0*/  @P0 IMAD.MOV.U32 R2, RZ, RZ, R14 ;  /* 0x000000ffff020224 */ /* 0x004fe400078e000e */
[----:B------:R-:W0:Y:S01]  /*8ff0*/  SHFL.IDX PT, R14, R4, 0x4, 0x181f ;  /* 0x00981f00040e7f89 */ /* 0x000e2200000e0000 */
[----:B------:R-:W-:-:S03]  /*9000*/  @P0 MOV R3, R7 ;  /* 0x0000000700030202 */ /* 0x000fc60000000f00 */
        /* <DEDUP_REMOVED lines=9> */
[----:B------:R-:W-:Y:S01]  /*90a0*/  @P0 IMAD.MOV.U32 R3, RZ, RZ, R7 ;  /* 0x000000ffff030224 */ /* 0x000fe200078e0007 */
[----:B------:R0:W1:Y:S04]  /*90b0*/  SHFL.IDX PT, R14, R4, 0x5, 0x181f ;  /* 0x00b81f00040e7f89 */ /* 0x00006800000e0000 */
[----:B------:R0:W-:Y:S04]  /*90c0*/  @P0 LDGSTS.E.BYPASS.LTC128B.128 [R9+0x20400], desc[UR36][R2.64], !P4 ;  /* 0x2040000002090fae */ /* 0x0001e8000e101d64 */
[----:B------:R0:W-:Y:S04]  /*90d0*/  @P0 LDGSTS.E.BYPASS.LTC128B.128 [R9+0x23400], desc[UR36][R2.64+0x80], !P3 ;  /* 0x2340008002090fae */ /* 0x0001e8000d901d64 */
[----:B------:R0:W-:Y:S04]  /*90e0*/  @P0 LDGSTS.E.BYPASS.LTC128B.128 [R9+0x26400], desc[UR36][R2.64+0x100], !P2 ;  /* 0x2640010002090fae */ /* 0x0001e8000d101d64 */
[----:B------:R0:W2:Y:S02]  /*90f0*/  SHFL.IDX PT, R7, R6, 0x5, 0x181f ;  /* 0x00b81f0006077f89 */ /* 0x0000a400000e0000 */
.L_x_107:
[----:B------:R-:W-:-:S13]  /*9100*/  ISETP.GE.AND P0, PT, R33, 0x51, PT ;  /* 0x000000512100780c */ /* 0x000fda0003f06270 */
[----:B01----:R-:W-:Y:S02]  /*9110*/  @P0 LEA R2, P1, R37, R14, 0x1 ;  /* 0x0000000e25020211 */ /* 0x003fe400078208ff */
[----:B------:R-:W-:Y:S02]  /*9120*/  @P0 LEA R5, R5, UR39, 0x1 ;  /* 0x0000002705050c11 */ /* 0x000fe4000f8e08ff */
[----:B--2---:R-:W-:-:S05]  /*9130*/  @P0 IADD3.X R3, RZ, R7, RZ, P1, !PT ;  /* 0x00000007ff030210 */ /* 0x004fca0000ffe4ff */
[----:B------:R-:W-:Y:S01]  /*9140*/  @!PT LDS RZ, [RZ] ;  /* 0x00000000fffff984 */ /* 0x000fe20000000800 */
[----:B------:R-:W-:Y:S01]  /*9150*/  @!PT LDS RZ, [RZ] ;  /* 0x00000000fffff984 */ /* 0x000fe20000000800 */
[----:B------:R-:W-:Y:S01]  /*9160*/  @!PT LDS RZ, [RZ] ;  /* 0x00000000fffff984 */ /* 0x000fe20000000800 */
[----:B------:R0:W-:Y:S04]  /*9170*/  @P0 LDGSTS.E.BYPASS.LTC128B.128 [R5+0x20c00], desc[UR36][R2.64], !P4 ;  /* 0x20c0000002050fae */ /* 0x0001e8000e101d64 */
[----:B------:R0:W-:Y:S04]  /*9180*/  @P0 LDGSTS.E.BYPASS.LTC128B.128 [R5+0x23c00], desc[UR36][R2.64+0x80], !P3 ;  /* 0x23c0008002050fae */ /* 0x0001e8000d901d64 */
[----:B------:R0:W-:Y:S01]  /*9190*/  @P0 LDGSTS.E.BYPASS.LTC128B.128 [R5+0x26c00], desc[UR36][R2.64+0x100], !P2 ;  /* 0x26c0010002050fae */ /* 0x0001e2000d101d64 */
[----:B------:R-:W-:Y:S01]  /*91a0*/  PLOP3.LUT P0, PT, PT, PT, PT, 0x80, 0x0 ;  /* 0x000000000000781c */ /* 0x000fe20003f0f070 */
[----:B------:R-:W-:-:S12]  /*91b0*/  NOP ;  /* 0x0000000000007918 */ /* 0x000fd80000000000 */
.L_x_49:
[----:B------:R-:W-:Y:S02]  /*91c0*/  PLOP3.LUT P1, PT, P1, P0, PT, 0xa2, 0x0 ;  /* 0x000000000000781c */ /* 0x000fe40000f21472 */
[----:B------:R-:W-:-:S08]  /*91d0*/  @P0 R2UR P1, UR4, R0 ;  /* 0x00000000000402ca */ /* 0x000fd00000020000 */
[----:B------:R-:W-:-:S05]  /*91e0*/  @P0 PLOP3.LUT P0, PT, P1, PT, PT, 0x80, 0x0 ;  /* 0x000000000000081c */ /* 0x000fca0000f0f070 */
[----:B------:R-:W-:Y:S01]  /*91f0*/  @!P1 SYNCS.ARRIVE.TRANS64.RED.A0T1 RZ, [UR4+0x30830], RZ ;  /* 0x030830ffffff99a7 */ /* 0x000fe20008200404 */
[----:B------:R-:W-:Y:S07]  /*9200*/  @!P1 ARRIVES.LDGSTSBAR.64.TRANSCNT [UR4+0x30830] ;  /* 0x03083000ff0099b0 */ /* 0x000fee0008000a84 */
[----:B------:R-:W-:Y:S05]  /*9210*/  @P0 BRA.U.ANY `(.L_x_49) ;  /* 0xfffffffd00e80947 */ /* 0x000fea000393ffff */
[----:B------:R-:W-:Y:S01]  /*9220*/  NOP ;  /* 0x0000000000007918 */ /* 0x000fe20000000000 */
[----:B------:R-:W-:-:S13]  /*9230*/  LOP3.LUT P2, RZ, R16, 0x40, RZ, 0xc0, !PT ;  /* 0x0000004010ff7812 */ /* 0x000fda000784c0ff */
[----:B------:R-:W-:Y:S05]  /*9240*/  @!P2 BRA `(.L_x_50) ;  /* 0x000000000004a947 */ /* 0x000fea0003800000 */
[----:B------:R-:W-:Y:S01]  /*9250*/  BPT.TRAP 0x1 ;  /* 0x000000040000795c */ /* 0x000fe20000300000 */
.L_x_50:
[----:B------:R1:W-:Y:S02]  /*9260*/  SYNCS.ARRIVE.TRANS64.A1T0 RZ, [R0+URZ+0x30830], RZ ;  /* 0x030830ff00ff79a7 */ /* 0x0003e4000810003f */
[----:B------:R-:W-:Y:S05]  /*9270*/  WARPSYNC.ALL ;  /* 0x0000000000007948 */ /* 0x000fea0003800000 */
[----:B------:R-:W-:-:S04]  /*9280*/  UIADD3 UR4, UR39, 0x12400, URZ ;  /* 0x0001240027047890 */ /* 0x000fc8000fffe03f */
[----:B------:R-:W-:Y:S01]  /*9290*/  ULOP3.LUT UP0, URZ, UR4, 0x3ff, URZ, 0xc0, !UPT ;  /* 0x000003ff043f7892 */ /* 0x000fe2000f80c03f */
[----:B------:R-:W-:Y:S05]  /*92a0*/  BAR.SYNC.DEFER_BLOCKING 0x8, 0x180 ;  /* 0x0206000000007b1d */ /* 0x000fea0000010000 */
[----:B------:R-:W-:-:S13]  /*92b0*/  PLOP3.LUT P0, PT, PT, PT, UP0, 0x80, 0x0 ;  /* 0x000000000000781c */ /* 0x000fda0003f0f008 */
[----:B------:R-:W-:Y:S05]  /*92c0*/  @!P0 BRA `(.L_x_51) ;  /* 0x0000000000408947 */ /* 0x000fea0003800000 */
[----:B0-----:R-:W-:Y:S01]  /*92d0*/  MOV R2, 0x0 ;  /* 0x0000000000027802 */ /* 0x001fe20000000f00 */
[----:B------:R-:W-:Y:S01]  /*92e0*/  ULDC.64 UR6, c[0x4][0x88] ;  /* 0x0100220000067ab9 */ /* 0x000fe20000000a00 */
[----:B------:R-:W-:Y:S01]  /*92f0*/  ULDC.64 UR8, c[0x4][0x90] ;  /* 0x0100240000087ab9 */ /* 0x000fe20000000a00 */
[----:B------:R-:W-:Y:S01]  /*9300*/  ULDC.64 UR4, c[0x4][0x20] ;  /* 0x0100080000047ab9 */ /* 0x000fe20000000a00 */
[----:B------:R-:W-:Y:S01]  /*9310*/  IMAD.U32 R4, RZ, RZ, UR6 ;  /* 0x00000006ff047e24 */ /* 0x000fe2000f8e00ff */
[----:B------:R-:W-:Y:S01]  /*9320*/  MOV R7, UR9 ;  /* 0x0000000900077c02 */ /* 0x000fe20008000f00 */
[----:B------:R-:W0:Y:S01]  /*9330*/  LDC.64 R2, c[0x4][R2] ;  /* 0x0100000002027b82 */ /* 0x000e220000000a00 */
[----:B------:R-:W-:Y:S01]  /*9340*/  IMAD.U32 R5, RZ, RZ, UR7 ;  /* 0x00000007ff057e24 */ /* 0x000fe2000f8e00ff */
[----:B------:R-:W-:Y:S01]  /*9350*/  MOV R12, 0x1 ;  /* 0x00000001000c7802 */ /* 0x000fe20000000f00 */
[----:B------:R-:W-:Y:S02]  /*9360*/  IMAD.U32 R6, RZ, RZ, UR8 ;  /* 0x00000008ff067e24 */ /* 0x000fe4000f8e00ff */
[----:B------:R-:W-:-:S02]  /*9370*/  IMAD.U32 R10, RZ, RZ, UR4 ;  /* 0x00000004ff0a7e24 */ /* 0x000fc4000f8e00ff */
[----:B------:R-:W-:Y:S02]  /*9380*/  IMAD.U32 R11, RZ, RZ, UR5 ;  /* 0x00000005ff0b7e24 */ /* 0x000fe4000f8e00ff */
[----:B------:R-:W-:Y:S02]  /*9390*/  IMAD.MOV.U32 R8, RZ, RZ, 0x70 ;  /* 0x00000070ff087424 */ /* 0x000fe400078e00ff */
[----:B------:R-:W-:-:S07]  /*93a0*/  IMAD.MOV.U32 R13, RZ, RZ, RZ ;  /* 0x000000ffff0d7224 */ /* 0x000fce00078e00ff */
[----:B------:R-:W-:-:S07]  /*93b0*/  LEPC R20, `(.L_x_51) ;  /* 0x000000001014794e */ /* 0x000fce0000000000 */
[----:B01----:R-:W-:Y:S05]  /*93c0*/  CALL.ABS.NOINC R2 ;  /* 0x0000000002007343 */ /* 0x003fea0003c00000 */
.L_x_51:
[----:B-1----:R-:W1:Y:S01]  /*93d0*/  LDC R0, c[0x0][0x448] ;  /* 0x00011200ff007b82 */ /* 0x002e620000000800 */
[----:B0-----:R-:W-:Y:S01]  /*93e0*/  IMAD.MOV R3, RZ, RZ, -R24 ;  /* 0x000000ffff037224 */ /* 0x001fe200078e0a18 */
[----:B------:R-:W-:Y:S01]  /*93f0*/  ULDC UR4, c[0x0][0xc38] ;  /* 0x00030e0000047ab9 */ /* 0x000fe20000000800 */
[----:B------:R-:W-:Y:S02]  /*9400*/  SHF.R.S32.HI R6, RZ, 0x1f, R23 ;  /* 0x0000001fff067819 */ /* 0x000fe40000011417 */
[----:B------:R-:W-:Y:S01]  /*9410*/  IMAD R4, R3, UR4, R36 ;  /* 0x0000000403047c24 */ /* 0x000fe2000f8e0224 */
[----:B------:R-:W-:Y:S01]  /*9420*/  ULDC.64 UR4, c[0x0][0x2d8] ;  /* 0x0000b60000047ab9 */ /* 0x000fe20000000a00 */
[----:B------:R-:W-:Y:S02]  /*9430*/  LOP3.LUT P3, RZ, R16, 0x800, RZ, 0xc0, !PT ;  /* 0x0000080010ff7812 */ /* 0x000fe4000786c0ff */
[----:B------:R-:W-:Y:S01]  /*9440*/  IMAD.SHL.U32 R4, R4, 0x80, RZ ;  /* 0x0000008004047824 */ /* 0x000fe200078e00ff */
[----:B------:R-:W-:-:S02]  /*9450*/  LOP3.LUT P4, RZ, R16, 0x400, RZ, 0xc0, !PT ;  /* 0x0000040010ff7812 */ /* 0x000fc4000788c0ff */
[----:B------:R-:W-:Y:S02]  /*9460*/  LOP3.LUT P5, RZ, R16, 0x200, RZ, 0xc0, !PT ;  /* 0x0000020010ff7812 */ /* 0x000fe400078ac0ff */
[----:B------:R-:W-:Y:S02]  /*9470*/  LOP3.LUT R7, R26, R4, RZ, 0xfc, !PT ;  /* 0x000000041a077212 */ /* 0x000fe400078efcff */
[----:B------:R-:W-:Y:S02]  /*9480*/  LEA R20, R27, UR39, 0x1 ;  /* 0x000000271b147c11 */ /* 0x000fe4000f8e08ff */
[----:B------:R-:W-:Y:S02]  /*9490*/  MOV R5, R7 ;  /* 0x0000000700057202 */ /* 0x000fe40000000f00 */
[----:B-1----:R-:W-:-:S13]  /*94a0*/  ISETP.NE.AND P0, PT, R0, 0x1, PT ;  /* 0x000000010000780c */ /* 0x002fda0003f05270 */
[----:B------:R-:W0:Y:S08]  /*94b0*/  @P0 LDC R2, c[0x0][0x44c] ;  /* 0x00011300ff020b82 */ /* 0x000e300000000800 */
[----:B------:R-:W1:Y:S01]  /*94c0*/  @P0 LDC R9, c[0x0][0x450] ;  /* 0x00011400ff090b82 */ /* 0x000e620000000800 */
[----:B0-----:R-:W-:-:S05]  /*94d0*/  @P0 IMAD.HI.U32 R2, R7, R2, RZ ;  /* 0x0000000207020227 */ /* 0x001fca00078e00ff */
[----:B-1----:R-:W-:Y:S01]  /*94e0*/  @P0 SHF.R.U32.HI R5, RZ, R9, R2 ;  /* 0x00000009ff050219 */ /* 0x002fe20000011602 */
[----:B------:R-:W-:-:S04]  /*94f0*/  IMAD R2, R29, UR4, RZ ;  /* 0x000000041d027c24 */ /* 0x000fc8000f8e02ff */
[C---:B------:R-:W-:Y:S02]  /*9500*/  IMAD R9, R19.reuse, UR5, R2 ;  /* 0x0000000513097c24 */ /* 0x040fe4000f8e0202 */
[----:B------:R-:W-:Y:S01]  /*9510*/  IMAD.WIDE.U32 R2, R19, UR4, RZ ;  /* 0x0000000413027c25 */ /* 0x000fe2000f8e00ff */
[----:B------:R-:W-:-:S03]  /*9520*/  ULDC.64 UR4, c[0x0][0x2e0] ;  /* 0x0000b80000047ab9 */ /* 0x000fc60000000a00 */
[----:B------:R-:W-:Y:S02]  /*9530*/  IMAD R6, R6, UR4, RZ ;  /* 0x0000000406067c24 */ /* 0x000fe4000f8e02ff */
[----:B------:R-:W-:Y:S02]  /*9540*/  IMAD.IADD R3, R3, 0x1, R9 ;  /* 0x0000000103037824 */ /* 0x000fe400078e0209 */
[C---:B------:R-:W-:Y:S02]  /*9550*/  IMAD R9, R23.reuse, UR5, R6 ;  /* 0x0000000517097c24 */ /* 0x040fe4000f8e0206 */
[----:B------:R-:W-:Y:S02]  /*9560*/  IMAD.MOV R6, RZ, RZ, -R5 ;  /* 0x000000ffff067224 */ /* 0x000fe400078e0a05 */
[----:B------:R-:W-:Y:S01]  /*9570*/  IMAD.WIDE.U32 R2, R23, UR4, R2 ;  /* 0x0000000417027c25 */ /* 0x000fe2000f8e0002 */
[----:B------:R-:W-:-:S03]  /*9580*/  ULDC.64 UR4, c[0x0][0x2d0] ;  /* 0x0000b40000047ab9 */ /* 0x000fc60000000a00 */
[----:B------:R-:W-:Y:S01]  /*9590*/  IMAD R7, R0, R6, R7 ;  /* 0x0000000600077224 */ /* 0x000fe200078e0207 */
[----:B------:R-:W-:Y:S01]  /*95a0*/  SHF.R.S32.HI R0, RZ, 0x1f, R5 ;  /* 0x0000001fff007819 */ /* 0x000fe20000011405 */
[----:B------:R-:W-:-:S04]  /*95b0*/  IMAD.IADD R3, R3, 0x1, R9 ;  /* 0x0000000103037824 */ /* 0x000fc800078e0209 */
[----:B------:R-:W-:Y:S02]  /*95c0*/  IMAD R0, R0, UR4, RZ ;  /* 0x0000000400007c24 */ /* 0x000fe4000f8e02ff */
[----:B------:R-:W-:-:S04]  /*95d0*/  IMAD.WIDE.U32 R2, R5, UR4, R2 ;  /* 0x0000000405027c25 */ /* 0x000fc8000f8e0002 */
[----:B------:R-:W-:Y:S01]  /*95e0*/  IMAD R5, R5, UR5, R0 ;  /* 0x0000000505057c24 */ /* 0x000fe2000f8e0200 */
[----:B------:R-:W-:Y:S01]  /*95f0*/  SHF.R.S32.HI R0, RZ, 0x1f, R7 ;  /* 0x0000001fff007819 */ /* 0x000fe20000011407 */
[----:B------:R-:W-:-:S03]  /*9600*/  ULDC.64 UR4, c[0x0][0x2c8] ;  /* 0x0000b20000047ab9 */ /* 0x000fc60000000a00 */
[----:B------:R-:W-:Y:S01]  /*9610*/  IADD3 R3, R3, R5, RZ ;  /* 0x0000000503037210 */ /* 0x000fe20007ffe0ff */
[----:B------:R-:W-:-:S04]  /*9620*/  IMAD R0, R0, UR4, RZ ;  /* 0x0000000400007c24 */ /* 0x000fc8000f8e02ff */
[C---:B------:R-:W-:Y:S02]  /*9630*/  IMAD R5, R7.reuse, UR5, R0 ;  /* 0x0000000507057c24 */ /* 0x040fe4000f8e0200 */
[----:B------:R-:W-:Y:S01]  /*9640*/  IMAD.WIDE.U32 R2, R7, UR4, R2 ;  /* 0x0000000407027c25 */ /* 0x000fe2000f8e0002 */
[----:B------:R-:W-:-:S03]  /*9650*/  ULDC.64 UR4, c[0x0][0x280] ;  /* 0x0000a00000047ab9 */ /* 0x000fc60000000a00 */
[----:B------:R-:W-:Y:S01]  /*9660*/  IMAD.IADD R5, R3, 0x1, R5 ;  /* 0x0000000103057824 */ /* 0x000fe200078e0205 */
[----:B------:R-:W-:Y:S01]  /*9670*/  LEA R0, P0, R2, UR4, 0x1 ;  /* 0x0000000402007c11 */ /* 0x000fe2000f8008ff */
[----:B------:R-:W-:-:S03]  /*9680*/  UMOV UR4, 0xffffffff ;  /* 0xffffffff00047882 */ /* 0x000fc60000000000 */
[----:B------:R-:W-:Y:S01]  /*9690*/  LEA.HI.X R5, R2, UR5, R5, 0x1, P0 ;  /* 0x0000000502057c11 */ /* 0x000fe200080f0c05 */
[----:B------:R-:W-:Y:S08]  /*96a0*/  BRA.DIV UR4, `(.L_x_52) ;  /* 0x0000002a04d07947 */ /* 0x000ff0000b800000 */
[----:B------:R-:W0:Y:S01]  /*96b0*/  SHFL.IDX PT, R14, R0, RZ, 0x181f ;  /* 0x00181fff000e7589 */ /* 0x000e2200000e0000 */
[----:B------:R-:W-:-:S03]  /*96c0*/  IMAD.IADD R4, R34, 0x1, R4 ;  /* 0x0000000122047824 */ /* 0x000fc600078e0204 */
[----:B------:R-:W1:Y:S01]  /*96d0*/  SHFL.IDX PT, R2, R5, RZ, 0x181f ;  /* 0x00181fff05027589 */ /* 0x000e6200000e0000 */
[C---:B------:R-:W-:Y:S01]  /*96e0*/  VIADD R7, R4.reuse, 0x10 ;  /* 0x0000001004077836 */ /* 0x040fe20000000000 */
[----:B------:R-:W-:Y:S02]  /*96f0*/  ISETP.GE.AND P0, PT, R4, UR40, PT ;  /* 0x0000002804007c0c */ /* 0x000fe4000bf06270 */
[----:B------:R-:W-:Y:S11]  /*9700*/  SHFL.IDX PT, R6, R5, 0x1, 0x181f ;  /* 0x00381f0005067f89 */ /* 0x000ff600000e0000 */
[----:B0-----:R-:W-:-:S05]  /*9710*/  @!P0 LEA R14, P1, R37, R14, 0x1 ;  /* 0x0000000e250e8211 */ /* 0x001fca00078208ff */
[----:B-1----:R-:W-:Y:S01]  /*9720*/  @!P0 IMAD.X R3, RZ, RZ, R2, P1 ;  /* 0x000000ffff038224 */ /* 0x002fe200008e0602 */
[----:B------:R-:W-:Y:S02]  /*9730*/  @!P0 MOV R2, R14 ;  /* 0x0000000e00028202 */ /* 0x000fe40000000f00 */
[----:B------:R-:W0:Y:S04]  /*9740*/  SHFL.IDX PT, R14, R0, 0x1, 0x181f ;  /* 0x00381f00000e7f89 */ /* 0x000e2800000e0000 */
[----:B------:R-:W-:Y:S04]  /*9750*/  @!P0 LDGSTS.E.BYPASS.LTC128B.128 [R20+0x12400], desc[UR36][R2.64], !P3 ;  /* 0x1240000002148fae */ /* 0x000fe8000d901d64 */
[----:B------:R-:W-:Y:S04]  /*9760*/  @!P0 LDGSTS.E.BYPASS.LTC128B.128 [R20+0x16400], desc[UR36][R2.64+0x80], !P4 ;  /* 0x1640008002148fae */ /* 0x000fe8000e101d64 */
[----:B------:R1:W-:Y:S01]  /*9770*/  @!P0 LDGSTS.E.BYPASS.LTC128B.128 [R20+0x1a400], desc[UR36][R2.64+0x100], !P5 ;  /* 0x1a40010002148fae */ /* 0x0003e2000e901d64 */
[----:B------:R-:W-:-:S13]  /*9780*/  ISETP.GE.AND P0, PT, R7, UR40, PT ;  /* 0x0000002807007c0c */ /* 0x000fda000bf06270 */
[----:B0-----:R-:W-:-:S05]  /*9790*/  @!P0 LEA R14, P1, R37, R14, 0x1 ;  /* 0x0000000e250e8211 */ /* 0x001fca00078208ff */
[----:B------:R-:W-:Y:S02]  /*97a0*/  @!P0 IMAD.X R7, RZ, RZ, R6, P1 ;  /* 0x000000ffff078224 */ /* 0x000fe400008e0606 */
[----:B-1----:R-:W-:Y:S01]  /*97b0*/  @!P0 IMAD.MOV.U32 R2, RZ, RZ, R14 ;  /* 0x000000ffff028224 */ /* 0x002fe200078e000e */
[----:B------:R-:W-:Y:S02]  /*97c0*/  SHFL.IDX PT, R6, R5, 0x2, 0x181f ;  /* 0x00581f0005067f89 */ /* 0x000fe400000e0000 */
[----:B------:R-:W-:Y:S01]  /*97d0*/  @!P0 MOV R3, R7 ;  /* 0x0000000700038202 */ /* 0x000fe20000000f00 */
[----:B------:R-:W-:Y:S01]  /*97e0*/  VIADD R7, R4, 0x20 ;  /* 0x0000002004077836 */ /* 0x000fe20000000000 */
        /* <DEDUP_REMOVED lines=52> */
[----:B------:R0:W1:Y:S02]  /*9b30*/  SHFL.IDX PT, R6, R5, 0x7, 0x181f ;  /* 0x00f81f0005067f89 */ /* 0x00006400000e0000 */
[----:B------:R-:W-:Y:S02]  /*9b40*/  @!P0 MOV R3, R7 ;  /* 0x0000000700038202 */ /* 0x000fe40000000f00 */
[----:B------:R0:W2:Y:S04]  /*9b50*/  SHFL.IDX PT, R14, R0, 0x7, 0x181f ;  /* 0x00f81f00000e7f89 */ /* 0x0000a800000e0000 */
[----:B------:R0:W-:Y:S04]  /*9b60*/  @!P0 LDGSTS.E.BYPASS.LTC128B.128 [R20+0x15400], desc[UR36][R2.64], !P3 ;  /* 0x1540000002148fae */ /* 0x0001e8000d901d64 */
[----:B------:R0:W-:Y:S04]  /*9b70*/  @!P0 LDGSTS.E.BYPASS.LTC128B.128 [R20+0x19400], desc[UR36][R2.64+0x80], !P4 ;  /* 0x1940008002148fae */ /* 0x0001e8000e101d64 */
[----:B------:R0:W-:Y:S02]  /*9b80*/  @!P0 LDGSTS.E.BYPASS.LTC128B.128 [R20+0x1d400], desc[UR36][R2.64+0x100], !P5 ;  /* 0x1d40010002148fae */ /* 0x0001e4000e901d64 */
.L_x_124:
[----:B0-----:R-:W3:Y:S01]  /*9b90*/  LDL R0, [R1] ;  /* 0x0000000001007983 */ /* 0x001ee20000100800 */
[----:B------:R-:W-:-:S05]  /*9ba0*/  VIADD R4, R4, 0x70 ;  /* 0x0000007004047836 */ /* 0x000fca0000000000 */
[----:B------:R-:W-:-:S13]  /*9bb0*/  ISETP.GE.AND P0, PT, R4, UR40, PT ;  /* 0x0000002804007c0c */ /* 0x000fda000bf06270 */
[----:B--2---:R-:W-:-:S05]  /*9bc0*/  @!P0 LEA R2, P1, R37, R14, 0x1 ;  /* 0x0000000e25028211 */ /* 0x004fca00078208ff */
[----:B-1----:R-:W-:-:S05]  /*9bd0*/  @!P0 IMAD.X R3, RZ, RZ, R6, P1 ;  /* 0x000000ffff038224 */ /* 0x002fca00008e0606 */
[----:B------:R-:W-:Y:S01]  /*9be0*/  @!PT LDS RZ, [RZ] ;  /* 0x00000000fffff984 */ /* 0x000fe20000000800 */
[----:B------:R-:W-:Y:S01]  /*9bf0*/  @!PT LDS RZ, [RZ] ;  /* 0x00000000fffff984 */ /* 0x000fe20000000800 */
[----:B------:R-:W-:Y:S01]  /*9c00*/  @!PT LDS RZ, [RZ] ;  /* 0x00000000fffff984 */ /* 0x000fe20000000800 */
[----:B------:R0:W-:Y:S04]  /*9c10*/  @!P0 LDGSTS.E.BYPASS.LTC128B.128 [R20+0x15c00], desc[UR36][R2.64], !P3 ;  /* 0x15c0000002148fae */ /* 0x0001e8000d901d64 */
[----:B------:R0:W-:Y:S04]  /*9c20*/  @!P0 LDGSTS.E.BYPASS.LTC128B.128 [R20+0x19c00], desc[UR36][R2.64+0x80], !P4 ;  /* 0x19c0008002148fae */ /* 0x0001e8000e101d64 */
[----:B------:R0:W-:Y:S01]  /*9c30*/  @!P0 LDGSTS.E.BYPASS.LTC128B.128 [R20+0x1dc00], desc[UR36][R2.64+0x100], !P5 ;  /* 0x1dc0010002148fae */ /* 0x0001e2000e901d64 */
[----:B------:R-:W-:Y:S01]  /*9c40*/  NOP ;  /* 0x0000000000007918 */ /* 0x000fe20000000000 */
[----:B------:R-:W-:Y:S02]  /*9c50*/  SYNCS.ARRIVE.TRANS64.RED.A0T1 RZ, [UR39+0x30800], RZ ;  /* 0x030800ffffff79a7 */ /* 0x000fe40008200427 */
[----:B------:R-:W-:Y:S01]  /*9c60*/  ARRIVES.LDGSTSBAR.64.TRANSCNT [UR39+0x30800] ;  /* 0x03080000ff0079b0 */ /* 0x000fe20008000aa7 */
[----:B---3--:R-:W-:-:S04]  /*9c70*/  LOP3.LUT R0, R0, 0x1, RZ, 0xc, !PT ;  /* 0x0000000100007812 */ /* 0x008fc800078e0cff */
[----:B------:R-:W-:Y:S01]  /*9c80*/  SHF.L.U32 R0, R0, 0x1f, RZ ;  /* 0x0000001f00007819 */ /* 0x000fe200000006ff */
[----:B------:R-:W-:Y:S01]  /*9c90*/  NOP ;  /* 0x0000000000007918 */ /* 0x000fe20000000000 */
[----:B------:R-:W-:Y:S01]  /*9ca0*/  SYNCS.ARRIVE.TRANS64.A1T0 RZ, [UR39+0x30800], RZ ;  /* 0x030800ffffff79a7 */ /* 0x000fe20008100027 */
[----:B------:R-:W-:Y:S01]  /*9cb0*/  BSSY B0, `(.L_x_53) ;  /* 0x0000003000007945 */ /* 0x000fe20003800000 */
[----:B------:R-:W1:Y:S03]  /*9cc0*/  SYNCS.PHASECHK.TRANS64.TRYWAIT P0, [UR39+0x30820], R0 ;  /* 0x03082000ff0075a7 */ /* 0x000e660008000167 */
[----:B01----:R-:W-:Y:S05]  /*9cd0*/  @!P0 BRA `(.L_x_54) ;  /* 0x0000002c00dc8947 */ /* 0x003fea0003800000 */
.L_x_125:
[----:B------:R-:W-:Y:S05]  /*9ce0*/  BSYNC B0 ;  /* 0x0000000000007941 */ /* 0x000fea0003800000 */
.L_x_53:
[----:B------:R-:W-:Y:S01]  /*9cf0*/  UISETP.GE.AND UP0, UPT, UR38, 0x61, UPT ;  /* 0x000000612600788c */ /* 0x000fe2000bf06270 */
[----:B------:R-:W-:-:S05]  /*9d00*/  IMAD.U32 R20, RZ, RZ, UR43 ;  /* 0x0000002bff147e24 */ /* 0x000fca000f8e00ff */
[----:B------:R-:W-:-:S13]  /*9d10*/  PLOP3.LUT P0, PT, PT, PT, UP0, 0x40, 0x0 ;  /* 0x000000000000781c */ /* 0x000fda0003f0e808 */
[----:B------:R-:W-:Y:S05]  /*9d20*/  @P0 BRA `(.L_x_55) ;  /* 0x0000000c00e80947 */ /* 0x000fea0003800000 */
[----:B------:R-:W-:Y:S01]  /*9d30*/  BSSY B0, `(.L_x_55) ;  /* 0x00000f9000007945 */ /* 0x000fe20003800000 */
[----:B------:R-:W-:Y:S01]  /*9d40*/  MOV R21, R25 ;  /* 0x0000001900157202 */ /* 0x000fe20000000f00 */
[----:B------:R-:W-:Y:S02]  /*9d50*/  IMAD.MOV.U32 R7, RZ, RZ, R22 ;  /* 0x000000ffff077224 */ /* 0x000fe400078e0016 */
[----:B------:R-:W-:Y:S02]  /*9d60*/  IMAD.U32 R6, RZ, RZ, UR41 ;  /* 0x00000029ff067e24 */ /* 0x000fe4000f8e00ff */
[----:B------:R-:W-:-:S07]  /*9d70*/  IMAD.U32 R28, RZ, RZ, UR43 ;  /* 0x0000002bff1c7e24 */ /* 0x000fce000f8e00ff */
.L_x_68:
[----:B0-----:R-:W0:Y:S01]  /*9d80*/  LDC R0, c[0x0][0x430] ;  /* 0x00010c00ff007b82 */ /* 0x001e220000000800 */
[----:B------:R-:W-:Y:S01]  /*9d90*/  ISETP.GT.U32.AND P0, PT, R26, 0x5f, PT ;  /* 0x0000005f1a00780c */ /* 0x000fe20003f04070 */
[----:B------:R-:W-:Y:S01]  /*9da0*/  IMAD R3, R6, 0x60, R31 ;  /* 0x0000006006037824 */ /* 0x000fe200078e021f */
[----:B------:R-:W-:Y:S01]  /*9db0*/  LOP3.LUT P2, RZ, R16, 0x40, RZ, 0xc0, !PT ;  /* 0x0000004010ff7812 */ /* 0x000fe2000784c0ff */
[----:B------:R-:W-:Y:S01]  /*9dc0*/  VIADD R22, R7, 0x1 ;  /* 0x0000000107167836 */ /* 0x000fe20000000000 */
[----:B------:R-:W-:Y:S02]  /*9dd0*/  ULDC UR4, c[0x0][0x430] ;  /* 0x00010c0000047ab9 */ /* 0x000fe40000000800 */
[----:B------:R-:W-:-:S05]  /*9de0*/  IADD3 R10, R26, R3, RZ ;  /* 0x000000031a0a7210 */ /* 0x000fca0007ffe0ff */
[----:B------:R-:W-:Y:S02]  /*9df0*/  IMAD.MOV.U32 R11, RZ, RZ, R10 ;  /* 0x000000ffff0b7224 */ /* 0x000fe400078e000a */
[----:B------:R-:W1:Y:S01]  /*9e00*/  @!P0 LDC.64 R8, c[0x0][0x428] ;  /* 0x00010a00ff088b82 */ /* 0x000e620000000a00 */
[----:B0-----:R-:W-:-:S13]  /*9e10*/  ISETP.NE.AND P1, PT, R0, 0x1, PT ;  /* 0x000000010000780c */ /* 0x001fda0003f25270 */
[----:B------:R-:W0:Y:S08]  /*9e20*/  @P1 LDC R5, c[0x0][0x434] ;  /* 0x00010d00ff051b82 */ /* 0x000e300000000800 */
[----:B------:R-:W2:Y:S01]  /*9e30*/  @P1 LDC R3, c[0x0][0x438] ;  /* 0x00010e00ff031b82 */ /* 0x000ea20000000800 */
[----:B0-----:R-:W-:-:S07]  /*9e40*/  @P1 IMAD.HI.U32 R0, R10, R5, RZ ;  /* 0x000000050a001227 */ /* 0x001fce00078e00ff */
[----:B------:R-:W0:Y:S01]  /*9e50*/  @!P0 LDC.64 R4, c[0x0][0x418] ;  /* 0x00010600ff048b82 */ /* 0x000e220000000a00 */
[----:B--2---:R-:W-:Y:S01]  /*9e60*/  @P1 SHF.R.U32.HI R11, RZ, R3, R0 ;  /* 0x00000003ff0b1219 */ /* 0x004fe20000011600 */
[----:B-1----:R-:W-:-:S03]  /*9e70*/  @!P0 IMAD R0, R32, R8, RZ ;  /* 0x0000000820008224 */ /* 0x002fc600078e02ff */
[--C-:B------:R-:W-:Y:S01]  /*9e80*/  @!P0 SHF.R.S32.HI R3, RZ, 0x1f, R11.reuse ;  /* 0x0000001fff038819 */ /* 0x100fe2000001140b */
[----:B------:R-:W-:Y:S02]  /*9e90*/  @!P0 IMAD.MOV.U32 R2, RZ, RZ, R11 ;  /* 0x000000ffff028224 */ /* 0x000fe400078e000b */
[C---:B------:R-:W-:Y:S02]  /*9ea0*/  @!P0 IMAD R9, R30.reuse, R9, R0 ;  /* 0x000000091e098224 */ /* 0x040fe400078e0200 */
[----:B------:R-:W-:-:S04]  /*9eb0*/  @!P0 IMAD.WIDE.U32 R2, R30, R8, R2 ;  /* 0x000000081e028225 */ /* 0x000fc800078e0002 */
[----:B------:R-:W-:Y:S01]  /*9ec0*/  @!P0 IMAD.IADD R0, R9, 0x1, R3 ;  /* 0x0000000109008824 */ /* 0x000fe200078e0203 */
[----:B0-----:R-:W-:-:S04]  /*9ed0*/  @!P0 LEA R4, P1, R2, R4, 0x2 ;  /* 0x0000000402048211 */ /* 0x001fc800078210ff */
[----:B------:R-:W-:Y:S02]  /*9ee0*/  @!P0 LEA.HI.X R5, R2, R5, R0, 0x2, P1 ;  /* 0x0000000502058211 */ /* 0x000fe400008f1400 */
[----:B------:R-:W-:Y:S01]  /*9ef0*/  MOV R0, RZ ;  /* 0x000000ff00007202 */ /* 0x000fe20000000f00 */
[----:B------:R-:W-:-:S05]  /*9f00*/  IMAD.MOV R3, RZ, RZ, -R11 ;  /* 0x000000ffff037224 */ /* 0x000fca00078e0a0b */
[----:B------:R0:W5:Y:S01]  /*9f10*/  @!P0 LDG.E R0, desc[UR36][R4.64] ;  /* 0x0000002404008981 */ /* 0x000162000c1e1900 */
[----:B------:R-:W-:Y:S01]  /*9f20*/  ISETP.NE.AND P0, PT, R22, 0x2, PT ;  /* 0x000000021600780c */ /* 0x000fe20003f05270 */
[----:B------:R-:W-:-:S03]  /*9f30*/  IMAD.MOV.U32 R20, RZ, RZ, R6 ;  /* 0x000000ffff147224 */ /* 0x000fc600078e0006 */
[----:B------:R-:W-:Y:S02]  /*9f40*/  SEL R2, RZ, 0x1, P0 ;  /* 0x00000001ff027807 */ /* 0x000fe40000000000 */
[----:B------:R-:W-:Y:S02]  /*9f50*/  SEL R22, R22, RZ, P0 ;  /* 0x000000ff16167207 */ /* 0x000fe40000000000 */
[----:B------:R-:W-:Y:S01]  /*9f60*/  LOP3.LUT R25, R21, R2, RZ, 0x3c, !PT ;  /* 0x0000000215197212 */ /* 0x000fe200078e3cff */
[----:B0-----:R-:W-:Y:S01]  /*9f70*/  IMAD R5, R3, UR4, R10 ;  /* 0x0000000403057c24 */ /* 0x001fe2000f8e020a */
[----:B------:R-:W-:Y:S06]  /*9f80*/  @!P2 BRA `(.L_x_56) ;  /* 0x000000000004a947 */ /* 0x000fec0003800000 */
[----:B------:R-:W-:Y:S01]  /*9f90*/  BPT.TRAP 0x1 ;  /* 0x000000040000795c */ /* 0x000fe20000300000 */
.L_x_56:
[----:B------:R-:W-:Y:S01]  /*9fa0*/  LEA R6, R22, UR39, 0x3 ;  /* 0x0000002716067c11 */ /* 0x000fe2000f8e18ff */
[----:B------:R-:W-:Y:S01]  /*9fb0*/  BSSY B1, `(.L_x_57) ;  /* 0x0000004000017945 */ /* 0x000fe20003800000 */
[----:B------:R-:W-:-:S04]  /*9fc0*/  SHF.L.U32 R3, R25, 0x1f, RZ ;  /* 0x0000001f19037819 */ /* 0x000fc800000006ff */
[----:B------:R-:W0:Y:S02]  /*9fd0*/  SYNCS.PHASECHK.TRANS64.TRYWAIT P0, [R6+URZ+0x30840], R3 ;  /* 0x03084003060075a7 */ /* 0x000e24000800017f */
[----:B0-----:R-:W-:Y:S05]  /*9fe0*/  @!P0 BRA `(.L_x_58) ;  /* 0x0000002c00308947 */ /* 0x001fea0003800000 */
.L_x_126:
[----:B------:R-:W-:Y:S05]  /*9ff0*/  BSYNC B1 ;  /* 0x0000000000017941 */ /* 0x000fea0003800000 */
.L_x_57:
[----:B------:R-:W-:Y:S01]  /*a000*/  SHF.R.S32.HI R23, RZ, 0x1f, R5 ;  /* 0x0000001fff177819 */ /* 0x000fe20000011405 */
[----:B------:R-:W-:Y:S01]  /*a010*/  ULDC.64 UR4, c[0x0][0x300] ;  /* 0x0000c00000047ab9 */ /* 0x000fe20000000a00 */
[----:B-----5:R-:W-:Y:S02]  /*a020*/  SHF.R.S32.HI R24, RZ, 0x1f, R0 ;  /* 0x0000001fff187819 */ /* 0x020fe40000011400 */
[C---:B------:R-:W-:Y:S01]  /*a030*/  LOP3.LUT P3, RZ, R16.reuse, 0x4, RZ, 0xc0, !PT ;  /* 0x0000000410ff7812 */ /* 0x040fe2000786c0ff */
[----:B------:R-:W-:Y:S01]  /*a040*/  IMAD R2, R23, UR4, RZ ;  /* 0x0000000417027c24 */ /* 0x000fe2000f8e02ff */
[C---:B------:R-:W-:Y:S02]  /*a050*/  LOP3.LUT P2, RZ, R16.reuse, 0x2, RZ, 0xc0, !PT ;  /* 0x0000000210ff7812 */ /* 0x040fe4000784c0ff */
[----:B------:R-:W-:Y:S01]  /*a060*/  LOP3.LUT P1, RZ, R16, 0x1, RZ, 0xc0, !PT ;  /* 0x0000000110ff7812 */ /* 0x000fe2000782c0ff */
[C---:B------:R-:W-:Y:S02]  /*a070*/  IMAD R9, R5.reuse, UR5, R2 ;  /* 0x0000000505097c24 */ /* 0x040fe4000f8e0202 */
[----:B0-----:R-:W-:Y:S01]  /*a080*/  IMAD.WIDE.U32 R2, R5, UR4, RZ ;  /* 0x0000000405027c25 */ /* 0x001fe2000f8e00ff */
        /* <DEDUP_REMOVED lines=10> */
[----:B------:R-:W-:Y:S02]  /*a130*/  ULDC.64 UR4, c[0x0][0x2e8] ;  /* 0x0000ba0000047ab9 */ /* 0x000fe40000000a00 */
[----:B------:R-:W-:Y:S01]  /*a140*/  LEA R8, P0, R2, UR4, 0x1 ;  /* 0x0000000402087c11 */ /* 0x000fe2000f8008ff */
[----:B------:R-:W-:Y:S01]  /*a150*/  IMAD.IADD R3, R9, 0x1, R3 ;  /* 0x0000000109037824 */ /* 0x000fe200078e0203 */
[----:B------:R-:W-:Y:S01]  /*a160*/  UMOV UR4, 0xffffffff ;  /* 0xffffffff00047882 */ /* 0x000fe20000000000 */
[----:B------:R-:W-:-:S03]  /*a170*/  IMAD R9, R22, 0x4800, R27 ;  /* 0x0000480016097824 */ /* 0x000fc600078e021b */
[----:B------:R-:W-:Y:S01]  /*a180*/  LEA.HI.X R10, R2, UR5, R3, 0x1, P0 ;  /* 0x00000005020a7c11 */ /* 0x000fe200080f0c03 */
[----:B------:R-:W-:Y:S06]  /*a190*/  BRA.DIV UR4, `(.L_x_59) ;  /* 0x0000002a04d87947 */ /* 0x000fec000b800000 */
[----:B------:R-:W0:Y:S01]  /*a1a0*/  SHFL.IDX PT, R14, R8, RZ, 0x181f ;  /* 0x00181fff080e7589 */ /* 0x000e2200000e0000 */
[----:B------:R-:W-:Y:S01]  /*a1b0*/  IMAD.SHL.U32 R4, R37, 0x2, RZ ;  /* 0x0000000225047824 */ /* 0x000fe200078e00ff */
[----:B------:R-:W-:Y:S02]  /*a1c0*/  LEA R9, R9, UR39, 0x1 ;  /* 0x0000002709097c11 */ /* 0x000fe4000f8e08ff */
[----:B------:R-:W1:Y:S04]  /*a1d0*/  SHFL.IDX PT, R3, R10, RZ, 0x181f ;  /* 0x00181fff0a037589 */ /* 0x000e6800000e0000 */
[----:B------:R-:W-:Y:S01]  /*a1e0*/  SHFL.IDX PT, R35, R10, 0x2, 0x181f ;  /* 0x00581f000a237f89 */ /* 0x000fe200000e0000 */
[----:B0-----:R-:W-:-:S03]  /*a1f0*/  IADD3 R2, P0, R14, R4, RZ ;  /* 0x000000040e027210 */ /* 0x001fc60007f1e0ff */
[----:B------:R-:W0:Y:S01]  /*a200*/  SHFL.IDX PT, R14, R8, 0x1, 0x181f ;  /* 0x00381f00080e7f89 */ /* 0x000e2200000e0000 */
[----:B-1----:R-:W-:-:S05]  /*a210*/  IADD3.X R3, RZ, R3, RZ, P0, !PT ;  /* 0x00000003ff037210 */ /* 0x002fca00007fe4ff */
[----:B------:R-:W-:Y:S04]  /*a220*/  LDGSTS.E.BYPASS.LTC128B.128 [R9+0x1e400], desc[UR36][R2.64], !P3 ;  /* 0x1e40000002097fae */ /* 0x000fe8000d901d64 */
[----:B------:R-:W-:Y:S04]  /*a230*/  LDGSTS.E.BYPASS.LTC128B.128 [R9+0x21400], desc[UR36][R2.64+0x80], !P2 ;  /* 0x2140008002097fae */ /* 0x000fe8000d101d64 */
[----:B------:R1:W-:Y:S04]  /*a240*/  LDGSTS.E.BYPASS.LTC128B.128 [R9+0x24400], desc[UR36][R2.64+0x100], !P1 ;  /* 0x2440010002097fae */ /* 0x0003e8000c901d64 */
[----:B-1----:R-:W1:Y:S01]  /*a250*/  SHFL.IDX PT, R3, R10, 0x1, 0x181f ;  /* 0x00381f000a037f89 */ /* 0x002e6200000e0000 */
[----:B0-----:R-:W-:-:S03]  /*a260*/  IADD3 R2, P0, R14, R4, RZ ;  /* 0x000000040e027210 */ /* 0x001fc60007f1e0ff */
[----:B------:R-:W0:Y:S02]  /*a270*/  SHFL.IDX PT, R14, R8, 0x2, 0x181f ;  /* 0x00581f00080e7f89 */ /* 0x000e2400000e0000 */
[----:B-1----:R-:W-:-:S05]  /*a280*/  IMAD.X R3, RZ, RZ, R3, P0 ;  /* 0x000000ffff037224 */ /* 0x002fca00000e0603 */
[----:B------:R-:W-:Y:S04]  /*a290*/  LDGSTS.E.BYPASS.LTC128B.128 [R9+0x1ec00], desc[UR36][R2.64], !P3 ;  /* 0x1ec0000002097fae */ /* 0x000fe8000d901d64 */
[----:B------:R-:W-:Y:S04]  /*a2a0*/  LDGSTS.E.BYPASS.LTC128B.128 [R9+0x21c00], desc[UR36][R2.64+0x80], !P2 ;  /* 0x21c0008002097fae */ /* 0x000fe8000d101d64 */
[----:B------:R0:W-:Y:S02]  /*a2b0*/  LDGSTS.E.BYPASS.LTC128B.128 [R9+0x24c00], desc[UR36][R2.64+0x100], !P1 ;  /* 0x24c0010002097fae */ /* 0x0001e4000c901d64 */
[----:B0-----:R-:W-:-:S02]  /*a2c0*/  IADD3 R2, P0, R14, R4, RZ ;  /* 0x000000040e027210 */ /* 0x001fc40007f1e0ff */
[----:B------:R-:W0:Y:S03]  /*a2d0*/  SHFL.IDX PT, R14, R8, 0x3, 0x181f ;  /* 0x00781f00080e7f89 */ /* 0x000e2600000e0000 */
[----:B------:R-:W-:Y:S02]  /*a2e0*/  IMAD.X R3, RZ, RZ, R35, P0 ;  /* 0x000000ffff037224 */ /* 0x000fe400000e0623 */
[----:B------:R-:W1:Y:S04]  /*a2f0*/  SHFL.IDX PT, R35, R10, 0x3, 0x181f ;  /* 0x00781f000a237f89 */ /* 0x000e6800000e0000 */
[----:B------:R-:W-:Y:S04]  /*a300*/  LDGSTS.E.BYPASS.LTC128B.128 [R9+0x1f400], desc[UR36][R2.64], !P3 ;  /* 0x1f40000002097fae */ /* 0x000fe8000d901d64 */
[----:B------:R-:W-:Y:S04]  /*a310*/  LDGSTS.E.BYPASS.LTC128B.128 [R9+0x22400], desc[UR36][R2.64+0x80], !P2 ;  /* 0x2240008002097fae */ /* 0x000fe8000d101d64 */
[----:B------:R0:W-:Y:S02]  /*a320*/  LDGSTS.E.BYPASS.LTC128B.128 [R9+0x25400], desc[UR36][R2.64+0x100], !P1 ;  /* 0x2540010002097fae */ /* 0x0001e4000c901d64 */
[----:B0-----:R-:W-:-:S02]  /*a330*/  IADD3 R2, P0, R14, R4, RZ ;  /* 0x000000040e027210 */ /* 0x001fc40007f1e0ff */
[----:B------:R-:W0:Y:S03]  /*a340*/  SHFL.IDX PT, R14, R8, 0x4, 0x181f ;  /* 0x00981f00080e7f89 */ /* 0x000e2600000e0000 */
[----:B-1----:R-:W-:Y:S02]  /*a350*/  IMAD.X R3, RZ, RZ, R35, P0 ;  /* 0x000000ffff037224 */ /* 0x002fe400000e0623 */
[----:B------:R-:W1:Y:S04]  /*a360*/  SHFL.IDX PT, R35, R10, 0x4, 0x181f ;  /* 0x00981f000a237f89 */ /* 0x000e6800000e0000 */
[----:B------:R-:W-:Y:S04]  /*a370*/  LDGSTS.E.BYPASS.LTC128B.128 [R9+0x1fc00], desc[UR36][R2.64], !P3 ;  /* 0x1fc0000002097fae */ /* 0x000fe8000d901d64 */
[----:B------:R-:W-:Y:S04]  /*a380*/  LDGSTS.E.BYPASS.LTC128B.128 [R9+0x22c00], desc[UR36][R2.64+0x80], !P2 ;  /* 0x22c0008002097fae */ /* 0x000fe8000d101d64 */
[----:B------:R0:W-:Y:S02]  /*a390*/  LDGSTS.E.BYPASS.LTC128B.128 [R9+0x25c00], desc[UR36][R2.64+0x100], !P1 ;  /* 0x25c0010002097fae */ /* 0x0001e4000c901d64 */
[----:B0-----:R-:W-:-:S02]  /*a3a0*/  IADD3 R2, P0, R14, R4, RZ ;  /* 0x000000040e027210 */ /* 0x001fc40007f1e0ff */
[----:B------:R0:W2:Y:S02]  /*a3b0*/  SHFL.IDX PT, R14, R8, 0x5, 0x181f ;  /* 0x00b81f00080e7f89 */ /* 0x0000a400000e0000 */
[----:B-1----:R-:W-:Y:S02]  /*a3c0*/  IADD3.X R3, RZ, R35, RZ, P0, !PT ;  /* 0x00000023ff037210 */ /* 0x002fe400007fe4ff */
[----:B------:R0:W1:Y:S04]  /*a3d0*/  SHFL.IDX PT, R35, R10, 0x5, 0x181f ;  /* 0x00b81f000a237f89 */ /* 0x00006800000e0000 */
[----:B------:R0:W-:Y:S04]  /*a3e0*/  LDGSTS.E.BYPASS.LTC128B.128 [R9+0x20400], desc[UR36][R2.64], !P3 ;  /* 0x2040000002097fae */ /* 0x0001e8000d901d64 */
[----:B------:R0:W-:Y:S04]  /*a3f0*/  LDGSTS.E.BYPASS.LTC128B.128 [R9+0x23400], desc[UR36][R2.64+0x80], !P2 ;  /* 0x2340008002097fae */ /* 0x0001e8000d101d64 */
[----:B------:R0:W-:Y:S02]  /*a400*/  LDGSTS.E.BYPASS.LTC128B.128 [R9+0x26400], desc[UR36][R2.64+0x100], !P1 ;  /* 0x2640010002097fae */ /* 0x0001e4000c901d64 */
.L_x_140:
[----:B0-2---:R-:W-:-:S05]  /*a410*/  IADD3 R2, P0, R14, R4, RZ ;  /* 0x000000040e027210 */ /* 0x005fca0007f1e0ff */
[----:B-1----:R-:W-:Y:S01]  /*a420*/  IMAD.X R3, RZ, RZ, R35, P0 ;  /* 0x000000ffff037224 */ /* 0x002fe200000e0623 */
[----:B------:R-:W-:-:S04]  /*a430*/  PLOP3.LUT P0, PT, PT, PT, PT, 0x80, 0x0 ;  /* 0x000000000000781c */ /* 0x000fc80003f0f070 */
[----:B------:R-:W-:Y:S01]  /*a440*/  @!PT LDS RZ, [RZ] ;  /* 0x00000000fffff984 */ /* 0x000fe20000000800 */
[----:B------:R-:W-:Y:S01]  /*a450*/  @!PT LDS RZ, [RZ] ;  /* 0x00000000fffff984 */ /* 0x000fe20000000800 */
[----:B------:R-:W-:Y:S01]  /*a460*/  @!PT LDS RZ, [RZ] ;  /* 0x00000000fffff984 */ /* 0x000fe20000000800 */
[----:B------:R0:W-:Y:S04]  /*a470*/  LDGSTS.E.BYPASS.LTC128B.128 [R9+0x20c00], desc[UR36][R2.64], !P3 ;  /* 0x20c0000002097fae */ /* 0x0001e8000d901d64 */
[----:B------:R0:W-:Y:S04]  /*a480*/  LDGSTS.E.BYPASS.LTC128B.128 [R9+0x23c00], desc[UR36][R2.64+0x80], !P2 ;  /* 0x23c0008002097fae */ /* 0x0001e8000d101d64 */
[----:B------:R0:W-:Y:S01]  /*a490*/  LDGSTS.E.BYPASS.LTC128B.128 [R9+0x26c00], desc[UR36][R2.64+0x100], !P1 ;  /* 0x26c0010002097fae */ /* 0x0001e2000c901d64 */
[----:B------:R-:W-:Y:S01]  /*a4a0*/  NOP ;  /* 0x0000000000007918 */ /* 0x000fe20000000000 */
.L_x_60:
        /* <DEDUP_REMOVED lines=10> */
.L_x_61:
[----:B------:R1:W-:Y:S01]  /*a550*/  SYNCS.ARRIVE.TRANS64.A1T0 RZ, [R6+URZ+0x30830], RZ ;  /* 0x030830ff06ff79a7 */ /* 0x0003e2000810003f */
[----:B------:R-:W-:Y:S05]  /*a560*/  @!P2 BRA `(.L_x_62) ;  /* 0x000000000004a947 */ /* 0x000fea0003800000 */
[----:B------:R-:W-:Y:S01]  /*a570*/  BPT.TRAP 0x1 ;  /* 0x000000040000795c */ /* 0x000fe20000300000 */
.L_x_62:
[----:B0-----:R-:W-:Y:S01]  /*a580*/  SHF.L.U32 R9, R21, 0x1f, RZ ;  /* 0x0000001f15097819 */ /* 0x001fe200000006ff */
[----:B------:R-:W-:Y:S01]  /*a590*/  IMAD.MOV.U32 R3, RZ, RZ, -0x60 ;  /* 0xffffffa0ff037424 */ /* 0x000fe200078e00ff */
[----:B-1----:R-:W-:Y:S01]  /*a5a0*/  LEA R6, R7, UR39, 0x3 ;  /* 0x0000002707067c11 */ /* 0x002fe2000f8e18ff */
[----:B------:R-:W-:Y:S02]  /*a5b0*/  BSSY B1, `(.L_x_63) ;  /* 0x0000004000017945 */ /* 0x000fe40003800000 */
[----:B------:R-:W-:Y:S01]  /*a5c0*/  IMAD R3, R28, R3, UR38 ;  /* 0x000000261c037e24 */ /* 0x000fe2000f8e0203 */
[----:B------:R-:W0:Y:S02]  /*a5d0*/  SYNCS.PHASECHK.TRANS64.TRYWAIT P0, [R6+URZ+0x30860], R9 ;  /* 0x03086009060075a7 */ /* 0x000e24000800017f */
[----:B0-----:R-:W-:Y:S05]  /*a5e0*/  @!P0 BRA `(.L_x_64) ;  /* 0x0000002c007c8947 */ /* 0x001fea0003800000 */
.L_x_141:
[----:B------:R-:W-:Y:S05]  /*a5f0*/  BSYNC B1 ;  /* 0x0000000000017941 */ /* 0x000fea0003800000 */
.L_x_63:
[----:B------:R-:W-:Y:S01]  /*a600*/  UMOV UR4, 0xffffffff ;  /* 0xffffffff00047882 */ /* 0x000fe20000000000 */
[C---:B------:R-:W-:Y:S01]  /*a610*/  LOP3.LUT P3, RZ, R16.reuse, 0x20, RZ, 0xc0, !PT ;  /* 0x0000002010ff7812 */ /* 0x040fe2000786c0ff */
[----:B------:R-:W-:Y:S01]  /*a620*/  IMAD R7, R7, 0x4800, R27 ;  /* 0x0000480007077824 */ /* 0x000fe200078e021b */
[C---:B------:R-:W-:Y:S01]  /*a630*/  LOP3.LUT P2, RZ, R16.reuse, 0x10, RZ, 0xc0, !PT ;  /* 0x0000001010ff7812 */ /* 0x040fe2000784c0ff */
[----:B------:R-:W-:Y:S01]  /*a640*/  IMAD.IADD R8, R3, 0x1, -R34 ;  /* 0x0000000103087824 */ /* 0x000fe200078e0a22 */
[----:B------:R-:W-:Y:S01]  /*a650*/  LOP3.LUT P1, RZ, R16, 0x8, RZ, 0xc0, !PT ;  /* 0x0000000810ff7812 */ /* 0x000fe2000782c0ff */
[----:B------:R-:W-:-:S12]  /*a660*/  BRA.DIV UR4, `(.L_x_65) ;  /* 0x0000002e04707947 */ /* 0x000fd8000b800000 */
[----:B------:R-:W1:Y:S01]  /*a670*/  SHFL.IDX PT, R14, R17, RZ, 0x181f ;  /* 0x00181fff110e7589 */ /* 0x000e6200000e0000 */
[----:B------:R-:W-:-:S03]  /*a680*/  LEA R7, R7, UR39, 0x1 ;  /* 0x0000002707077c11 */ /* 0x000fc6000f8e08ff */
[----:B------:R-:W2:Y:S01]  /*a690*/  SHFL.IDX PT, R3, R18, RZ, 0x181f ;  /* 0x00181fff12037589 */ /* 0x000ea200000e0000 */
[----:B-1----:R-:W-:-:S03]  /*a6a0*/  IADD3 R2, P0, R14, R4, RZ ;  /* 0x000000040e027210 */ /* 0x002fc60007f1e0ff */
[----:B------:R-:W1:Y:S01]  /*a6b0*/  SHFL.IDX PT, R14, R17, 0x1, 0x181f ;  /* 0x00381f00110e7f89 */ /* 0x000e6200000e0000 */
[----:B--2---:R-:W-:Y:S02]  /*a6c0*/  IADD3.X R3, RZ, R3, RZ, P0, !PT ;  /* 0x00000003ff037210 */ /* 0x004fe400007fe4ff */
[----:B------:R-:W-:-:S13]  /*a6d0*/  ISETP.LT.OR P0, PT, R8, 0x1, P3 ;  /* 0x000000010800780c */ /* 0x000fda0001f01670 */
[----:B------:R-:W-:Y:S01]  /*a6e0*/  LDGSTS.E.BYPASS.LTC128B.128 [R7+0x400], desc[UR36][R2.64], !P0 ;  /* 0x0040000002077fae */ /* 0x000fe2000c101d64 */
[----:B------:R-:W-:-:S13]  /*a6f0*/  ISETP.LT.OR P0, PT, R8, 0x1, P2 ;  /* 0x000000010800780c */ /* 0x000fda0001701670 */
[----:B------:R-:W-:Y:S01]  /*a700*/  LDGSTS.E.BYPASS.LTC128B.128 [R7+0x3400], desc[UR36][R2.64+0x80], !P0 ;  /* 0x0340008002077fae */ /* 0x000fe2000c101d64 */
[----:B------:R-:W-:-:S13]  /*a710*/  ISETP.LT.OR P0, PT, R8, 0x1, P1 ;  /* 0x000000010800780c */ /* 0x000fda0000f01670 */
[----:B------:R2:W-:Y:S04]  /*a720*/  LDGSTS.E.BYPASS.LTC128B.128 [R7+0x6400], desc[UR36][R2.64+0x100], !P0 ;  /* 0x0640010002077fae */ /* 0x0005e8000c101d64 */
[----:B--2---:R-:W2:Y:S01]  /*a730*/  SHFL.IDX PT, R3, R18, 0x1, 0x181f ;  /* 0x00381f0012037f89 */ /* 0x004ea200000e0000 */
[----:B-1----:R-:W-:-:S03]  /*a740*/  IADD3 R2, P0, R14, R4, RZ ;  /* 0x000000040e027210 */ /* 0x002fc60007f1e0ff */
[----:B------:R-:W1:Y:S02]  /*a750*/  SHFL.IDX PT, R14, R17, 0x2, 0x181f ;  /* 0x00581f00110e7f89 */ /* 0x000e6400000e0000 */
[----:B--2---:R-:W-:Y:S01]  /*a760*/  IMAD.X R3, RZ, RZ, R3, P0 ;  /* 0x000000ffff037224 */ /* 0x004fe200000e0603 */
        /* <DEDUP_REMOVED lines=28> */
[----:B------:R-:W1:Y:S04]  /*a930*/  SHFL.IDX PT, R18, R18, 0x5, 0x181f ;  /* 0x00b81f0012127f89 */ /* 0x000e6800000e0000 */
[----:B------:R3:W4:Y:S01]  /*a940*/  SHFL.IDX PT, R14, R17, 0x5, 0x181f ;  /* 0x00b81f00110e7f89 */ /* 0x00072200000e0000 */
[----:B--2---:R-:W-:Y:S02]  /*a950*/  IADD3.X R3, RZ, R3, RZ, P0, !PT ;  /* 0x00000003ff037210 */ /* 0x004fe400007fe4ff */
[----:B------:R-:W-:-:S13]  /*a960*/  ISETP.LT.OR P0, PT, R8, 0x41, P3 ;  /* 0x000000410800780c */ /* 0x000fda0001f01670 */
[----:B------:R3:W-:Y:S01]  /*a970*/  LDGSTS.E.BYPASS.LTC128B.128 [R7+0x2400], desc[UR36][R2.64], !P0 ;  /* 0x0240000002077fae */ /* 0x0007e2000c101d64 */
[----:B------:R-:W-:-:S13]  /*a980*/  ISETP.LT.OR P0, PT, R8, 0x41, P2 ;  /* 0x000000410800780c */ /* 0x000fda0001701670 */
[----:B------:R3:W-:Y:S01]  /*a990*/  LDGSTS.E.BYPASS.LTC128B.128 [R7+0x5400], desc[UR36][R2.64+0x80], !P0 ;  /* 0x0540008002077fae */ /* 0x0007e2000c101d64 */
[----:B------:R-:W-:-:S13]  /*a9a0*/  ISETP.LT.OR P0, PT, R8, 0x41, P1 ;  /* 0x000000410800780c */ /* 0x000fda0000f01670 */
[----:B-1--4-:R3:W-:Y:S02]  /*a9b0*/  LDGSTS.E.BYPASS.LTC128B.128 [R7+0x8400], desc[UR36][R2.64+0x100], !P0 ;  /* 0x0840010002077fae */ /* 0x0127e4000c101d64 */
.L_x_155:
[----:B0--3--:R-:W-:Y:S01]  /*a9c0*/  IADD3 R2, P0, R14, R4, RZ ;  /* 0x000000040e027210 */ /* 0x009fe20007f1e0ff */
[----:B------:R-:W-:Y:S02]  /*a9d0*/  ULDC.64 UR4, c[0x0][0x328] ;  /* 0x0000ca0000047ab9 */ /* 0x000fe40000000a00 */
[----:B------:R-:W-:Y:S02]  /*a9e0*/  IMAD R4, R23, UR4, RZ ;  /* 0x0000000417047c24 */ /* 0x000fe4000f8e02ff */
[----:B------:R-:W-:Y:S01]  /*a9f0*/  IMAD.X R3, RZ, RZ, R18, P0 ;  /* 0x000000ffff037224 */ /* 0x000fe200000e0612 */
[----:B------:R-:W-:Y:S01]  /*aa00*/  ISETP.LT.OR P0, PT, R8, 0x51, P3 ;  /* 0x000000510800780c */ /* 0x000fe20001f01670 */
[----:B------:R-:W-:-:S12]  /*aa10*/  IMAD R9, R5, UR5, R4 ;  /* 0x0000000505097c24 */ /* 0x000fd8000f8e0204 */
[----:B------:R-:W-:Y:S01]  /*aa20*/  @!PT LDS RZ, [RZ] ;  /* 0x00000000fffff984 */ /* 0x000fe20000000800 */
[----:B------:R-:W-:Y:S01]  /*aa30*/  @!PT LDS RZ, [RZ] ;  /* 0x00000000fffff984 */ /* 0x000fe20000000800 */
[----:B------:R-:W-:Y:S01]  /*aa40*/  @!PT LDS RZ, [RZ] ;  /* 0x00000000fffff984 */ /* 0x000fe20000000800 */
[----:B------:R-:W-:Y:S01]  /*aa50*/  LDGSTS.E.BYPASS.LTC128B.128 [R7+0x2c00], desc[UR36][R2.64], !P0 ;  /* 0x02c0000002077fae */ /* 0x000fe2000c101d64 */
[----:B------:R-:W-:-:S13]  /*aa60*/  ISETP.LT.OR P0, PT, R8, 0x51, P2 ;  /* 0x000000510800780c */ /* 0x000fda0001701670 */
[----:B------:R-:W-:Y:S01]  /*aa70*/  LDGSTS.E.BYPASS.LTC128B.128 [R7+0x5c00], desc[UR36][R2.64+0x80], !P0 ;  /* 0x05c0008002077fae */ /* 0x000fe2000c101d64 */
[----:B------:R-:W-:-:S13]  /*aa80*/  ISETP.LT.OR P0, PT, R8, 0x51, P1 ;  /* 0x000000510800780c */ /* 0x000fda0000f01670 */
[----:B------:R0:W-:Y:S02]  /*aa90*/  LDGSTS.E.BYPASS.LTC128B.128 [R7+0x8c00], desc[UR36][R2.64+0x100], !P0 ;  /* 0x08c0010002077fae */ /* 0x0001e4000c101d64 */
        /* <DEDUP_REMOVED lines=8> */
[----:B------:R-:W-:Y:S02]  /*ab20*/  IMAD.IADD R3, R3, 0x1, R5 ;  /* 0x0000000103037824 */ /* 0x000fe400078e0205 */
[C---:B------:R-:W-:Y:S01]  /*ab30*/  IMAD R5, R19.reuse, UR5, R0 ;  /* 0x0000000513057c24 */ /* 0x040fe2000f8e0200 */
[----:B------:R-:W-:Y:S01]  /*ab40*/  NOP ;  /* 0x0000000000007918 */ /* 0x000fe20000000000 */
[----:B------:R-:W-:Y:S01]  /*ab50*/  IMAD.WIDE.U32 R2, R19, UR4, R2 ;  /* 0x0000000413027c25 */ /* 0x000fe2000f8e0002 */
[----:B------:R-:W-:-:S04]  /*ab60*/  ULDC.64 UR4, c[0x0][0x318] ;  /* 0x0000c60000047ab9 */ /* 0x000fc80000000a00 */
[----:B------:R-:W-:Y:S02]  /*ab70*/  IADD3 R3, R5, R3, RZ ;  /* 0x0000000305037210 */ /* 0x000fe40007ffe0ff */
[----:B------:R-:W-:-:S04]  /*ab80*/  LEA R17, P0, R2, UR4, 0x1 ;  /* 0x0000000402117c11 */ /* 0x000fc8000f8008ff */
[----:B------:R-:W-:Y:S02]  /*ab90*/  LEA.HI.X R18, R2, UR5, R3, 0x1, P0 ;  /* 0x0000000502127c11 */ /* 0x000fe400080f0c03 */
[----:B------:R-:W-:-:S13]  /*aba0*/  PLOP3.LUT P0, PT, PT, PT, PT, 0x80, 0x0 ;  /* 0x000000000000781c */ /* 0x000fda0003f0f070 */
.L_x_66:
        /* <DEDUP_REMOVED lines=10> */
.L_x_67:
[C---:B------:R-:W-:Y:S01]  /*ac50*/  ISETP.GT.AND P0, PT, R20.reuse, RZ, PT ;  /* 0x000000ff1400720c */ /* 0x040fe20003f04270 */
[----:B------:R0:W-:Y:S01]  /*ac60*/  SYNCS.ARRIVE.TRANS64.A1T0 RZ, [R6+URZ+0x30850], RZ ;  /* 0x030850ff06ff79a7 */ /* 0x0001e2000810003f */
[----:B------:R-:W-:Y:S01]  /*ac70*/  IMAD.MOV.U32 R21, RZ, RZ, R25 ;  /* 0x000000ffff157224 */ /* 0x000fe200078e0019 */
[----:B------:R-:W-:Y:S01]  /*ac80*/  MOV R28, R20 ;  /* 0x00000014001c7202 */ /* 0x000fe20000000f00 */
[----:B------:R-:W-:Y:S02]  /*ac90*/  IMAD.MOV.U32 R7, RZ, RZ, R22 ;  /* 0x000000ffff077224 */ /* 0x000fe400078e0016 */
[----:B0-----:R-:W-:-:S07]  /*aca0*/  VIADD R6, R20, 0xffffffff ;  /* 0xffffffff14067836 */ /* 0x001fce0000000000 */
[----:B------:R-:W-:Y:S05]  /*acb0*/  @P0 BRA `(.L_x_68) ;  /* 0xfffffff000300947 */ /* 0x000fea000383ffff */
[----:B------:R-:W-:Y:S05]  /*acc0*/  BSYNC B0 ;  /* 0x0000000000007941 */ /* 0x000fea0003800000 */
.L_x_55:
[----:B------:R-:W-:-:S13]  /*acd0*/  LOP3.LUT P0, RZ, R16, 0x40, RZ, 0xc0, !PT ;  /* 0x0000004010ff7812 */ /* 0x000fda000780c0ff */
[----:B------:R-:W-:Y:S05]  /*ace0*/  @!P0 BRA `(.L_x_69) ;  /* 0x0000000000048947 */ /* 0x000fea0003800000 */
[----:B------:R-:W-:Y:S01]  /*acf0*/  BPT.TRAP 0x1 ;  /* 0x000000040000795c */ /* 0x000fe20000300000 */
.L_x_69:
[----:B------:R-:W-:Y:S01]  /*ad00*/  LEA R4, R22, UR39, 0x3 ;  /* 0x0000002716047c11 */ /* 0x000fe2000f8e18ff */
[----:B------:R-:W-:Y:S01]  /*ad10*/  IMAD.MOV.U32 R5, RZ, RZ, -0x60 ;  /* 0xffffffa0ff057424 */ /* 0x000fe200078e00ff */
[----:B0-----:R-:W-:Y:S01]  /*ad20*/  SHF.L.U32 R3, R25, 0x1f, RZ ;  /* 0x0000001f19037819 */ /* 0x001fe200000006ff */
[----:B------:R-:W-:Y:S02]  /*ad30*/  BSSY B0, `(.L_x_70) ;  /* 0x0000004000007945 */ /* 0x000fe40003800000 */
[----:B------:R-:W-:Y:S01]  /*ad40*/  IMAD R5, R20, R5, UR38 ;  /* 0x0000002614057e24 */ /* 0x000fe2000f8e0205 */
[----:B------:R-:W0:Y:S02]  /*ad50*/  SYNCS.PHASECHK.TRANS64.TRYWAIT P0, [R4+URZ+0x30860], R3 ;  /* 0x03086003040075a7 */ /* 0x000e24000800017f */
[----:B0-----:R-:W-:Y:S05]  /*ad60*/  @!P0 BRA `(.L_x_71) ;  /* 0x0000002c00ac8947 */ /* 0x001fea0003800000 */
.L_x_156:
[----:B------:R-:W-:Y:S05]  /*ad70*/  BSYNC B0 ;  /* 0x0000000000007941 */ /* 0x000fea0003800000 */
.L_x_70:
[----:B------:R-:W-:Y:S01]  /*ad80*/  UMOV UR4, 0xffffffff ;  /* 0xffffffff00047882 */ /* 0x000fe20000000000 */
[----:B------:R-:W-:Y:S01]  /*ad90*/  LOP3.LUT P3, RZ, R16, 0x20, RZ, 0xc0, !PT ;  /* 0x0000002010ff7812 */ /* 0x000fe2000786c0ff */
[----:B------:R-:W-:Y:S01]  /*ada0*/  IMAD R7, R22, 0x4800, R27 ;  /* 0x0000480016077824 */ /* 0x000fe200078e021b */
[C---:B------:R-:W-:Y:S01]  /*adb0*/  LOP3.LUT P2, RZ, R16.reuse, 0x10, RZ, 0xc0, !PT ;  /* 0x0000001010ff7812 */ /* 0x040fe2000784c0ff */
[----:B------:R-:W-:Y:S01]  /*adc0*/  IMAD.IADD R5, R5, 0x1, -R34 ;  /* 0x0000000105057824 */ /* 0x000fe200078e0a22 */
[----:B------:R-:W-:Y:S01]  /*add0*/  LOP3.LUT P1, RZ, R16, 0x8, RZ, 0xc0, !PT ;  /* 0x0000000810ff7812 */ /* 0x000fe2000782c0ff */
[----:B------:R-:W-:-:S12]  /*ade0*/  BRA.DIV UR4, `(.L_x_72) ;  /* 0x0000002e04a07947 */ /* 0x000fd8000b800000 */
[----:B------:R-:W1:Y:S01]  /*adf0*/  SHFL.IDX PT, R14, R17, RZ, 0x181f ;  /* 0x00181fff110e7589 */ /* 0x000e6200000e0000 */
[----:B------:R-:W-:-:S03]  /*ae00*/  IMAD.SHL.U32 R6, R37, 0x2, RZ ;  /* 0x0000000225067824 */ /* 0x000fc600078e00ff */
[----:B------:R-:W0:Y:S02]  /*ae10*/  SHFL.IDX PT, R0, R18, RZ, 0x181f ;  /* 0x00181fff12007589 */ /* 0x000e2400000e0000 */
[----:B-1----:R-:W-:Y:S02]  /*ae20*/  IADD3 R2, P0, R14, R6, RZ ;  /* 0x000000060e027210 */ /* 0x002fe40007f1e0ff */
[----:B------:R-:W1:Y:S02]  /*ae30*/  SHFL.IDX PT, R14, R17, 0x1, 0x181f ;  /* 0x00381f00110e7f89 */ /* 0x000e6400000e0000 */
[----:B0-----:R-:W-:Y:S02]  /*ae40*/  IADD3.X R3, RZ, R0, RZ, P0, !PT ;  /* 0x00000000ff037210 */ /* 0x001fe400007fe4ff */
[----:B------:R-:W-:Y:S02]  /*ae50*/  ISETP.LT.OR P0, PT, R5, 0x1, P3 ;  /* 0x000000010500780c */ /* 0x000fe40001f01670 */
[----:B------:R-:W-:-:S02]  /*ae60*/  LEA R0, R7, UR39, 0x1 ;  /* 0x0000002707007c11 */ /* 0x000fc4000f8e08ff */
[----:B------:R-:W0:Y:S09]  /*ae70*/  SHFL.IDX PT, R7, R18, 0x1, 0x181f ;  /* 0x00381f0012077f89 */ /* 0x000e3200000e0000 */
[----:B------:R-:W-:Y:S01]  /*ae80*/  LDGSTS.E.BYPASS.LTC128B.128 [R0+0x400], desc[UR36][R2.64], !P0 ;  /* 0x0040000002007fae */ /* 0x000fe2000c101d64 */
[----:B------:R-:W-:-:S13]  /*ae90*/  ISETP.LT.OR P0, PT, R5, 0x1, P2 ;  /* 0x000000010500780c */ /* 0x000fda0001701670 */
[----:B------:R-:W-:Y:S01]  /*aea0*/  LDGSTS.E.BYPASS.LTC128B.128 [R0+0x3400], desc[UR36][R2.64+0x80], !P0 ;  /* 0x0340008002007fae */ /* 0x000fe2000c101d64 */
[----:B------:R-:W-:-:S13]  /*aeb0*/  ISETP.LT.OR P0, PT, R5, 0x1, P1 ;  /* 0x000000010500780c */ /* 0x000fda0000f01670 */
[----:B------:R1:W-:Y:S02]  /*aec0*/  LDGSTS.E.BYPASS.LTC128B.128 [R0+0x6400], desc[UR36][R2.64+0x100], !P0 ;  /* 0x0640010002007fae */ /* 0x0003e4000c101d64 */
[----:B-1----:R-:W-:Y:S02]  /*aed0*/  IADD3 R2, P0, R14, R6, RZ ;  /* 0x000000060e027210 */ /* 0x002fe40007f1e0ff */
[----:B------:R-:W1:Y:S03]  /*aee0*/  SHFL.IDX PT, R14, R17, 0x2, 0x181f ;  /* 0x00581f00110e7f89 */ /* 0x000e6600000e0000 */
[----:B0-----:R-:W-:Y:S01]  /*aef0*/  IMAD.X R3, RZ, RZ, R7, P0 ;  /* 0x000000ffff037224 */ /* 0x001fe200000e0607 */
[----:B------:R-:W-:Y:S01]  /*af00*/  ISETP.LT.OR P0, PT, R5, 0x11, P3 ;  /* 0x000000110500780c */ /* 0x000fe20001f01670 */
[----:B------:R-:W0:-:S12]  /*af10*/  SHFL.IDX PT, R7, R18, 0x2, 0x181f ;  /* 0x00581f0012077f89 */ /* 0x000e1800000e0000 */
        /* <DEDUP_REMOVED lines=26> */
[----:B------:R1:W2:Y:S02]  /*b0c0*/  SHFL.IDX PT, R14, R17, 0x5, 0x181f ;  /* 0x00b81f00110e7f89 */ /* 0x0002a400000e0000 */
[----:B0-----:R-:W-:Y:S02]  /*b0d0*/  IADD3.X R3, RZ, R7, RZ, P0, !PT ;  /* 0x00000007ff037210 */ /* 0x001fe400007fe4ff */
[----:B------:R-:W-:Y:S01]  /*b0e0*/  ISETP.LT.OR P0, PT, R5, 0x41, P3 ;  /* 0x000000410500780c */ /* 0x000fe20001f01670 */
[----:B------:R1:W3:-:S12]  /*b0f0*/  SHFL.IDX PT, R7, R18, 0x5, 0x181f ;  /* 0x00b81f0012077f89 */ /* 0x0002d800000e0000 */
[----:B------:R1:W-:Y:S01]  /*b100*/  LDGSTS.E.BYPASS.LTC128B.128 [R0+0x2400], desc[UR36][R2.64], !P0 ;  /* 0x0240000002007fae */ /* 0x0003e2000c101d64 */
[----:B------:R-:W-:-:S13]  /*b110*/  ISETP.LT.OR P0, PT, R5, 0x41, P2 ;  /* 0x000000410500780c */ /* 0x000fda0001701670 */
[----:B------:R1:W-:Y:S01]  /*b120*/  LDGSTS.E.BYPASS.LTC128B.128 [R0+0x5400], desc[UR36][R2.64+0x80], !P0 ;  /* 0x0540008002007fae */ /* 0x0003e2000c101d64 */
[----:B------:R-:W-:-:S13]  /*b130*/  ISETP.LT.OR P0, PT, R5, 0x41, P1 ;  /* 0x000000410500780c */ /* 0x000fda0000f01670 */
[----:B--23--:R1:W-:Y:S02]  /*b140*/  LDGSTS.E.BYPASS.LTC128B.128 [R0+0x8400], desc[UR36][R2.64+0x100], !P0 ;  /* 0x0840010002007fae */ /* 0x00c3e4000c101d64 */
.L_x_170:
[----:B01----:R-:W-:-:S05]  /*b150*/  IADD3 R2, P0, R14, R6, RZ ;  /* 0x000000060e027210 */ /* 0x003fca0007f1e0ff */
[----:B------:R-:W-:Y:S01]  /*b160*/  IMAD.X R3, RZ, RZ, R7, P0 ;  /* 0x000000ffff037224 */ /* 0x000fe200000e0607 */
[----:B------:R-:W-:-:S13]  /*b170*/  ISETP.LT.OR P0, PT, R5, 0x51, P3 ;  /* 0x000000510500780c */ /* 0x000fda0001f01670 */
[----:B------:R-:W-:Y:S01]  /*b180*/  @!PT LDS RZ, [RZ] ;  /* 0x00000000fffff984 */ /* 0x000fe20000000800 */
[----:B------:R-:W-:Y:S01]  /*b190*/  @!PT LDS RZ, [RZ] ;  /* 0x00000000fffff984 */ /* 0x000fe20000000800 */
[----:B------:R-:W-:Y:S01]  /*b1a0*/  @!PT LDS RZ, [RZ] ;  /* 0x00000000fffff984 */ /* 0x000fe20000000800 */
[----:B------:R0:W-:Y:S01]  /*b1b0*/  LDGSTS.E.BYPASS.LTC128B.128 [R0+0x2c00], desc[UR36][R2.64], !P0 ;  /* 0x02c0000002007fae */ /* 0x0001e2000c101d64 */
[----:B------:R-:W-:-:S13]  /*b1c0*/  ISETP.LT.OR P0, PT, R5, 0x51, P2 ;  /* 0x000000510500780c */ /* 0x000fda0001701670 */
[----:B------:R0:W-:Y:S01]  /*b1d0*/  LDGSTS.E.BYPASS.LTC128B.128 [R0+0x5c00], desc[UR36][R2.64+0x80], !P0 ;  /* 0x05c0008002007fae */ /* 0x0001e2000c101d64 */
[----:B------:R-:W-:-:S13]  /*b1e0*/  ISETP.LT.OR P0, PT, R5, 0x51, P1 ;  /* 0x000000510500780c */ /* 0x000fda0000f01670 */
[----:B------:R0:W-:Y:S01]  /*b1f0*/  LDGSTS.E.BYPASS.LTC128B.128 [R0+0x8c00], desc[UR36][R2.64+0x100], !P0 ;  /* 0x08c0010002007fae */ /* 0x0001e2000c101d64 */
[----:B------:R-:W-:Y:S01]  /*b200*/  PLOP3.LUT P0, PT, PT, PT, PT, 0x80, 0x0 ;  /* 0x000000000000781c */ /* 0x000fe20003f0f070 */
[----:B------:R-:W-:-:S12]  /*b210*/  NOP ;  /* 0x0000000000007918 */ /* 0x000fd80000000000 */
.L_x_73:
        /* <DEDUP_REMOVED lines=10> */
.L_x_74:
[----:B0-----:R-:W2:Y:S01]  /*b2c0*/  LDL.LU R2, [R1] ;  /* 0x0000000001027983 */ /* 0x001ea20000300800 */
[----:B------:R-:W-:Y:S01]  /*b2d0*/  VIADD R22, R22, 0x1 ;  /* 0x0000000116167836 */ /* 0x000fe20000000000 */
[----:B------:R-:W-:Y:S01]  /*b2e0*/  ULDC UR4, c[0x0][0xc34] ;  /* 0x00030d0000047ab9 */ /* 0x000fe20000000800 */
[----:B------:R-:W-:Y:S01]  /*b2f0*/  VIADD R36, R36, UR44 ;  /* 0x0000002c24247c36 */ /* 0x000fe20008000000 */
[----:B------:R0:W-:Y:S02]  /*b300*/  SYNCS.ARRIVE.TRANS64.A1T0 RZ, [R4+URZ+0x30850], RZ ;  /* 0x030850ff04ff79a7 */ /* 0x0001e4000810003f */
[----:B------:R-:W-:-:S04]  /*b310*/  ISETP.NE.AND P0, PT, R22, 0x2, PT ;  /* 0x000000021600780c */ /* 0x000fc80003f05270 */
[----:B------:R-:W-:Y:S02]  /*b320*/  SEL R22, R22, RZ, P0 ;  /* 0x000000ff16167207 */ /* 0x000fe40000000000 */
[----:B------:R-:W-:Y:S02]  /*b330*/  SEL R0, RZ, 0x1, P0 ;  /* 0x00000001ff007807 */ /* 0x000fe40000000000 */
[----:B------:R-:W-:Y:S02]  /*b340*/  ISETP.GE.AND P0, PT, R36, UR4, PT ;  /* 0x0000000424007c0c */ /* 0x000fe4000bf06270 */
[----:B------:R-:W-:Y:S02]  /*b350*/  LOP3.LUT R25, R25, R0, RZ, 0x3c, !PT ;  /* 0x0000000019197212 */ /* 0x000fe400078e3cff */
[----:B--2---:R-:W-:-:S05]  /*b360*/  IADD3 R2, R2, 0x1, RZ ;  /* 0x0000000102027810 */ /* 0x004fca0007ffe0ff */
[----:B------:R0:W-:Y:S04]  /*b370*/  STL [R1], R2 ;  /* 0x0000000201007387 */ /* 0x0001e80000100800 */
[----:B------:R-:W-:Y:S05]  /*b380*/  @!P0 BRA `(.L_x_75) ;  /* 0xffffffcc00c88947 */ /* 0x000fea000383ffff */
[----:B------:R-:W-:-:S07]  /*b390*/  LOP3.LUT R0, R2, 0x1, RZ, 0xc, !PT ;  /* 0x0000000102007812 */ /* 0x000fce00078e0cff */
.L_x_40:
[----:B------:R-:W1:Y:S01]  /*b3a0*/  S2R R3, SR_CgaCtaId ;  /* 0x0000000000037919 */ /* 0x000e620000008800 */
[----:B0-----:R-:W-:Y:S01]  /*b3b0*/  MOV R2, 0x400 ;  /* 0x0000040000027802 */ /* 0x001fe20000000f00 */
[----:B------:R-:W-:Y:S01]  /*b3c0*/  BSSY B0, `(.L_x_76) ;  /* 0x0000005000007945 */ /* 0x000fe20003800000 */
[----:B------:R-:W-:Y:S02]  /*b3d0*/  SHF.L.U32 R0, R0, 0x1f, RZ ;  /* 0x0000001f00007819 */ /* 0x000fe400000006ff */
[----:B-1----:R-:W-:-:S04]  /*b3e0*/  LEA R5, R3, R2, 0x18 ;  /* 0x0000000203057211 */ /* 0x002fc800078ec0ff */
[----:B------:R-:W0:Y:S02]  /*b3f0*/  SYNCS.PHASECHK.TRANS64.TRYWAIT P0, [R5+URZ+0x30820], R0 ;  /* 0x03082000050075a7 */ /* 0x000e24000800017f */
[----:B0-----:R-:W-:Y:S05]  /*b400*/  @!P0 BRA `(.L_x_77) ;  /* 0x0000003000488947 */ /* 0x001fea0003800000 */
.L_x_171:
[----:B------:R-:W-:Y:S05]  /*b410*/  BSYNC B0 ;  /* 0x0000000000007941 */ /* 0x000fea0003800000 */
.L_x_76:
[----:B------:R-:W-:-:S03]  /*b420*/  UMOV UR4, 0xffffffff ;  /* 0xffffffff00047882 */ /* 0x000fc60000000000 */
[----:B------:R-:W-:Y:S05]  /*b430*/  BRA.DIV UR4, `(.L_x_78) ;  /* 0x0000003204507947 */ /* 0x000fea000b800000 */
[----:B0-----:R-:W0:Y:S02]  /*b440*/  S2R R0, SR_TID.X ;  /* 0x0000000000007919 */ /* 0x001e240000002100 */
[----:B0-----:R-:W-:-:S04]  /*b450*/  SHF.R.U32.HI R0, RZ, 0x5, R0 ;  /* 0x00000005ff007819 */ /* 0x001fc80000011600 */
[----:B------:R-:W-:-:S05]  /*b460*/  LOP3.LUT R0, R0, 0x3, RZ, 0xc0, !PT ;  /* 0x0000000300007812 */ /* 0x000fca00078ec0ff */
[----:B------:R0:W1:Y:S02]  /*b470*/  SHFL.IDX PT, R14, R0, RZ, 0x1f ;  /* 0x00001fff000e7589 */ /* 0x00006400000e0000 */
.L_x_174:
[----:B-1----:R-:W-:Y:S01]  /*b480*/  ISETP.NE.AND P0, PT, R14, RZ, PT ;  /* 0x000000ff0e00720c */ /* 0x002fe20003f05270 */
[----:B------:R-:W-:-:S12]  /*b490*/  BSSY B0, `(.L_x_79) ;  /* 0x0000026000007945 */ /* 0x000fd80003800000 */
[----:B------:R-:W-:Y:S05]  /*b4a0*/  @P0 BRA `(.L_x_80) ;  /* 0x0000000000900947 */ /* 0x000fea0003800000 */
[----:B------:R-:W-:-:S03]  /*b4b0*/  UMOV UR4, 0xffffffff ;  /* 0xffffffff00047882 */ /* 0x000fc60000000000 */
[----:B------:R-:W-:Y:S05]  /*b4c0*/  BRA.DIV UR4, `(.L_x_81) ;  /* 0x0000003204607947 */ /* 0x000fea000b800000 */
[----:B------:R-:W-:-:S13]  /*b4d0*/  ELECT P6, URZ, PT ;  /* 0x00000000003f782f */ /* 0x000fda00038c0000 */
.L_x_177:
[----:B------:R-:W-:Y:S05]  /*b4e0*/  @!P6 BRA `(.L_x_80) ;  /* 0x000000000080e947 */ /* 0x000fea0003800000 */
[----:B0-----:R-:W2:Y:S02]  /*b4f0*/  LDL R0, [R1+0x4] ;  /* 0x0000040001007983 */ /* 0x001ea40000100800 */
[----:B--2---:R-:W-:-:S13]  /*b500*/  R2UR UR4, R0 ;  /* 0x00000000000472ca */ /* 0x004fda00000e0000 */
[----:B------:R-:W-:-:S06]  /*b510*/  ULOP3.LUT UR4, UR4, 0x2, URZ, 0xfc, !UPT ;  /* 0x0000000204047892 */ /* 0x000fcc000f8efc3f */
[----:B------:R-:W-:-:S05]  /*b520*/  IMAD.U32 R0, RZ, RZ, UR4 ;  /* 0x00000004ff007e24 */ /* 0x000fca000f8e00ff */
[----:B------:R-:W-:-:S13]  /*b530*/  ISETP.NE.AND P0, PT, R0, 0x3, PT ;  /* 0x000000030000780c */ /* 0x000fda0003f05270 */
[----:B------:R-:W-:Y:S05]  /*b540*/  @!P0 BRA `(.L_x_82) ;  /* 0x0000000000048947 */ /* 0x000fea0003800000 */
[----:B------:R-:W-:Y:S01]  /*b550*/  BPT.TRAP 0x1 ;  /* 0x000000040000795c */ /* 0x000fe20000300000 */
.L_x_82:
[C---:B------:R-:W-:Y:S01]  /*b560*/  IMAD R3, R22.reuse, 0x8, R5 ;  /* 0x0000000816037824 */ /* 0x040fe200078e0205 */
[----:B------:R-:W-:Y:S01]  /*b570*/  SHF.L.U32 R2, R25, 0x1f, RZ ;  /* 0x0000001f19027819 */ /* 0x000fe200000006ff */
[----:B------:R-:W-:-:S03]  /*b580*/  VIADD R22, R22, 0x1 ;  /* 0x0000000116167836 */ /* 0x000fc60000000000 */
[----:B------:R-:W0:Y:S02]  /*b590*/  SYNCS.PHASECHK.TRANS64.TRYWAIT P1, [R3+URZ+0x30840], R2 ;  /* 0x03084002030075a7 */ /* 0x000e24000802017f */
[----:B------:R-:W-:-:S04]  /*b5a0*/  ISETP.NE.AND P2, PT, R22, 0x2, PT ;  /* 0x000000021600780c */ /* 0x000fc80003f45270 */
[----:B------:R-:W-:Y:S01]  /*b5b0*/  SEL R0, RZ, 0x1, P2 ;  /* 0x00000001ff007807 */ /* 0x000fe20001000000 */
[----:B0-----:R-:W-:Y:S08]  /*b5c0*/  @!P1 BRA `(.L_x_83) ;  /* 0x0000003000409947 */ /* 0x001ff00003800000 */
.L_x_178:
[----:B------:R-:W-:Y:S02]  /*b5d0*/  SEL R22, R22, RZ, P2 ;  /* 0x000000ff16167207 */ /* 0x000fe40001000000 */
[----:B------:R-:W-:Y:S01]  /*b5e0*/  LOP3.LUT R0, R25, R0, RZ, 0x3c, !PT ;  /* 0x0000000019007212 */ /* 0x000fe200078e3cff */
[----:B------:R-:W-:Y:S06]  /*b5f0*/  @!P0 BRA `(.L_x_84) ;  /* 0x0000000000048947 */ /* 0x000fec0003800000 */
[----:B------:R-:W-:Y:S01]  /*b600*/  BPT.TRAP 0x1 ;  /* 0x000000040000795c */ /* 0x000fe20000300000 */
.L_x_84:
[----:B------:R-:W-:Y:S02]  /*b610*/  LEA R5, R22, R5, 0x3 ;  /* 0x0000000516057211 */ /* 0x000fe400078e18ff */
[----:B------:R-:W-:-:S04]  /*b620*/  SHF.L.U32 R0, R0, 0x1f, RZ ;  /* 0x0000001f00007819 */ /* 0x000fc800000006ff */
[----:B------:R-:W1:Y:S02]  /*b630*/  SYNCS.PHASECHK.TRANS64.TRYWAIT P1, [R5+URZ+0x30840], R0 ;  /* 0x03084000050075a7 */ /* 0x000e64000802017f */
[----:B-1----:R-:W-:Y:S05]  /*b640*/  @!P1 BRA `(.L_x_85) ;  /* 0x0000003000349947 */ /* 0x002fea0003800000 */
.L_x_179:
[----:B------:R-:W-:Y:S05]  /*b650*/  @!P0 BRA `(.L_x_86) ;  /* 0x0000000000048947 */ /* 0x000fea0003800000 */
[----:B------:R-:W-:Y:S01]  /*b660*/  BPT.TRAP 0x1 ;  /* 0x000000040000795c */ /* 0x000fe20000300000 */
.L_x_86:
[----:B------:R-:W2:Y:S02]  /*b670*/  SYNCS.PHASECHK.TRANS64.TRYWAIT P1, [R3+URZ+0x30860], R2 ;  /* 0x03086002030075a7 */ /* 0x000ea4000802017f */
[----:B--2---:R-:W-:Y:S05]  /*b680*/  @!P1 BRA `(.L_x_87) ;  /* 0x0000003000389947 */ /* 0x004fea0003800000 */
.L_x_180:
[----:B------:R-:W-:Y:S05]  /*b690*/  @!P0 BRA `(.L_x_88) ;  /* 0x0000000000048947 */ /* 0x000fea0003800000 */
[----:B------:R-:W-:Y:S01]  /*b6a0*/  BPT.TRAP 0x1 ;  /* 0x000000040000795c */ /* 0x000fe20000300000 */
.L_x_88:
[----:B---3--:R3:W4:Y:S02]  /*b6b0*/  SYNCS.PHASECHK.TRANS64.TRYWAIT P0, [R5+URZ+0x30860], R0 ;  /* 0x03086000050075a7 */ /* 0x008724000800017f */
[----:B----4-:R-:W-:Y:S05]  /*b6c0*/  @!P0 NANOSLEEP.SYNCS 0x989680 ;  /* 0x009896800000895d */ /* 0x010fea0003900000 */
[----:B------:R-:W4:Y:S02]  /*b6d0*/  @!P0 SYNCS.PHASECHK.TRANS64 P0, [R5+URZ+0x30860], R0 ;  /* 0x03086000050085a7 */ /* 0x000f24000800007f */
[----:B----4-:R-:W-:Y:S05]  /*b6e0*/  @!P0 BRA `(.L_x_88) ;  /* 0xfffffffc00f08947 */ /* 0x010fea000383ffff */
.L_x_80:
[----:B------:R-:W-:Y:S05]  /*b6f0*/  BSYNC B0 ;  /* 0x0000000000007941 */ /* 0x000fea0003800000 */
.L_x_79:
[----:B------:R-:W-:Y:S05]  /*b700*/  EXIT ;  /* 0x000000000000794d */ /* 0x000fea0003800000 */
.L_x_8:
[----:B0-----:R-:W-:-:S04]  /*b710*/  IMAD.U32 R3, RZ, RZ, UR43 ;  /* 0x0000002bff037e24 */ /* 0x001fc8000f8e00ff */
[----:B------:R0:W1:Y:S03]  /*b720*/  SYNCS.PHASECHK.TRANS64.TRYWAIT P1, [R3+URZ+0x30800], R0 ;  /* 0x03080000030075a7 */ /* 0x000066000802017f */
[----:B-1----:R-:W-:Y:S05]  /*b730*/  @!P1 NANOSLEEP.SYNCS 0x989680 ;  /* 0x009896800000995d */ /* 0x002fea0003900000 */
[----:B------:R-:W1:Y:S02]  /*b740*/  @!P1 SYNCS.PHASECHK.TRANS64 P1, [R3+URZ+0x30800], R0 ;  /* 0x03080000030095a7 */ /* 0x000e64000802007f */
[----:B-1----:R-:W-:Y:S05]  /*b750*/  @!P1 BRA `(.L_x_8) ;  /* 0xfffffffc00ec9947 */ /* 0x002fea000383ffff */
[----:B------:R-:W-:Y:S05]  /*b760*/  BRA `(.L_x_89) ;  /* 0xffffff58006c7947 */ /* 0x000fea000383ffff */
.L_x_12:
[----:B-1----:R1:W2:Y:S02]  /*b770*/  SYNCS.PHASECHK.TRANS64.TRYWAIT P1, [R2+URZ+0x30830], R3 ;  /* 0x03083003020075a7 */ /* 0x0022a4000802017f */
[----:B--2---:R-:W-:Y:S05]  /*b780*/  @!P1 NANOSLEEP.SYNCS 0x989680 ;  /* 0x009896800000995d */ /* 0x004fea0003900000 */
[----:B------:R-:W2:Y:S02]  /*b790*/  @!P1 SYNCS.PHASECHK.TRANS64 P1, [R2+URZ+0x30830], R3 ;  /* 0x03083003020095a7 */ /* 0x000ea4000802007f */
[----:B--2---:R-:W-:Y:S05]  /*b7a0*/  @!P1 BRA `(.L_x_12) ;  /* 0xfffffffc00f09947 */ /* 0x004fea000383ffff */
[----:B------:R-:W-:Y:S05]  /*b7b0*/  BRA `(.L_x_11) ;  /* 0xffffff58008c7947 */ /* 0x000fea000383ffff */
.L_x_18:
[----:B-1----:R-:W-:-:S04]  /*b7c0*/  IMAD.U32 R3, RZ, RZ, UR8 ;  /* 0x00000008ff037e24 */ /* 0x002fc8000f8e00ff */
[----:B------:R1:W2:Y:S03]  /*b7d0*/  SYNCS.PHASECHK.TRANS64.TRYWAIT P1, [R3+URZ+0x30830], R0 ;  /* 0x03083000030075a7 */ /* 0x0002a6000802017f */
[----:B--2---:R-:W-:Y:S05]  /*b7e0*/  @!P1 NANOSLEEP.SYNCS 0x989680 ;  /* 0x009896800000995d */ /* 0x004fea0003900000 */
[----:B------:R-:W2:Y:S02]  /*b7f0*/  @!P1 SYNCS.PHASECHK.TRANS64 P1, [R3+URZ+0x30830], R0 ;  /* 0x03083000030095a7 */ /* 0x000ea4000802007f */
[----:B--2---:R-:W-:Y:S05]  /*b800*/  @!P1 BRA `(.L_x_18) ;  /* 0xfffffffc00ec9947 */ /* 0x004fea000383ffff */
[----:B------:R-:W-:Y:S05]  /*b810*/  BRA `(.L_x_17) ;  /* 0xffffff7c008c7947 */ /* 0x000fea000383ffff */
.L_x_22:
[----:B-1----:R-:W-:-:S04]  /*b820*/  IMAD.U32 R3, RZ, RZ, UR9 ;  /* 0x00000009ff037e24 */ /* 0x002fc8000f8e00ff */
[----:B------:R1:W2:Y:S03]  /*b830*/  SYNCS.PHASECHK.TRANS64.TRYWAIT P1, [R3+URZ+0x30850], R0 ;  /* 0x03085000030075a7 */ /* 0x0002a6000802017f */
[----:B--2---:R-:W-:Y:S05]  /*b840*/  @!P1 NANOSLEEP.SYNCS 0x989680 ;  /* 0x009896800000995d */ /* 0x004fea0003900000 */
[----:B------:R-:W2:Y:S02]  /*b850*/  @!P1 SYNCS.PHASECHK.TRANS64 P1, [R3+URZ+0x30850], R0 ;  /* 0x03085000030095a7 */ /* 0x000ea4000802007f */
[----:B--2---:R-:W-:Y:S05]  /*b860*/  @!P1 BRA `(.L_x_22) ;  /* 0xfffffffc00ec9947 */ /* 0x004fea000383ffff */
[----:B------:R-:W-:Y:S05]  /*b870*/  BRA `(.L_x_21) ;  /* 0xffffff8800447947 */ /* 0x000fea000383ffff */
.L_x_29:
[----:B-1----:R-:W-:-:S04]  /*b880*/  MOV R7, UR10 ;  /* 0x0000000a00077c02 */ /* 0x002fc80008000f00 */
[----:B------:R1:W2:Y:S03]  /*b890*/  SYNCS.PHASECHK.TRANS64.TRYWAIT P1, [R7+URZ+0x30850], R2 ;  /* 0x03085002070075a7 */ /* 0x0002a6000802017f */
[----:B--2---:R-:W-:Y:S05]  /*b8a0*/  @!P1 NANOSLEEP.SYNCS 0x989680 ;  /* 0x009896800000995d */ /* 0x004fea0003900000 */
[----:B------:R-:W2:Y:S02]  /*b8b0*/  @!P1 SYNCS.PHASECHK.TRANS64 P1, [R7+URZ+0x30850], R2 ;  /* 0x03085002070095a7 */ /* 0x000ea4000802007f */
[----:B--2---:R-:W-:Y:S05]  /*b8c0*/  @!P1 BRA `(.L_x_29) ;  /* 0xfffffffc00ec9947 */ /* 0x004fea000383ffff */
[----:B------:R-:W-:Y:S05]  /*b8d0*/  BRA `(.L_x_28) ;  /* 0xffffffa0005c7947 */ /* 0x000fea000383ffff */
.L_x_44:
[----:B------:R-:W0:Y:S01]  /*b8e0*/  S2R R17, SR_TID.X ;  /* 0x0000000000117919 */ /* 0x000e220000002100 */
[----:B------:R-:W-:Y:S01]  /*b8f0*/  BSSY B0, `(.L_x_90) ;  /* 0x000000a000007945 */ /* 0x000fe20003800000 */
[----:B------:R-:W-:Y:S01]  /*b900*/  IMAD.MOV.U32 R12, RZ, RZ, RZ ;  /* 0x000000ffff0c7224 */ /* 0x000fe200078e00ff */
[----:B------:R-:W-:Y:S01]  /*b910*/  MOV R15, 0xffffffff ;  /* 0xffffffff000f7802 */ /* 0x000fe20000000f00 */
[----:B------:R-:W-:Y:S01]  /*b920*/  IMAD.MOV.U32 R11, RZ, RZ, 0x1f ;  /* 0x0000001fff0b7424 */ /* 0x000fe200078e00ff */
[----:B0-----:R-:W-:-:S04]  /*b930*/  SHF.R.U32.HI R17, RZ, 0x5, R17 ;  /* 0x00000005ff117819 */ /* 0x001fc80000011611 */
[----:B------:R-:W-:-:S05]  /*b940*/  LOP3.LUT R17, R17, 0x3, RZ, 0xc0, !PT ;  /* 0x0000000311117812 */ /* 0x000fca00078ec0ff */
[----:B------:R-:W-:-:S07]  /*b950*/  IMAD.MOV.U32 R13, RZ, RZ, R17 ;  /* 0x000000ffff0d7224 */ /* 0x000fce00078e0011 */
[----:B-1---5:R-:W-:Y:S05]  /*b960*/  WARPSYNC.COLLECTIVE R15, `(.L_x_91) ;  /* 0x000000000f087348 */ /* 0x022fea0003c00000 */
[----:B------:R0:W2:Y:S02]  /*b970*/  SHFL.IDX P6, R14, R13, R12, R11 ;  /* 0x0000000c0d0e7389 */ /* 0x0000a400000c000b */
[----:B012--5:R-:W-:Y:S01]  /*b980*/  ENDCOLLECTIVE ;  /* 0x000000000000791b */ /* 0x027fe20003800000 */
.L_x_91:
[----:B------:R-:W-:Y:S05]  /*b990*/  BSYNC B0 ;  /* 0x0000000000007941 */ /* 0x000fea0003800000 */
.L_x_90:
[----:B------:R-:W-:Y:S05]  /*b9a0*/  BRA `(.L_x_92) ;  /* 0xffffffcc00a47947 */ /* 0x000fea000383ffff */
.L_x_47:
[----:B0-----:R0:W1:Y:S02]  /*b9b0*/  SYNCS.PHASECHK.TRANS64.TRYWAIT P0, [R0+URZ+0x30840], R3 ;  /* 0x03084003000075a7 */ /* 0x001064000800017f */
[----:B-1----:R-:W-:Y:S05]  /*b9c0*/  @!P0 NANOSLEEP.SYNCS 0x989680 ;  /* 0x009896800000895d */ /* 0x002fea0003900000 */
[----:B------:R-:W1:Y:S02]  /*b9d0*/  @!P0 SYNCS.PHASECHK.TRANS64 P0, [R0+URZ+0x30840], R3 ;  /* 0x03084003000085a7 */ /* 0x000e64000800007f */
[----:B-1----:R-:W-:Y:S05]  /*b9e0*/  @!P0 BRA `(.L_x_47) ;  /* 0xfffffffc00f08947 */ /* 0x002fea000383ffff */
[----:B------:R-:W-:Y:S05]  /*b9f0*/  BRA `(.L_x_93) ;  /* 0xffffffd0007c7947 */ /* 0x000fea000383ffff */
.L_x_48:
[----:B------:R-:W-:Y:S01]  /*ba00*/  BSSY B0, `(.L_x_94) ;  /* 0x0000008000007945 */ /* 0x000fe20003800000 */
[----:B------:R-:W-:Y:S01]  /*ba10*/  IMAD.MOV.U32 R13, RZ, RZ, R6 ;  /* 0x000000ffff0d7224 */ /* 0x000fe200078e0006 */
[----:B------:R-:W-:Y:S01]  /*ba20*/  MOV R15, 0xffffffff ;  /* 0xffffffff000f7802 */ /* 0x000fe20000000f00 */
[----:B------:R-:W-:Y:S02]  /*ba30*/  IMAD.MOV.U32 R12, RZ, RZ, RZ ;  /* 0x000000ffff0c7224 */ /* 0x000fe400078e00ff */
[----:B------:R-:W-:-:S07]  /*ba40*/  IMAD.MOV.U32 R11, RZ, RZ, 0x181f ;  /* 0x0000181fff0b7424 */ /* 0x000fce00078e00ff */
[----:B------:R-:W-:Y:S05]  /*ba50*/  WARPSYNC.COLLECTIVE R15, `(.L_x_95) ;  /* 0x000000000f087348 */ /* 0x000fea0003c00000 */
[----:B------:R0:W1:Y:S02]  /*ba60*/  SHFL.IDX P6, R14, R13, R12, R11 ;  /* 0x0000000c0d0e7389 */ /* 0x00006400000c000b */
[----:B01----:R-:W-:Y:S01]  /*ba70*/  ENDCOLLECTIVE ;  /* 0x000000000000791b */ /* 0x003fe20003800000 */
.L_x_95:
[----:B------:R-:W-:Y:S05]  /*ba80*/  BSYNC B0 ;  /* 0x0000000000007941 */ /* 0x000fea0003800000 */
.L_x_94:
[----:B------:R-:W-:Y:S01]  /*ba90*/  IMAD.MOV.U32 R13, RZ, RZ, R4 ;  /* 0x000000ffff0d7224 */ /* 0x000fe200078e0004 */
[----:B------:R-:W-:Y:S01]  /*baa0*/  MOV R11, 0x181f ;  /* 0x0000181f000b7802 */ /* 0x000fe20000000f00 */
[----:B------:R-:W-:Y:S01]  /*bab0*/  IMAD.MOV.U32 R12, RZ, RZ, RZ ;  /* 0x000000ffff0c7224 */ /* 0x000fe200078e00ff */
[----:B------:R-:W-:Y:S01]  /*bac0*/  ISETP.GE.AND P0, PT, R33, 0x1, PT ;  /* 0x000000012100780c */ /* 0x000fe20003f06270 */
[----:B------:R-:W-:Y:S02]  /*bad0*/  IMAD.MOV.U32 R15, RZ, RZ, -0x1 ;  /* 0xffffffffff0f7424 */ /* 0x000fe400078e00ff */
[----:B------:R-:W-:-:S10]  /*bae0*/  IMAD.MOV.U32 R2, RZ, RZ, R14 ;  /* 0x000000ffff027224 */ /* 0x000fd400078e000e */
[----:B------:R-:W-:Y:S05]  /*baf0*/  WARPSYNC.COLLECTIVE R15, `(.L_x_96) ;  /* 0x000000000f087348 */ /* 0x000fea0003c00000 */
[----:B------:R0:W1:Y:S02]  /*bb00*/  SHFL.IDX P6, R14, R13, R12, R11 ;  /* 0x0000000c0d0e7389 */ /* 0x00006400000c000b */
[----:B01----:R-:W-:Y:S01]  /*bb10*/  ENDCOLLECTIVE ;  /* 0x000000000000791b */ /* 0x003fe20003800000 */
.L_x_96:
[----:B------:R-:W-:Y:S02]  /*bb20*/  @P0 LEA R7, R5, UR39, 0x1 ;  /* 0x0000002705070c11 */ /* 0x000fe4000f8e08ff */
[----:B------:R-:W-:Y:S01]  /*bb30*/  MOV R13, R6 ;  /* 0x00000006000d7202 */ /* 0x000fe20000000f00 */
[----:B------:R-:W-:Y:S01]  /*bb40*/  IMAD.MOV.U32 R12, RZ, RZ, 0x1 ;  /* 0x00000001ff0c7424 */ /* 0x000fe200078e00ff */
[----:B------:R-:W-:-:S05]  /*bb50*/  @P0 LEA R14, P1, R37, R14, 0x1 ;  /* 0x0000000e250e0211 */ /* 0x000fca00078208ff */
[----:B------:R-:W-:Y:S02]  /*bb60*/  @P0 IMAD.X R3, RZ, RZ, R2, P1 ;  /* 0x000000ffff030224 */ /* 0x000fe400008e0602 */
[----:B------:R-:W-:-:S07]  /*bb70*/  @P0 IMAD.MOV.U32 R2, RZ, RZ, R14 ;  /* 0x000000ffff020224 */ /* 0x000fce00078e000e */
[----:B------:R-:W-:Y:S05]  /*bb80*/  WARPSYNC.COLLECTIVE R15, `(.L_x_97) ;  /* 0x000000000f087348 */ /* 0x000fea0003c00000 */
[----:B------:R0:W1:Y:S02]  /*bb90*/  SHFL.IDX P6, R14, R13, R12, R11 ;  /* 0x0000000c0d0e7389 */ /* 0x00006400000c000b */
[----:B01----:R-:W-:Y:S01]  /*bba0*/  ENDCOLLECTIVE ;  /* 0x000000000000791b */ /* 0x003fe20003800000 */
.L_x_97:
[----:B------:R-:W-:Y:S01]  /*bbb0*/  @!PT LDS RZ, [RZ] ;  /* 0x00000000fffff984 */ /* 0x000fe20000000800 */
[----:B------:R-:W-:Y:S01]  /*bbc0*/  @!PT LDS RZ, [RZ] ;  /* 0x00000000fffff984 */ /* 0x000fe20000000800 */
[----:B------:R-:W-:Y:S01]  /*bbd0*/  @!PT LDS RZ, [RZ] ;  /* 0x00000000fffff984 */ /* 0x000fe20000000800 */
[----:B------:R0:W-:Y:S04]  /*bbe0*/  @P0 LDGSTS.E.BYPASS.LTC128B.128 [R7+0x1e400], desc[UR36][R2.64], !P4 ;  /* 0x1e40000002070fae */ /* 0x0001e8000e101d64 */
[----:B------:R0:W-:Y:S04]  /*bbf0*/  @P0 LDGSTS.E.BYPASS.LTC128B.128 [R7+0x21400], desc[UR36][R2.64+0x80], !P3 ;  /* 0x2140008002070fae */ /* 0x0001e8000d901d64 */
[----:B------:R0:W-:Y:S01]  /*bc00*/  @P0 LDGSTS.E.BYPASS.LTC128B.128 [R7+0x24400], desc[UR36][R2.64+0x100], !P2 ;  /* 0x2440010002070fae */ /* 0x0001e2000d101d64 */
[----:B------:R-:W-:Y:S01]  /*bc10*/  ISETP.GE.AND P0, PT, R33, 0x11, PT ;  /* 0x000000112100780c */ /* 0x000fe20003f06270 */
[----:B------:R-:W-:-:S02]  /*bc20*/  IMAD.MOV.U32 R13, RZ, RZ, R4 ;  /* 0x000000ffff0d7224 */ /* 0x000fc400078e0004 */
[----:B------:R-:W-:-:S10]  /*bc30*/  IMAD.MOV.U32 R8, RZ, RZ, R14 ;  /* 0x000000ffff087224 */ /* 0x000fd400078e000e */
[----:B0-----:R-:W-:Y:S05]  /*bc40*/  WARPSYNC.COLLECTIVE R15, `(.L_x_98) ;  /* 0x000000000f087348 */ /* 0x001fea0003c00000 */
[----:B------:R1:W2:Y:S02]  /*bc50*/  SHFL.IDX P6, R14, R13, R12, R11 ;  /* 0x0000000c0d0e7389 */ /* 0x0002a400000c000b */
[----:B012---:R-:W-:Y:S01]  /*bc60*/  ENDCOLLECTIVE ;  /* 0x000000000000791b */ /* 0x007fe20003800000 */
.L_x_98:
[----:B------:R-:W-:Y:S01]  /*bc70*/  @P0 LEA R21, R5, UR39, 0x1 ;  /* 0x0000002705150c11 */ /* 0x000fe2000f8e08ff */
[----:B------:R-:W-:Y:S01]  /*bc80*/  IMAD.MOV.U32 R13, RZ, RZ, R6 ;  /* 0x000000ffff0d7224 */ /* 0x000fe200078e0006 */
[----:B------:R-:W-:Y:S02]  /*bc90*/  MOV R12, 0x2 ;  /* 0x00000002000c7802 */ /* 0x000fe40000000f00 */
[----:B------:R-:W-:-:S04]  /*bca0*/  @P0 LEA R14, P1, R37, R14, 0x1 ;  /* 0x0000000e250e0211 */ /* 0x000fc800078208ff */
[----:B------:R-:W-:Y:S01]  /*bcb0*/  @P0 IADD3.X R9, RZ, R8, RZ, P1, !PT ;  /* 0x00000008ff090210 */ /* 0x000fe20000ffe4ff */
[----:B------:R-:W-:-:S08]  /*bcc0*/  @P0 IMAD.MOV.U32 R2, RZ, RZ, R14 ;  /* 0x000000ffff020224 */ /* 0x000fd000078e000e */
[----:B------:R-:W-:Y:S05]  /*bcd0*/  WARPSYNC.COLLECTIVE R15, `(.L_x_99) ;  /* 0x000000000f087348 */ /* 0x000fea0003c00000 */
[----:B------:R0:W1:Y:S02]  /*bce0*/  SHFL.IDX P6, R14, R13, R12, R11 ;  /* 0x0000000c0d0e7389 */ /* 0x00006400000c000b */
[----:B01----:R-:W-:Y:S01]  /*bcf0*/  ENDCOLLECTIVE ;  /* 0x000000000000791b */ /* 0x003fe20003800000 */
.L_x_99:
[----:B------:R-:W-:-:S05]  /*bd00*/  @P0 IMAD.MOV.U32 R3, RZ, RZ, R9 ;  /* 0x000000ffff030224 */ /* 0x000fca00078e0009 */
[----:B------:R-:W-:Y:S01]  /*bd10*/  @!PT LDS RZ, [RZ] ;  /* 0x00000000fffff984 */ /* 0x000fe20000000800 */
[----:B------:R-:W-:Y:S01]  /*bd20*/  @!PT LDS RZ, [RZ] ;  /* 0x00000000fffff984 */ /* 0x000fe20000000800 */
[----:B------:R-:W-:Y:S01]  /*bd30*/  @!PT LDS RZ, [RZ] ;  /* 0x00000000fffff984 */ /* 0x000fe20000000800 */
[----:B------:R0:W-:Y:S04]  /*bd40*/  @P0 LDGSTS.E.BYPASS.LTC128B.128 [R21+0x1ec00], desc[UR36][R2.64], !P4 ;  /* 0x1ec0000002150fae */ /* 0x0001e8000e101d64 */
[----:B------:R0:W-:Y:S01]  /*bd50*/  @P0 LDGSTS.E.BYPASS.LTC128B.128 [R21+0x21c00], desc[UR36][R2.64+0x80], !P3 ;  /* 0x21c0008002150fae */ /* 0x0001e2000d901d64 */
[----:B------:R-:W-:-:S03]  /*bd60*/  IMAD.MOV.U32 R13, RZ, RZ, R4 ;  /* 0x000000ffff0d7224 */ /* 0x000fc600078e0004 */
[----:B------:R0:W-:Y:S01]  /*bd70*/  @P0 LDGSTS.E.BYPASS.LTC128B.128 [R21+0x24c00], desc[UR36][R2.64+0x100], !P2 ;  /* 0x24c0010002150fae */ /* 0x0001e2000d101d64 */
[----:B------:R-:W-:Y:S01]  /*bd80*/  ISETP.GE.AND P0, PT, R33, 0x21, PT ;  /* 0x000000212100780c */ /* 0x000fe20003f06270 */
[----:B------:R-:W-:-:S12]  /*bd90*/  IMAD.MOV.U32 R7, RZ, RZ, R14 ;  /* 0x000000ffff077224 */ /* 0x000fd800078e000e */
[----:B0-----:R-:W-:Y:S05]  /*bda0*/  WARPSYNC.COLLECTIVE R15, `(.L_x_100) ;  /* 0x000000000f087348 */ /* 0x001fea0003c00000 */
[----:B------:R1:W2:Y:S02]  /*bdb0*/  SHFL.IDX P6, R14, R13, R12, R11 ;  /* 0x0000000c0d0e7389 */ /* 0x0002a400000c000b */
[----:B012---:R-:W-:Y:S01]  /*bdc0*/  ENDCOLLECTIVE ;  /* 0x000000000000791b */ /* 0x007fe20003800000 */
.L_x_100:
[----:B------:R-:W-:Y:S01]  /*bdd0*/  @P0 LEA R9, R5, UR39, 0x1 ;  /* 0x0000002705090c11 */ /* 0x000fe2000f8e08ff */
[----:B------:R-:W-:Y:S02]  /*bde0*/  IMAD.MOV.U32 R13, RZ, RZ, R6 ;  /* 0x000000ffff0d7224 */ /* 0x000fe400078e0006 */
[----:B------:R-:W-:Y:S01]  /*bdf0*/  IMAD.MOV.U32 R12, RZ, RZ, 0x3 ;  /* 0x00000003ff0c7424 */ /* 0x000fe200078e00ff */
[----:B------:R-:W-:-:S04]  /*be00*/  @P0 LEA R14, P1, R37, R14, 0x1 ;  /* 0x0000000e250e0211 */ /* 0x000fc800078208ff */
[----:B------:R-:W-:Y:S01]  /*be10*/  @P0 MOV R2, R14 ;  /* 0x0000000e00020202 */ /* 0x000fe20000000f00 */
[----:B------:R-:W-:-:S08]  /*be20*/  @P0 IMAD.X R7, RZ, RZ, R7, P1 ;  /* 0x000000ffff070224 */ /* 0x000fd000008e0607 */
[----:B------:R-:W-:Y:S05]  /*be30*/  WARPSYNC.COLLECTIVE R15, `(.L_x_101) ;  /* 0x000000000f087348 */ /* 0x000fea0003c00000 */
[----:B------:R0:W1:Y:S02]  /*be40*/  SHFL.IDX P6, R14, R13, R12, R11 ;  /* 0x0000000c0d0e7389 */ /* 0x00006400000c000b */
[----:B01----:R-:W-:Y:S01]  /*be50*/  ENDCOLLECTIVE ;  /* 0x000000000000791b */ /* 0x003fe20003800000 */
.L_x_101:
        /* <DEDUP_REMOVED lines=8> */
[----:B------:R-:W-:Y:S02]  /*bee0*/  ISETP.GE.AND P0, PT, R33, 0x31, PT ;  /* 0x000000312100780c */ /* 0x000fe40003f06270 */
[----:B------:R-:W-:-:S11]  /*bef0*/  MOV R7, R14 ;  /* 0x0000000e00077202 */ /* 0x000fd60000000f00 */
[----:B0-----:R-:W-:Y:S05]  /*bf00*/  WARPSYNC.COLLECTIVE R15, `(.L_x_102) ;  /* 0x000000000f087348 */ /* 0x001fea0003c00000 */
[----:B------:R1:W2:Y:S02]  /*bf10*/  SHFL.IDX P6, R14, R13, R12, R11 ;  /* 0x0000000c0d0e7389 */ /* 0x0002a400000c000b */
[----:B012---:R-:W-:Y:S01]  /*bf20*/  ENDCOLLECTIVE ;  /* 0x000000000000791b */ /* 0x007fe20003800000 */
.L_x_102:
[----:B------:R-:W-:Y:S01]  /*bf30*/  @P0 LEA R21, R5, UR39, 0x1 ;  /* 0x0000002705150c11 */ /* 0x000fe2000f8e08ff */
[----:B------:R-:W-:Y:S02]  /*bf40*/  IMAD.MOV.U32 R13, RZ, RZ, R6 ;  /* 0x000000ffff0d7224 */ /* 0x000fe400078e0006 */
[----:B------:R-:W-:Y:S01]  /*bf50*/  IMAD.MOV.U32 R12, RZ, RZ, 0x4 ;  /* 0x00000004ff0c7424 */ /* 0x000fe200078e00ff */
[----:B------:R-:W-:-:S05]  /*bf60*/  @P0 LEA R14, P1, R37, R14, 0x1 ;  /* 0x0000000e250e0211 */ /* 0x000fca00078208ff */
[----:B------:R-:W-:-:S08]  /*bf70*/  @P0 IMAD.MOV.U32 R2, RZ, RZ, R14 ;  /* 0x000000ffff020224 */ /* 0x000fd000078e000e */
[----:B------:R-:W-:Y:S05]  /*bf80*/  WARPSYNC.COLLECTIVE R15, `(.L_x_103) ;  /* 0x000000000f087348 */ /* 0x000fea0003c00000 */
[----:B------:R0:W1:Y:S02]  /*bf90*/  SHFL.IDX P6, R14, R13, R12, R11 ;  /* 0x0000000c0d0e7389 */ /* 0x00006400000c000b */
[----:B01----:R-:W-:Y:S01]  /*bfa0*/  ENDCOLLECTIVE ;  /* 0x000000000000791b */ /* 0x003fe20003800000 */
.L_x_103:
[----:B------:R-:W-:-:S05]  /*bfb0*/  @P0 IMAD.X R7, RZ, RZ, R7, P1 ;  /* 0x000000ffff070224 */ /* 0x000fca00008e0607 */
[----:B------:R-:W-:-:S05]  /*bfc0*/  @P0 MOV R3, R7 ;  /* 0x0000000700030202 */ /* 0x000fca0000000f00 */
[----:B------:R-:W-:Y:S01]  /*bfd0*/  @!PT LDS RZ, [RZ] ;  /* 0x00000000fffff984 */ /* 0x000fe20000000800 */
[----:B------:R-:W-:Y:S01]  /*bfe0*/  @!PT LDS RZ, [RZ] ;  /* 0x00000000fffff984 */ /* 0x000fe20000000800 */
[----:B------:R-:W-:Y:S01]  /*bff0*/  @!PT LDS RZ, [RZ] ;  /* 0x00000000fffff984 */ /* 0x000fe20000000800 */
[----:B------:R0:W-:Y:S01]  /*c000*/  @P0 LDGSTS.E.BYPASS.LTC128B.128 [R21+0x1fc00], desc[UR36][R2.64], !P4 ;  /* 0x1fc0000002150fae */ /* 0x0001e2000e101d64 */
[----:B------:R-:W-:-:S03]  /*c010*/  MOV R13, R4 ;  /* 0x00000004000d7202 */ /* 0x000fc60000000f00 */
[----:B------:R0:W-:Y:S04]  /*c020*/  @P0 LDGSTS.E.BYPASS.LTC128B.128 [R21+0x22c00], desc[UR36][R2.64+0x80], !P3 ;  /* 0x22c0008002150fae */ /* 0x0001e8000d901d64 */
[----:B------:R0:W-:Y:S01]  /*c030*/  @P0 LDGSTS.E.BYPASS.LTC128B.128 [R21+0x25c00], desc[UR36][R2.64+0x100], !P2 ;  /* 0x25c0010002150fae */ /* 0x0001e2000d101d64 */
[----:B------:R-:W-:Y:S01]  /*c040*/  ISETP.GE.AND P0, PT, R33, 0x41, PT ;  /* 0x000000412100780c */ /* 0x000fe20003f06270 */
[----:B------:R-:W-:-:S12]  /*c050*/  IMAD.MOV.U32 R7, RZ, RZ, R14 ;  /* 0x000000ffff077224 */ /* 0x000fd800078e000e */
[----:B0-----:R-:W-:Y:S05]  /*c060*/  WARPSYNC.COLLECTIVE R15, `(.L_x_104) ;  /* 0x000000000f087348 */ /* 0x001fea0003c00000 */
[----:B------:R1:W2:Y:S02]  /*c070*/  SHFL.IDX P6, R14, R13, R12, R11 ;  /* 0x0000000c0d0e7389 */ /* 0x0002a400000c000b */
[----:B012---:R-:W-:Y:S01]  /*c080*/  ENDCOLLECTIVE ;  /* 0x000000000000791b */ /* 0x007fe20003800000 */
.L_x_104:
[----:B------:R-:W-:Y:S02]  /*c090*/  @P0 LEA R9, R5, UR39, 0x1 ;  /* 0x0000002705090c11 */ /* 0x000fe4000f8e08ff */
[----:B------:R-:W-:Y:S01]  /*c0a0*/  MOV R13, R6 ;  /* 0x00000006000d7202 */ /* 0x000fe20000000f00 */
[----:B------:R-:W-:Y:S01]  /*c0b0*/  IMAD.MOV.U32 R12, RZ, RZ, 0x5 ;  /* 0x00000005ff0c7424 */ /* 0x000fe200078e00ff */
[----:B------:R-:W-:-:S05]  /*c0c0*/  @P0 LEA R14, P1, R37, R14, 0x1 ;  /* 0x0000000e250e0211 */ /* 0x000fca00078208ff */
[----:B------:R-:W-:-:S08]  /*c0d0*/  @P0 IMAD.MOV.U32 R2, RZ, RZ, R14 ;  /* 0x000000ffff020224 */ /* 0x000fd000078e000e */
[----:B------:R-:W-:Y:S05]  /*c0e0*/  WARPSYNC.COLLECTIVE R15, `(.L_x_105) ;  /* 0x000000000f087348 */ /* 0x000fea0003c00000 */
[----:B------:R0:W1:Y:S02]  /*c0f0*/  SHFL.IDX P6, R14, R13, R12, R11 ;  /* 0x0000000c0d0e7389 */ /* 0x00006400000c000b */
[----:B01----:R-:W-:Y:S01]  /*c100*/  ENDCOLLECTIVE ;  /* 0x000000000000791b */ /* 0x003fe20003800000 */
.L_x_105:
[----:B------:R-:W-:-:S04]  /*c110*/  @P0 IMAD.X R7, RZ, RZ, R7, P1 ;  /* 0x000000ffff070224 */ /* 0x000fc800008e0607 */
[----:B------:R-:W-:-:S05]  /*c120*/  @P0 IMAD.MOV.U32 R3, RZ, RZ, R7 ;  /* 0x000000ffff030224 */ /* 0x000fca00078e0007 */
[----:B------:R-:W-:Y:S01]  /*c130*/  @!PT LDS RZ, [RZ] ;  /* 0x00000000fffff984 */ /* 0x000fe20000000800 */
[----:B------:R-:W-:Y:S01]  /*c140*/  @!PT LDS RZ, [RZ] ;  /* 0x00000000fffff984 */ /* 0x000fe20000000800 */
[----:B------:R-:W-:Y:S01]  /*c150*/  @!PT LDS RZ, [RZ] ;  /* 0x00000000fffff984 */ /* 0x000fe20000000800 */
[----:B------:R0:W-:Y:S01]  /*c160*/  @P0 LDGSTS.E.BYPASS.LTC128B.128 [R9+0x20400], desc[UR36][R2.64], !P4 ;  /* 0x2040000002090fae */ /* 0x0001e2000e101d64 */
[----:B------:R-:W-:-:S03]  /*c170*/  IMAD.MOV.U32 R13, RZ, RZ, R4 ;  /* 0x000000ffff0d7224 */ /* 0x000fc600078e0004 */
[----:B------:R0:W-:Y:S04]  /*c180*/  @P0 LDGSTS.E.BYPASS.LTC128B.128 [R9+0x23400], desc[UR36][R2.64+0x80], !P3 ;  /* 0x2340008002090fae */ /* 0x0001e8000d901d64 */
[----:B------:R0:W-:Y:S01]  /*c190*/  @P0 LDGSTS.E.BYPASS.LTC128B.128 [R9+0x26400], desc[UR36][R2.64+0x100], !P2 ;  /* 0x2640010002090fae */ /* 0x0001e2000d101d64 */
[----:B------:R-:W-:-:S07]  /*c1a0*/  IMAD.MOV.U32 R7, RZ, RZ, R14 ;  /* 0x000000ffff077224 */ /* 0x000fce00078e000e */
[----:B0-----:R-:W-:Y:S05]  /*c1b0*/  WARPSYNC.COLLECTIVE R15, `(.L_x_106) ;  /* 0x000000000f087348 */ /* 0x001fea0003c00000 */
[----:B------:R1:W2:Y:S02]  /*c1c0*/  SHFL.IDX P6, R14, R13, R12, R11 ;  /* 0x0000000c0d0e7389 */ /* 0x0002a400000c000b */
[----:B012---:R-:W-:Y:S01]  /*c1d0*/  ENDCOLLECTIVE ;  /* 0x000000000000791b */ /* 0x007fe20003800000 */
.L_x_106:
[----:B------:R-:W-:Y:S05]  /*c1e0*/  BRA `(.L_x_107) ;  /* 0xffffffcc00c47947 */ /* 0x000fea000383ffff */
.L_x_52:
[----:B------:R-:W-:Y:S01]  /*c1f0*/  MOV R13, R5 ;  /* 0x00000005000d7202 */ /* 0x000fe20000000f00 */
[----:B------:R-:W-:Y:S02]  /*c200*/  IMAD.MOV.U32 R12, RZ, RZ, RZ ;  /* 0x000000ffff0c7224 */ /* 0x000fe400078e00ff */
[----:B------:R-:W-:Y:S02]  /*c210*/  IMAD.MOV.U32 R11, RZ, RZ, 0x181f ;  /* 0x0000181fff0b7424 */ /* 0x000fe400078e00ff */
[----:B------:R-:W-:Y:S02]  /*c220*/  IMAD.MOV.U32 R15, RZ, RZ, -0x1 ;  /* 0xffffffffff0f7424 */ /* 0x000fe400078e00ff */
[----:B------:R-:W-:-:S07]  /*c230*/  IMAD.IADD R4, R34, 0x1, R4 ;  /* 0x0000000122047824 */ /* 0x000fce00078e0204 */
[----:B------:R-:W-:Y:S05]  /*c240*/  WARPSYNC.COLLECTIVE R15, `(.L_x_108) ;  /* 0x000000000f087348 */ /* 0x000fea0003c00000 */
[----:B------:R0:W1:Y:S02]  /*c250*/  SHFL.IDX P6, R14, R13, R12, R11 ;  /* 0x0000000c0d0e7389 */ /* 0x00006400000c000b */
[----:B01----:R-:W-:Y:S01]  /*c260*/  ENDCOLLECTIVE ;  /* 0x000000000000791b */ /* 0x003fe20003800000 */
.L_x_108:
[C---:B------:R-:W-:Y:S01]  /*c270*/  VIADD R6, R4.reuse, 0x10 ;  /* 0x0000001004067836 */ /* 0x040fe20000000000 */
[----:B------:R-:W-:Y:S01]  /*c280*/  ISETP.GE.AND P0, PT, R4, UR40, PT ;  /* 0x0000002804007c0c */ /* 0x000fe2000bf06270 */
[----:B------:R-:W-:Y:S01]  /*c290*/  IMAD.MOV.U32 R13, RZ, RZ, R0 ;  /* 0x000000ffff0d7224 */ /* 0x000fe200078e0000 */
[----:B------:R-:W-:-:S11]  /*c2a0*/  MOV R2, R14 ;  /* 0x0000000e00027202 */ /* 0x000fd60000000f00 */
[----:B------:R-:W-:Y:S05]  /*c2b0*/  WARPSYNC.COLLECTIVE R15, `(.L_x_109) ;  /* 0x000000000f087348 */ /* 0x000fea0003c00000 */
[----:B------:R0:W1:Y:S02]  /*c2c0*/  SHFL.IDX P6, R14, R13, R12, R11 ;  /* 0x0000000c0d0e7389 */ /* 0x00006400000c000b */
[----:B01----:R-:W-:Y:S01]  /*c2d0*/  ENDCOLLECTIVE ;  /* 0x000000000000791b */ /* 0x003fe20003800000 */
.L_x_109:
[----:B------:R-:W-:Y:S02]  /*c2e0*/  IMAD.MOV.U32 R13, RZ, RZ, R5 ;  /* 0x000000ffff0d7224 */ /* 0x000fe400078e0005 */
[----:B------:R-:W-:Y:S01]  /*c2f0*/  IMAD.MOV.U32 R12, RZ, RZ, 0x1 ;  /* 0x00000001ff0c7424 */ /* 0x000fe200078e00ff */
[----:B------:R-:W-:-:S05]  /*c300*/  @!P0 LEA R14, P1, R37, R14, 0x1 ;  /* 0x0000000e250e8211 */ /* 0x000fca00078208ff */
[----:B------:R-:W-:Y:S01]  /*c310*/  @!P0 IMAD.X R3, RZ, RZ, R2, P1 ;  /* 0x000000ffff038224 */ /* 0x000fe200008e0602 */
[----:B------:R-:W-:-:S07]  /*c320*/  @!P0 MOV R2, R14 ;  /* 0x0000000e00028202 */ /* 0x000fce0000000f00 */
[----:B------:R-:W-:Y:S05]  /*c330*/  WARPSYNC.COLLECTIVE R15, `(.L_x_110) ;  /* 0x000000000f087348 */ /* 0x000fea0003c00000 */
[----:B------:R0:W1:Y:S02]  /*c340*/  SHFL.IDX P6, R14, R13, R12, R11 ;  /* 0x0000000c0d0e7389 */ /* 0x00006400000c000b */
[----:B01----:R-:W-:Y:S01]  /*c350*/  ENDCOLLECTIVE ;  /* 0x000000000000791b */ /* 0x003fe20003800000 */
.L_x_110:
[----:B------:R-:W-:Y:S01]  /*c360*/  @!PT LDS RZ, [RZ] ;  /* 0x00000000fffff984 */ /* 0x000fe20000000800 */
[----:B------:R-:W-:Y:S01]  /*c370*/  @!PT LDS RZ, [RZ] ;  /* 0x00000000fffff984 */ /* 0x000fe20000000800 */
[----:B------:R-:W-:Y:S01]  /*c380*/  @!PT LDS RZ, [RZ] ;  /* 0x00000000fffff984 */ /* 0x000fe20000000800 */
[----:B------:R0:W-:Y:S04]  /*c390*/  @!P0 LDGSTS.E.BYPASS.LTC128B.128 [R20+0x12400], desc[UR36][R2.64], !P3 ;  /* 0x1240000002148fae */ /* 0x0001e8000d901d64 */
[----:B------:R0:W-:Y:S04]  /*c3a0*/  @!P0 LDGSTS.E.BYPASS.LTC128B.128 [R20+0x16400], desc[UR36][R2.64+0x80], !P4 ;  /* 0x1640008002148fae */ /* 0x0001e8000e101d64 */
[----:B------:R0:W-:Y:S01]  /*c3b0*/  @!P0 LDGSTS.E.BYPASS.LTC128B.128 [R20+0x1a400], desc[UR36][R2.64+0x100], !P5 ;  /* 0x1a40010002148fae */ /* 0x0001e2000e901d64 */
[----:B------:R-:W-:Y:S01]  /*c3c0*/  ISETP.GE.AND P0, PT, R6, UR40, PT ;  /* 0x0000002806007c0c */ /* 0x000fe2000bf06270 */
[----:B------:R-:W-:Y:S01]  /*c3d0*/  IMAD.MOV.U32 R13, RZ, RZ, R0 ;  /* 0x000000ffff0d7224 */ /* 0x000fe200078e0000 */
[----:B------:R-:W-:-:S11]  /*c3e0*/  MOV R6, R14 ;  /* 0x0000000e00067202 */ /* 0x000fd60000000f00 */
[----:B0-----:R-:W-:Y:S05]  /*c3f0*/  WARPSYNC.COLLECTIVE R15, `(.L_x_111) ;  /* 0x000000000f087348 */ /* 0x001fea0003c00000 */
[----:B------:R1:W2:Y:S02]  /*c400*/  SHFL.IDX P6, R14, R13, R12, R11 ;  /* 0x0000000c0d0e7389 */ /* 0x0002a400000c000b */
[----:B012---:R-:W-:Y:S01]  /*c410*/  ENDCOLLECTIVE ;  /* 0x000000000000791b */ /* 0x007fe20003800000 */
.L_x_111:
[----:B------:R-:W-:Y:S02]  /*c420*/  IMAD.MOV.U32 R13, RZ, RZ, R5 ;  /* 0x000000ffff0d7224 */ /* 0x000fe400078e0005 */
[----:B------:R-:W-:Y:S01]  /*c430*/  IMAD.MOV.U32 R12, RZ, RZ, 0x2 ;  /* 0x00000002ff0c7424 */ /* 0x000fe200078e00ff */
[----:B------:R-:W-:-:S05]  /*c440*/  @!P0 LEA R14, P1, R37, R14, 0x1 ;  /* 0x0000000e250e8211 */ /* 0x000fca00078208ff */
[----:B------:R-:W-:-:S08]  /*c450*/  @!P0 IMAD.MOV.U32 R2, RZ, RZ, R14 ;  /* 0x000000ffff028224 */ /* 0x000fd000078e000e */
[----:B------:R-:W-:Y:S05]  /*c460*/  WARPSYNC.COLLECTIVE R15, `(.L_x_112) ;  /* 0x000000000f087348 */ /* 0x000fea0003c00000 */
[----:B------:R0:W1:Y:S02]  /*c470*/  SHFL.IDX P6, R14, R13, R12, R11 ;  /* 0x0000000c0d0e7389 */ /* 0x00006400000c000b */
[----:B01----:R-:W-:Y:S01]  /*c480*/  ENDCOLLECTIVE ;  /* 0x000000000000791b */ /* 0x003fe20003800000 */
.L_x_112:
[----:B------:R-:W-:Y:S02]  /*c490*/  @!P0 IMAD.X R7, RZ, RZ, R6, P1 ;  /* 0x000000ffff078224 */ /* 0x000fe400008e0606 */
[----:B------:R-:W-:-:S03]  /*c4a0*/  VIADD R6, R4, 0x20 ;  /* 0x0000002004067836 */ /* 0x000fc60000000000 */
[----:B------:R-:W-:-:S05]  /*c4b0*/  @!P0 MOV R3, R7 ;  /* 0x0000000700038202 */ /* 0x000fca0000000f00 */
[----:B------:R-:W-:Y:S01]  /*c4c0*/  @!PT LDS RZ, [RZ] ;  /* 0x00000000fffff984 */ /* 0x000fe20000000800 */
[----:B------:R-:W-:Y:S01]  /*c4d0*/  @!PT LDS RZ, [RZ] ;  /* 0x00000000fffff984 */ /* 0x000fe20000000800 */
[----:B------:R-:W-:Y:S01]  /*c4e0*/  @!PT LDS RZ, [RZ] ;  /* 0x00000000fffff984 */ /* 0x000fe20000000800 */
[----:B------:R0:W-:Y:S01]  /*c4f0*/  @!P0 LDGSTS.E.BYPASS.LTC128B.128 [R20+0x12c00], desc[UR36][R2.64], !P3 ;  /* 0x12c0000002148fae */ /* 0x0001e2000d901d64 */
[----:B------:R-:W-:-:S03]  /*c500*/  IMAD.MOV.U32 R13, RZ, RZ, R0 ;  /* 0x000000ffff0d7224 */ /* 0x000fc600078e0000 */
[----:B------:R0:W-:Y:S04]  /*c510*/  @!P0 LDGSTS.E.BYPASS.LTC128B.128 [R20+0x16c00], desc[UR36][R2.64+0x80], !P4 ;  /* 0x16c0008002148fae */ /* 0x0001e8000e101d64 */
[----:B------:R0:W-:Y:S01]  /*c520*/  @!P0 LDGSTS.E.BYPASS.LTC128B.128 [R20+0x1ac00], desc[UR36][R2.64+0x100], !P5 ;  /* 0x1ac0010002148fae */ /* 0x0001e2000e901d64 */
[----:B------:R-:W-:Y:S02]  /*c530*/  ISETP.GE.AND P0, PT, R6, UR40, PT ;  /* 0x0000002806007c0c */ /* 0x000fe4000bf06270 */
[----:B------:R-:W-:-:S11]  /*c540*/  MOV R6, R14 ;  /* 0x0000000e00067202 */ /* 0x000fd60000000f00 */
[----:B0-----:R-:W-:Y:S05]  /*c550*/  WARPSYNC.COLLECTIVE R15, `(.L_x_113) ;  /* 0x000000000f087348 */ /* 0x001fea0003c00000 */
[----:B------:R1:W2:Y:S02]  /*c560*/  SHFL.IDX P6, R14, R13, R12, R11 ;  /* 0x0000000c0d0e7389 */ /* 0x0002a400000c000b */
[----:B012---:R-:W-:Y:S01]  /*c570*/  ENDCOLLECTIVE ;  /* 0x000000000000791b */ /* 0x007fe20003800000 */
.L_x_113:
[----:B------:R-:W-:Y:S02]  /*c580*/  IMAD.MOV.U32 R13, RZ, RZ, R5 ;  /* 0x000000ffff0d7224 */ /* 0x000fe400078e0005 */
[----:B------:R-:W-:Y:S01]  /*c590*/  IMAD.MOV.U32 R12, RZ, RZ, 0x3 ;  /* 0x00000003ff0c7424 */ /* 0x000fe200078e00ff */
[----:B------:R-:W-:-:S05]  /*c5a0*/  @!P0 LEA R14, P1, R37, R14, 0x1 ;  /* 0x0000000e250e8211 */ /* 0x000fca00078208ff */
[----:B------:R-:W-:-:S08]  /*c5b0*/  @!P0 IMAD.MOV.U32 R2, RZ, RZ, R14 ;  /* 0x000000ffff028224 */ /* 0x000fd000078e000e */
[----:B------:R-:W-:Y:S05]  /*c5c0*/  WARPSYNC.COLLECTIVE R15, `(.L_x_114) ;  /* 0x000000000f087348 */ /* 0x000fea0003c00000 */
[----:B------:R0:W1:Y:S02]  /*c5d0*/  SHFL.IDX P6, R14, R13, R12, R11 ;  /* 0x0000000c0d0e7389 */ /* 0x00006400000c000b */
[----:B01----:R-:W-:Y:S01]  /*c5e0*/  ENDCOLLECTIVE ;  /* 0x000000000000791b */ /* 0x003fe20003800000 */
.L_x_114:
        /* <DEDUP_REMOVED lines=15> */
.L_x_115:
[----:B------:R-:W-:Y:S02]  /*c6e0*/  IMAD.MOV.U32 R13, RZ, RZ, R5 ;  /* 0x000000ffff0d7224 */ /* 0x000fe400078e0005 */
[----:B------:R-:W-:Y:S01]  /*c6f0*/  IMAD.MOV.U32 R12, RZ, RZ, 0x4 ;  /* 0x00000004ff0c7424 */ /* 0x000fe200078e00ff */
[----:B------:R-:W-:-:S05]  /*c700*/  @!P0 LEA R14, P1, R37, R14, 0x1 ;  /* 0x0000000e250e8211 */ /* 0x000fca00078208ff */
[----:B------:R-:W-:-:S08]  /*c710*/  @!P0 IMAD.MOV.U32 R2, RZ, RZ, R14 ;  /* 0x000000ffff028224 */ /* 0x000fd000078e000e */
[----:B------:R-:W-:Y:S05]  /*c720*/  WARPSYNC.COLLECTIVE R15, `(.L_x_116) ;  /* 0x000000000f087348 */ /* 0x000fea0003c00000 */
[----:B------:R0:W1:Y:S02]  /*c730*/  SHFL.IDX P6, R14, R13, R12, R11 ;  /* 0x0000000c0d0e7389 */ /* 0x00006400000c000b */
[----:B01----:R-:W-:Y:S01]  /*c740*/  ENDCOLLECTIVE ;  /* 0x000000000000791b */ /* 0x003fe20003800000 */
.L_x_116:
        /* <DEDUP_REMOVED lines=15> */
.L_x_117:
[----:B------:R-:W-:Y:S02]  /*c840*/  IMAD.MOV.U32 R13, RZ, RZ, R5 ;  /* 0x000000ffff0d7224 */ /* 0x000fe400078e0005 */
[----:B------:R-:W-:Y:S01]  /*c850*/  IMAD.MOV.U32 R12, RZ, RZ, 0x5 ;  /* 0x00000005ff0c7424 */ /* 0x000fe200078e00ff */
[----:B------:R-:W-:-:S05]  /*c860*/  @!P0 LEA R14, P1, R37, R14, 0x1 ;  /* 0x0000000e250e8211 */ /* 0x000fca00078208ff */
[----:B------:R-:W-:-:S08]  /*c870*/  @!P0 IMAD.MOV.U32 R2, RZ, RZ, R14 ;  /* 0x000000ffff028224 */ /* 0x000fd000078e000e */
[----:B------:R-:W-:Y:S05]  /*c880*/  WARPSYNC.COLLECTIVE R15, `(.L_x_118) ;  /* 0x000000000f087348 */ /* 0x000fea0003c00000 */
[----:B------:R0:W1:Y:S02]  /*c890*/  SHFL.IDX P6, R14, R13, R12, R11 ;  /* 0x0000000c0d0e7389 */ /* 0x00006400000c000b */
[----:B01----:R-:W-:Y:S01]  /*c8a0*/  ENDCOLLECTIVE ;  /* 0x000000000000791b */ /* 0x003fe20003800000 */
.L_x_118:
        /* <DEDUP_REMOVED lines=15> */
.L_x_119:
[----:B------:R-:W-:Y:S02]  /*c9a0*/  IMAD.MOV.U32 R13, RZ, RZ, R5 ;  /* 0x000000ffff0d7224 */ /* 0x000fe400078e0005 */
[----:B------:R-:W-:Y:S01]  /*c9b0*/  IMAD.MOV.U32 R12, RZ, RZ, 0x6 ;  /* 0x00000006ff0c7424 */ /* 0x000fe200078e00ff */
[----:B------:R-:W-:-:S05]  /*c9c0*/  @!P0 LEA R14, P1, R37, R14, 0x1 ;  /* 0x0000000e250e8211 */ /* 0x000fca00078208ff */
[----:B------:R-:W-:-:S08]  /*c9d0*/  @!P0 IMAD.MOV.U32 R2, RZ, RZ, R14 ;  /* 0x000000ffff028224 */ /* 0x000fd000078e000e */
[----:B------:R-:W-:Y:S05]  /*c9e0*/  WARPSYNC.COLLECTIVE R15, `(.L_x_120) ;  /* 0x000000000f087348 */ /* 0x000fea0003c00000 */
[----:B------:R0:W1:Y:S02]  /*c9f0*/  SHFL.IDX P6, R14, R13, R12, R11 ;  /* 0x0000000c0d0e7389 */ /* 0x00006400000c000b */
[----:B01----:R-:W-:Y:S01]  /*ca00*/  ENDCOLLECTIVE ;  /* 0x000000000000791b */ /* 0x003fe20003800000 */
.L_x_120:
        /* <DEDUP_REMOVED lines=15> */
.L_x_121:
[----:B------:R-:W-:Y:S02]  /*cb00*/  IMAD.MOV.U32 R13, RZ, RZ, R5 ;  /* 0x000000ffff0d7224 */ /* 0x000fe400078e0005 */
[----:B------:R-:W-:Y:S01]  /*cb10*/  IMAD.MOV.U32 R12, RZ, RZ, 0x7 ;  /* 0x00000007ff0c7424 */ /* 0x000fe200078e00ff */
[----:B------:R-:W-:-:S05]  /*cb20*/  @!P0 LEA R14, P1, R37, R14, 0x1 ;  /* 0x0000000e250e8211 */ /* 0x000fca00078208ff */
[----:B------:R-:W-:-:S08]  /*cb30*/  @!P0 IMAD.MOV.U32 R2, RZ, RZ, R14 ;  /* 0x000000ffff028224 */ /* 0x000fd000078e000e */
[----:B------:R-:W-:Y:S05]  /*cb40*/  WARPSYNC.COLLECTIVE R15, `(.L_x_122) ;  /* 0x000000000f087348 */ /* 0x000fea0003c00000 */
[----:B------:R0:W1:Y:S02]  /*cb50*/  SHFL.IDX P6, R14, R13, R12, R11 ;  /* 0x0000000c0d0e7389 */ /* 0x00006400000c000b */
[----:B01----:R-:W-:Y:S01]  /*cb60*/  ENDCOLLECTIVE ;  /* 0x000000000000791b */ /* 0x003fe20003800000 */
.L_x_122:
[----:B------:R-:W-:-:S05]  /*cb70*/  @!P0 IMAD.X R7, RZ, RZ, R6, P1 ;  /* 0x000000ffff078224 */ /* 0x000fca00008e0606 */
[----:B------:R-:W-:-:S05]  /*cb80*/  @!P0 MOV R3, R7 ;  /* 0x0000000700038202 */ /* 0x000fca0000000f00 */
[----:B------:R-:W-:Y:S01]  /*cb90*/  @!PT LDS RZ, [RZ] ;  /* 0x00000000fffff984 */ /* 0x000fe20000000800 */
[----:B------:R-:W-:Y:S01]  /*cba0*/  @!PT LDS RZ, [RZ] ;  /* 0x00000000fffff984 */ /* 0x000fe20000000800 */
[----:B------:R-:W-:Y:S01]  /*cbb0*/  @!PT LDS RZ, [RZ] ;  /* 0x00000000fffff984 */ /* 0x000fe20000000800 */
[----:B------:R0:W-:Y:S01]  /*cbc0*/  @!P0 LDGSTS.E.BYPASS.LTC128B.128 [R20+0x15400], desc[UR36][R2.64], !P3 ;  /* 0x1540000002148fae */ /* 0x0001e2000d901d64 */
[----:B------:R-:W-:-:S03]  /*cbd0*/  MOV R13, R0 ;  /* 0x00000000000d7202 */ /* 0x000fc60000000f00 */
[----:B------:R0:W-:Y:S04]  /*cbe0*/  @!P0 LDGSTS.E.BYPASS.LTC128B.128 [R20+0x19400], desc[UR36][R2.64+0x80], !P4 ;  /* 0x1940008002148fae */ /* 0x0001e8000e101d64 */
[----:B------:R0:W-:Y:S01]  /*cbf0*/  @!P0 LDGSTS.E.BYPASS.LTC128B.128 [R20+0x1d400], desc[UR36][R2.64+0x100], !P5 ;  /* 0x1d40010002148fae */ /* 0x0001e2000e901d64 */
[----:B------:R-:W-:-:S07]  /*cc00*/  IMAD.MOV.U32 R6, RZ, RZ, R14 ;  /* 0x000000ffff067224 */ /* 0x000fce00078e000e */
[----:B0-----:R-:W-:Y:S05]  /*cc10*/  WARPSYNC.COLLECTIVE R15, `(.L_x_123) ;  /* 0x000000000f087348 */ /* 0x001fea0003c00000 */
[----:B------:R1:W2:Y:S02]  /*cc20*/  SHFL.IDX P6, R14, R13, R12, R11 ;  /* 0x0000000c0d0e7389 */ /* 0x0002a400000c000b */
[----:B012---:R-:W-:Y:S01]  /*cc30*/  ENDCOLLECTIVE ;  /* 0x000000000000791b */ /* 0x007fe20003800000 */
.L_x_123:
[----:B------:R-:W-:Y:S05]  /*cc40*/  BRA `(.L_x_124) ;  /* 0xffffffcc00d07947 */ /* 0x000fea000383ffff */
.L_x_54:
[----:B0-----:R-:W-:-:S04]  /*cc50*/  IMAD.U32 R3, RZ, RZ, UR39 ;  /* 0x00000027ff037e24 */ /* 0x001fc8000f8e00ff */
[----:B------:R0:W1:Y:S03]  /*cc60*/  SYNCS.PHASECHK.TRANS64.TRYWAIT P0, [R3+URZ+0x30820], R0 ;  /* 0x03082000030075a7 */ /* 0x000066000800017f */
[----:B-1----:R-:W-:Y:S05]  /*cc70*/  @!P0 NANOSLEEP.SYNCS 0x989680 ;  /* 0x009896800000895d */ /* 0x002fea0003900000 */
[----:B------:R-:W1:Y:S02]  /*cc80*/  @!P0 SYNCS.PHASECHK.TRANS64 P0, [R3+URZ+0x30820], R0 ;  /* 0x03082000030085a7 */ /* 0x000e64000800007f */
[----:B-1----:R-:W-:Y:S05]  /*cc90*/  @!P0 BRA `(.L_x_54) ;  /* 0xfffffffc00ec8947 */ /* 0x002fea000383ffff */
[----:B------:R-:W-:Y:S05]  /*cca0*/  BRA `(.L_x_125) ;  /* 0xffffffd0000c7947 */ /* 0x000fea000383ffff */
.L_x_58:
[----:B0-----:R0:W1:Y:S02]  /*ccb0*/  SYNCS.PHASECHK.TRANS64.TRYWAIT P0, [R6+URZ+0x30840], R3 ;  /* 0x03084003060075a7 */ /* 0x001064000800017f */
[----:B-1----:R-:W-:Y:S05]  /*ccc0*/  @!P0 NANOSLEEP.SYNCS 0x989680 ;  /* 0x009896800000895d */ /* 0x002fea0003900000 */
[----:B------:R-:W1:Y:S02]  /*ccd0*/  @!P0 SYNCS.PHASECHK.TRANS64 P0, [R6+URZ+0x30840], R3 ;  /* 0x03084003060085a7 */ /* 0x000e64000800007f */
[----:B-1----:R-:W-:Y:S05]  /*cce0*/  @!P0 BRA `(.L_x_58) ;  /* 0xfffffffc00f08947 */ /* 0x002fea000383ffff */
[----:B------:R-:W-:Y:S05]  /*ccf0*/  BRA `(.L_x_126) ;  /* 0xffffffd000bc7947 */ /* 0x000fea000383ffff */
.L_x_59:
[----:B------:R-:W-:Y:S01]  /*cd00*/  BSSY B1, `(.L_x_127) ;  /* 0x0000008000017945 */ /* 0x000fe20003800000 */
[----:B------:R-:W-:Y:S01]  /*cd10*/  IMAD.MOV.U32 R13, RZ, RZ, R10 ;  /* 0x000000ffff0d7224 */ /* 0x000fe200078e000a */
[----:B------:R-:W-:Y:S01]  /*cd20*/  MOV R11, 0x181f ;  /* 0x0000181f000b7802 */ /* 0x000fe20000000f00 */
[----:B------:R-:W-:Y:S02]  /*cd30*/  IMAD.MOV.U32 R12, RZ, RZ, RZ ;  /* 0x000000ffff0c7224 */ /* 0x000fe400078e00ff */
[----:B------:R-:W-:-:S07]  /*cd40*/  IMAD.MOV.U32 R15, RZ, RZ, -0x1 ;  /* 0xffffffffff0f7424 */ /* 0x000fce00078e00ff */
[----:B------:R-:W-:Y:S05]  /*cd50*/  WARPSYNC.COLLECTIVE R15, `(.L_x_128) ;  /* 0x000000000f087348 */ /* 0x000fea0003c00000 */
[----:B------:R0:W1:Y:S02]  /*cd60*/  SHFL.IDX P6, R14, R13, R12, R11 ;  /* 0x0000000c0d0e7389 */ /* 0x00006400000c000b */
[----:B01----:R-:W-:Y:S01]  /*cd70*/  ENDCOLLECTIVE ;  /* 0x000000000000791b */ /* 0x003fe20003800000 */
.L_x_128:
[----:B------:R-:W-:Y:S05]  /*cd80*/  BSYNC B1 ;  /* 0x0000000000017941 */ /* 0x000fea0003800000 */
.L_x_127:
[----:B------:R-:W-:Y:S01]  /*cd90*/  IMAD.MOV.U32 R13, RZ, RZ, R8 ;  /* 0x000000ffff0d7224 */ /* 0x000fe200078e0008 */
[----:B------:R-:W-:Y:S01]  /*cda0*/  MOV R12, RZ ;  /* 0x000000ff000c7202 */ /* 0x000fe20000000f00 */
[----:B------:R-:W-:Y:S01]  /*cdb0*/  IMAD.MOV.U32 R11, RZ, RZ, 0x181f ;  /* 0x0000181fff0b7424 */ /* 0x000fe200078e00ff */
[----:B------:R-:W-:Y:S01]  /*cdc0*/  LEA R9, R9, UR39, 0x1 ;  /* 0x0000002709097c11 */ /* 0x000fe2000f8e08ff */
[----:B------:R-:W-:Y:S02]  /*cdd0*/  IMAD.MOV.U32 R15, RZ, RZ, -0x1 ;  /* 0xffffffffff0f7424 */ /* 0x000fe400078e00ff */
[----:B------:R-:W-:Y:S02]  /*cde0*/  IMAD.MOV.U32 R3, RZ, RZ, R14 ;  /* 0x000000ffff037224 */ /* 0x000fe400078e000e */
[----:B------:R-:W-:-:S07]  /*cdf0*/  IMAD.SHL.U32 R4, R37, 0x2, RZ ;  /* 0x0000000225047824 */ /* 0x000fce00078e00ff */
[----:B------:R-:W-:Y:S05]  /*ce00*/  WARPSYNC.COLLECTIVE R15, `(.L_x_129) ;  /* 0x000000000f087348 */ /* 0x000fea0003c00000 */
[----:B------:R0:W1:Y:S02]  /*ce10*/  SHFL.IDX P6, R14, R13, R12, R11 ;  /* 0x0000000c0d0e7389 */ /* 0x00006400000c000b */
[----:B01----:R-:W-:Y:S01]  /*ce20*/  ENDCOLLECTIVE ;  /* 0x000000000000791b */ /* 0x003fe20003800000 */
.L_x_129:
[----:B------:R-:W-:Y:S02]  /*ce30*/  IMAD.MOV.U32 R13, RZ, RZ, R10 ;  /* 0x000000ffff0d7224 */ /* 0x000fe400078e000a */
[----:B------:R-:W-:Y:S01]  /*ce40*/  IMAD.MOV.U32 R12, RZ, RZ, 0x1 ;  /* 0x00000001ff0c7424 */ /* 0x000fe200078e00ff */
[----:B------:R-:W-:-:S13]  /*ce50*/  IADD3 R2, P0, R14, R4, RZ ;  /* 0x000000040e027210 */ /* 0x000fda0007f1e0ff */
[----:B------:R-:W-:Y:S05]  /*ce60*/  WARPSYNC.COLLECTIVE R15, `(.L_x_130) ;  /* 0x000000000f087348 */ /* 0x000fea0003c00000 */
[----:B------:R0:W1:Y:S02]  /*ce70*/  SHFL.IDX P6, R14, R13, R12, R11 ;  /* 0x0000000c0d0e7389 */ /* 0x00006400000c000b */
[----:B01----:R-:W-:Y:S01]  /*ce80*/  ENDCOLLECTIVE ;  /* 0x000000000000791b */ /* 0x003fe20003800000 */
.L_x_130:
[----:B------:R-:W-:-:S05]  /*ce90*/  IADD3.X R3, RZ, R3, RZ, P0, !PT ;  /* 0x00000003ff037210 */ /* 0x000fca00007fe4ff */
[----:B------:R-:W-:Y:S01]  /*cea0*/  @!PT LDS RZ, [RZ] ;  /* 0x00000000fffff984 */ /* 0x000fe20000000800 */
[----:B------:R-:W-:Y:S01]  /*ceb0*/  @!PT LDS RZ, [RZ] ;  /* 0x00000000fffff984 */ /* 0x000fe20000000800 */
[----:B------:R-:W-:Y:S01]  /*cec0*/  @!PT LDS RZ, [RZ] ;  /* 0x00000000fffff984 */ /* 0x000fe20000000800 */
[----:B------:R-:W-:Y:S04]  /*ced0*/  LDGSTS.E.BYPASS.LTC128B.128 [R9+0x1e400], desc[UR36][R2.64], !P3 ;  /* 0x1e40000002097fae */ /* 0x000fe8000d901d64 */
[----:B------:R-:W-:Y:S01]  /*cee0*/  LDGSTS.E.BYPASS.LTC128B.128 [R9+0x21400], desc[UR36][R2.64+0x80], !P2 ;  /* 0x2140008002097fae */ /* 0x000fe2000d101d64 */
[----:B------:R-:W-:-:S03]  /*cef0*/  MOV R13, R8 ;  /* 0x00000008000d7202 */ /* 0x000fc60000000f00 */
[----:B------:R0:W-:Y:S02]  /*cf00*/  LDGSTS.E.BYPASS.LTC128B.128 [R9+0x24400], desc[UR36][R2.64+0x100], !P1 ;  /* 0x2440010002097fae */ /* 0x0001e4000c901d64 */
[----:B0-----:R-:W-:-:S07]  /*cf10*/  IMAD.MOV.U32 R3, RZ, RZ, R14 ;  /* 0x000000ffff037224 */ /* 0x001fce00078e000e */
[----:B------:R-:W-:Y:S05]  /*cf20*/  WARPSYNC.COLLECTIVE R15, `(.L_x_131) ;  /* 0x000000000f087348 */ /* 0x000fea0003c00000 */
[----:B------:R0:W1:Y:S02]  /*cf30*/  SHFL.IDX P6, R14, R13, R12, R11 ;  /* 0x0000000c0d0e7389 */ /* 0x00006400000c000b */
[----:B01----:R-:W-:Y:S01]  /*cf40*/  ENDCOLLECTIVE ;  /* 0x000000000000791b */ /* 0x003fe20003800000 */
.L_x_131:
[----:B------:R-:W-:Y:S02]  /*cf50*/  IMAD.MOV.U32 R13, RZ, RZ, R10 ;  /* 0x000000ffff0d7224 */ /* 0x000fe400078e000a */
[----:B------:R-:W-:Y:S01]  /*cf60*/  IMAD.MOV.U32 R12, RZ, RZ, 0x2 ;  /* 0x00000002ff0c7424 */ /* 0x000fe200078e00ff */
[----:B------:R-:W-:-:S13]  /*cf70*/  IADD3 R2, P0, R14, R4, RZ ;  /* 0x000000040e027210 */ /* 0x000fda0007f1e0ff */
[----:B------:R-:W-:Y:S05]  /*cf80*/  WARPSYNC.COLLECTIVE R15, `(.L_x_132) ;  /* 0x000000000f087348 */ /* 0x000fea0003c00000 */
[----:B------:R0:W1:Y:S02]  /*cf90*/  SHFL.IDX P6, R14, R13, R12, R11 ;  /* 0x0000000c0d0e7389 */ /* 0x00006400000c000b */
[----:B01----:R-:W-:Y:S01]  /*cfa0*/  ENDCOLLECTIVE ;  /* 0x000000000000791b */ /* 0x003fe20003800000 */
.L_x_132:
[----:B------:R-:W-:-:S05]  /*cfb0*/  IMAD.X R3, RZ, RZ, R3, P0 ;  /* 0x000000ffff037224 */ /* 0x000fca00000e0603 */
[----:B------:R-:W-:Y:S01]  /*cfc0*/  @!PT LDS RZ, [RZ] ;  /* 0x00000000fffff984 */ /* 0x000fe20000000800 */
[----:B------:R-:W-:Y:S01]  /*cfd0*/  @!PT LDS RZ, [RZ] ;  /* 0x00000000fffff984 */ /* 0x000fe20000000800 */
[----:B------:R-:W-:Y:S01]  /*cfe0*/  @!PT LDS RZ, [RZ] ;  /* 0x00000000fffff984 */ /* 0x000fe20000000800 */
[----:B------:R0:W-:Y:S04]  /*cff0*/  LDGSTS.E.BYPASS.LTC128B.128 [R9+0x1ec00], desc[UR36][R2.64], !P3 ;  /* 0x1ec0000002097fae */ /* 0x0001e8000d901d64 */
[----:B------:R0:W-:Y:S01]  /*d000*/  LDGSTS.E.BYPASS.LTC128B.128 [R9+0x21c00], desc[UR36][R2.64+0x80], !P2 ;  /* 0x21c0008002097fae */ /* 0x0001e2000d101d64 */
[----:B------:R-:W-:-:S03]  /*d010*/  IMAD.MOV.U32 R13, RZ, RZ, R8 ;  /* 0x000000ffff0d7224 */ /* 0x000fc600078e0008 */
[----:B------:R0:W-:Y:S01]  /*d020*/  LDGSTS.E.BYPASS.LTC128B.128 [R9+0x24c00], desc[UR36][R2.64+0x100], !P1 ;  /* 0x24c0010002097fae */ /* 0x0001e2000c901d64 */
[----:B------:R-:W-:-:S07]  /*d030*/  MOV R35, R14 ;  /* 0x0000000e00237202 */ /* 0x000fce0000000f00 */
[----:B0-----:R-:W-:Y:S05]  /*d040*/  WARPSYNC.COLLECTIVE R15, `(.L_x_133) ;  /* 0x000000000f087348 */ /* 0x001fea0003c00000 */
[----:B------:R1:W2:Y:S02]  /*d050*/  SHFL.IDX P6, R14, R13, R12, R11 ;  /* 0x0000000c0d0e7389 */ /* 0x0002a400000c000b */
[----:B012---:R-:W-:Y:S01]  /*d060*/  ENDCOLLECTIVE ;  /* 0x000000000000791b */ /* 0x007fe20003800000 */
.L_x_133:
[----:B------:R-:W-:Y:S01]  /*d070*/  IMAD.MOV.U32 R13, RZ, RZ, R10 ;  /* 0x000000ffff0d7224 */ /* 0x000fe200078e000a */
[----:B------:R-:W-:Y:S02]  /*d080*/  MOV R12, 0x3 ;  /* 0x00000003000c7802 */ /* 0x000fe40000000f00 */
[----:B------:R-:W-:-:S13]  /*d090*/  IADD3 R2, P0, R14, R4, RZ ;  /* 0x000000040e027210 */ /* 0x000fda0007f1e0ff */
[----:B------:R-:W-:Y:S05]  /*d0a0*/  WARPSYNC.COLLECTIVE R15, `(.L_x_134) ;  /* 0x000000000f087348 */ /* 0x000fea0003c00000 */
[----:B------:R0:W1:Y:S02]  /*d0b0*/  SHFL.IDX P6, R14, R13, R12, R11 ;  /* 0x0000000c0d0e7389 */ /* 0x00006400000c000b */
[----:B01----:R-:W-:Y:S01]  /*d0c0*/  ENDCOLLECTIVE ;  /* 0x000000000000791b */ /* 0x003fe20003800000 */
.L_x_134:
        /* <DEDUP_REMOVED lines=8> */
[----:B------:R-:W-:-:S07]  /*d150*/  IMAD.MOV.U32 R35, RZ, RZ, R14 ;  /* 0x000000ffff237224 */ /* 0x000fce00078e000e */
[----:B0-----:R-:W-:Y:S05]  /*d160*/  WARPSYNC.COLLECTIVE R15, `(.L_x_135) ;  /* 0x000000000f087348 */ /* 0x001fea0003c00000 */
[----:B------:R1:W2:Y:S02]  /*d170*/  SHFL.IDX P6, R14, R13, R12, R11 ;  /* 0x0000000c0d0e7389 */ /* 0x0002a400000c000b */
[----:B012---:R-:W-:Y:S01]  /*d180*/  ENDCOLLECTIVE ;  /* 0x000000000000791b */ /* 0x007fe20003800000 */
.L_x_135:
[----:B------:R-:W-:Y:S01]  /*d190*/  MOV R13, R10 ;  /* 0x0000000a000d7202 */ /* 0x000fe20000000f00 */
[----:B------:R-:W-:Y:S01]  /*d1a0*/  IMAD.MOV.U32 R12, RZ, RZ, 0x4 ;  /* 0x00000004ff0c7424 */ /* 0x000fe200078e00ff */
[----:B------:R-:W-:-:S13]  /*d1b0*/  IADD3 R2, P0, R14, R4, RZ ;  /* 0x000000040e027210 */ /* 0x000fda0007f1e0ff */
[----:B------:R-:W-:Y:S05]  /*d1c0*/  WARPSYNC.COLLECTIVE R15, `(.L_x_136) ;  /* 0x000000000f087348 */ /* 0x000fea0003c00000 */
[----:B------:R0:W1:Y:S02]  /*d1d0*/  SHFL.IDX P6, R14, R13, R12, R11 ;  /* 0x0000000c0d0e7389 */ /* 0x00006400000c000b */
[----:B01----:R-:W-:Y:S01]  /*d1e0*/  ENDCOLLECTIVE ;  /* 0x000000000000791b */ /* 0x003fe20003800000 */
.L_x_136:
        /* <DEDUP_REMOVED lines=12> */
.L_x_137:
[----:B------:R-:W-:Y:S02]  /*d2b0*/  IMAD.MOV.U32 R13, RZ, RZ, R10 ;  /* 0x000000ffff0d7224 */ /* 0x000fe400078e000a */
[----:B------:R-:W-:Y:S01]  /*d2c0*/  IMAD.MOV.U32 R12, RZ, RZ, 0x5 ;  /* 0x00000005ff0c7424 */ /* 0x000fe200078e00ff */
[----:B------:R-:W-:-:S13]  /*d2d0*/  IADD3 R2, P0, R14, R4, RZ ;  /* 0x000000040e027210 */ /* 0x000fda0007f1e0ff */
[----:B------:R-:W-:Y:S05]  /*d2e0*/  WARPSYNC.COLLECTIVE R15, `(.L_x_138) ;  /* 0x000000000f087348 */ /* 0x000fea0003c00000 */
[----:B------:R0:W1:Y:S02]  /*d2f0*/  SHFL.IDX P6, R14, R13, R12, R11 ;  /* 0x0000000c0d0e7389 */ /* 0x00006400000c000b */
[----:B01----:R-:W-:Y:S01]  /*d300*/  ENDCOLLECTIVE ;  /* 0x000000000000791b */ /* 0x003fe20003800000 */
.L_x_138:
[----:B------:R-:W-:-:S05]  /*d310*/  IADD3.X R3, RZ, R35, RZ, P0, !PT ;  /* 0x00000023ff037210 */ /* 0x000fca00007fe4ff */
[----:B------:R-:W-:Y:S01]  /*d320*/  @!PT LDS RZ, [RZ] ;  /* 0x00000000fffff984 */ /* 0x000fe20000000800 */
[----:B------:R-:W-:Y:S01]  /*d330*/  @!PT LDS RZ, [RZ] ;  /* 0x00000000fffff984 */ /* 0x000fe20000000800 */
[----:B------:R-:W-:Y:S01]  /*d340*/  @!PT LDS RZ, [RZ] ;  /* 0x00000000fffff984 */ /* 0x000fe20000000800 */
[----:B------:R0:W-:Y:S04]  /*d350*/  LDGSTS.E.BYPASS.LTC128B.128 [R9+0x20400], desc[UR36][R2.64], !P3 ;  /* 0x2040000002097fae */ /* 0x0001e8000d901d64 */
[----:B------:R0:W-:Y:S01]  /*d360*/  LDGSTS.E.BYPASS.LTC128B.128 [R9+0x23400], desc[UR36][R2.64+0x80], !P2 ;  /* 0x2340008002097fae */ /* 0x0001e2000d101d64 */
[----:B------:R-:W-:-:S03]  /*d370*/  MOV R13, R8 ;  /* 0x00000008000d7202 */ /* 0x000fc60000000f00 */
[----:B------:R0:W-:Y:S01]  /*d380*/  LDGSTS.E.BYPASS.LTC128B.128 [R9+0x26400], desc[UR36][R2.64+0x100], !P1 ;  /* 0x2640010002097fae */ /* 0x0001e2000c901d64 */
[----:B------:R-:W-:-:S07]  /*d390*/  IMAD.MOV.U32 R35, RZ, RZ, R14 ;  /* 0x000000ffff237224 */ /* 0x000fce00078e000e */
[----:B0-----:R-:W-:Y:S05]  /*d3a0*/  WARPSYNC.COLLECTIVE R15, `(.L_x_139) ;  /* 0x000000000f087348 */ /* 0x001fea0003c00000 */
[----:B------:R1:W2:Y:S02]  /*d3b0*/  SHFL.IDX P6, R14, R13, R12, R11 ;  /* 0x0000000c0d0e7389 */ /* 0x0002a400000c000b */
[----:B012---:R-:W-:Y:S01]  /*d3c0*/  ENDCOLLECTIVE ;  /* 0x000000000000791b */ /* 0x007fe20003800000 */
.L_x_139:
[----:B------:R-:W-:Y:S05]  /*d3d0*/  BRA `(.L_x_140) ;  /* 0xffffffd0000c7947 */ /* 0x000fea000383ffff */
.L_x_64:
[----:B0-----:R0:W1:Y:S02]  /*d3e0*/  SYNCS.PHASECHK.TRANS64.TRYWAIT P0, [R6+URZ+0x30860], R9 ;  /* 0x03086009060075a7 */ /* 0x001064000800017f */
[----:B-1----:R-:W-:Y:S05]  /*d3f0*/  @!P0 NANOSLEEP.SYNCS 0x989680 ;  /* 0x009896800000895d */ /* 0x002fea0003900000 */
[----:B------:R-:W1:Y:S02]  /*d400*/  @!P0 SYNCS.PHASECHK.TRANS64 P0, [R6+URZ+0x30860], R9 ;  /* 0x03086009060085a7 */ /* 0x000e64000800007f */
[----:B-1----:R-:W-:Y:S05]  /*d410*/  @!P0 BRA `(.L_x_64) ;  /* 0xfffffffc00f08947 */ /* 0x002fea000383ffff */
[----:B------:R-:W-:Y:S05]  /*d420*/  BRA `(.L_x_141) ;  /* 0xffffffd000707947 */ /* 0x000fea000383ffff */
.L_x_65:
[----:B------:R-:W-:Y:S01]  /*d430*/  BSSY B1, `(.L_x_142) ;  /* 0x0000008000017945 */ /* 0x000fe20003800000 */
[----:B------:R-:W-:Y:S01]  /*d440*/  IMAD.MOV.U32 R13, RZ, RZ, R18 ;  /* 0x000000ffff0d7224 */ /* 0x000fe200078e0012 */
[----:B------:R-:W-:Y:S01]  /*d450*/  MOV R15, 0xffffffff ;  /* 0xffffffff000f7802 */ /* 0x000fe20000000f00 */
[----:B------:R-:W-:Y:S02]  /*d460*/  IMAD.MOV.U32 R12, RZ, RZ, RZ ;  /* 0x000000ffff0c7224 */ /* 0x000fe400078e00ff */
[----:B------:R-:W-:-:S07]  /*d470*/  IMAD.MOV.U32 R11, RZ, RZ, 0x181f ;  /* 0x0000181fff0b7424 */ /* 0x000fce00078e00ff */
[----:B0-----:R-:W-:Y:S05]  /*d480*/  WARPSYNC.COLLECTIVE R15, `(.L_x_143) ;  /* 0x000000000f087348 */ /* 0x001fea0003c00000 */
[----:B------:R1:W2:Y:S02]  /*d490*/  SHFL.IDX P6, R14, R13, R12, R11 ;  /* 0x0000000c0d0e7389 */ /* 0x0002a400000c000b */
[----:B012---:R-:W-:Y:S01]  /*d4a0*/  ENDCOLLECTIVE ;  /* 0x000000000000791b */ /* 0x007fe20003800000 */
.L_x_143:
[----:B------:R-:W-:Y:S05]  /*d4b0*/  BSYNC B1 ;  /* 0x0000000000017941 */ /* 0x000fea0003800000 */
.L_x_142:
[----:B------:R-:W-:Y:S01]  /*d4c0*/  IMAD.MOV.U32 R13, RZ, RZ, R17 ;  /* 0x000000ffff0d7224 */ /* 0x000fe200078e0011 */
[----:B------:R-:W-:Y:S01]  /*d4d0*/  MOV R11, 0x181f ;  /* 0x0000181f000b7802 */ /* 0x000fe20000000f00 */
[----:B------:R-:W-:Y:S01]  /*d4e0*/  IMAD.MOV.U32 R12, RZ, RZ, RZ ;  /* 0x000000ffff0c7224 */ /* 0x000fe200078e00ff */
[----:B------:R-:W-:Y:S01]  /*d4f0*/  LEA R7, R7, UR39, 0x1 ;  /* 0x0000002707077c11 */ /* 0x000fe2000f8e08ff */
[----:B------:R-:W-:Y:S02]  /*d500*/  IMAD.MOV.U32 R15, RZ, RZ, -0x1 ;  /* 0xffffffffff0f7424 */ /* 0x000fe400078e00ff */
[----:B------:R-:W-:-:S07]  /*d510*/  IMAD.MOV.U32 R3, RZ, RZ, R14 ;  /* 0x000000ffff037224 */ /* 0x000fce00078e000e */
[----:B------:R-:W-:Y:S05]  /*d520*/  WARPSYNC.COLLECTIVE R15, `(.L_x_144) ;  /* 0x000000000f087348 */ /* 0x000fea0003c00000 */
[----:B------:R0:W1:Y:S02]  /*d530*/  SHFL.IDX P6, R14, R13, R12, R11 ;  /* 0x0000000c0d0e7389 */ /* 0x00006400000c000b */
[----:B01----:R-:W-:Y:S01]  /*d540*/  ENDCOLLECTIVE ;  /* 0x000000000000791b */ /* 0x003fe20003800000 */
.L_x_144:
[----:B------:R-:W-:Y:S01]  /*d550*/  IMAD.MOV.U32 R13, RZ, RZ, R18 ;  /* 0x000000ffff0d7224 */ /* 0x000fe200078e0012 */
[----:B------:R-:W-:Y:S02]  /*d560*/  MOV R12, 0x1 ;  /* 0x00000001000c7802 */ /* 0x000fe40000000f00 */
[----:B------:R-:W-:-:S13]  /*d570*/  IADD3 R2, P0, R14, R4, RZ ;  /* 0x000000040e027210 */ /* 0x000fda0007f1e0ff */
[----:B------:R-:W-:Y:S05]  /*d580*/  WARPSYNC.COLLECTIVE R15, `(.L_x_145) ;  /* 0x000000000f087348 */ /* 0x000fea0003c00000 */
[----:B------:R0:W1:Y:S02]  /*d590*/  SHFL.IDX P6, R14, R13, R12, R11 ;  /* 0x0000000c0d0e7389 */ /* 0x00006400000c000b */
[----:B01----:R-:W-:Y:S01]  /*d5a0*/  ENDCOLLECTIVE ;  /* 0x000000000000791b */ /* 0x003fe20003800000 */
.L_x_145:
[----:B------:R-:W-:Y:S01]  /*d5b0*/  IMAD.X R3, RZ, RZ, R3, P0 ;  /* 0x000000ffff037224 */ /* 0x000fe200000e0603 */
[----:B------:R-:W-:Y:S01]  /*d5c0*/  ISETP.LT.OR P0, PT, R8, 0x1, P3 ;  /* 0x000000010800780c */ /* 0x000fe20001f01670 */
[----:B------:R-:W-:-:S12]  /*d5d0*/  IMAD.MOV.U32 R13, RZ, RZ, R17 ;  /* 0x000000ffff0d7224 */ /* 0x000fd800078e0011 */
        /* <DEDUP_REMOVED lines=8> */
[----:B0-----:R-:W-:-:S07]  /*d660*/  IMAD.MOV.U32 R3, RZ, RZ, R14 ;  /* 0x000000ffff037224 */ /* 0x001fce00078e000e */
[----:B------:R-:W-:Y:S05]  /*d670*/  WARPSYNC.COLLECTIVE R15, `(.L_x_146) ;  /* 0x000000000f087348 */ /* 0x000fea0003c00000 */
[----:B------:R0:W1:Y:S02]  /*d680*/  SHFL.IDX P6, R14, R13, R12, R11 ;  /* 0x0000000c0d0e7389 */ /* 0x00006400000c000b */
[----:B01----:R-:W-:Y:S01]  /*d690*/  ENDCOLLECTIVE ;  /* 0x000000000000791b */ /* 0x003fe20003800000 */
.L_x_146:
[----:B------:R-:W-:Y:S01]  /*d6a0*/  MOV R13, R18 ;  /* 0x00000012000d7202 */ /* 0x000fe20000000f00 */
[----:B------:R-:W-:Y:S01]  /*d6b0*/  IMAD.MOV.U32 R12, RZ, RZ, 0x2 ;  /* 0x00000002ff0c7424 */ /* 0x000fe200078e00ff */
[----:B------:R-:W-:-:S13]  /*d6c0*/  IADD3 R2, P0, R14, R4, RZ ;  /* 0x000000040e027210 */ /* 0x000fda0007f1e0ff */
[----:B------:R-:W-:Y:S05]  /*d6d0*/  WARPSYNC.COLLECTIVE R15, `(.L_x_147) ;  /* 0x000000000f087348 */ /* 0x000fea0003c00000 */
[----:B------:R0:W1:Y:S02]  /*d6e0*/  SHFL.IDX P6, R14, R13, R12, R11 ;  /* 0x0000000c0d0e7389 */ /* 0x00006400000c000b */
[----:B01----:R-:W-:Y:S01]  /*d6f0*/  ENDCOLLECTIVE ;  /* 0x000000000000791b */ /* 0x003fe20003800000 */
.L_x_147:
        /* <DEDUP_REMOVED lines=15> */
.L_x_148:
[----:B------:R-:W-:Y:S02]  /*d7f0*/  IMAD.MOV.U32 R13, RZ, RZ, R18 ;  /* 0x000000ffff0d7224 */ /* 0x000fe400078e0012 */
[----:B------:R-:W-:Y:S01]  /*d800*/  IMAD.MOV.U32 R12, RZ, RZ, 0x3 ;  /* 0x00000003ff0c7424 */ /* 0x000fe200078e00ff */
[----:B------:R-:W-:-:S13]  /*d810*/  IADD3 R2, P0, R14, R4, RZ ;  /* 0x000000040e027210 */ /* 0x000fda0007f1e0ff */
[----:B------:R-:W-:Y:S05]  /*d820*/  WARPSYNC.COLLECTIVE R15, `(.L_x_149) ;  /* 0x000000000f087348 */ /* 0x000fea0003c00000 */
[----:B------:R0:W1:Y:S02]  /*d830*/  SHFL.IDX P6, R14, R13, R12, R11 ;  /* 0x0000000c0d0e7389 */ /* 0x00006400000c000b */
[----:B01----:R-:W-:Y:S01]  /*d840*/  ENDCOLLECTIVE ;  /* 0x000000000000791b */ /* 0x003fe20003800000 */
.L_x_149:
[----:B------:R-:W-:Y:S02]  /*d850*/  IADD3.X R3, RZ, R3, RZ, P0, !PT ;  /* 0x00000003ff037210 */ /* 0x000fe400007fe4ff */
[----:B------:R-:W-:Y:S02]  /*d860*/  ISETP.LT.OR P0, PT, R8, 0x21, P3 ;  /* 0x000000210800780c */ /* 0x000fe40001f01670 */
[----:B------:R-:W-:-:S11]  /*d870*/  MOV R13, R17 ;  /* 0x00000011000d7202 */ /* 0x000fd60000000f00 */
        /* <DEDUP_REMOVED lines=12> */
.L_x_150:
[----:B------:R-:W-:Y:S02]  /*d940*/  IMAD.MOV.U32 R13, RZ, RZ, R18 ;  /* 0x000000ffff0d7224 */ /* 0x000fe400078e0012 */
[----:B------:R-:W-:Y:S01]  /*d950*/  IMAD.MOV.U32 R12, RZ, RZ, 0x4 ;  /* 0x00000004ff0c7424 */ /* 0x000fe200078e00ff */
[----:B------:R-:W-:-:S13]  /*d960*/  IADD3 R2, P0, R14, R4, RZ ;  /* 0x000000040e027210 */ /* 0x000fda0007f1e0ff */
[----:B------:R-:W-:Y:S05]  /*d970*/  WARPSYNC.COLLECTIVE R15, `(.L_x_151) ;  /* 0x000000000f087348 */ /* 0x000fea0003c00000 */
[----:B------:R0:W1:Y:S02]  /*d980*/  SHFL.IDX P6, R14, R13, R12, R11 ;  /* 0x0000000c0d0e7389 */ /* 0x00006400000c000b */
[----:B01----:R-:W-:Y:S01]  /*d990*/  ENDCOLLECTIVE ;  /* 0x000000000000791b */ /* 0x003fe20003800000 */
.L_x_151:
        /* <DEDUP_REMOVED lines=11> */
[----:B0-----:R-:W-:-:S07]  /*da50*/  MOV R3, R14 ;  /* 0x0000000e00037202 */ /* 0x001fce0000000f00 */
[----:B------:R-:W-:Y:S05]  /*da60*/  WARPSYNC.COLLECTIVE R15, `(.L_x_152) ;  /* 0x000000000f087348 */ /* 0x000fea0003c00000 */
[----:B------:R0:W1:Y:S02]  /*da70*/  SHFL.IDX P6, R14, R13, R12, R11 ;  /* 0x0000000c0d0e7389 */ /* 0x00006400000c000b */
[----:B01----:R-:W-:Y:S01]  /*da80*/  ENDCOLLECTIVE ;  /* 0x000000000000791b */ /* 0x003fe20003800000 */
.L_x_152:
[----:B------:R-:W-:Y:S01]  /*da90*/  IMAD.MOV.U32 R13, RZ, RZ, R18 ;  /* 0x000000ffff0d7224 */ /* 0x000fe200078e0012 */
[----:B------:R-:W-:Y:S02]  /*daa0*/  MOV R12, 0x5 ;  /* 0x00000005000c7802 */ /* 0x000fe40000000f00 */
[----:B------:R-:W-:-:S13]  /*dab0*/  IADD3 R2, P0, R14, R4, RZ ;  /* 0x000000040e027210 */ /* 0x000fda0007f1e0ff */
[----:B------:R-:W-:Y:S05]  /*dac0*/  WARPSYNC.COLLECTIVE R15, `(.L_x_153) ;  /* 0x000000000f087348 */ /* 0x000fea0003c00000 */
[----:B------:R0:W1:Y:S02]  /*dad0*/  SHFL.IDX P6, R14, R13, R12, R11 ;  /* 0x0000000c0d0e7389 */ /* 0x00006400000c000b */
[----:B01----:R-:W-:Y:S01]  /*dae0*/  ENDCOLLECTIVE ;  /* 0x000000000000791b */ /* 0x003fe20003800000 */
.L_x_153:
[----:B------:R-:W-:Y:S01]  /*daf0*/  IMAD.X R3, RZ, RZ, R3, P0 ;  /* 0x000000ffff037224 */ /* 0x000fe200000e0603 */
[----:B------:R-:W-:Y:S01]  /*db00*/  ISETP.LT.OR P0, PT, R8, 0x41, P3 ;  /* 0x000000410800780c */ /* 0x000fe20001f01670 */
[----:B------:R-:W-:-:S12]  /*db10*/  IMAD.MOV.U32 R13, RZ, RZ, R17 ;  /* 0x000000ffff0d7224 */ /* 0x000fd800078e0011 */
[----:B------:R-:W-:Y:S01]  /*db20*/  @!PT LDS RZ, [RZ] ;  /* 0x00000000fffff984 */ /* 0x000fe20000000800 */
[----:B------:R-:W-:Y:S01]  /*db30*/  @!PT LDS RZ, [RZ] ;  /* 0x00000000fffff984 */ /* 0x000fe20000000800 */
[----:B------:R-:W-:Y:S01]  /*db40*/  @!PT LDS RZ, [RZ] ;  /* 0x00000000fffff984 */ /* 0x000fe20000000800 */
[----:B------:R0:W-:Y:S01]  /*db50*/  LDGSTS.E.BYPASS.LTC128B.128 [R7+0x2400], desc[UR36][R2.64], !P0 ;  /* 0x0240000002077fae */ /* 0x0001e2000c101d64 */
[----:B------:R-:W-:Y:S01]  /*db60*/  ISETP.LT.OR P0, PT, R8, 0x41, P2 ;  /* 0x000000410800780c */ /* 0x000fe20001701670 */
[----:B------:R-:W-:-:S12]  /*db70*/  IMAD.MOV.U32 R18, RZ, RZ, R14 ;  /* 0x000000ffff127224 */ /* 0x000fd800078e000e */
[----:B0-----:R-:W-:Y:S05]  /*db80*/  WARPSYNC.COLLECTIVE R15, `(.L_x_154) ;  /* 0x000000000f087348 */ /* 0x001fea0003c00000 */
[----:B------:R1:W2:Y:S02]  /*db90*/  SHFL.IDX P6, R14, R13, R12, R11 ;  /* 0x0000000c0d0e7389 */ /* 0x0002a400000c000b */
[----:B012---:R-:W-:Y:S01]  /*dba0*/  ENDCOLLECTIVE ;  /* 0x000000000000791b */ /* 0x007fe20003800000 */
.L_x_154:
[----:B------:R-:W-:Y:S01]  /*dbb0*/  @!PT LDS RZ, [RZ] ;  /* 0x00000000fffff984 */ /* 0x000fe20000000800 */
[----:B------:R-:W-:Y:S01]  /*dbc0*/  @!PT LDS RZ, [RZ] ;  /* 0x00000000fffff984 */ /* 0x000fe20000000800 */
[----:B------:R-:W-:Y:S01]  /*dbd0*/  @!PT LDS RZ, [RZ] ;  /* 0x00000000fffff984 */ /* 0x000fe20000000800 */
[----:B------:R0:W-:Y:S01]  /*dbe0*/  LDGSTS.E.BYPASS.LTC128B.128 [R7+0x5400], desc[UR36][R2.64+0x80], !P0 ;  /* 0x0540008002077fae */ /* 0x0001e2000c101d64 */
[----:B------:R-:W-:-:S13]  /*dbf0*/  ISETP.LT.OR P0, PT, R8, 0x41, P1 ;  /* 0x000000410800780c */ /* 0x000fda0000f01670 */
[----:B------:R0:W-:Y:S01]  /*dc00*/  LDGSTS.E.BYPASS.LTC128B.128 [R7+0x8400], desc[UR36][R2.64+0x100], !P0 ;  /* 0x0840010002077fae */ /* 0x0001e2000c101d64 */
[----:B------:R-:W-:Y:S05]  /*dc10*/  BRA `(.L_x_155) ;  /* 0xffffffcc00687947 */ /* 0x000fea000383ffff */
.L_x_71:
[----:B0-----:R0:W1:Y:S02]  /*dc20*/  SYNCS.PHASECHK.TRANS64.TRYWAIT P0, [R4+URZ+0x30860], R3 ;  /* 0x03086003040075a7 */ /* 0x001064000800017f */
[----:B-1----:R-:W-:Y:S05]  /*dc30*/  @!P0 NANOSLEEP.SYNCS 0x989680 ;  /* 0x009896800000895d */ /* 0x002fea0003900000 */
[----:B------:R-:W1:Y:S02]  /*dc40*/  @!P0 SYNCS.PHASECHK.TRANS64 P0, [R4+URZ+0x30860], R3 ;  /* 0x03086003040085a7 */ /* 0x000e64000800007f */
[----:B-1----:R-:W-:Y:S05]  /*dc50*/  @!P0 BRA `(.L_x_71) ;  /* 0xfffffffc00f08947 */ /* 0x002fea000383ffff */
[----:B------:R-:W-:Y:S05]  /*dc60*/  BRA `(.L_x_156) ;  /* 0xffffffd000407947 */ /* 0x000fea000383ffff */
.L_x_72:
[----:B------:R-:W-:Y:S01]  /*dc70*/  BSSY B0, `(.L_x_157) ;  /* 0x0000008000007945 */ /* 0x000fe20003800000 */
[----:B------:R-:W-:Y:S01]  /*dc80*/  IMAD.MOV.U32 R13, RZ, RZ, R18 ;  /* 0x000000ffff0d7224 */ /* 0x000fe200078e0012 */
[----:B------:R-:W-:Y:S01]  /*dc90*/  MOV R12, RZ ;  /* 0x000000ff000c7202 */ /* 0x000fe20000000f00 */
[----:B------:R-:W-:Y:S02]  /*dca0*/  IMAD.MOV.U32 R11, RZ, RZ, 0x181f ;  /* 0x0000181fff0b7424 */ /* 0x000fe400078e00ff */
[----:B------:R-:W-:-:S07]  /*dcb0*/  IMAD.MOV.U32 R15, RZ, RZ, -0x1 ;  /* 0xffffffffff0f7424 */ /* 0x000fce00078e00ff */
[----:B0-----:R-:W-:Y:S05]  /*dcc0*/  WARPSYNC.COLLECTIVE R15, `(.L_x_158) ;  /* 0x000000000f087348 */ /* 0x001fea0003c00000 */
[----:B------:R1:W2:Y:S02]  /*dcd0*/  SHFL.IDX P6, R14, R13, R12, R11 ;  /* 0x0000000c0d0e7389 */ /* 0x0002a400000c000b */
[----:B012---:R-:W-:Y:S01]  /*dce0*/  ENDCOLLECTIVE ;  /* 0x000000000000791b */ /* 0x007fe20003800000 */
.L_x_158:
[----:B------:R-:W-:Y:S05]  /*dcf0*/  BSYNC B0 ;  /* 0x0000000000007941 */ /* 0x000fea0003800000 */
.L_x_157:
[----:B------:R-:W-:Y:S01]  /*dd00*/  MOV R13, R17 ;  /* 0x00000011000d7202 */ /* 0x000fe20000000f00 */
[----:B------:R-:W-:Y:S01]  /*dd10*/  IMAD.MOV.U32 R12, RZ, RZ, RZ ;  /* 0x000000ffff0c7224 */ /* 0x000fe200078e00ff */
[----:B------:R-:W-:Y:S01]  /*dd20*/  SHF.L.U32 R6, R37, 0x1, RZ ;  /* 0x0000000125067819 */ /* 0x000fe200000006ff */
[----:B------:R-:W-:Y:S02]  /*dd30*/  IMAD.MOV.U32 R11, RZ, RZ, 0x181f ;  /* 0x0000181fff0b7424 */ /* 0x000fe400078e00ff */
[----:B------:R-:W-:Y:S02]  /*dd40*/  IMAD.MOV.U32 R15, RZ, RZ, -0x1 ;  /* 0xffffffffff0f7424 */ /* 0x000fe400078e00ff */
[----:B------:R-:W-:-:S07]  /*dd50*/  IMAD.MOV.U32 R0, RZ, RZ, R14 ;  /* 0x000000ffff007224 */ /* 0x000fce00078e000e */
[----:B------:R-:W-:Y:S05]  /*dd60*/  WARPSYNC.COLLECTIVE R15, `(.L_x_159) ;  /* 0x000000000f087348 */ /* 0x000fea0003c00000 */
[----:B------:R0:W1:Y:S02]  /*dd70*/  SHFL.IDX P6, R14, R13, R12, R11 ;  /* 0x0000000c0d0e7389 */ /* 0x00006400000c000b */
[----:B01----:R-:W-:Y:S01]  /*dd80*/  ENDCOLLECTIVE ;  /* 0x000000000000791b */ /* 0x003fe20003800000 */
.L_x_159:
[----:B------:R-:W-:Y:S02]  /*dd90*/  IMAD.MOV.U32 R13, RZ, RZ, R18 ;  /* 0x000000ffff0d7224 */ /* 0x000fe400078e0012 */
[----:B------:R-:W-:Y:S01]  /*dda0*/  IMAD.MOV.U32 R12, RZ, RZ, 0x1 ;  /* 0x00000001ff0c7424 */ /* 0x000fe200078e00ff */
[----:B------:R-:W-:-:S13]  /*ddb0*/  IADD3 R2, P0, R14, R6, RZ ;  /* 0x000000060e027210 */ /* 0x000fda0007f1e0ff */
[----:B------:R-:W-:Y:S05]  /*ddc0*/  WARPSYNC.COLLECTIVE R15, `(.L_x_160) ;  /* 0x000000000f087348 */ /* 0x000fea0003c00000 */
[----:B------:R0:W1:Y:S02]  /*ddd0*/  SHFL.IDX P6, R14, R13, R12, R11 ;  /* 0x0000000c0d0e7389 */ /* 0x00006400000c000b */
[----:B01----:R-:W-:Y:S01]  /*dde0*/  ENDCOLLECTIVE ;  /* 0x000000000000791b */ /* 0x003fe20003800000 */
.L_x_160:
[----:B------:R-:W-:Y:S01]  /*ddf0*/  IMAD.X R3, RZ, RZ, R0, P0 ;  /* 0x000000ffff037224 */ /* 0x000fe200000e0600 */
[----:B------:R-:W-:Y:S02]  /*de00*/  ISETP.LT.OR P0, PT, R5, 0x1, P3 ;  /* 0x000000010500780c */ /* 0x000fe40001f01670 */
[----:B------:R-:W-:Y:S01]  /*de10*/  LEA R0, R7, UR39, 0x1 ;  /* 0x0000002707007c11 */ /* 0x000fe2000f8e08ff */
[----:B------:R-:W-:-:S10]  /*de20*/  IMAD.MOV.U32 R13, RZ, RZ, R17 ;  /* 0x000000ffff0d7224 */ /* 0x000fd400078e0011 */
[----:B------:R-:W-:Y:S01]  /*de30*/  @!PT LDS RZ, [RZ] ;  /* 0x00000000fffff984 */ /* 0x000fe20000000800 */
[----:B------:R-:W-:Y:S01]  /*de40*/  @!PT LDS RZ, [RZ] ;  /* 0x00000000fffff984 */ /* 0x000fe20000000800 */
[----:B------:R-:W-:Y:S01]  /*de50*/  @!PT LDS RZ, [RZ] ;  /* 0x00000000fffff984 */ /* 0x000fe20000000800 */
[----:B------:R0:W-:Y:S01]  /*de60*/  LDGSTS.E.BYPASS.LTC128B.128 [R0+0x400], desc[UR36][R2.64], !P0 ;  /* 0x0040000002007fae */ /* 0x0001e2000c101d64 */
[----:B------:R-:W-:Y:S02]  /*de70*/  ISETP.LT.OR P0, PT, R5, 0x1, P2 ;  /* 0x000000010500780c */ /* 0x000fe40001701670 */
[----:B------:R-:W-:-:S11]  /*de80*/  MOV R7, R14 ;  /* 0x0000000e00077202 */ /* 0x000fd60000000f00 */
[----:B0-----:R-:W-:Y:S05]  /*de90*/  WARPSYNC.COLLECTIVE R15, `(.L_x_161) ;  /* 0x000000000f087348 */ /* 0x001fea0003c00000 */
[----:B------:R1:W2:Y:S02]  /*dea0*/  SHFL.IDX P6, R14, R13, R12, R11 ;  /* 0x0000000c0d0e7389 */ /* 0x0002a400000c000b */
[----:B012---:R-:W-:Y:S01]  /*deb0*/  ENDCOLLECTIVE ;  /* 0x000000000000791b */ /* 0x007fe20003800000 */
.L_x_161:
[----:B------:R-:W-:Y:S01]  /*dec0*/  @!PT LDS RZ, [RZ] ;  /* 0x00000000fffff984 */ /* 0x000fe20000000800 */
[----:B------:R-:W-:Y:S01]  /*ded0*/  @!PT LDS RZ, [RZ] ;  /* 0x00000000fffff984 */ /* 0x000fe20000000800 */
[----:B------:R-:W-:Y:S01]  /*dee0*/  @!PT LDS RZ, [RZ] ;  /* 0x00000000fffff984 */ /* 0x000fe20000000800 */
[----:B------:R-:W-:Y:S01]  /*def0*/  LDGSTS.E.BYPASS.LTC128B.128 [R0+0x3400], desc[UR36][R2.64+0x80], !P0 ;  /* 0x0340008002007fae */ /* 0x000fe2000c101d64 */
[----:B------:R-:W-:Y:S01]  /*df00*/  ISETP.LT.OR P0, PT, R5, 0x1, P1 ;  /* 0x000000010500780c */ /* 0x000fe20000f01670 */
[----:B------:R-:W-:Y:S01]  /*df10*/  IMAD.MOV.U32 R13, RZ, RZ, R18 ;  /* 0x000000ffff0d7224 */ /* 0x000fe200078e0012 */
[----:B------:R-:W-:-:S11]  /*df20*/  MOV R12, 0x2 ;  /* 0x00000002000c7802 */ /* 0x000fd60000000f00 */
[----:B------:R0:W-:Y:S02]  /*df30*/  LDGSTS.E.BYPASS.LTC128B.128 [R0+0x6400], desc[UR36][R2.64+0x100], !P0 ;  /* 0x0640010002007fae */ /* 0x0001e4000c101d64 */
[----:B0-----:R-:W-:-:S13]  /*df40*/  IADD3 R2, P0, R14, R6, RZ ;  /* 0x000000060e027210 */ /* 0x001fda0007f1e0ff */
[----:B------:R-:W-:Y:S05]  /*df50*/  WARPSYNC.COLLECTIVE R15, `(.L_x_162) ;  /* 0x000000000f087348 */ /* 0x000fea0003c00000 */
[----:B------:R0:W1:Y:S02]  /*df60*/  SHFL.IDX P6, R14, R13, R12, R11 ;  /* 0x0000000c0d0e7389 */ /* 0x00006400000c000b */
[----:B01----:R-:W-:Y:S01]  /*df70*/  ENDCOLLECTIVE ;  /* 0x000000000000791b */ /* 0x003fe20003800000 */
.L_x_162:
        /* <DEDUP_REMOVED lines=12> */
.L_x_163:
[----:B------:R-:W-:Y:S01]  /*e040*/  @!PT LDS RZ, [RZ] ;  /* 0x00000000fffff984 */ /* 0x000fe20000000800 */
[----:B------:R-:W-:Y:S01]  /*e050*/  @!PT LDS RZ, [RZ] ;  /* 0x00000000fffff984 */ /* 0x000fe20000000800 */
[----:B------:R-:W-:Y:S01]  /*e060*/  @!PT LDS RZ, [RZ] ;  /* 0x00000000fffff984 */ /* 0x000fe20000000800 */
[----:B------:R-:W-:Y:S01]  /*e070*/  LDGSTS.E.BYPASS.LTC128B.128 [R0+0x3c00], desc[UR36][R2.64+0x80], !P0 ;  /* 0x03c0008002007fae */ /* 0x000fe2000c101d64 */
[----:B------:R-:W-:Y:S02]  /*e080*/  ISETP.LT.OR P0, PT, R5, 0x11, P1 ;  /* 0x000000110500780c */ /* 0x000fe40000f01670 */
[----:B------:R-:W-:Y:S01]  /*e090*/  MOV R13, R18 ;  /* 0x00000012000d7202 */ /* 0x000fe20000000f00 */
[----:B------:R-:W-:-:S10]  /*e0a0*/  IMAD.MOV.U32 R12, RZ, RZ, 0x3 ;  /* 0x00000003ff0c7424 */ /* 0x000fd400078e00ff */
[----:B------:R0:W-:Y:S02]  /*e0b0*/  LDGSTS.E.BYPASS.LTC128B.128 [R0+0x6c00], desc[UR36][R2.64+0x100], !P0 ;  /* 0x06c0010002007fae */ /* 0x0001e4000c101d64 */
[----:B0-----:R-:W-:-:S13]  /*e0c0*/  IADD3 R2, P0, R14, R6, RZ ;  /* 0x000000060e027210 */ /* 0x001fda0007f1e0ff */
[----:B------:R-:W-:Y:S05]  /*e0d0*/  WARPSYNC.COLLECTIVE R15, `(.L_x_164) ;  /* 0x000000000f087348 */ /* 0x000fea0003c00000 */
[----:B------:R0:W1:Y:S02]  /*e0e0*/  SHFL.IDX P6, R14, R13, R12, R11 ;  /* 0x0000000c0d0e7389 */ /* 0x00006400000c000b */
[----:B01----:R-:W-:Y:S01]  /*e0f0*/  ENDCOLLECTIVE ;  /* 0x000000000000791b */ /* 0x003fe20003800000 */
.L_x_164:
        /* <DEDUP_REMOVED lines=12> */
.L_x_165:
[----:B------:R-:W-:Y:S01]  /*e1c0*/  @!PT LDS RZ, [RZ] ;  /* 0x00000000fffff984 */ /* 0x000fe20000000800 */
[----:B------:R-:W-:Y:S01]  /*e1d0*/  @!PT LDS RZ, [RZ] ;  /* 0x00000000fffff984 */ /* 0x000fe20000000800 */
[----:B------:R-:W-:Y:S01]  /*e1e0*/  @!PT LDS RZ, [RZ] ;  /* 0x00000000fffff984 */ /* 0x000fe20000000800 */
[----:B------:R-:W-:Y:S01]  /*e1f0*/  LDGSTS.E.BYPASS.LTC128B.128 [R0+0x4400], desc[UR36][R2.64+0x80], !P0 ;  /* 0x0440008002007fae */ /* 0x000fe2000c101d64 */
[----:B------:R-:W-:Y:S01]  /*e200*/  ISETP.LT.OR P0, PT, R5, 0x21, P1 ;  /* 0x000000210500780c */ /* 0x000fe20000f01670 */
[----:B------:R-:W-:Y:S02]  /*e210*/  IMAD.MOV.U32 R13, RZ, RZ, R18 ;  /* 0x000000ffff0d7224 */ /* 0x000fe400078e0012 */
[----:B------:R-:W-:-:S10]  /*e220*/  IMAD.MOV.U32 R12, RZ, RZ, 0x4 ;  /* 0x00000004ff0c7424 */ /* 0x000fd400078e00ff */
[----:B------:R0:W-:Y:S02]  /*e230*/  LDGSTS.E.BYPASS.LTC128B.128 [R0+0x7400], desc[UR36][R2.64+0x100], !P0 ;  /* 0x0740010002007fae */ /* 0x0001e4000c101d64 */
[----:B0-----:R-:W-:-:S13]  /*e240*/  IADD3 R2, P0, R14, R6, RZ ;  /* 0x000000060e027210 */ /* 0x001fda0007f1e0ff */
[----:B------:R-:W-:Y:S05]  /*e250*/  WARPSYNC.COLLECTIVE R15, `(.L_x_166) ;  /* 0x000000000f087348 */ /* 0x000fea0003c00000 */
[----:B------:R0:W1:Y:S02]  /*e260*/  SHFL.IDX P6, R14, R13, R12, R11 ;  /* 0x0000000c0d0e7389 */ /* 0x00006400000c000b */
[----:B01----:R-:W-:Y:S01]  /*e270*/  ENDCOLLECTIVE ;  /* 0x000000000000791b */ /* 0x003fe20003800000 */
.L_x_166:
[----:B------:R-:W-:Y:S02]  /*e280*/  IADD3.X R3, RZ, R7, RZ, P0, !PT ;  /* 0x00000007ff037210 */ /* 0x000fe400007fe4ff */
[----:B------:R-:W-:Y:S02]  /*e290*/  ISETP.LT.OR P0, PT, R5, 0x31, P3 ;  /* 0x000000310500780c */ /* 0x000fe40001f01670 */
[----:B------:R-:W-:-:S11]  /*e2a0*/  MOV R13, R17 ;  /* 0x00000011000d7202 */ /* 0x000fd60000000f00 */
        /* <DEDUP_REMOVED lines=9> */
.L_x_167:
        /* <DEDUP_REMOVED lines=12> */
.L_x_168:
[----:B------:R-:W-:Y:S01]  /*e400*/  IMAD.X R3, RZ, RZ, R7, P0 ;  /* 0x000000ffff037224 */ /* 0x000fe200000e0607 */
[----:B------:R-:W-:Y:S01]  /*e410*/  ISETP.LT.OR P0, PT, R5, 0x41, P3 ;  /* 0x000000410500780c */ /* 0x000fe20001f01670 */
[----:B------:R-:W-:-:S12]  /*e420*/  IMAD.MOV.U32 R13, RZ, RZ, R17 ;  /* 0x000000ffff0d7224 */ /* 0x000fd800078e0011 */
        /* <DEDUP_REMOVED lines=9> */
.L_x_169:
[----:B------:R-:W-:Y:S01]  /*e4c0*/  @!PT LDS RZ, [RZ] ;  /* 0x00000000fffff984 */ /* 0x000fe20000000800 */
[----:B------:R-:W-:Y:S01]  /*e4d0*/  @!PT LDS RZ, [RZ] ;  /* 0x00000000fffff984 */ /* 0x000fe20000000800 */
[----:B------:R-:W-:Y:S01]  /*e4e0*/  @!PT LDS RZ, [RZ] ;  /* 0x00000000fffff984 */ /* 0x000fe20000000800 */
[----:B------:R0:W-:Y:S01]  /*e4f0*/  LDGSTS.E.BYPASS.LTC128B.128 [R0+0x5400], desc[UR36][R2.64+0x80], !P0 ;  /* 0x0540008002007fae */ /* 0x0001e2000c101d64 */
[----:B------:R-:W-:-:S13]  /*e500*/  ISETP.LT.OR P0, PT, R5, 0x41, P1 ;  /* 0x000000410500780c */ /* 0x000fda0000f01670 */
[----:B------:R0:W-:Y:S01]  /*e510*/  LDGSTS.E.BYPASS.LTC128B.128 [R0+0x8400], desc[UR36][R2.64+0x100], !P0 ;  /* 0x0840010002007fae */ /* 0x0001e2000c101d64 */
[----:B------:R-:W-:Y:S05]  /*e520*/  BRA `(.L_x_170) ;  /* 0xffffffcc00087947 */ /* 0x000fea000383ffff */
.L_x_77:
[----:B0-----:R0:W1:Y:S02]  /*e530*/  SYNCS.PHASECHK.TRANS64.TRYWAIT P0, [R5+URZ+0x30820], R0 ;  /* 0x03082000050075a7 */ /* 0x001064000800017f */
[----:B-1----:R-:W-:Y:S05]  /*e540*/  @!P0 NANOSLEEP.SYNCS 0x989680 ;  /* 0x009896800000895d */ /* 0x002fea0003900000 */
[----:B------:R-:W1:Y:S02]  /*e550*/  @!P0 SYNCS.PHASECHK.TRANS64 P0, [R5+URZ+0x30820], R0 ;  /* 0x03082000050085a7 */ /* 0x000e64000800007f */
[----:B-1----:R-:W-:Y:S05]  /*e560*/  @!P0 BRA `(.L_x_77) ;  /* 0xfffffffc00f08947 */ /* 0x002fea000383ffff */
[----:B------:R-:W-:Y:S05]  /*e570*/  BRA `(.L_x_171) ;  /* 0xffffffcc00a47947 */ /* 0x000fea000383ffff */
.L_x_78:
[----:B------:R-:W1:Y:S01]  /*e580*/  S2R R2, SR_TID.X ;  /* 0x0000000000027919 */ /* 0x000e620000002100 */
[----:B------:R-:W-:Y:S01]  /*e590*/  BSSY B0, `(.L_x_172) ;  /* 0x000000a000007945 */ /* 0x000fe20003800000 */
[----:B------:R-:W-:Y:S01]  /*e5a0*/  IMAD.MOV.U32 R12, RZ, RZ, RZ ;  /* 0x000000ffff0c7224 */ /* 0x000fe200078e00ff */
[----:B------:R-:W-:Y:S01]  /*e5b0*/  MOV R11, 0x1f ;  /* 0x0000001f000b7802 */ /* 0x000fe20000000f00 */
[----:B------:R-:W-:Y:S01]  /*e5c0*/  IMAD.MOV.U32 R15, RZ, RZ, -0x1 ;  /* 0xffffffffff0f7424 */ /* 0x000fe200078e00ff */
[----:B-1----:R-:W-:-:S04]  /*e5d0*/  SHF.R.U32.HI R2, RZ, 0x5, R2 ;  /* 0x00000005ff027819 */ /* 0x002fc80000011602 */
[----:B------:R-:W-:-:S05]  /*e5e0*/  LOP3.LUT R2, R2, 0x3, RZ, 0xc0, !PT ;  /* 0x0000000302027812 */ /* 0x000fca00078ec0ff */
[----:B------:R-:W-:-:S07]  /*e5f0*/  IMAD.MOV.U32 R13, RZ, RZ, R2 ;  /* 0x000000ffff0d7224 */ /* 0x000fce00078e0002 */
[----:B0-----:R-:W-:Y:S05]  /*e600*/  WARPSYNC.COLLECTIVE R15, `(.L_x_173) ;  /* 0x000000000f087348 */ /* 0x001fea0003c00000 */
[----:B------:R1:W2:Y:S02]  /*e610*/  SHFL.IDX P6, R14, R13, R12, R11 ;  /* 0x0000000c0d0e7389 */ /* 0x0002a400000c000b */
[----:B012---:R-:W-:Y:S01]  /*e620*/  ENDCOLLECTIVE ;  /* 0x000000000000791b */ /* 0x007fe20003800000 */
.L_x_173:
[----:B------:R-:W-:Y:S05]  /*e630*/  BSYNC B0 ;  /* 0x0000000000007941 */ /* 0x000fea0003800000 */
.L_x_172:
[----:B------:R-:W-:Y:S05]  /*e640*/  BRA `(.L_x_174) ;  /* 0xffffffcc008c7947 */ /* 0x000fea000383ffff */
.L_x_81:
[----:B------:R-:W-:Y:S01]  /*e650*/  BSSY B1, `(.L_x_175) ;  /* 0x0000006000017945 */ /* 0x000fe20003800000 */
[----:B------:R-:W-:-:S07]  /*e660*/  IMAD.MOV.U32 R15, RZ, RZ, -0x1 ;  /* 0xffffffffff0f7424 */ /* 0x000fce00078e00ff */
[----:B0-----:R-:W-:Y:S05]  /*e670*/  WARPSYNC.COLLECTIVE R15, `(.L_x_176) ;  /* 0x000000000f0c7348 */ /* 0x001fea0003c00000 */
[----:B------:R-:W-:Y:S02]  /*e680*/  ELECT P6, UR62, PT ;  /* 0x00000000003e782f */ /* 0x000fe400038c0000 */
[----:B------:R-:W-:Y:S01]  /*e690*/  MOV R14, UR62 ;  /* 0x0000003e000e7c02 */ /* 0x000fe20008000f00 */
[----:B0-----:R-:W-:Y:S10]  /*e6a0*/  ENDCOLLECTIVE ;  /* 0x000000000000791b */ /* 0x001ff40003800000 */
.L_x_176:
[----:B------:R-:W-:Y:S05]  /*e6b0*/  BSYNC B1 ;  /* 0x0000000000017941 */ /* 0x000fea0003800000 */
.L_x_175:
[----:B------:R-:W-:Y:S05]  /*e6c0*/  BRA `(.L_x_177) ;  /* 0xffffffcc00847947 */ /* 0x000fea000383ffff */
.L_x_83:
[----:B0-----:R0:W1:Y:S02]  /*e6d0*/  SYNCS.PHASECHK.TRANS64.TRYWAIT P1, [R3+URZ+0x30840], R2 ;  /* 0x03084002030075a7 */ /* 0x001064000802017f */
[----:B-1----:R-:W-:Y:S05]  /*e6e0*/  @!P1 NANOSLEEP.SYNCS 0x989680 ;  /* 0x009896800000995d */ /* 0x002fea0003900000 */
[----:B------:R-:W1:Y:S02]  /*e6f0*/  @!P1 SYNCS.PHASECHK.TRANS64 P1, [R3+URZ+0x30840], R2 ;  /* 0x03084002030095a7 */ /* 0x000e64000802007f */
[----:B-1----:R-:W-:Y:S05]  /*e700*/  @!P1 BRA `(.L_x_83) ;  /* 0xfffffffc00f09947 */ /* 0x002fea000383ffff */
[----:B------:R-:W-:Y:S05]  /*e710*/  BRA `(.L_x_178) ;  /* 0xffffffcc00ac7947 */ /* 0x000fea000383ffff */
.L_x_85:
[----:B-1----:R1:W2:Y:S02]  /*e720*/  SYNCS.PHASECHK.TRANS64.TRYWAIT P1, [R5+URZ+0x30840], R0 ;  /* 0x03084000050075a7 */ /* 0x0022a4000802017f */
[----:B--2---:R-:W-:Y:S05]  /*e730*/  @!P1 NANOSLEEP.SYNCS 0x989680 ;  /* 0x009896800000995d */ /* 0x004fea0003900000 */
[----:B------:R-:W2:Y:S02]  /*e740*/  @!P1 SYNCS.PHASECHK.TRANS64 P1, [R5+URZ+0x30840], R0 ;  /* 0x03084000050095a7 */ /* 0x000ea4000802007f */
[----:B--2---:R-:W-:Y:S05]  /*e750*/  @!P1 BRA `(.L_x_85) ;  /* 0xfffffffc00f09947 */ /* 0x004fea000383ffff */
[----:B------:R-:W-:Y:S05]  /*e760*/  BRA `(.L_x_179) ;  /* 0xffffffcc00b87947 */ /* 0x000fea000383ffff */
.L_x_87:
[----:B--2---:R2:W3:Y:S02]  /*e770*/  SYNCS.PHASECHK.TRANS64.TRYWAIT P1, [R3+URZ+0x30860], R2 ;  /* 0x03086002030075a7 */ /* 0x0044e4000802017f */
[----:B---3--:R-:W-:Y:S05]  /*e780*/  @!P1 NANOSLEEP.SYNCS 0x989680 ;  /* 0x009896800000995d */ /* 0x008fea0003900000 */
[----:B------:R-:W3:Y:S02]  /*e790*/  @!P1 SYNCS.PHASECHK.TRANS64 P1, [R3+URZ+0x30860], R2 ;  /* 0x03086002030095a7 */ /* 0x000ee4000802007f */
[----:B---3--:R-:W-:Y:S05]  /*e7a0*/  @!P1 BRA `(.L_x_87) ;  /* 0xfffffffc00f09947 */ /* 0x008fea000383ffff */
[----:B------:R-:W-:Y:S05]  /*e7b0*/  BRA `(.L_x_180) ;  /* 0xffffffcc00b47947 */ /* 0x000fea000383ffff */
.L_x_181:
[----:B------:R-:W-:-:S00]  /*e7c0*/  BRA `(.L_x_181) ;  /* 0xfffffffc00fc7947 */ /* 0x000fc0000383ffff */
[----:B------:R-:W-:-:S00]  /*e7d0*/  NOP ;  /* 0x0000000000007918 */ /* 0x000fc00000000000 */
        /* <DEDUP_REMOVED lines=10> */
.L_x_3232:


//--------------------- .text._ZN7cutlass13device_kernelIN5flash11enable_sm90INS1_16FlashAttnFwdSm90INS1_25CollectiveMainloopFwdSm90ILi2EN4cute5tupleIJNS5_1CILi1EEES8_S8_EEENS6_IJNS7_ILi128EEENS7_ILi96EEENS7_ILi192EEEEEELi192ENS_10bfloat16_tEfNS_4arch4Sm90ELb0ELb0ELb0ELb1ELb1ELb0ELb0ELb1ELb1ELb1ELb0ELb0EEENS1_21CollectiveEpilogueFwdINS6_IJSA_SC_SB_EEES9_SE_SG_Li256ELb1ELb1ELb0ELb0EEENS1_36VarlenDynamicPersistentTileSchedulerILi128ELi96ELi256ELi128ELb0ELb1ELb1ELb0ELb1ELb1EEEEEEEEEvNT_6ParamsE --------------------------
	.section	.text._ZN7cutlass13device_kernelIN5flash11enable_sm90INS1_16FlashAttnFwdSm90INS1_25CollectiveMainloopFwdSm90ILi2EN4cute5tupleIJNS5_1CILi1EEES8_S8_EEENS6_IJNS7_ILi128EEENS7_ILi96EEENS7_ILi192EEEEEELi192ENS_10bfloat16_tEfNS_4arch4Sm90ELb0ELb0ELb0ELb1ELb1ELb0ELb0ELb1ELb1ELb1ELb0ELb0EEENS1_21CollectiveEpilogueFwdINS6_IJSA_SC_SB_EEES9_SE_SG_Li256ELb1ELb1ELb0ELb0EEENS1_36VarlenDynamicPersistentTileSchedulerILi128ELi96ELi256ELi128ELb0ELb1ELb1ELb0ELb1ELb1EEEEEEEEEvNT_6ParamsE,"ax",@progbits
	.align	128
.text._ZN7cutlass13device_kernelIN5flash11enable_sm90INS1_16FlashAttnFwdSm90INS1_25CollectiveMainloopFwdSm90ILi2EN4cute5tupleIJNS5_1CILi1EEES8_S8_EEENS6_IJNS7_ILi128EEENS7_ILi96EEENS7_ILi192EEEEEELi192ENS_10bfloat16_tEfNS_4arch4Sm90ELb0ELb0ELb0ELb1ELb1ELb0ELb0ELb1ELb1ELb1ELb0ELb0EEENS1_21CollectiveEpilogueFwdINS6_IJSA_SC_SB_EEES9_SE_SG_Li256ELb1ELb1ELb0ELb0EEENS1_36VarlenDynamicPersistentTileSchedulerILi128ELi96ELi256ELi128ELb0ELb1ELb1ELb0ELb1ELb1EEEEEEEEEvNT_6ParamsE:
        .type           _ZN7cutlass13device_kernelIN5flash11enable_sm90INS1_16FlashAttnFwdSm90INS1_25CollectiveMainloopFwdSm90ILi2EN4cute5tupleIJNS5_1CILi1EEES8_S8_EEENS6_IJNS7_ILi128EEENS7_ILi96EEENS7_ILi192EEEEEELi192ENS_10bfloat16_tEfNS_4arch4Sm90ELb0ELb0ELb0ELb1ELb1ELb0ELb0ELb1ELb1ELb1ELb0ELb0EEENS1_21CollectiveEpilogueFwdINS6_IJSA_SC_SB_EEES9_SE_SG_Li256ELb1ELb1ELb0ELb0EEENS1_36VarlenDynamicPersistentTileSchedulerILi128ELi96ELi256ELi128ELb0ELb1ELb1ELb0ELb1ELb1EEEEEEEEEvNT_6ParamsE,@function
        .size           _ZN7cutlass13device_kernelIN5flash11enable_sm90INS1_16FlashAttnFwdSm90INS1_25CollectiveMainloopFwdSm90ILi2EN4cute5tupleIJNS5_1CILi1EEES8_S8_EEENS6_IJNS7_ILi128EEENS7_ILi96EEENS7_ILi192EEEEEELi192ENS_10bfloat16_tEfNS_4arch4Sm90ELb0ELb0ELb0ELb1ELb1ELb0ELb0ELb1ELb1ELb1ELb0ELb0EEENS1_21CollectiveEpilogueFwdINS6_IJSA_SC_SB_EEES9_SE_SG_Li256ELb1ELb1ELb0ELb0EEENS1_36VarlenDynamicPersistentTileSchedulerILi128ELi96ELi256ELi128ELb0ELb1ELb1ELb0ELb1ELb1EEEEEEEEEvNT_6ParamsE,(.L_x_3233 - _ZN7cutlass13device_kernelIN5flash11enable_sm90INS1_16FlashAttnFwdSm90INS1_25CollectiveMainloopFwdSm90ILi2EN4cute5tupleIJNS5_1CILi1EEES8_S8_EEENS6_IJNS7_ILi128EEENS7_ILi96EEENS7_ILi192EEEEEELi192ENS_10bfloat16_tEfNS_4arch4Sm90ELb0ELb0ELb0ELb1ELb1ELb0ELb0ELb1ELb1ELb1ELb0ELb0EEENS1_21CollectiveEpilogueFwdINS6_IJSA_SC_SB_EEES9_SE_SG_Li256ELb1ELb1ELb0ELb0EEENS1_36VarlenDynamicPersistentTileSchedulerILi128ELi96ELi256ELi128ELb0ELb1ELb1ELb0ELb1ELb1EEEEEEEEEvNT_6ParamsE)
        .other          _ZN7cutlass13device_kernelIN5flash11enable_sm90INS1_16FlashAttnFwdSm90INS1_25CollectiveMainloopFwdSm90ILi2EN4cute5tupleIJNS5_1CILi1EEES8_S8_EEENS6_IJNS7_ILi128EEENS7_ILi96EEENS7_ILi192EEEEEELi192ENS_10bfloat16_tEfNS_4arch4Sm90ELb0ELb0ELb0ELb1ELb1ELb0ELb0ELb1ELb1ELb1ELb0ELb0EEENS1_21CollectiveEpilogueFwdINS6_IJSA_SC_SB_EEES9_SE_SG_Li256ELb1ELb1ELb0ELb0EEENS1_36VarlenDynamicPersistentTileSchedulerILi128ELi96ELi256ELi128ELb0ELb1ELb1ELb0ELb1ELb1EEEEEEEEEvNT_6ParamsE,@"STO_CUDA_ENTRY STV_DEFAULT"
_ZN7cutlass13device_kernelIN5flash11enable_sm90INS1_16FlashAttnFwdSm90INS1_25CollectiveMainloopFwdSm90ILi2EN4cute5tupleIJNS5_1CILi1EEES8_S8_EEENS6_IJNS7_ILi128EEENS7_ILi96EEENS7_ILi192EEEEEELi192ENS_10bfloat16_tEfNS_4arch4Sm90ELb0ELb0ELb0ELb1ELb1ELb0ELb0ELb1ELb1ELb1ELb0ELb0EEENS1_21CollectiveEpilogueFwdINS6_IJSA_SC_SB_EEES9_SE_SG_Li256ELb1ELb1ELb0ELb0EEENS1_36VarlenDynamicPersistentTileSchedulerILi128ELi96ELi256ELi128ELb0ELb1ELb1ELb0ELb1ELb1EEEEEEEEEvNT_6ParamsE:
        /* <DEDUP_REMOVED lines=45> */
.L_x_182:
        /* <DEDUP_REMOVED lines=22> */
.L_x_183:
        /* <DEDUP_REMOVED lines=18> */
.L_x_184:
        /* <DEDUP_REMOVED lines=22> */
.L_x_185:
        /* <DEDUP_REMOVED lines=23> */
.L_x_186:
        /* <DEDUP_REMOVED lines=10> */
.L_x_188:
[----:B------:R-:W-:-:S08]  /*08c0*/  NOP ;  /* 0x0000000000007918 */ /* 0x000fd00000000000 */
[----:B------:R-:W1:Y:S02]  /*08d0*/  USETMAXREG.TRY_ALLOC.CTAPOOL UP0, 0xe8 ;  /* 0x000000e8000079c8 */ /* 0x000e640008000600 */
[----:B-1----:R-:W-:-:S13]  /*08e0*/  PLOP3.LUT P0, PT, PT, PT, UP0, 0x80, 0x0 ;  /* 0x000000000000781c */ /* 0x002fda0003f0f008 */
[----:B------:R-:W-:Y:S05]  /*08f0*/  @!P0 BRA `(.L_x_188) ;  /* 0xfffffffc00f08947 */ /* 0x000fea000383ffff */
[----:B------:R-:W1:Y:S08]  /*0900*/  S2UR UR5, SR_CgaCtaId ;  /* 0x00000000000579c3 */ /* 0x000e700000008800 */
[----:B------:R-:W-:Y:S06]  /*0910*/  BAR.ARV 0x8, 0x180 ;  /* 0x0206000000007b1d */ /* 0x000fec0000002000 */
[----:B------:R-:W-:-:S02]  /*0920*/  UMOV UR4, 0x400 ;  /* 0x0000040000047882 */ /* 0x000fc40000000000 */
[----:B------:R-:W-:Y:S01]  /*0930*/  BAR.SYNC.DEFER_BLOCKING 0x5, 0x180 ;  /* 0x0146000000007b1d */ /* 0x000fe20000010000 */
[----:B-1----:R-:W-:-:S09]  /*0940*/  ULEA UR4, UR5, UR4, 0x18 ;  /* 0x0000000405047291 */ /* 0x002fd2000f8ec03f */
[----:B------:R-:W1:Y:S01]  /*0950*/  LDS.128 R40, [UR4+0x308d0] ;  /* 0x0308d004ff287984 */ /* 0x000e620008000c00 */
[----:B------:R-:W-:Y:S01]  /*0960*/  ULDC UR4, c[0x0][0xc3c] ;  /* 0x00030f0000047ab9 */ /* 0x000fe20000000800 */
[----:B------:R-:W-:Y:S06]  /*0970*/  BAR.ARV 0x4, 0x180 ;  /* 0x0106000000007b1d */ /* 0x000fec0000002000 */
[----:B-1----:R-:W-:-:S13]  /*0980*/  ISETP.GE.AND P0, PT, R43, UR4, PT ;  /* 0x000000042b007c0c */ /* 0x002fda000bf06270 */
[----:B------:R-:W-:Y:S05]  /*0990*/  @P0 EXIT ;  /* 0x000000000000094d */ /* 0x000fea0003800000 */
[----:B0-----:R-:W2:Y:S01]  /*09a0*/  LDL R2, [R1+0x28] ;  /* 0x0000280001027983 */ /* 0x001ea20000100800 */
[----:B------:R-:W-:Y:S01]  /*09b0*/  R2UR UR5, R41 ;  /* 0x00000000290572ca */ /* 0x000fe200000e0000 */
[----:B------:R-:W-:Y:S01]  /*09c0*/  UMOV UR39, URZ ;  /* 0x0000003f00277c82 */ /* 0x000fe20008000000 */
[----:B------:R-:W-:Y:S01]  /*09d0*/  R2UR UR6, R42 ;  /* 0x000000002a0672ca */ /* 0x000fe200000e0000 */
[----:B------:R-:W0:Y:S01]  /*09e0*/  S2R R0, SR_TID.X ;  /* 0x0000000000007919 */ /* 0x000e220000002100 */
[----:B------:R-:W-:Y:S01]  /*09f0*/  UMOV UR38, URZ ;  /* 0x0000003f00267c82 */ /* 0x000fe20008000000 */
[----:B0-----:R-:W-:-:S05]  /*0a00*/  VIADD R204, R0, 0xffffff80 ;  /* 0xffffff8000cc7836 */ /* 0x001fca0000000000 */
[----:B------:R-:W-:-:S04]  /*0a10*/  SHF.R.S32.HI R3, RZ, 0x1f, R204 ;  /* 0x0000001fff037819 */ /* 0x000fc800000114cc */
[CC--:B------:R-:W-:Y:S02]  /*0a20*/  LEA.HI R0, R3.reuse, R204.reuse, RZ, 0x7 ;  /* 0x000000cc03007211 */ /* 0x0c0fe400078f38ff */
[----:B------:R-:W-:Y:S02]  /*0a30*/  LEA.HI R4, R3, R204, RZ, 0x5 ;  /* 0x000000cc03047211 */ /* 0x000fe400078f28ff */
[----:B------:R-:W-:Y:S02]  /*0a40*/  LOP3.LUT R5, R0, 0xffffff80, RZ, 0xc0, !PT ;  /* 0xffffff8000057812 */ /* 0x000fe400078ec0ff */
[----:B------:R-:W-:Y:S01]  /*0a50*/  SHF.R.S32.HI R195, RZ, 0x7, R0 ;  /* 0x00000007ffc37819 */ /* 0x000fe20000011400 */
[----:B------:R-:W-:Y:S02]  /*0a60*/  IMAD.SHL.U32 R4, R4, 0x20, RZ ;  /* 0x0000002004047824 */ /* 0x000fe400078e00ff */
[----:B------:R-:W-:Y:S01]  /*0a70*/  IMAD.IADD R194, R204, 0x1, -R5 ;  /* 0x00000001ccc27824 */ /* 0x000fe200078e0a05 */
[----:B------:R-:W-:-:S02]  /*0a80*/  LEA.HI R0, R0, R195, RZ, 0x1 ;  /* 0x000000c300007211 */ /* 0x000fc400078f08ff */
[----:B------:R-:W-:Y:S02]  /*0a90*/  LOP3.LUT R4, R4, 0xfffffc00, RZ, 0xc0, !PT ;  /* 0xfffffc0004047812 */ /* 0x000fe400078ec0ff */
[----:B------:R-:W-:Y:S02]  /*0aa0*/  SHF.R.S32.HI R9, RZ, 0x1f, R194 ;  /* 0x0000001fff097819 */ /* 0x000fe400000114c2 */
[----:B------:R-:W-:Y:S02]  /*0ab0*/  LOP3.LUT R0, R0, 0x3fffffe, RZ, 0xc0, !PT ;  /* 0x03fffffe00007812 */ /* 0x000fe400078ec0ff */
[CC--:B------:R-:W-:Y:S02]  /*0ac0*/  LEA.HI R6, R9.reuse, R194.reuse, RZ, 0x2 ;  /* 0x000000c209067211 */ /* 0x0c0fe400078f10ff */
[----:B------:R-:W-:Y:S01]  /*0ad0*/  LEA.HI R9, R9, R194, RZ, 0x5 ;  /* 0x000000c209097211 */ /* 0x000fe200078f28ff */
[----:B------:R-:W-:Y:S01]  /*0ae0*/  IMAD.IADD R0, R195, 0x1, -R0 ;  /* 0x00000001c3007824 */ /* 0x000fe200078e0a00 */
[----:B------:R-:W-:-:S02]  /*0af0*/  SHF.R.S32.HI R8, RZ, 0x2, R6 ;  /* 0x00000002ff087819 */ /* 0x000fc40000011406 */
[----:B------:R-:W-:Y:S02]  /*0b00*/  SHF.R.S32.HI R11, RZ, 0x1f, R6 ;  /* 0x0000001fff0b7819 */ /* 0x000fe40000011406 */
[----:B------:R-:W-:Y:S02]  /*0b10*/  SHF.R.S32.HI R9, RZ, 0x5, R9 ;  /* 0x00000005ff097819 */ /* 0x000fe40000011409 */
[----:B------:R-:W-:-:S04]  /*0b20*/  LEA.HI R11, R11, R8, RZ, 0x3 ;  /* 0x000000080b0b7211 */ /* 0x000fc800078f18ff */
[----:B------:R-:W-:-:S05]  /*0b30*/  LOP3.LUT R11, R11, 0xfffffff8, RZ, 0xc0, !PT ;  /* 0xfffffff80b0b7812 */ /* 0x000fca00078ec0ff */
[----:B------:R-:W-:-:S05]  /*0b40*/  IMAD.IADD R8, R8, 0x1, -R11 ;  /* 0x0000000108087824 */ /* 0x000fca00078e0a0b */
[----:B------:R-:W-:-:S05]  /*0b50*/  LEA R9, R9, R8, 0x4 ;  /* 0x0000000809097211 */ /* 0x000fca00078e20ff */
[----:B------:R-:W-:Y:S01]  /*0b60*/  IMAD R196, R0, 0x40, R9 ;  /* 0x0000004000c47824 */ /* 0x000fe200078e0209 */
[----:B--2---:R-:W-:Y:S02]  /*0b70*/  R2UR UR4, R2 ;  /* 0x00000000020472ca */ /* 0x004fe400000e0000 */
[----:B------:R-:W-:-:S04]  /*0b80*/  LEA.HI R2, R3, R204, RZ, 0x4 ;  /* 0x000000cc03027211 */ /* 0x000fc800078f20ff */
[----:B------:R-:W-:Y:S02]  /*0b90*/  SHF.R.S32.HI R7, RZ, 0x4, R2 ;  /* 0x00000004ff077819 */ /* 0x000fe40000011402 */
[C---:B------:R-:W-:Y:S02]  /*0ba0*/  LOP3.LUT R5, R2.reuse, 0x3fffff0, RZ, 0xc0, !PT ;  /* 0x03fffff002057812 */ /* 0x040fe400078ec0ff */
[----:B------:R-:W-:-:S03]  /*0bb0*/  LEA.HI R2, R2, R7, RZ, 0x1 ;  /* 0x0000000702027211 */ /* 0x000fc600078f08ff */
[----:B------:R-:W-:Y:S01]  /*0bc0*/  IMAD.IADD R5, R204, 0x1, -R5 ;  /* 0x00000001cc057824 */ /* 0x000fe200078e0a05 */
[----:B------:R-:W-:Y:S01]  /*0bd0*/  LOP3.LUT R2, R2, 0x1ffffffe, RZ, 0xc0, !PT ;  /* 0x1ffffffe02027812 */ /* 0x000fe200078ec0ff */
[----:B------:R-:W-:-:S03]  /*0be0*/  ULOP3.LUT UR7, UR4, 0x1, URZ, 0xfc, !UPT ;  /* 0x0000000104077892 */ /* 0x000fc6000f8efc3f */
[----:B------:R-:W-:Y:S01]  /*0bf0*/  LEA R5, R5, R4, 0x6 ;  /* 0x0000000405057211 */ /* 0x000fe200078e30ff */
[----:B------:R-:W-:Y:S01]  /*0c00*/  IMAD.IADD R2, R7, 0x1, -R2 ;  /* 0x0000000107027824 */ /* 0x000fe200078e0a02 */
[CC--:B------:R-:W-:Y:S01]  /*0c10*/  LEA.HI R4, R3.reuse, R204.reuse, RZ, 0x2 ;  /* 0x000000cc03047211 */ /* 0x0c0fe200078f10ff */
[----:B------:R-:W-:Y:S01]  /*0c20*/  UMOV UR4, URZ ;  /* 0x0000003f00047c82 */ /* 0x000fe20008000000 */
[----:B------:R-:W-:Y:S01]  /*0c30*/  LEA.HI R3, R3, R204, RZ, 0x3 ;  /* 0x000000cc03037211 */ /* 0x000fe200078f18ff */
[----:B------:R-:W-:Y:S01]  /*0c40*/  IMAD R199, R2, 0x8, R5 ;  /* 0x0000000802c77824 */ /* 0x000fe200078e0205 */
[----:B------:R-:W-:Y:S01]  /*0c50*/  LOP3.LUT R5, R4, 0xfffffffc, RZ, 0xc0, !PT ;  /* 0xfffffffc04057812 */ /* 0x000fe200078ec0ff */
[----:B------:R-:W-:Y:S01]  /*0c60*/  IMAD.MOV.U32 R4, RZ, RZ, -0x2 ;  /* 0xfffffffeff047424 */ /* 0x000fe200078e00ff */
[----:B------:R-:W-:Y:S01]  /*0c70*/  LOP3.LUT R19, R3, 0xfffffff8, RZ, 0xc0, !PT ;  /* 0xfffffff803137812 */ /* 0x000fe200078ec0ff */
[----:B------:R-:W-:Y:S01]  /*0c80*/  IMAD.U32 R193, RZ, RZ, UR4 ;  /* 0x00000004ffc17e24 */ /* 0x000fe2000f8e00ff */
[----:B------:R-:W-:Y:S01]  /*0c90*/  LOP3.LUT R7, R6, 0x7ffffffc, RZ, 0xc0, !PT ;  /* 0x7ffffffc06077812 */ /* 0x000fe200078ec0ff */
[C---:B------:R-:W-:Y:S01]  /*0ca0*/  IMAD.IADD R5, R204.reuse, 0x1, -R5 ;  /* 0x00000001cc057824 */ /* 0x040fe200078e0a05 */
[----:B------:R-:W-:Y:S01]  /*0cb0*/  MOV R200, UR7 ;  /* 0x0000000700c87c02 */ /* 0x000fe20008000f00 */
[----:B------:R-:W-:Y:S01]  /*0cc0*/  IMAD.IADD R19, R204, 0x1, -R19 ;  /* 0x00000001cc137824 */ /* 0x000fe200078e0a13 */
[----:B------:R-:W-:Y:S01]  /*0cd0*/  SHF.R.S32.HI R23, RZ, 0x3, R3 ;  /* 0x00000003ff177819 */ /* 0x000fe20000011403 */
[----:B------:R-:W-:Y:S01]  /*0ce0*/  IMAD.IADD R7, R194, 0x1, -R7 ;  /* 0x00000001c2077824 */ /* 0x000fe200078e0a07 */
[----:B------:R-:W-:Y:S01]  /*0cf0*/  LEA.HI R2, R5, R5, RZ, 0x1 ;  /* 0x0000000505027211 */ /* 0x000fe200078f08ff */
[----:B------:R-:W-:-:S02]  /*0d00*/  IMAD.SHL.U32 R16, R19, 0x8, RZ ;  /* 0x0000000813107824 */ /* 0x000fc400078e00ff */
[----:B------:R-:W-:Y:S01]  /*0d10*/  IMAD R197, R7, R4, 0x60 ;  /* 0x0000006007c57424 */ /* 0x000fe200078e0204 */
[----:B------:R-:W-:Y:S01]  /*0d20*/  LOP3.LUT R2, R2, 0x1ffffffe, RZ, 0xc0, !PT ;  /* 0x1ffffffe02027812 */ /* 0x000fe200078ec0ff */
[C---:B------:R-:W-:Y:S01]  /*0d30*/  VIADD R17, R16.reuse, 0x40 ;  /* 0x0000004010117836 */ /* 0x040fe20000000000 */
[----:B------:R-:W-:Y:S01]  /*0d40*/  SHF.R.S32.HI R203, RZ, 0x1f, R16 ;  /* 0x0000001fffcb7819 */ /* 0x000fe20000011410 */
[----:B------:R-:W-:Y:S02]  /*0d50*/  VIADD R18, R16, 0x80 ;  /* 0x0000008010127836 */ /* 0x000fe40000000000 */
[----:B------:R-:W-:Y:S01]  /*0d60*/  IMAD.IADD R5, R5, 0x1, -R2 ;  /* 0x0000000105057824 */ /* 0x000fe200078e0a02 */
[----:B------:R-:W-:Y:S02]  /*0d70*/  SHF.R.S32.HI R202, RZ, 0x1f, R17 ;  /* 0x0000001fffca7819 */ /* 0x000fe40000011411 */
[----:B------:R-:W-:Y:S01]  /*0d80*/  SHF.R.S32.HI R201, RZ, 0x1f, R18 ;  /* 0x0000001fffc97819 */ /* 0x000fe20000011412 */
[----:B------:R-:W-:-:S07]  /*0d90*/  IMAD R198, R5, 0x8, R196 ;  /* 0x0000000805c67824 */ /* 0x000fce00078e02c4 */
.L_x_234:
[----:B012---:R-:W0:Y:S01]  /*0da0*/  LDC.64 R2, c[0x0][0xc88] ;  /* 0x00032200ff027b82 */ /* 0x007e220000000a00 */
[----:B------:R-:W-:Y:S01]  /*0db0*/  ULDC.64 UR8, c[0x0][0xa28] ;  /* 0x00028a0000087ab9 */ /* 0x000fe20000000a00 */
[----:B------:R-:W-:Y:S01]  /*0dc0*/  ULDC.64 UR10, c[0x0][0xa20] ;  /* 0x00028800000a7ab9 */ /* 0x000fe20000000a00 */
[----:B0-----:R-:W-:-:S06]  /*0dd0*/  IMAD.WIDE R2, R43, 0x4, R2 ;  /* 0x000000042b027825 */ /* 0x001fcc00078e0202 */
[----:B------:R-:W2:Y:S01]  /*0de0*/  LDG.E R2, desc[UR36][R2.64] ;  /* 0x0000002402027981 */ /* 0x000ea2000c1e1900 */
[----:B------:R-:W-:Y:S02]  /*0df0*/  UISETP.NE.U32.AND UP0, UPT, UR8, URZ, UPT ;  /* 0x0000003f0800728c */ /* 0x000fe4000bf05070 */
[----:B------:R-:W-:Y:S02]  /*0e00*/  UISETP.NE.U32.AND UP1, UPT, UR10, URZ, UPT ;  /* 0x0000003f0a00728c */ /* 0x000fe4000bf25070 */
[----:B------:R-:W-:Y:S02]  /*0e10*/  UISETP.NE.AND.EX UP0, UPT, UR9, URZ, UPT, UP0 ;  /* 0x0000003f0900728c */ /* 0x000fe4000bf05300 */
[----:B------:R-:W-:-:S04]  /*0e20*/  UISETP.NE.AND.EX UP1, UPT, UR11, URZ, UPT, UP1 ;  /* 0x0000003f0b00728c */ /* 0x000fc8000bf25310 */
[----:B------:R-:W-:Y:S02]  /*0e30*/  PLOP3.LUT P0, PT, PT, PT, UP0, 0x80, 0x0 ;  /* 0x000000000000781c */ /* 0x000fe40003f0f008 */
[----:B------:R-:W-:Y:S02]  /*0e40*/  PLOP3.LUT P1, PT, PT, PT, UP1, 0x80, 0x0 ;  /* 0x000000000000781c */ /* 0x000fe40003f2f018 */
[----:B--2---:R-:W-:-:S13]  /*0e50*/  R2UR UR60, R2 ;  /* 0x00000000023c72ca */ /* 0x004fda00000e0000 */
[----:B------:R-:W-:Y:S02]  /*0e60*/  USHF.R.S32.HI UR4, URZ, 0x1f, UR60 ;  /* 0x0000001f3f047899 */ /* 0x000fe4000801143c */
[----:B------:R-:W-:Y:S02]  /*0e70*/  @UP0 ULEA UR8, UP2, UR60, UR8, 0x2 ;  /* 0x000000083c080291 */ /* 0x000fe4000f84103f */
[----:B------:R-:W-:Y:S02]  /*0e80*/  @UP1 ULEA UR10, UP3, UR60, UR10, 0x2 ;  /* 0x0000000a3c0a1291 */ /* 0x000fe4000f86103f */
[----:B------:R-:W-:Y:S02]  /*0e90*/  @UP0 ULEA.HI.X UR9, UR60, UR9, UR4, 0x2, UP2 ;  /* 0x000000093c090291 */ /* 0x000fe400090f1404 */
[----:B------:R-:W-:Y:S01]  /*0ea0*/  IMAD.U32 R192, RZ, RZ, UR4 ;  /* 0x00000004ffc07e24 */ /* 0x000fe2000f8e00ff */
[----:B------:R-:W-:Y:S01]  /*0eb0*/  @UP1 ULEA.HI.X UR11, UR60, UR11, UR4, 0x2, UP3 ;  /* 0x0000000b3c0b1291 */ /* 0x000fe200098f1404 */
[----:B------:R-:W-:Y:S01]  /*0ec0*/  IMAD.U32 R2, RZ, RZ, UR8 ;  /* 0x00000008ff027e24 */ /* 0x000fe2000f8e00ff */
[----:B------:R-:W-:Y:S01]  /*0ed0*/  MOV R4, UR10 ;  /* 0x0000000a00047c02 */ /* 0x000fe20008000f00 */
[----:B------:R-:W-:Y:S01]  /*0ee0*/  ULDC UR4, c[0x0][0x424] ;  /* 0x0001090000047ab9 */ /* 0x000fe20000000800 */
[----:B------:R-:W-:Y:S01]  /*0ef0*/  IMAD.U32 R3, RZ, RZ, UR9 ;  /* 0x00000009ff037e24 */ /* 0x000fe2000f8e00ff */
[----:B------:R-:W-:Y:S01]  /*0f00*/  ULDC.64 UR8, c[0x0][0x418] ;  /* 0x0001060000087ab9 */ /* 0x000fe20000000a00 */
[----:B------:R-:W-:-:S03]  /*0f10*/  IMAD.U32 R5, RZ, RZ, UR11 ;  /* 0x0000000bff057e24 */ /* 0x000fc6000f8e00ff */
[----:B------:R-:W2:Y:S04]  /*0f20*/  @P0 LDG.E R2, desc[UR36][R2.64] ;  /* 0x0000002402020981 */ /* 0x000ea8000c1e1900 */
[----:B---3--:R-:W3:Y:S01]  /*0f30*/  @P1 LDG.E R4, desc[UR36][R4.64] ;  /* 0x0000002404041981 */ /* 0x008ee2000c1e1900 */
[----:B------:R-:W-:Y:S01]  /*0f40*/  UISETP.NE.U32.AND UP0, UPT, UR8, URZ, UPT ;  /* 0x0000003f0800728c */ /* 0x000fe2000bf05070 */
[----:B------:R-:W-:Y:S01]  /*0f50*/  IMAD.U32 R22, RZ, RZ, UR5 ;  /* 0x00000005ff167e24 */ /* 0x000fe2000f8e00ff */
[----:B------:R-:W-:Y:S01]  /*0f60*/  ULDC UR5, c[0x0][0x2f0] ;  /* 0x0000bc0000057ab9 */ /* 0x000fe20000000800 */
[----:B------:R-:W-:Y:S01]  /*0f70*/  UMOV UR40, URZ ;  /* 0x0000003f00287c82 */ /* 0x000fe20008000000 */
[----:B------:R-:W-:Y:S01]  /*0f80*/  UISETP.NE.AND.EX UP0, UPT, UR9, URZ, UPT, UP0 ;  /* 0x0000003f0900728c */ /* 0x000fe2000bf05300 */
[----:B------:R-:W-:Y:S01]  /*0f90*/  IMAD.MOV.U32 R20, RZ, RZ, RZ ;  /* 0x000000ffff147224 */ /* 0x000fe200078e00ff */
[----:B------:R-:W-:Y:S01]  /*0fa0*/  UMOV UR61, UR6 ;  /* 0x00000006003d7c82 */ /* 0x000fe20008000000 */
[----:B------:R-:W-:Y:S01]  /*0fb0*/  CS2R R118, SRZ ;  /* 0x0000000000767805 */ /* 0x000fe2000001ff00 */
[----:B------:R-:W-:Y:S01]  /*0fc0*/  USEL UR4, UR4, 0x1, UP0 ;  /* 0x0000000104047887 */ /* 0x000fe20008000000 */
[----:B------:R-:W-:-:S02]  /*0fd0*/  CS2R R116, SRZ ;  /* 0x0000000000747805 */ /* 0x000fc4000001ff00 */
[----:B------:R-:W-:Y:S02]  /*0fe0*/  CS2R R114, SRZ ;  /* 0x0000000000727805 */ /* 0x000fe4000001ff00 */
[----:B------:R-:W-:Y:S01]  /*0ff0*/  CS2R R112, SRZ ;  /* 0x0000000000707805 */ /* 0x000fe2000001ff00 */
[----:B------:R-:W-:Y:S01]  /*1000*/  UIMAD UR4, UR4, UR5, URZ ;  /* 0x00000005040472a4 */ /* 0x000fe2000f8e023f */
[----:B------:R-:W-:Y:S02]  /*1010*/  CS2R R110, SRZ ;  /* 0x00000000006e7805 */ /* 0x000fe4000001ff00 */
[----:B------:R-:W-:Y:S02]  /*1020*/  CS2R R108, SRZ ;  /* 0x00000000006c7805 */ /* 0x000fe4000001ff00 */
[----:B------:R-:W-:Y:S02]  /*1030*/  CS2R R106, SRZ ;  /* 0x00000000006a7805 */ /* 0x000fe4000001ff00 */
[----:B------:R-:W-:Y:S01]  /*1040*/  CS2R R104, SRZ ;  /* 0x0000000000687805 */ /* 0x000fe2000001ff00 */
[----:B------:R-:W-:Y:S01]  /*1050*/  IMAD.MOV.U32 R50, RZ, RZ, RZ ;  /* 0x000000ffff327224 */ /* 0x000fe200078e00ff */
[----:B------:R-:W-:-:S02]  /*1060*/  CS2R R98, SRZ ;  /* 0x0000000000627805 */ /* 0x000fc4000001ff00 */
[----:B------:R-:W-:Y:S01]  /*1070*/  CS2R R100, SRZ ;  /* 0x0000000000647805 */ /* 0x000fe2000001ff00 */
[----:B------:R-:W-:Y:S01]  /*1080*/  IMAD.MOV.U32 R47, RZ, RZ, RZ ;  /* 0x000000ffff2f7224 */ /* 0x000fe200078e00ff */
        /* <DEDUP_REMOVED lines=24> */
[----:B------:R-:W-:Y:S02]  /*1210*/  MOV R125, RZ ;  /* 0x000000ff007d7202 */ /* 0x000fe40000000f00 */
[----:B------:R-:W-:Y:S02]  /*1220*/  CS2R R48, SRZ ;  /* 0x0000000000307805 */ /* 0x000fe4000001ff00 */
[----:B------:R-:W-:Y:S02]  /*1230*/  CS2R R126, SRZ ;  /* 0x00000000007e7805 */ /* 0x000fe4000001ff00 */
[----:B------:R-:W-:Y:S01]  /*1240*/  CS2R R44, SRZ ;  /* 0x00000000002c7805 */ /* 0x000fe2000001ff00 */
[----:B------:R-:W-:Y:S02]  /*1250*/  IMAD.MOV.U32 R130, RZ, RZ, RZ ;  /* 0x000000ffff827224 */ /* 0x000fe400078e00ff */
[----:B------:R-:W-:Y:S01]  /*1260*/  IMAD.MOV.U32 R121, RZ, RZ, RZ ;  /* 0x000000ffff797224 */ /* 0x000fe200078e00ff */
[----:B--2---:R-:W-:Y:S01]  /*1270*/  @P0 R2UR UR40, R2 ;  /* 0x00000000022802ca */ /* 0x004fe200000e0000 */
[----:B------:R-:W-:Y:S01]  /*1280*/  IMAD.MOV.U32 R2, RZ, RZ, RZ ;  /* 0x000000ffff027224 */ /* 0x000fe200078e00ff */
[----:B------:R-:W-:-:S02]  /*1290*/  PLOP3.LUT P0, PT, PT, PT, PT, 0x80, 0x0 ;  /* 0x000000000000781c */ /* 0x000fc40003f0f070 */
[----:B---3--:R-:W-:Y:S01]  /*12a0*/  @P1 R2UR UR4, R4 ;  /* 0x00000000040412ca */ /* 0x008fe200000e0000 */
[----:B----4-:R-:W-:-:S14]  /*12b0*/  @P1 BRA `(.L_x_189) ;  /* 0x0000000000341947 */ /* 0x010fdc0003800000 */
[----:B------:R-:W-:Y:S02]  /*12c0*/  ULDC.64 UR6, c[0x0][0xa08] ;  /* 0x0002820000067ab9 */ /* 0x000fe40000000a00 */
[----:B------:R-:W-:-:S04]  /*12d0*/  ISETP.NE.U32.AND P1, PT, RZ, UR6, PT ;  /* 0x00000006ff007c0c */ /* 0x000fc8000bf25070 */
[----:B------:R-:W-:-:S13]  /*12e0*/  ISETP.NE.AND.EX P1, PT, RZ, UR7, PT, P1 ;  /* 0x00000007ff007c0c */ /* 0x000fda000bf25310 */
[----:B------:R-:W-:Y:S05]  /*12f0*/  @!P1 BRA `(.L_x_189) ;  /* 0x0000000000249947 */ /* 0x000fea0003800000 */
[----:B------:R-:W-:Y:S02]  /*1300*/  ULDC.64 UR4, c[0x0][0xa08] ;  /* 0x0002820000047ab9 */ /* 0x000fe40000000a00 */
[----:B------:R-:W-:-:S06]  /*1310*/  UIMAD.WIDE UR4, UR60, 0x4, UR4 ;  /* 0x000000043c0478a5 */ /* 0x000fcc000f8e0204 */
[----:B------:R-:W-:Y:S02]  /*1320*/  IMAD.U32 R4, RZ, RZ, UR4 ;  /* 0x00000004ff047e24 */ /* 0x000fe4000f8e00ff */
[----:B------:R-:W-:-:S05]  /*1330*/  IMAD.U32 R5, RZ, RZ, UR5 ;  /* 0x00000005ff057e24 */ /* 0x000fca000f8e00ff */
[----:B------:R-:W2:Y:S04]  /*1340*/  LDG.E R3, desc[UR36][R4.64] ;  /* 0x0000002404037981 */ /* 0x000ea8000c1e1900 */
[----:B------:R-:W3:Y:S01]  /*1350*/  LDG.E R0, desc[UR36][R4.64+0x4] ;  /* 0x0000042404007981 */ /* 0x000ee2000c1e1900 */
[----:B--2---:R-:W-:Y:S02]  /*1360*/  R2UR UR4, R3 ;  /* 0x00000000030472ca */ /* 0x004fe400000e0000 */
[----:B---3--:R-:W-:-:S13]  /*1370*/  R2UR UR5, R0 ;  /* 0x00000000000572ca */ /* 0x008fda00000e0000 */
[----:B------:R-:W-:-:S12]  /*1380*/  UIADD3 UR4, -UR4, UR5, URZ ;  /* 0x0000000504047290 */ /* 0x000fd8000fffe13f */
.L_x_189:
[----:B------:R-:W-:Y:S01]  /*1390*/  UIADD3 UR40, -UR40, UR4, URZ ;  /* 0x0000000428287290 */ /* 0x000fe2000fffe13f */
[----:B------:R-:W-:Y:S01]  /*13a0*/  IMAD.MOV.U32 R0, RZ, RZ, RZ ;  /* 0x000000ffff007224 */ /* 0x000fe200078e00ff */
[----:B------:R-:W-:Y:S01]  /*13b0*/  CS2R R134, SRZ ;  /* 0x0000000000867805 */ /* 0x000fe2000001ff00 */
[----:B------:R-:W-:Y:S01]  /*13c0*/  IMAD.MOV.U32 R131, RZ, RZ, RZ ;  /* 0x000000ffff837224 */ /* 0x000fe200078e00ff */
[----:B------:R-:W-:Y:S01]  /*13d0*/  UISETP.GE.AND UP0, UPT, UR40, 0x1, UPT ;  /* 0x000000012800788c */ /* 0x000fe2000bf06270 */
[----:B------:R-:W-:Y:S01]  /*13e0*/  MOV R120, RZ ;  /* 0x000000ff00787202 */ /* 0x000fe20000000f00 */
[----:B------:R-:W-:Y:S01]  /*13f0*/  UIADD3 UR4, UR40, 0x5f, URZ ;  /* 0x0000005f28047890 */ /* 0x000fe2000fffe03f */
[----:B------:R-:W-:Y:S01]  /*1400*/  IMAD.MOV.U32 R3, RZ, RZ, RZ ;  /* 0x000000ffff037224 */ /* 0x000fe200078e00ff */
[----:B------:R-:W-:Y:S02]  /*1410*/  CS2R R132, SRZ ;  /* 0x0000000000847805 */ /* 0x000fe4000001ff00 */
[----:B------:R-:W-:-:S02]  /*1420*/  CS2R R122, SRZ ;  /* 0x00000000007a7805 */ /* 0x000fc4000001ff00 */
[----:B------:R-:W-:Y:S01]  /*1430*/  PLOP3.LUT P1, PT, PT, PT, UP0, 0x80, 0x0 ;  /* 0x000000000000781c */ /* 0x000fe20003f2f008 */
[----:B------:R-:W-:Y:S01]  /*1440*/  UIMAD.WIDE UR4, UR4, 0x2aaaaaab, URZ ;  /* 0x2aaaaaab040478a5 */ /* 0x000fe2000f8e023f */
[----:B------:R-:W-:Y:S01]  /*1450*/  IMAD.MOV.U32 R21, RZ, RZ, RZ ;  /* 0x000000ffff157224 */ /* 0x000fe200078e00ff */
[----:B------:R-:W-:Y:S01]  /*1460*/  CS2R R6, SRZ ;  /* 0x0000000000067805 */ /* 0x000fe2000001ff00 */
[----:B------:R-:W-:Y:S01]  /*1470*/  IMAD.MOV.U32 R28, RZ, RZ, RZ ;  /* 0x000000ffff1c7224 */ /* 0x000fe200078e00ff */
[----:B------:R-:W-:Y:S01]  /*1480*/  USHF.R.U32.HI UR41, URZ, 0x1f, UR5 ;  /* 0x0000001f3f297899 */ /* 0x000fe20008011605 */
[----:B------:R-:W-:Y:S01]  /*1490*/  CS2R R136, SRZ ;  /* 0x0000000000887805 */ /* 0x000fe2000001ff00 */
[----:B------:R-:W-:Y:S02]  /*14a0*/  IMAD.MOV.U32 R124, RZ, RZ, RZ ;  /* 0x000000ffff7c7224 */ /* 0x000fe400078e00ff */
[----:B------:R-:W-:-:S04]  /*14b0*/  ULEA.HI.SX32 UR41, UR5, UR41, 0x1c ;  /* 0x0000002905297291 */ /* 0x000fc8000f8fe23f */
[----:B------:R-:W-:Y:S08]  /*14c0*/  @!P1 BRA `(.L_x_190) ;  /* 0x0000005400ac9947 */ /* 0x000ff00003800000 */
[----:B------:R-:W0:Y:S01]  /*14d0*/  SHFL.IDX PT, R0, R195, RZ, 0x1f ;  /* 0x00001fffc3007589 */ /* 0x000e2200000e0000 */
[----:B------:R-:W1:Y:S01]  /*14e0*/  S2UR UR42, SR_CgaCtaId ;  /* 0x00000000002a79c3 */ /* 0x000e620000008800 */
[----:B------:R-:W-:Y:S01]  /*14f0*/  UMOV UR43, 0x400 ;  /* 0x00000400002b7882 */ /* 0x000fe20000000000 */
[----:B0-----:R-:W-:Y:S01]  /*1500*/  R2UR UR4, R0 ;  /* 0x00000000000472ca */ /* 0x001fe200000e0000 */
[----:B-1----:R-:W-:-:S04]  /*1510*/  ULEA UR43, UR42, UR43, 0x18 ;  /* 0x0000002b2a2b7291 */ /* 0x002fc8000f8ec03f */
[----:B------:R-:W-:-:S04]  /*1520*/  UIADD3 UR6, UR43, 0x12400, URZ ;  /* 0x000124002b067890 */ /* 0x000fc8000fffe03f */
[----:B------:R-:W-:-:S04]  /*1530*/  ULOP3.LUT UP0, URZ, UR6, 0x1bf, URZ, 0xc0, !UPT ;  /* 0x000001bf063f7892 */ /* 0x000fc8000f80c03f */
[----:B------:R-:W-:Y:S02]  /*1540*/  ULEA.HI UR5, UR4, UR4, URZ, 0x1 ;  /* 0x0000000404057291 */ /* 0x000fe4000f8f083f */
[----:B------:R-:W-:Y:S02]  /*1550*/  PLOP3.LUT P0, PT, PT, PT, UP0, 0x80, 0x0 ;  /* 0x000000000000781c */ /* 0x000fe40003f0f008 */
[----:B------:R-:W-:-:S04]  /*1560*/  ULOP3.LUT UR5, UR5, 0x1e, URZ, 0xc0, !UPT ;  /* 0x0000001e05057892 */ /* 0x000fc8000f8ec03f */
[----:B------:R-:W-:-:S04]  /*1570*/  UIADD3 UR5, UR4, -UR5, URZ ;  /* 0x8000000504057290 */ /* 0x000fc8000fffe03f */
[----:B------:R-:W-:-:S04]  /*1580*/  ULEA UR5, UR5, UR6, 0xd ;  /* 0x0000000605057291 */ /* 0x000fc8000f8e683f */
[----:B------:R-:W-:-:S04]  /*1590*/  USHF.R.U32.HI UR5, URZ, 0x4, UR5 ;  /* 0x000000043f057899 */ /* 0x000fc80008011605 */
[----:B------:R-:W-:Y:S01]  /*15a0*/  ULOP3.LUT UR44, UR5, 0x3fff, URZ, 0xc0, !UPT ;  /* 0x00003fff052c7892 */ /* 0x000fe2000f8ec03f */
[----:B------:R-:W-:Y:S11]  /*15b0*/  @!P0 BRA `(.L_x_191) ;  /* 0x0000000000408947 */ /* 0x000ff60003800000 */
[----:B------:R-:W-:Y:S01]  /*15c0*/  MOV R0, 0x0 ;  /* 0x0000000000007802 */ /* 0x000fe20000000f00 */
[----:B------:R-:W-:Y:S01]  /*15d0*/  ULDC.64 UR4, c[0x4][0x88] ;  /* 0x0100220000047ab9 */ /* 0x000fe20000000a00 */
[----:B------:R-:W-:Y:S01]  /*15e0*/  ULDC.64 UR6, c[0x4][0x28] ;  /* 0x01000a0000067ab9 */ /* 0x000fe20000000a00 */
[----:B------:R-:W-:Y:S01]  /*15f0*/  IMAD.U32 R4, RZ, RZ, UR4 ;  /* 0x00000004ff047e24 */ /* 0x000fe2000f8e00ff */
[----:B------:R0:W1:Y:S01]  /*1600*/  LDC.64 R2, c[0x4][R0] ;  /* 0x0100000000027b82 */ /* 0x0000620000000a00 */
[----:B------:R-:W-:Y:S01]  /*1610*/  IMAD.U32 R5, RZ, RZ, UR5 ;  /* 0x00000005ff057e24 */ /* 0x000fe2000f8e00ff */
        /* <DEDUP_REMOVED lines=10> */
.L_x_191:
[----:B------:R-:W-:Y:S02]  /*16c0*/  R2UR UR6, R193 ;  /* 0x00000000c10672ca */ /* 0x000fe400000e0000 */
[----:B------:R-:W-:-:S11]  /*16d0*/  R2UR UR5, R200 ;  /* 0x00000000c80572ca */ /* 0x000fd600000e0000 */
[----:B------:R-:W-:Y:S02]  /*16e0*/  ULEA.HI UR4, UR6, UR6, URZ, 0x1 ;  /* 0x0000000606047291 */ /* 0x000fe4000f8f083f */
[----:B------:R-:W-:Y:S02]  /*16f0*/  IMAD.U32 R2, RZ, RZ, UR5 ;  /* 0x00000005ff027e24 */ /* 0x000fe4000f8e00ff */
[----:B------:R-:W-:-:S03]  /*1700*/  ULOP3.LUT UR4, UR4, 0xfffffffe, URZ, 0xc0, !UPT ;  /* 0xfffffffe04047892 */ /* 0x000fc6000f8ec03f */
[----:B------:R-:W-:Y:S01]  /*1710*/  ISETP.NE.AND P0, PT, R2, 0x3, PT ;  /* 0x000000030200780c */ /* 0x000fe20003f05270 */
[----:B------:R-:W-:-:S06]  /*1720*/  UIADD3 UR4, UR6, -UR4, URZ ;  /* 0x8000000406047290 */ /* 0x000fcc000fffe03f */
[----:B------:R-:W-:-:S04]  /*1730*/  MOV R0, UR4 ;  /* 0x0000000400007c02 */ /* 0x000fc80008000f00 */
[----:B------:R-:W-:-:S04]  /*1740*/  SHF.L.U32 R0, R0, 0x1f, RZ ;  /* 0x0000001f00007819 */ /* 0x000fc800000006ff */
[----:B------:R-:W0:Y:S02]  /*1750*/  SYNCS.PHASECHK.TRANS64.TRYWAIT P1, [UR43+0x30800], R0 ;  /* 0x03080000ff0075a7 */ /* 0x000e24000802016b */
[----:B0-----:R-:W-:Y:S05]  /*1760*/  @!P1 BRA `(.L_x_192) ;  /* 0x000000d000289947 */ /* 0x001fea0003800000 */
.L_x_321:
[----:B------:R-:W-:Y:S05]  /*1770*/  @!P0 BRA `(.L_x_193) ;  /* 0x0000000000048947 */ /* 0x000fea0003800000 */
[----:B------:R-:W-:Y:S01]  /*1780*/  BPT.TRAP 0x1 ;  /* 0x000000040000795c */ /* 0x000fe20000300000 */
.L_x_193:
[----:B------:R-:W-:Y:S02]  /*1790*/  IMAD.U32 R2, RZ, RZ, UR38 ;  /* 0x00000026ff027e24 */ /* 0x000fe4000f8e00ff */
[----:B0-----:R-:W-:-:S03]  /*17a0*/  IMAD.U32 R3, RZ, RZ, UR39 ;  /* 0x00000027ff037e24 */ /* 0x001fc6000f8e00ff */
[----:B------:R-:W-:Y:S02]  /*17b0*/  LEA R2, R2, UR43, 0x3 ;  /* 0x0000002b02027c11 */ /* 0x000fe4000f8e18ff */
[----:B------:R-:W-:-:S04]  /*17c0*/  SHF.L.U32 R3, R3, 0x1f, RZ ;  /* 0x0000001f03037819 */ /* 0x000fc800000006ff */
[----:B------:R0:W1:Y:S01]  /*17d0*/  SYNCS.PHASECHK.TRANS64.TRYWAIT P1, [R2+URZ+0x30830], R3 ;  /* 0x03083003020075a7 */ /* 0x000062000802017f */
[----:B------:R-:W-:Y:S05]  /*17e0*/  @!P0 BRA `(.L_x_194) ;  /* 0x0000000000048947 */ /* 0x000fea0003800000 */
[----:B------:R-:W-:Y:S01]  /*17f0*/  BPT.TRAP 0x1 ;  /* 0x000000040000795c */ /* 0x000fe20000300000 */
.L_x_194:
[----:B------:R-:W-:Y:S01]  /*1800*/  IMAD.MOV.U32 R119, RZ, RZ, RZ ;  /* 0x000000ffff777224 */ /* 0x000fe200078e00ff */
[----:B-1----:R-:W-:Y:S06]  /*1810*/  @P1 BRA `(.L_x_195) ;  /* 0x0000000000081947 */ /* 0x002fec0003800000 */
[----:B------:R-:W1:Y:S02]  /*1820*/  SYNCS.PHASECHK.TRANS64.TRYWAIT P1, [R2+URZ+0x30830], R3 ;  /* 0x03083003020075a7 */ /* 0x000e64000802017f */
[----:B-1----:R-:W-:Y:S05]  /*1830*/  @!P1 BRA `(.L_x_196) ;  /* 0x000000d0000c9947 */ /* 0x002fea0003800000 */
.L_x_195:
        /* <DEDUP_REMOVED lines=27> */
[----:B------:R-:W-:Y:S01]  /*19f0*/  MOV R6, UR12 ;  /* 0x0000000c00067c02 */ /* 0x000fe20008000f00 */
[----:B------:R-:W-:Y:S01]  /*1a00*/  UMOV UR53, 0x40000040 ;  /* 0x4000004000357882 */ /* 0x000fe20000000000 */
[----:B------:R-:W-:Y:S01]  /*1a10*/  UMOV UR55, 0x40000040 ;  /* 0x4000004000377882 */ /* 0x000fe20000000000 */
[----:B------:R-:W-:Y:S01]  /*1a20*/  UIADD3 UR48, UR4, 0x400, URZ ;  /* 0x0000040004307890 */ /* 0x000fe2000fffe03f */
[----:B------:R-:W-:Y:S01]  /*1a30*/  IMAD.U32 R7, RZ, RZ, UR13 ;  /* 0x0000000dff077e24 */ /* 0x000fe2000f8e00ff */
        /* <DEDUP_REMOVED lines=67> */
.L_x_197:
[----:B------:R-:W-:Y:S01]  /*1e70*/  VIADD R0, R197, UR40 ;  /* 0x00000028c5007c36 */ /* 0x000fe20008000000 */
[----:B------:R-:W-:Y:S01]  /*1e80*/  ULDC UR4, c[0x0][0x988] ;  /* 0x0002620000047ab9 */ /* 0x000fe20000000800 */
[----:B01----:R-:W-:Y:S01]  /*1e90*/  IMAD.U32 R3, RZ, RZ, UR41 ;  /* 0x00000029ff037e24 */ /* 0x003fe2000f8e00ff */
[----:B------:R-:W-:Y:S01]  /*1ea0*/  P2R R20, PR, RZ, 0x1 ;  /* 0x00000001ff147803 */ /* 0x000fe20000000000 */
[----:B------:R-:W-:Y:S01]  /*1eb0*/  UISETP.GE.AND UP0, UPT, UR40, 0x61, UPT ;  /* 0x000000612800788c */ /* 0x000fe2000bf06270 */
        /* <DEDUP_REMOVED lines=36> */
[C---:B------:R-:W-:Y:S01]  /*2100*/  ISETP.GT.AND P6, PT, R0.reuse, 0x18, PT ;  /* 0x000000180000780c */ /* 0x040fe20003fc4270 */
        /* <DEDUP_REMOVED lines=29> */
[----:B------:R-:W-:Y:S01]  /*22e0*/  FSEL R81, R44, -INF , P2 ;  /* 0xff8000002c517808 */ /* 0x000fe20001000000 */
[----:B------:R-:W-:Y:S01]  /*22f0*/  IMAD.MOV.U32 R44, RZ, RZ, R119 ;  /* 0x000000ffff2c7224 */ /* 0x000fe200078e0077 */
[----:B------:R-:W-:-:S02]  /*2300*/  FMNMX.FTZ R4, R79, R4, !PT ;  /* 0x000000044f047209 */ /* 0x000fc40007810000 */
[----:B------:R-:W-:Y:S02]  /*2310*/  FSEL R37, R38, -INF , P6 ;  /* 0xff80000026257808 */ /* 0x000fe40003000000 */
[C---:B------:R-:W-:Y:S02]  /*2320*/  ISETP.GT.AND P6, PT, R0.reuse, 0x30, PT ;  /* 0x000000300000780c */ /* 0x040fe40003fc4270 */
[----:B------:R-:W-:Y:S02]  /*2330*/  FSEL R83, R45, -INF , P1 ;  /* 0xff8000002d537808 */ /* 0x000fe40000800000 */
[----:B------:R-:W-:Y:S02]  /*2340*/  FMNMX.FTZ R4, R81, R4, !PT ;  /* 0x0000000451047209 */ /* 0x000fe40007810000 */
[----:B------:R-:W-:Y:S02]  /*2350*/  FSEL R39, R39, -INF , P5 ;  /* 0xff80000027277808 */ /* 0x000fe40002800000 */
[----:B------:R-:W-:-:S02]  /*2360*/  ISETP.GT.AND P5, PT, R0, 0x31, PT ;  /* 0x000000310000780c */ /* 0x000fc40003fa4270 */
[----:B------:R-:W-:Y:S02]  /*2370*/  FSEL R85, R48, -INF , P6 ;  /* 0xff80000030557808 */ /* 0x000fe40003000000 */
[----:B------:R-:W-:Y:S02]  /*2380*/  FMNMX.FTZ R4, R83, R4, !PT ;  /* 0x0000000453047209 */ /* 0x000fe40007810000 */
[----:B------:R-:W-:Y:S02]  /*2390*/  FSEL R41, R42, -INF , P4 ;  /* 0xff8000002a297808 */ /* 0x000fe40002000000 */
[----:B------:R-:W-:Y:S02]  /*23a0*/  ISETP.GT.AND P4, PT, R0, 0x38, PT ;  /* 0x000000380000780c */ /* 0x000fe40003f84270 */
[----:B------:R-:W-:Y:S02]  /*23b0*/  FSEL R87, R49, -INF , P5 ;  /* 0xff80000031577808 */ /* 0x000fe40002800000 */
[----:B------:R-:W-:-:S02]  /*23c0*/  FMNMX.FTZ R4, R85, R4, !PT ;  /* 0x0000000455047209 */ /* 0x000fc40007810000 */
[----:B------:R-:W-:Y:S02]  /*23d0*/  FSEL R43, R43, -INF , P3 ;  /* 0xff8000002b2b7808 */ /* 0x000fe40001800000 */
[----:B------:R-:W-:Y:S02]  /*23e0*/  ISETP.GT.AND P3, PT, R0, 0x39, PT ;  /* 0x000000390000780c */ /* 0x000fe40003f64270 */
[----:B------:R-:W-:Y:S01]  /*23f0*/  FSEL R89, R52, -INF , P4 ;  /* 0xff80000034597808 */ /* 0x000fe20002000000 */
[--C-:B------:R-:W-:Y:S01]  /*2400*/  IMAD.MOV.U32 R52, RZ, RZ, R119.reuse ;  /* 0x000000ffff347224 */ /* 0x100fe200078e0077 */
        /* <DEDUP_REMOVED lines=8> */
[----:B------:R-:W-:Y:S01]  /*2490*/  FSEL R93, R56, -INF , P2 ;  /* 0xff800000385d7808 */ /* 0x000fe20001000000 */
[----:B------:R-:W-:Y:S01]  /*24a0*/  IMAD.MOV.U32 R56, RZ, RZ, R119 ;  /* 0x000000ffff387224 */ /* 0x000fe200078e0077 */
[----:B------:R-:W-:-:S02]  /*24b0*/  FMNMX.FTZ R4, R91, R4, !PT ;  /* 0x000000045b047209 */ /* 0x000fc40007810000 */
[----:B------:R-:W-:Y:S01]  /*24c0*/  FSEL R49, R50, -INF , P6 ;  /* 0xff80000032317808 */ /* 0x000fe20003000000 */
[----:B------:R-:W-:Y:S01]  /*24d0*/  IMAD.MOV.U32 R50, RZ, RZ, R119 ;  /* 0x000000ffff327224 */ /* 0x000fe200078e0077 */
[C---:B------:R-:W-:Y:S02]  /*24e0*/  ISETP.GT.AND P6, PT, R0.reuse, 0x48, PT ;  /* 0x000000480000780c */ /* 0x040fe40003fc4270 */
[----:B------:R-:W-:Y:S02]  /*24f0*/  FSEL R95, R57, -INF , P1 ;  /* 0xff800000395f7808 */ /* 0x000fe40000800000 */
[----:B------:R-:W-:Y:S02]  /*2500*/  FMNMX.FTZ R4, R93, R4, !PT ;  /* 0x000000045d047209 */ /* 0x000fe40007810000 */
[----:B------:R-:W-:Y:S02]  /*2510*/  FSEL R51, R51, -INF , P5 ;  /* 0xff80000033337808 */ /* 0x000fe40002800000 */
[----:B------:R-:W-:-:S02]  /*2520*/  ISETP.GT.AND P5, PT, R0, 0x49, PT ;  /* 0x000000490000780c */ /* 0x000fc40003fa4270 */
[----:B------:R-:W-:Y:S01]  /*2530*/  FSEL R97, R60, -INF , P6 ;  /* 0xff8000003c617808 */ /* 0x000fe20003000000 */
[--C-:B------:R-:W-:Y:S01]  /*2540*/  IMAD.MOV.U32 R60, RZ, RZ, R119.reuse ;  /* 0x000000ffff3c7224 */ /* 0x100fe200078e0077 */
[----:B------:R-:W-:Y:S02]  /*2550*/  FMNMX.FTZ R4, R95, R4, !PT ;  /* 0x000000045f047209 */ /* 0x000fe40007810000 */
[----:B------:R-:W-:Y:S01]  /*2560*/  FSEL R53, R54, -INF , P4 ;  /* 0xff80000036357808 */ /* 0x000fe20002000000 */
[----:B------:R-:W-:Y:S01]  /*2570*/  IMAD.MOV.U32 R54, RZ, RZ, R119 ;  /* 0x000000ffff367224 */ /* 0x000fe200078e0077 */
        /* <DEDUP_REMOVED lines=14> */
[----:B------:R-:W-:Y:S01]  /*2660*/  ISETP.GT.AND P1, PT, R0, 0x59, PT ;  /* 0x000000590000780c */ /* 0x000fe20003f24270 */
[----:B------:R-:W-:Y:S01]  /*2670*/  IMAD.U32 R0, RZ, RZ, UR4 ;  /* 0x00000004ff007e24 */ /* 0x000fe2000f8e00ff */
[----:B------:R-:W-:Y:S01]  /*2680*/  FSEL R101, R68, -INF , P2 ;  /* 0xff80000044657808 */ /* 0x000fe20001000000 */
[----:B------:R-:W-:Y:S01]  /*2690*/  IMAD.MOV.U32 R68, RZ, RZ, R119 ;  /* 0x000000ffff447224 */ /* 0x000fe200078e0077 */
[----:B------:R-:W-:-:S02]  /*26a0*/  FMNMX.FTZ R4, R65, R4, !PT ;  /* 0x0000000441047209 */ /* 0x000fc40007810000 */
[----:B------:R-:W-:Y:S02]  /*26b0*/  FSEL R69, R69, -INF , P1 ;  /* 0xff80000045457808 */ /* 0x000fe40000800000 */
[----:B------:R-:W-:Y:S02]  /*26c0*/  FMNMX.FTZ R4, R101, R4, !PT ;  /* 0x0000000465047209 */ /* 0x000fe40007810000 */
[----:B------:R-:W-:Y:S02]  /*26d0*/  FSEL R63, R63, -INF , P5 ;  /* 0xff8000003f3f7808 */ /* 0x000fe40002800000 */
[----:B------:R-:W-:Y:S02]  /*26e0*/  FMNMX.FTZ R12, R69, R4, !PT ;  /* 0x00000004450c7209 */ /* 0x000fe40007810000 */
[----:B------:R-:W-:Y:S02]  /*26f0*/  FSEL R67, R67, -INF , P3 ;  /* 0xff80000043437808 */ /* 0x000fe40001800000 */
[----:B------:R-:W-:Y:S01]  /*2700*/  FSEL R71, R71, -INF , P1 ;  /* 0xff80000047477808 */ /* 0x000fe20000800000 */
[----:B------:R-:W0:Y:S01]  /*2710*/  SHFL.BFLY PT, R103, R12, 0x2, 0x1f ;  /* 0x0c401f000c677f89 */ /* 0x000e2200000e0000 */
[----:B------:R-:W-:-:S02]  /*2720*/  R2UR UR4, R2 ;  /* 0x00000000020472ca */ /* 0x000fc400000e0000 */
[-C--:B------:R-:W-:Y:S02]  /*2730*/  MOV R90, R119.reuse ;  /* 0x00000077005a7202 */ /* 0x080fe40000000f00 */
[-C--:B------:R-:W-:Y:S02]  /*2740*/  MOV R76, R119.reuse ;  /* 0x00000077004c7202 */ /* 0x080fe40000000f00 */
[----:B------:R-:W-:-:S07]  /*2750*/  MOV R48, R119 ;  /* 0x0000007700307202 */ /* 0x000fce0000000f00 */
[----:B------:R-:W-:-:S04]  /*2760*/  UIADD3 UR4, UR4, 0x30840, URZ ;  /* 0x0003084004047890 */ /* 0x000fc8000fffe03f */
[----:B------:R-:W-:Y:S01]  /*2770*/  UPRMT UR4, UR42, 0x654, UR4 ;  /* 0x000006542a047896 */ /* 0x000fe20008000004 */
[----:B0-----:R-:W-:-:S08]  /*2780*/  FMNMX.FTZ R103, R12, R103, !PT ;  /* 0x000000670c677209 */ /* 0x001fd00007810000 */
[----:B------:R-:W-:Y:S01]  /*2790*/  SYNCS.ARRIVE.TRANS64.RED.A1T0 RZ, [UR4], RZ ;  /* 0x000000ffffff79a7 */ /* 0x000fe20008100404 */
[----:B------:R-:W0:Y:S02]  /*27a0*/  SHFL.BFLY PT, R4, R103, 0x1, 0x1f ;  /* 0x0c201f0067047f89 */ /* 0x000e2400000e0000 */
        /* <DEDUP_REMOVED lines=52> */
[----:B------:R-:W-:Y:S01]  /*2af0*/  IMAD.MOV.U32 R66, RZ, RZ, R119 ;  /* 0x000000ffff427224 */ /* 0x000fe200078e0077 */
[----:B------:R-:W-:-:S02]  /*2b00*/  MOV R69, R119 ;  /* 0x0000007700457202 */ /* 0x000fc40000000f00 */
[----:B------:R-:W-:Y:S02]  /*2b10*/  FMNMX.FTZ R10, R53, R10, !PT ;  /* 0x0000000a350a7209 */ /* 0x000fe40007810000 */
[----:B------:R-:W-:Y:S01]  /*2b20*/  MOV R62, R119 ;  /* 0x00000077003e7202 */ /* 0x000fe20000000f00 */
        /* <DEDUP_REMOVED lines=19> */
[----:B---3--:R-:W-:-:S07]  /*2c60*/  MOV R83, R119 ;  /* 0x0000007700537202 */ /* 0x008fce0000000f00 */
        /* <DEDUP_REMOVED lines=109> */
[----:B0-----:R-:W-:-:S02]  /*3340*/  IMAD.MOV.U32 R47, RZ, RZ, R119 ;  /* 0x000000ffff2f7224 */ /* 0x001fc400078e0077 */
[----:B------:R-:W-:-:S04]  /*3350*/  IMAD.MOV.U32 R28, RZ, RZ, R119 ;  /* 0x000000ffff1c7224 */ /* 0x000fc800078e0077 */
[----:B------:R0:W2:Y:S01]  /*3360*/  MUFU.EX2 R32, R51 ;  /* 0x0000003300207308 */ /* 0x0000a20000000800 */
[C---:B---3--:R-:W-:Y:S01]  /*3370*/  FADD.FTZ R38, R30.reuse, R27 ;  /* 0x0000001b1e267221 */ /* 0x048fe20000010000 */
[----:B------:R-:W-:Y:S01]  /*3380*/  F2FP.BF16.F32.PACK_AB R183, R30, R45 ;  /* 0x0000002d1eb7723e */ /* 0x000fe200000010ff */
[----:B------:R-:W-:Y:S01]  /*3390*/  IMAD.MOV.U32 R45, RZ, RZ, R119 ;  /* 0x000000ffff2d7224 */ /* 0x000fe200078e0077 */
[----:B------:R-:W-:-:S04]  /*33a0*/  MOV R30, R119 ;  /* 0x00000077001e7202 */ /* 0x000fc80000000f00 */
        /* <DEDUP_REMOVED lines=14> */
[-C--:B------:R-:W-:Y:S01]  /*3490*/  MOV R97, R119.reuse ;  /* 0x0000007700617202 */ /* 0x080fe20000000f00 */
[----:B------:R-:W2:Y:S01]  /*34a0*/  MUFU.EX2 R57, R57 ;  /* 0x0000003900397308 */ /* 0x000ea20000000800 */
[----:B---3--:R-:W-:Y:S01]  /*34b0*/  FADD.FTZ R27, R53, R10 ;  /* 0x0000000a351b7221 */ /* 0x008fe20000010000 */
[----:B0-----:R-:W-:Y:S01]  /*34c0*/  MOV R55, R119 ;  /* 0x0000007700377202 */ /* 0x001fe20000000f00 */
[----:B------:R-:W-:-:S05]  /*34d0*/  IMAD.MOV.U32 R32, RZ, RZ, R119 ;  /* 0x000000ffff207224 */ /* 0x000fca00078e0077 */
        /* <DEDUP_REMOVED lines=28> */
[----:B------:R-:W-:Y:S02]  /*36a0*/  IMAD.MOV.U32 R2, RZ, RZ, 0x3f800000 ;  /* 0x3f800000ff027424 */ /* 0x000fe400078e00ff */
[----:B------:R-:W-:-:S03]  /*36b0*/  IMAD.MOV.U32 R27, RZ, RZ, R119 ;  /* 0x000000ffff1b7224 */ /* 0x000fc600078e0077 */
[----:B------:R-:W3:Y:S01]  /*36c0*/  MUFU.EX2 R25, R25 ;  /* 0x0000001900197308 */ /* 0x000ee20000000800 */
[----:B0-----:R-:W-:Y:S01]  /*36d0*/  FADD.FTZ R5, R21, R42 ;  /* 0x0000002a15057221 */ /* 0x001fe20000010000 */
[----:B-1----:R-:W-:Y:S01]  /*36e0*/  IMAD.MOV.U32 R67, RZ, RZ, R119 ;  /* 0x000000ffff437224 */ /* 0x002fe200078e0077 */
[----:B------:R-:W-:-:S05]  /*36f0*/  MOV R42, R119 ;  /* 0x00000077002a7202 */ /* 0x000fca0000000f00 */
        /* <DEDUP_REMOVED lines=13> */
[----:B------:R-:W-:-:S02]  /*37d0*/  IMAD.MOV.U32 R40, RZ, RZ, R119 ;  /* 0x000000ffff287224 */ /* 0x000fc400078e0077 */
[----:B------:R-:W-:Y:S01]  /*37e0*/  IMAD.MOV.U32 R25, RZ, RZ, R119 ;  /* 0x000000ffff197224 */ /* 0x000fe200078e0077 */
        /* <DEDUP_REMOVED lines=55> */
.L_x_209:
[----:B------:R-:W-:-:S04]  /*3b60*/  UISETP.NE.AND UP0, UPT, UR6, 0x1, UPT ;  /* 0x000000010600788c */ /* 0x000fc8000bf05270 */
[----:B------:R-:W-:-:S04]  /*3b70*/  USEL UR39, URZ, 0x1, UP0 ;  /* 0x000000013f277887 */ /* 0x000fc80008000000 */
[----:B------:R-:W-:Y:S01]  /*3b80*/  ULOP3.LUT UR39, UR5, UR39, URZ, 0x3c, !UPT ;  /* 0x0000002705277292 */ /* 0x000fe2000f8e3c3f */
[----:B------:R-:W-:Y:S11]  /*3b90*/  @!P0 BRA `(.L_x_199) ;  /* 0x0000000000048947 */ /* 0x000ff60003800000 */
[----:B------:R-:W-:Y:S01]  /*3ba0*/  BPT.TRAP 0x1 ;  /* 0x000000040000795c */ /* 0x000fe20000300000 */
.L_x_199:
[----:B------:R-:W0:Y:S01]  /*3bb0*/  S2UR UR11, SR_CgaCtaId ;  /* 0x00000000000b79c3 */ /* 0x000e220000008800 */
[----:B------:R-:W-:Y:S01]  /*3bc0*/  UIADD3 UR38, UR6, 0x1, URZ ;  /* 0x0000000106267890 */ /* 0x000fe2000fffe03f */
[----:B------:R-:W-:Y:S01]  /*3bd0*/  IMAD.U32 R0, RZ, RZ, UR39 ;  /* 0x00000027ff007e24 */ /* 0x000fe2000f8e00ff */
[----:B------:R-:W-:Y:S02]  /*3be0*/  UMOV UR7, 0x400 ;  /* 0x0000040000077882 */ /* 0x000fe40000000000 */
[----:B------:R-:W-:Y:S02]  /*3bf0*/  UISETP.NE.AND UP0, UPT, UR38, 0x2, UPT ;  /* 0x000000022600788c */ /* 0x000fe4000bf05270 */
[----:B------:R-:W-:Y:S02]  /*3c00*/  SHF.L.U32 R0, R0, 0x1f, RZ ;  /* 0x0000001f00007819 */ /* 0x000fe400000006ff */
[----:B------:R-:W-:Y:S02]  /*3c10*/  USEL UR38, UR38, URZ, UP0 ;  /* 0x0000003f26267287 */ /* 0x000fe40008000000 */
[----:B0-----:R-:W-:-:S04]  /*3c20*/  ULEA UR7, UR11, UR7, 0x18 ;  /* 0x000000070b077291 */ /* 0x001fc8000f8ec03f */
[----:B------:R-:W-:-:S09]  /*3c30*/  ULEA UR8, UR38, UR7, 0x3 ;  /* 0x0000000726087291 */ /* 0x000fd2000f8e183f */
[----:B------:R0:W1:Y:S01]  /*3c40*/  SYNCS.PHASECHK.TRANS64.TRYWAIT P1, [UR8+0x30830], R0 ;  /* 0x03083000ff0075a7 */ /* 0x0000620008020148 */
[----:B------:R-:W-:Y:S05]  /*3c50*/  @!P0 BRA `(.L_x_200) ;  /* 0x0000000000048947 */ /* 0x000fea0003800000 */
[----:B------:R-:W-:Y:S01]  /*3c60*/  BPT.TRAP 0x1 ;  /* 0x000000040000795c */ /* 0x000fe20000300000 */
.L_x_200:
[----:B-1----:R-:W-:Y:S05]  /*3c70*/  @P1 BRA `(.L_x_201) ;  /* 0x0000000000081947 */ /* 0x002fea0003800000 */
[----:B------:R-:W1:Y:S02]  /*3c80*/  SYNCS.PHASECHK.TRANS64.TRYWAIT P1, [UR8+0x30830], R0 ;  /* 0x03083000ff0075a7 */ /* 0x000e640008020148 */
[----:B-1----:R-:W-:Y:S05]  /*3c90*/  @!P1 BRA `(.L_x_202) ;  /* 0x000000ac00089947 */ /* 0x002fea0003800000 */
.L_x_201:
        /* <DEDUP_REMOVED lines=171> */
.L_x_203:
[----:B------:R-:W-:Y:S01]  /*4750*/  ULEA UR9, UR6, UR7, 0x3 ;  /* 0x0000000706097291 */ /* 0x000fe2000f8e183f */
[----:B01----:R-:W-:-:S05]  /*4760*/  IMAD.U32 R0, RZ, RZ, UR5 ;  /* 0x00000005ff007e24 */ /* 0x003fca000f8e00ff */
[----:B------:R-:W-:-:S04]  /*4770*/  SHF.L.U32 R0, R0, 0x1f, RZ ;  /* 0x0000001f00007819 */ /* 0x000fc800000006ff */
[----:B------:R0:W1:Y:S01]  /*4780*/  SYNCS.PHASECHK.TRANS64.TRYWAIT P1, [UR9+0x30850], R0 ;  /* 0x03085000ff0075a7 */ /* 0x0000620008020149 */
[----:B------:R-:W-:Y:S05]  /*4790*/  @!P0 BRA `(.L_x_204) ;  /* 0x0000000000048947 */ /* 0x000fea0003800000 */
[----:B------:R-:W-:Y:S01]  /*47a0*/  BPT.TRAP 0x1 ;  /* 0x000000040000795c */ /* 0x000fe20000300000 */
.L_x_204:
[----:B-1----:R-:W-:Y:S05]  /*47b0*/  @P1 BRA `(.L_x_205) ;  /* 0x0000000000081947 */ /* 0x002fea0003800000 */
[----:B------:R-:W1:Y:S02]  /*47c0*/  SYNCS.PHASECHK.TRANS64.TRYWAIT P1, [UR9+0x30850], R0 ;  /* 0x03085000ff0075a7 */ /* 0x000e640008020149 */
[----:B-1----:R-:W-:Y:S05]  /*47d0*/  @!P1 BRA `(.L_x_206) ;  /* 0x000000a000509947 */ /* 0x002fea0003800000 */
.L_x_205:
        /* <DEDUP_REMOVED lines=37> */
.L_x_207:
        /* <DEDUP_REMOVED lines=111> */
[-C--:B------:R-:W-:Y:S01]  /*5120*/  FFMA.FTZ R175, R158, R0.reuse, -R157 ;  /* 0x000000009eaf7223 */ /* 0x080fe2000001089d */
[-C--:B------:R-:W-:Y:S01]  /*5130*/  FFMA.FTZ R168, R160, R0.reuse, -R169 ;  /* 0x00000000a0a87223 */ /* 0x080fe200000108a9 */
[-C--:B------:R-:W-:Y:S01]  /*5140*/  FFMA.FTZ R162, R162, R0.reuse, -R157 ;  /* 0x00000000a2a27223 */ /* 0x080fe2000001089d */
[----:B------:R-:W0:Y:S01]  /*5150*/  MUFU.EX2 R190, R190 ;  /* 0x000000be00be7308 */ /* 0x000e220000000800 */
[----:B-1----:R-:W-:Y:S01]  /*5160*/  FADD.FTZ R123, R13, R10 ;  /* 0x0000000a0d7b7221 */ /* 0x002fe20000010000 */
[-C--:B------:R-:W-:Y:S01]  /*5170*/  FFMA.FTZ R149, R161, R0.reuse, -R169 ;  /* 0x00000000a1957223 */ /* 0x080fe200000108a9 */
[-C--:B------:R-:W-:Y:S01]  /*5180*/  FFMA.FTZ R163, R163, R0.reuse, -R157 ;  /* 0x00000000a3a37223 */ /* 0x080fe2000001089d */
[-C--:B------:R-:W-:Y:S01]  /*5190*/  FFMA.FTZ R170, R164, R0.reuse, -R169 ;  /* 0x00000000a4aa7223 */ /* 0x080fe200000108a9 */
[-C--:B------:R-:W-:Y:S01]  /*51a0*/  FFMA.FTZ R166, R166, R0.reuse, -R157 ;  /* 0x00000000a6a67223 */ /* 0x080fe2000001089d */
[----:B------:R-:W-:-:S02]  /*51b0*/  FFMA.FTZ R153, R165, R0, -R169 ;  /* 0x00000000a5997223 */ /* 0x000fc400000108a9 */
        /* <DEDUP_REMOVED lines=16> */
[----:B------:R-:W-:-:S06]  /*52c0*/  FFMA.FTZ R130, R155, R0, -R157 ;  /* 0x000000009b827223 */ /* 0x000fcc000001089d */
        /* <DEDUP_REMOVED lines=16> */
[-CC-:B------:R-:W-:Y:S01]  /*53d0*/  FFMA.FTZ R132, R159, R0.reuse, -R157.reuse ;  /* 0x000000009f847223 */ /* 0x180fe2000001089d */
[----:B------:R-:W-:-:S05]  /*53e0*/  FFMA.FTZ R157, R167, R0, -R157 ;  /* 0x00000000a79d7223 */ /* 0x000fca000001089d */
        /* <DEDUP_REMOVED lines=58> */
.L_x_208:
        /* <DEDUP_REMOVED lines=10> */
[----:B------:R-:W-:-:S02]  /*5830*/  F2FP.BF16.F32.PACK_AB R191, R14, R191 ;  /* 0x000000bf0ebf723e */ /* 0x000fc400000010ff */
[----:B------:R-:W-:Y:S01]  /*5840*/  F2FP.BF16.F32.PACK_AB R184, R21, R184 ;  /* 0x000000b815b8723e */ /* 0x000fe200000010ff */
[----:B------:R-:W-:Y:S01]  /*5850*/  SYNCS.ARRIVE.TRANS64.RED.A1T0 RZ, [UR9], RZ ;  /* 0x000000ffffff79a7 */ /* 0x000fe20008100409 */
        /* <DEDUP_REMOVED lines=19> */
[----:B------:R-:W-:Y:S01]  /*5990*/  MOV R12, R3 ;  /* 0x00000003000c7202 */ /* 0x000fe20000000f00 */
[----:B------:R-:W-:Y:S06]  /*59a0*/  @P1 BRA `(.L_x_209) ;  /* 0xffffffe0006c1947 */ /* 0x000fec000383ffff */
.L_x_198:
        /* <DEDUP_REMOVED lines=99> */
.L_x_210:
[----:B------:R-:W0:Y:S01]  /*5fe0*/  S2UR UR7, SR_CgaCtaId ;  /* 0x00000000000779c3 */ /* 0x000e220000008800 */
[----:B------:R-:W-:Y:S01]  /*5ff0*/  UMOV UR4, 0x400 ;  /* 0x0000040000047882 */ /* 0x000fe20000000000 */
[----:B------:R-:W-:-:S05]  /*6000*/  IMAD.U32 R2, RZ, RZ, UR39 ;  /* 0x00000027ff027e24 */ /* 0x000fca000f8e00ff */
[----:B------:R-:W-:Y:S01]  /*6010*/  SHF.L.U32 R2, R2, 0x1f, RZ ;  /* 0x0000001f02027819 */ /* 0x000fe200000006ff */
[----:B0-----:R-:W-:-:S04]  /*6020*/  ULEA UR4, UR7, UR4, 0x18 ;  /* 0x0000000407047291 */ /* 0x001fc8000f8ec03f */
[----:B------:R-:W-:-:S09]  /*6030*/  ULEA UR5, UR38, UR4, 0x3 ;  /* 0x0000000426057291 */ /* 0x000fd2000f8e183f */
[----:B------:R0:W1:Y:S01]  /*6040*/  SYNCS.PHASECHK.TRANS64.TRYWAIT P1, [UR5+0x30850], R2 ;  /* 0x03085002ff0075a7 */ /* 0x0000620008020145 */
[----:B------:R-:W-:Y:S05]  /*6050*/  @!P0 BRA `(.L_x_211) ;  /* 0x0000000000048947 */ /* 0x000fea0003800000 */
[----:B------:R-:W-:Y:S01]  /*6060*/  BPT.TRAP 0x1 ;  /* 0x000000040000795c */ /* 0x000fe20000300000 */
.L_x_211:
[----:B-1----:R-:W-:Y:S05]  /*6070*/  @P1 BRA `(.L_x_212) ;  /* 0x0000000000081947 */ /* 0x002fea0003800000 */
[----:B------:R-:W1:Y:S02]  /*6080*/  SYNCS.PHASECHK.TRANS64.TRYWAIT P1, [UR5+0x30850], R2 ;  /* 0x03085002ff0075a7 */ /* 0x000e640008020145 */
[----:B-1----:R-:W-:Y:S05]  /*6090*/  @!P1 BRA `(.L_x_213) ;  /* 0x0000008800389947 */ /* 0x002fea0003800000 */
.L_x_212:
[----:B------:R-:W-:Y:S01]  /*60a0*/  UIADD3 UR4, UR4, 0x400, URZ ;  /* 0x0000040004047890 */ /* 0x000fe2000fffe03f */
[----:B------:R-:W-:Y:S01]  /*60b0*/  WARPGROUP.ARRIVE ;  /* 0x00000000000079c5 */ /* 0x000fe20000000000 */
[----:B------:R-:W-:Y:S01]  /*60c0*/  UMOV UR11, 0x40000040 ;  /* 0x40000040000b7882 */ /* 0x000fe20000000000 */
[----:B-1----:R-:W1:Y:S01]  /*60d0*/  SHFL.BFLY PT, R7, R10, 0x2, 0x1f ;  /* 0x0c401f000a077f89 */ /* 0x002e6200000e0000 */
[----:B------:R-:W-:Y:S01]  /*60e0*/  USHF.R.U32.HI UR4, URZ, 0x4, UR4 ;  /* 0x000000043f047899 */ /* 0x000fe20008011604 */
[----:B------:R-:W-:Y:S02]  /*60f0*/  MOV R20, 0xff800000 ;  /* 0xff80000000147802 */ /* 0x000fe40000000f00 */
[----:B0-----:R-:W0:Y:S01]  /*6100*/  SHFL.BFLY PT, R2, R5, 0x2, 0x1f ;  /* 0x0c401f0005027f89 */ /* 0x001e2200000e0000 */
[----:B------:R-:W-:-:S04]  /*6110*/  ULOP3.LUT UR4, UR4, 0x3fff, URZ, 0xc0, !UPT ;  /* 0x00003fff04047892 */ /* 0x000fc8000f8ec03f */
[----:B------:R-:W-:-:S04]  /*6120*/  ULOP3.LUT UR4, UR4, 0x3000000, URZ, 0xfc, !UPT ;  /* 0x0300000004047892 */ /* 0x000fc8000f8efc3f */
[----:B------:R-:W-:-:S04]  /*6130*/  UIMAD UR4, UR38, 0x900, UR4 ;  /* 0x00000900260478a4 */ /* 0x000fc8000f8e0204 */
[----:B------:R-:W-:-:S03]  /*6140*/  UIADD3 UR6, UR4, 0x80, URZ ;  /* 0x0000008004067890 */ /* 0x000fc6000fffe03f */
[----:B------:R-:W-:Y:S02]  /*6150*/  UMOV UR10, UR4 ;  /* 0x00000004000a7c82 */ /* 0x000fe40008000000 */
[----:B------:R-:W-:Y:S01]  /*6160*/  HGMMA.64x192x16.F32.BF16 R24, R188, gdesc[UR8].tnspB, R24, gsb0 ;  /* 0x42e00008bc187df0 */ /* 0x000fe20008001818 */
[----:B------:R-:W-:Y:S01]  /*6170*/  UMOV UR11, 0x40000040 ;  /* 0x40000040000b7882 */ /* 0x000fe20000000000 */
[----:B------:R-:W-:Y:S01]  /*6180*/  UMOV UR10, UR6 ;  /* 0x00000006000a7c82 */ /* 0x000fe20008000000 */
[----:B------:R-:W-:Y:S01]  /*6190*/  UIADD3 UR6, UR4, 0x100, URZ ;  /* 0x0000010004067890 */ /* 0x000fe2000fffe03f */
[----:B-1----:R-:W-:Y:S01]  /*61a0*/  FADD.FTZ R7, R7, R10 ;  /* 0x0000000a07077221 */ /* 0x002fe20000010000 */
[----:B0-----:R-:W-:Y:S01]  /*61b0*/  FADD.FTZ R6, R2, R5 ;  /* 0x0000000502067221 */ /* 0x001fe20000010000 */
[----:B------:R-:W-:-:S03]  /*61c0*/  IMAD.MOV.U32 R5, RZ, RZ, RZ ;  /* 0x000000ffff057224 */ /* 0x000fc600078e00ff */
[----:B------:R-:W0:Y:S04]  /*61d0*/  SHFL.BFLY PT, R2, R7, 0x1, 0x1f ;  /* 0x0c201f0007027f89 */ /* 0x000e2800000e0000 */
[----:B------:R-:W1:Y:S01]  /*61e0*/  SHFL.BFLY PT, R9, R6, 0x1, 0x1f ;  /* 0x0c201f0006097f89 */ /* 0x000e6200000e0000 */
[----:B0-----:R-:W-:Y:S01]  /*61f0*/  FADD.FTZ R11, R7, R2 ;  /* 0x00000002070b7221 */ /* 0x001fe20000010000 */
[----:B------:R-:W-:Y:S02]  /*6200*/  IMAD.MOV.U32 R2, RZ, RZ, -0x800000 ;  /* 0xff800000ff027424 */ /* 0x000fe400078e00ff */
[----:B-1----:R-:W-:Y:S02]  /*6210*/  FADD.FTZ R12, R6, R9 ;  /* 0x00000009060c7221 */ /* 0x002fe40000010000 */
[----:B------:R-:W-:Y:S01]  /*6220*/  FSETP.NE.FTZ.AND P1, PT, R11, RZ, PT ;  /* 0x000000ff0b00720b */ /* 0x000fe20003f35000 */
[----:B------:R-:W-:-:S02]  /*6230*/  IMAD.MOV.U32 R9, RZ, RZ, RZ ;  /* 0x000000ffff097224 */ /* 0x000fc400078e00ff */
[----:B------:R-:W-:-:S10]  /*6240*/  FSETP.NE.FTZ.AND P2, PT, R12, RZ, PT ;  /* 0x000000ff0c00720b */ /* 0x000fd40003f55000 */
[----:B------:R-:W0:Y:S01]  /*6250*/  @P1 MUFU.LG2 R8, R11 ;  /* 0x0000000b00081308 */ /* 0x000e220000000c00 */
[C---:B------:R-:W-:Y:S02]  /*6260*/  @P1 FMUL.FTZ R7, R0.reuse, 0.69314718246459960938 ;  /* 0x3f31721800071820 */ /* 0x040fe40000410000 */
[----:B------:R-:W-:-:S05]  /*6270*/  @P2 FMUL.FTZ R13, R0, 0.69314718246459960938 ;  /* 0x3f317218000d2820 */ /* 0x000fca0000410000 */
        /* <DEDUP_REMOVED lines=27> */
[----:B------:R-:W-:Y:S01]  /*6430*/  HGMMA.64x192x16.F32.BF16 R24, R172, gdesc[UR8].tnspB, R24, gsb0 ;  /* 0x42e00008ac187df0 */ /* 0x000fe20008001818 */
[----:B------:R-:W-:Y:S01]  /*6440*/  UMOV UR10, UR4 ;  /* 0x00000004000a7c82 */ /* 0x000fe20008000000 */
[----:B------:R-:W-:Y:S01]  /*6450*/  UMOV UR11, 0x40000040 ;  /* 0x40000040000b7882 */ /* 0x000fe20000000000 */
[----:B------:R-:W-:Y:S02]  /*6460*/  WARPGROUP.DEPBAR.LE gsb0, 0x0 ;  /* 0x00008000000079c5 */ /* 0x000fe40000010000 */
[----:B------:R-:W-:-:S15]  /*6470*/  WARPGROUP.ARRIVE ;  /* 0x00000000000079c5 */ /* 0x000fde0000000000 */
[----:B------:R-:W-:Y:S03]  /*6480*/  HGMMA.64x192x16.F32.BF16 R24, R168, gdesc[UR8].tnspB, R24, gsb0 ;  /* 0x42e00008a8187df0 */ /* 0x000fe60008001818 */
[----:B------:R-:W-:Y:S02]  /*6490*/  WARPGROUP.DEPBAR.LE gsb0, 0x0 ;  /* 0x00008000000079c5 */ /* 0x000fe40000010000 */
[----:B0-23--:R-:W-:Y:S05]  /*64a0*/  @!P0 BRA `(.L_x_214) ;  /* 0x0000000000048947 */ /* 0x00dfea0003800000 */
[----:B------:R-:W-:Y:S01]  /*64b0*/  BPT.TRAP 0x1 ;  /* 0x000000040000795c */ /* 0x000fe20000300000 */
.L_x_214:
[----:B------:R-:W-:Y:S01]  /*64c0*/  R2UR UR6, R193 ;  /* 0x00000000c10672ca */ /* 0x000fe200000e0000 */
[----:B------:R-:W-:Y:S01]  /*64d0*/  UIADD3 UR4, UR5, 0x30860, URZ ;  /* 0x0003086005047890 */ /* 0x000fe2000fffe03f */
[----:B------:R-:W-:Y:S01]  /*64e0*/  FMUL.FTZ R129, R47, R9 ;  /* 0x000000092f817220 */ /* 0x000fe20000410000 */
[----:B------:R-:W-:Y:S01]  /*64f0*/  UIADD3 UR38, UR38, 0x1, URZ ;  /* 0x0000000126267890 */ /* 0x000fe2000fffe03f */
[----:B------:R-:W-:Y:S01]  /*6500*/  FMUL.FTZ R6, R28, R5 ;  /* 0x000000051c067220 */ /* 0x000fe20000410000 */
[----:B------:R-:W-:Y:S01]  /*6510*/  UPRMT UR4, UR7, 0x654, UR4 ;  /* 0x0000065407047896 */ /* 0x000fe20008000004 */
[-C--:B------:R-:W-:Y:S01]  /*6520*/  FMUL.FTZ R125, R50, R9.reuse ;  /* 0x00000009327d7220 */ /* 0x080fe20000410000 */
[----:B------:R-:W-:Y:S01]  /*6530*/  UISETP.NE.AND UP0, UPT, UR38, 0x2, UPT ;  /* 0x000000022600788c */ /* 0x000fe2000bf05270 */
[----:B------:R-:W-:Y:S01]  /*6540*/  FMUL.FTZ R47, R99, R9 ;  /* 0x00000009632f7220 */ /* 0x000fe20000410000 */
[-C--:B------:R-:W-:Y:S01]  /*6550*/  FMUL.FTZ R7, R24, R5.reuse ;  /* 0x0000000518077220 */ /* 0x080fe20000410000 */
[-C--:B------:R-:W-:Y:S01]  /*6560*/  FMUL.FTZ R124, R25, R5.reuse ;  /* 0x00000005197c7220 */ /* 0x080fe20000410000 */
[-C--:B------:R-:W-:Y:S01]  /*6570*/  FMUL.FTZ R123, R29, R5.reuse ;  /* 0x000000051d7b7220 */ /* 0x080fe20000410000 */
[-C--:B------:R-:W-:Y:S01]  /*6580*/  FMUL.FTZ R21, R32, R5.reuse ;  /* 0x0000000520157220 */ /* 0x080fe20000410000 */
[----:B------:R-:W-:Y:S01]  /*6590*/  UIADD3 UR6, UR6, 0x1, URZ ;  /* 0x0000000106067890 */ /* 0x000fe2000fffe03f */
[----:B------:R-:W-:Y:S01]  /*65a0*/  SYNCS.ARRIVE.TRANS64.RED.A1T0 RZ, [UR4], RZ ;  /* 0x000000ffffff79a7 */ /* 0x000fe20008100404 */
[----:B------:R-:W-:Y:S01]  /*65b0*/  USEL UR4, URZ, 0x1, UP0 ;  /* 0x000000013f047887 */ /* 0x000fe20008000000 */
        /* <DEDUP_REMOVED lines=83> */
[----:B------:R-:W-:Y:S01]  /*6af0*/  IMAD.U32 R193, RZ, RZ, UR6 ;  /* 0x00000006ffc17e24 */ /* 0x000fe2000f8e00ff */
[----:B------:R-:W-:Y:S01]  /*6b00*/  PLOP3.LUT P0, PT, PT, PT, PT, 0x8, 0x0 ;  /* 0x000000000000781c */ /* 0x000fe20003f0e170 */
[-C--:B------:R-:W-:Y:S01]  /*6b10*/  FMUL.FTZ R111, R111, R9.reuse ;  /* 0x000000096f6f7220 */ /* 0x080fe20000410000 */
[-C--:B------:R-:W-:Y:S01]  /*6b20*/  FMUL.FTZ R114, R114, R9.reuse ;  /* 0x0000000972727220 */ /* 0x080fe20000410000 */
[-C--:B------:R-:W-:Y:S01]  /*6b30*/  FMUL.FTZ R115, R115, R9.reuse ;  /* 0x0000000973737220 */ /* 0x080fe20000410000 */
[-C--:B------:R-:W-:Y:S01]  /*6b40*/  FMUL.FTZ R118, R118, R9.reuse ;  /* 0x0000000976767220 */ /* 0x080fe20000410000 */
[----:B------:R-:W-:Y:S01]  /*6b50*/  FMUL.FTZ R119, R119, R9 ;  /* 0x0000000977777220 */ /* 0x000fe20000410000 */
[----:B------:R-:W-:-:S02]  /*6b60*/  USEL UR38, UR38, URZ, UP0 ;  /* 0x0000003f26267287 */ /* 0x000fc40008000000 */
[----:B------:R-:W-:-:S12]  /*6b70*/  ULOP3.LUT UR39, UR39, UR4, URZ, 0x3c, !UPT ;  /* 0x0000000427277292 */ /* 0x000fd8000f8e3c3f */
.L_x_190:
[----:B------:R-:W0:Y:S01]  /*6b80*/  S2R R5, SR_CgaCtaId ;  /* 0x0000000000057919 */ /* 0x000e220000008800 */
[----:B------:R-:W-:Y:S01]  /*6b90*/  MOV R46, 0x400 ;  /* 0x00000400002e7802 */ /* 0x000fe20000000f00 */
[----:B------:R-:W-:Y:S01]  /*6ba0*/  BSSY B0, `(.L_x_215) ;  /* 0x000027f000007945 */ /* 0x000fe20003800000 */
[----:B------:R-:W-:Y:S02]  /*6bb0*/  BAR.SYNC.DEFER_BLOCKING 0x5, 0x180 ;  /* 0x0146000000007b1d */ /* 0x000fe40000010000 */
[----:B0-----:R-:W-:-:S05]  /*6bc0*/  LEA R46, R5, R46, 0x18 ;  /* 0x0000002e052e7211 */ /* 0x001fca00078ec0ff */
[----:B------:R-:W0:Y:S02]  /*6bd0*/  LDS.128 R40, [R46+0x308d0] ;  /* 0x0308d0002e287984 */ /* 0x000e240000000c00 */
[----:B0-----:R-:W-:Y:S02]  /*6be0*/  R2UR UR5, R41 ;  /* 0x00000000290572ca */ /* 0x001fe400000e0000 */
[----:B------:R-:W-:Y:S01]  /*6bf0*/  R2UR UR6, R42 ;  /* 0x000000002a0672ca */ /* 0x000fe200000e0000 */
[----:B------:R-:W-:Y:S06]  /*6c00*/  BAR.ARV 0x4, 0x180 ;  /* 0x0106000000007b1d */ /* 0x000fec0000002000 */
[----:B------:R-:W-:Y:S08]  /*6c10*/  @P0 BRA `(.L_x_216) ;  /* 0x0000001800a80947 */ /* 0x000ff00003800000 */
[----:B------:R-:W0:Y:S01]  /*6c20*/  S2R R5, SR_SWINHI ;  /* 0x0000000000057919 */ /* 0x000e220000002f00 */
[----:B------:R-:W-:Y:S01]  /*6c30*/  F2FP.BF16.F32.PACK_AB R6, R123, R6 ;  /* 0x000000067b06723e */ /* 0x000fe200000010ff */
[----:B------:R-:W-:Y:S01]  /*6c40*/  ULDC.64 UR8, c[0x0][0xc00] ;  /* 0x0003000000087ab9 */ /* 0x000fe20000000a00 */
[----:B------:R-:W-:Y:S01]  /*6c50*/  F2FP.BF16.F32.PACK_AB R96, R97, R96 ;  /* 0x000000606160723e */ /* 0x000fe200000010ff */
[----:B------:R-:W-:Y:S01]  /*6c60*/  UISETP.NE.U32.AND UP0, UPT, UR8, URZ, UPT ;  /* 0x0000003f0800728c */ /* 0x000fe2000bf05070 */
[----:B------:R-:W-:Y:S01]  /*6c70*/  F2FP.BF16.F32.PACK_AB R97, R47, R98 ;  /* 0x000000622f61723e */ /* 0x000fe200000010ff */
[----:B------:R-:W-:Y:S01]  /*6c80*/  USHF.L.U32 UR10, UR60, 0x2, URZ ;  /* 0x000000023c0a7899 */ /* 0x000fe2000800063f */
[----:B------:R-:W-:Y:S01]  /*6c90*/  F2FP.BF16.F32.PACK_AB R104, R105, R104 ;  /* 0x000000686968723e */ /* 0x000fe200000010ff */
[----:B------:R-:W-:Y:S01]  /*6ca0*/  UISETP.NE.AND.EX UP0, UPT, UR9, URZ, UPT, UP0 ;  /* 0x0000003f0900728c */ /* 0x000fe2000bf05300 */
[----:B------:R-:W-:Y:S01]  /*6cb0*/  F2FP.BF16.F32.PACK_AB R98, R101, R100 ;  /* 0x000000646562723e */ /* 0x000fe200000010ff */
[----:B------:R-:W1:Y:S01]  /*6cc0*/  LDC R47, c[0x0][0xbe8] ;  /* 0x0002fa00ff2f7b82 */ /* 0x000e620000000800 */
        /* <DEDUP_REMOVED lines=8> */
[----:B------:R-:W-:Y:S02]  /*6d50*/  R2UR UR4, R192 ;  /* 0x00000000c00472ca */ /* 0x000fe400000e0000 */
[----:B------:R-:W-:Y:S02]  /*6d60*/  R2UR UR12, R22 ;  /* 0x00000000160c72ca */ /* 0x000fe400000e0000 */
[----:B------:R-:W-:Y:S02]  /*6d70*/  MOV R36, R46 ;  /* 0x0000002e00247202 */ /* 0x000fe40000000f00 */
[----:B0-----:R-:W-:-:S03]  /*6d80*/  MOV R37, R5 ;  /* 0x0000000500257202 */ /* 0x001fc60000000f00 */
[----:B------:R-:W-:-:S04]  /*6d90*/  IMAD.WIDE R4, R199, 0x2, R36 ;  /* 0x00000002c7047825 */ /* 0x000fc800078e0224 */
[----:B------:R-:W-:Y:S01]  /*6da0*/  USHF.L.U64.HI UR11, UR60, 0x2, UR4 ;  /* 0x000000023c0b7899 */ /* 0x000fe20008010204 */
[C---:B------:R-:W-:Y:S01]  /*6db0*/  LOP3.LUT R29, R4.reuse, 0x380, RZ, 0xc0, !PT ;  /* 0x00000380041d7812 */ /* 0x040fe200078ec0ff */
[----:B------:R-:W-:Y:S01]  /*6dc0*/  UIADD3 UR4, UP1, UR10, UR8, URZ ;  /* 0x000000080a047290 */ /* 0x000fe2000ff3e03f */
[C---:B------:R-:W-:Y:S02]  /*6dd0*/  IADD3 R41, P2, R4.reuse, 0x20, RZ ;  /* 0x0000002004297810 */ /* 0x040fe40007f5e0ff */
[C---:B------:R-:W-:Y:S01]  /*6de0*/  IADD3 R51, P1, R4.reuse, 0x40, RZ ;  /* 0x0000004004337810 */ /* 0x040fe20007f3e0ff */
[----:B------:R-:W-:Y:S01]  /*6df0*/  UIADD3.X UR7, UR11, UR9, URZ, UP1, !UPT ;  /* 0x000000090b077290 */ /* 0x000fe20008ffe43f */
[C---:B------:R-:W-:Y:S01]  /*6e00*/  IADD3 R103, P6, R4.reuse, 0x60, RZ ;  /* 0x0000006004677810 */ /* 0x040fe20007fde0ff */
[--C-:B------:R-:W-:Y:S01]  /*6e10*/  IMAD.X R9, RZ, RZ, R5.reuse, P2 ;  /* 0x000000ffff097224 */ /* 0x100fe200010e0605 */
[C---:B------:R-:W-:Y:S01]  /*6e20*/  IADD3 R139, P5, R4.reuse, 0x4000, RZ ;  /* 0x00004000048b7810 */ /* 0x040fe20007fbe0ff */
[--C-:B------:R-:W-:Y:S01]  /*6e30*/  IMAD.X R11, RZ, RZ, R5.reuse, P1 ;  /* 0x000000ffff0b7224 */ /* 0x100fe200008e0605 */
[----:B------:R-:W-:Y:S01]  /*6e40*/  SHF.R.U64 R29, R29, 0x3, RZ ;  /* 0x000000031d1d7819 */ /* 0x000fe200000012ff */
[--C-:B------:R-:W-:Y:S01]  /*6e50*/  IMAD.X R13, RZ, RZ, R5.reuse, P6 ;  /* 0x000000ffff0d7224 */ /* 0x100fe200030e0605 */
[C---:B------:R-:W-:Y:S01]  /*6e60*/  IADD3 R141, P0, R4.reuse, 0x4020, RZ ;  /* 0x00004020048d7810 */ /* 0x040fe20007f1e0ff */
[----:B------:R-:W-:Y:S01]  /*6e70*/  IMAD.X R15, RZ, RZ, R5, P5 ;  /* 0x000000ffff0f7224 */ /* 0x000fe200028e0605 */
[C---:B------:R-:W-:Y:S01]  /*6e80*/  IADD3 R143, P4, R4.reuse, 0x4040, RZ ;  /* 0x00004040048f7810 */ /* 0x040fe20007f9e0ff */
[----:B------:R-:W-:Y:S01]  /*6e90*/  ULDC.64 UR8, c[0x0][0xc08] ;  /* 0x0003020000087ab9 */ /* 0x000fe20000000a00 */
[----:B------:R-:W-:-:S02]  /*6ea0*/  IADD3 R145, P3, R4, 0x4060, RZ ;  /* 0x0000406004917810 */ /* 0x000fc40007f7e0ff */
[C---:B------:R-:W-:Y:S01]  /*6eb0*/  IADD3 R147, P2, R4.reuse, 0x8000, RZ ;  /* 0x0000800004937810 */ /* 0x040fe20007f5e0ff */
[--C-:B------:R-:W-:Y:S01]  /*6ec0*/  IMAD.X R27, RZ, RZ, R5.reuse, P4 ;  /* 0x000000ffff1b7224 */ /* 0x100fe200020e0605 */
[C---:B------:R-:W-:Y:S01]  /*6ed0*/  IADD3 R149, P1, R4.reuse, 0x8020, RZ ;  /* 0x0000802004957810 */ /* 0x040fe20007f3e0ff */
[--C-:B------:R-:W-:Y:S01]  /*6ee0*/  IMAD.X R31, RZ, RZ, R5.reuse, P3 ;  /* 0x000000ffff1f7224 */ /* 0x100fe200018e0605 */
[C---:B------:R-:W-:Y:S01]  /*6ef0*/  IADD3 R151, P6, R4.reuse, 0x8040, RZ ;  /* 0x0000804004977810 */ /* 0x040fe20007fde0ff */
[--C-:B------:R-:W-:Y:S01]  /*6f00*/  IMAD.X R33, RZ, RZ, R5.reuse, P2 ;  /* 0x000000ffff217224 */ /* 0x100fe200010e0605 */
[----:B------:R-:W-:Y:S01]  /*6f10*/  IADD3 R153, P5, R4, 0x8060, RZ ;  /* 0x0000806004997810 */ /* 0x000fe20007fbe0ff */
[--C-:B------:R-:W-:Y:S01]  /*6f20*/  IMAD.X R35, RZ, RZ, R5.reuse, P1 ;  /* 0x000000ffff237224 */ /* 0x100fe200008e0605 */
[----:B------:R-:W-:Y:S01]  /*6f30*/  LOP3.LUT R4, R29, R4, RZ, 0x3c, !PT ;  /* 0x000000041d047212 */ /* 0x000fe200078e3cff */
[----:B------:R-:W-:Y:S01]  /*6f40*/  IMAD.X R39, RZ, RZ, R5, P6 ;  /* 0x000000ffff277224 */ /* 0x000fe200030e0605 */
[----:B------:R-:W-:-:S02]  /*6f50*/  LOP3.LUT R8, R41, 0x380, RZ, 0xc0, !PT ;  /* 0x0000038029087812 */ /* 0x000fc400078ec0ff */
[----:B------:R-:W-:Y:S02]  /*6f60*/  LOP3.LUT R10, R51, 0x380, RZ, 0xc0, !PT ;  /* 0x00000380330a7812 */ /* 0x000fe400078ec0ff */
[----:B------:R-:W-:Y:S02]  /*6f70*/  LOP3.LUT R12, R103, 0x380, RZ, 0xc0, !PT ;  /* 0x00000380670c7812 */ /* 0x000fe400078ec0ff */
[----:B------:R-:W-:Y:S02]  /*6f80*/  LOP3.LUT R14, R139, 0x380, RZ, 0xc0, !PT ;  /* 0x000003808b0e7812 */ /* 0x000fe400078ec0ff */
[----:B------:R-:W-:Y:S02]  /*6f90*/  LOP3.LUT R24, R141, 0x380, RZ, 0xc0, !PT ;  /* 0x000003808d187812 */ /* 0x000fe400078ec0ff */
[----:B------:R-:W-:Y:S02]  /*6fa0*/  LOP3.LUT R26, R143, 0x380, RZ, 0xc0, !PT ;  /* 0x000003808f1a7812 */ /* 0x000fe400078ec0ff */
[----:B------:R-:W-:-:S02]  /*6fb0*/  LOP3.LUT R30, R145, 0x380, RZ, 0xc0, !PT ;  /* 0x00000380911e7812 */ /* 0x000fc400078ec0ff */
[----:B------:R-:W-:Y:S02]  /*6fc0*/  LOP3.LUT R40, R153, 0x380, RZ, 0xc0, !PT ;  /* 0x0000038099287812 */ /* 0x000fe400078ec0ff */
[----:B------:R-:W-:Y:S02]  /*6fd0*/  SHF.R.U64 R8, R8, 0x3, RZ ;  /* 0x0000000308087819 */ /* 0x000fe400000012ff */
[----:B------:R-:W-:Y:S02]  /*6fe0*/  SHF.R.U64 R10, R10, 0x3, RZ ;  /* 0x000000030a0a7819 */ /* 0x000fe400000012ff */
[----:B------:R-:W-:Y:S02]  /*6ff0*/  LOP3.LUT R32, R147, 0x380, RZ, 0xc0, !PT ;  /* 0x0000038093207812 */ /* 0x000fe400078ec0ff */
[----:B------:R-:W-:Y:S02]  /*7000*/  MOV R138, R4 ;  /* 0x00000004008a7202 */ /* 0x000fe40000000f00 */
[----:B------:R-:W-:-:S02]  /*7010*/  LOP3.LUT R34, R149, 0x380, RZ, 0xc0, !PT ;  /* 0x0000038095227812 */ /* 0x000fc400078ec0ff */
[-C--:B------:R-:W-:Y:S02]  /*7020*/  IADD3.X R25, RZ, R5.reuse, RZ, P0, !PT ;  /* 0x00000005ff197210 */ /* 0x080fe400007fe4ff */
[----:B------:R-:W-:Y:S02]  /*7030*/  IADD3.X R29, RZ, R5, RZ, P5, !PT ;  /* 0x00000005ff1d7210 */ /* 0x000fe40002ffe4ff */
[----:B------:R-:W-:Y:S02]  /*7040*/  SHF.R.U64 R12, R12, 0x3, RZ ;  /* 0x000000030c0c7819 */ /* 0x000fe400000012ff */
[----:B------:R-:W-:Y:S02]  /*7050*/  SHF.R.U64 R14, R14, 0x3, RZ ;  /* 0x000000030e0e7819 */ /* 0x000fe400000012ff */
[----:B------:R-:W-:Y:S02]  /*7060*/  F2FP.BF16.F32.PACK_AB R4, R124, R7 ;  /* 0x000000077c04723e */ /* 0x000fe400000010ff */
[----:B------:R-:W-:-:S02]  /*7070*/  SHF.R.U64 R24, R24, 0x3, RZ ;  /* 0x0000000318187819 */ /* 0x000fc400000012ff */
[----:B------:R-:W-:Y:S02]  /*7080*/  SHF.R.U64 R26, R26, 0x3, RZ ;  /* 0x000000031a1a7819 */ /* 0x000fe400000012ff */
[----:B------:R-:W-:Y:S02]  /*7090*/  F2FP.BF16.F32.PACK_AB R5, R137, R136 ;  /* 0x000000888905723e */ /* 0x000fe400000010ff */
[----:B------:R-:W-:Y:S01]  /*70a0*/  F2FP.BF16.F32.PACK_AB R7, R135, R28 ;  /* 0x0000001c8707723e */ /* 0x000fe200000010ff */
[----:B------:R-:W-:Y:S01]  /*70b0*/  BAR.SYNC.DEFER_BLOCKING 0x1, 0x100 ;  /* 0x0044000000007b1d */ /* 0x000fe20000010000 */
[----:B------:R-:W-:Y:S02]  /*70c0*/  SHF.R.U64 R30, R30, 0x3, RZ ;  /* 0x000000031e1e7819 */ /* 0x000fe400000012ff */
[----:B------:R-:W-:Y:S02]  /*70d0*/  SHF.R.U64 R40, R40, 0x3, RZ ;  /* 0x0000000328287819 */ /* 0x000fe400000012ff */
[----:B------:R-:W-:-:S02]  /*70e0*/  LOP3.LUT R8, R8, R41, RZ, 0x3c, !PT ;  /* 0x0000002908087212 */ /* 0x000fc400078e3cff */
[----:B------:R-:W-:Y:S02]  /*70f0*/  LOP3.LUT R10, R10, R51, RZ, 0x3c, !PT ;  /* 0x000000330a0a7212 */ /* 0x000fe400078e3cff */
[----:B------:R-:W-:Y:S02]  /*7100*/  SHF.R.U64 R32, R32, 0x3, RZ ;  /* 0x0000000320207819 */ /* 0x000fe400000012ff */
[----:B------:R-:W-:Y:S02]  /*7110*/  SHF.R.U64 R34, R34, 0x3, RZ ;  /* 0x0000000322227819 */ /* 0x000fe400000012ff */
[----:B------:R-:W-:Y:S02]  /*7120*/  LOP3.LUT R12, R12, R103, RZ, 0x3c, !PT ;  /* 0x000000670c0c7212 */ /* 0x000fe400078e3cff */
[----:B------:R-:W-:Y:S02]  /*7130*/  LOP3.LUT R14, R14, R139, RZ, 0x3c, !PT ;  /* 0x0000008b0e0e7212 */ /* 0x000fe400078e3cff */
[----:B------:R-:W-:-:S02]  /*7140*/  LOP3.LUT R38, R151, 0x380, RZ, 0xc0, !PT ;  /* 0x0000038097267812 */ /* 0x000fc400078ec0ff */
[----:B------:R-:W-:Y:S02]  /*7150*/  LOP3.LUT R24, R24, R141, RZ, 0x3c, !PT ;  /* 0x0000008d18187212 */ /* 0x000fe400078e3cff */
[----:B------:R-:W-:Y:S02]  /*7160*/  LOP3.LUT R26, R26, R143, RZ, 0x3c, !PT ;  /* 0x0000008f1a1a7212 */ /* 0x000fe400078e3cff */
[----:B------:R-:W-:Y:S01]  /*7170*/  LOP3.LUT R30, R30, R145, RZ, 0x3c, !PT ;  /* 0x000000911e1e7212 */ /* 0x000fe200078e3cff */
[----:B------:R0:W-:Y:S01]  /*7180*/  STSM.16.M88.4 [R138], R4 ;  /* 0x000000048a007844 */ /* 0x0001e20000000200 */
[----:B------:R-:W-:Y:S02]  /*7190*/  LOP3.LUT R28, R40, R153, RZ, 0x3c, !PT ;  /* 0x00000099281c7212 */ /* 0x000fe400078e3cff */
[----:B------:R-:W-:Y:S02]  /*71a0*/  LOP3.LUT R32, R32, R147, RZ, 0x3c, !PT ;  /* 0x0000009320207212 */ /* 0x000fe400078e3cff */
[----:B------:R-:W-:-:S02]  /*71b0*/  LOP3.LUT R34, R34, R149, RZ, 0x3c, !PT ;  /* 0x0000009522227212 */ /* 0x000fc400078e3cff */
[----:B------:R-:W-:Y:S02]  /*71c0*/  MOV R135, R8 ;  /* 0x0000000800877202 */ /* 0x000fe40000000f00 */
[----:B------:R-:W-:Y:S02]  /*71d0*/  MOV R124, R10 ;  /* 0x0000000a007c7202 */ /* 0x000fe40000000f00 */
[----:B------:R-:W-:Y:S02]  /*71e0*/  SHF.R.U64 R38, R38, 0x3, RZ ;  /* 0x0000000326267819 */ /* 0x000fe400000012ff */
[----:B------:R-:W-:Y:S02]  /*71f0*/  MOV R123, R12 ;  /* 0x0000000c007b7202 */ /* 0x000fe40000000f00 */
[----:B------:R-:W-:Y:S02]  /*7200*/  MOV R103, R14 ;  /* 0x0000000e00677202 */ /* 0x000fe40000000f00 */
[----:B0-----:R-:W-:-:S02]  /*7210*/  F2FP.BF16.F32.PACK_AB R4, R122, R21 ;  /* 0x000000157a04723e */ /* 0x001fc400000010ff */
[----:B------:R-:W-:Y:S02]  /*7220*/  F2FP.BF16.F32.PACK_AB R5, R133, R132 ;  /* 0x000000848505723e */ /* 0x000fe400000010ff */
[----:B------:R-:W-:Y:S02]  /*7230*/  F2FP.BF16.F32.PACK_AB R6, R120, R3 ;  /* 0x000000037806723e */ /* 0x000fe400000010ff */
[----:B------:R-:W-:Y:S02]  /*7240*/  F2FP.BF16.F32.PACK_AB R7, R134, R131 ;  /* 0x000000838607723e */ /* 0x000fe400000010ff */
[----:B------:R-:W-:Y:S02]  /*7250*/  F2FP.BF16.F32.PACK_AB R8, R121, R0 ;  /* 0x000000007908723e */ /* 0x000fe400000010ff */
[----:B------:R-:W-:Y:S01]  /*7260*/  F2FP.BF16.F32.PACK_AB R9, R130, R127 ;  /* 0x0000007f8209723e */ /* 0x000fe200000010ff */
[----:B------:R0:W-:Y:S01]  /*7270*/  STSM.16.M88.4 [R135], R4 ;  /* 0x0000000487007844 */ /* 0x0001e20000000200 */
[----:B------:R-:W-:-:S02]  /*7280*/  F2FP.BF16.F32.PACK_AB R10, R45, R44 ;  /* 0x0000002c2d0a723e */ /* 0x000fc400000010ff */
[----:B------:R-:W-:Y:S02]  /*7290*/  F2FP.BF16.F32.PACK_AB R11, R129, R126 ;  /* 0x0000007e810b723e */ /* 0x000fe400000010ff */
[----:B------:R-:W-:Y:S02]  /*72a0*/  MOV R102, R24 ;  /* 0x0000001800667202 */ /* 0x000fe40000000f00 */
[----:B------:R-:W-:Y:S01]  /*72b0*/  MOV R51, R26 ;  /* 0x0000001a00337202 */ /* 0x000fe20000000f00 */
[----:B------:R2:W-:Y:S01]  /*72c0*/  STSM.16.M88.4 [R124], R8 ;  /* 0x000000087c007844 */ /* 0x0005e20000000200 */
[----:B------:R-:W-:Y:S02]  /*72d0*/  F2FP.BF16.F32.PACK_AB R12, R49, R48 ;  /* 0x00000030310c723e */ /* 0x000fe400000010ff */
[----:B------:R-:W-:Y:S02]  /*72e0*/  F2FP.BF16.F32.PACK_AB R13, R128, R125 ;  /* 0x0000007d800d723e */ /* 0x000fe400000010ff */
[----:B------:R-:W-:-:S02]  /*72f0*/  F2FP.BF16.F32.PACK_AB R14, R53, R52 ;  /* 0x00000034350e723e */ /* 0x000fc400000010ff */
[----:B------:R-:W-:Y:S02]  /*7300*/  F2FP.BF16.F32.PACK_AB R15, R55, R54 ;  /* 0x00000036370f723e */ /* 0x000fe400000010ff */
[----:B------:R-:W-:Y:S02]  /*7310*/  MOV R42, R30 ;  /* 0x0000001e002a7202 */ /* 0x000fe40000000f00 */
[----:B------:R-:W-:Y:S01]  /*7320*/  F2FP.BF16.F32.PACK_AB R24, R57, R56 ;  /* 0x000000383918723e */ /* 0x000fe200000010ff */
[----:B------:R-:W-:Y:S01]  /*7330*/  STSM.16.M88.4 [R123], R12 ;  /* 0x0000000c7b007844 */ /* 0x000fe20000000200 */
[----:B------:R-:W-:Y:S02]  /*7340*/  F2FP.BF16.F32.PACK_AB R25, R59, R58 ;  /* 0x0000003a3b19723e */ /* 0x000fe400000010ff */
[----:B------:R-:W-:Y:S02]  /*7350*/  F2FP.BF16.F32.PACK_AB R26, R61, R60 ;  /* 0x0000003c3d1a723e */ /* 0x000fe400000010ff */
[----:B------:R-:W-:-:S02]  /*7360*/  F2FP.BF16.F32.PACK_AB R27, R63, R62 ;  /* 0x0000003e3f1b723e */ /* 0x000fc400000010ff */
[----:B------:R-:W-:Y:S02]  /*7370*/  MOV R3, R28 ;  /* 0x0000001c00037202 */ /* 0x000fe40000000f00 */
[----:B------:R-:W-:Y:S01]  /*7380*/  MOV R41, R32 ;  /* 0x0000002000297202 */ /* 0x000fe20000000f00 */
[----:B------:R-:W-:Y:S01]  /*7390*/  STSM.16.M88.4 [R103], R24 ;  /* 0x0000001867007844 */ /* 0x000fe20000000200 */
[----:B------:R-:W-:Y:S02]  /*73a0*/  MOV R40, R34 ;  /* 0x0000002200287202 */ /* 0x000fe40000000f00 */
[----:B------:R-:W-:Y:S02]  /*73b0*/  F2FP.BF16.F32.PACK_AB R28, R65, R64 ;  /* 0x00000040411c723e */ /* 0x000fe400000010ff */
[----:B------:R-:W-:Y:S02]  /*73c0*/  F2FP.BF16.F32.PACK_AB R29, R67, R66 ;  /* 0x00000042431d723e */ /* 0x000fe400000010ff */
[----:B------:R-:W-:-:S02]  /*73d0*/  F2FP.BF16.F32.PACK_AB R30, R69, R68 ;  /* 0x00000044451e723e */ /* 0x000fc400000010ff */
[----:B------:R-:W-:Y:S02]  /*73e0*/  F2FP.BF16.F32.PACK_AB R31, R71, R70 ;  /* 0x00000046471f723e */ /* 0x000fe400000010ff */
[----:B------:R-:W-:Y:S02]  /*73f0*/  LOP3.LUT R38, R38, R151, RZ, 0x3c, !PT ;  /* 0x0000009726267212 */ /* 0x000fe400078e3cff */
[----:B------:R-:W-:Y:S01]  /*7400*/  F2FP.BF16.F32.PACK_AB R32, R73, R72 ;  /* 0x000000484920723e */ /* 0x000fe200000010ff */
[----:B------:R-:W-:Y:S01]  /*7410*/  STSM.16.M88.4 [R102], R28 ;  /* 0x0000001c66007844 */ /* 0x000fe20000000200 */
[----:B------:R-:W-:Y:S02]  /*7420*/  F2FP.BF16.F32.PACK_AB R33, R75, R74 ;  /* 0x0000004a4b21723e */ /* 0x000fe400000010ff */
[----:B------:R-:W-:Y:S02]  /*7430*/  F2FP.BF16.F32.PACK_AB R34, R77, R76 ;  /* 0x0000004c4d22723e */ /* 0x000fe400000010ff */
[----:B------:R-:W-:-:S02]  /*7440*/  F2FP.BF16.F32.PACK_AB R35, R79, R78 ;  /* 0x0000004e4f23723e */ /* 0x000fc400000010ff */
[----:B0-----:R-:W-:Y:S02]  /*7450*/  F2FP.BF16.F32.PACK_AB R4, R81, R80 ;  /* 0x000000505104723e */ /* 0x001fe400000010ff */
[----:B------:R-:W-:Y:S01]  /*7460*/  F2FP.BF16.F32.PACK_AB R5, R83, R82 ;  /* 0x000000525305723e */ /* 0x000fe200000010ff */
[----:B------:R-:W-:Y:S01]  /*7470*/  STSM.16.M88.4 [R51], R32 ;  /* 0x0000002033007844 */ /* 0x000fe20000000200 */
[----:B------:R-:W-:Y:S02]  /*7480*/  F2FP.BF16.F32.PACK_AB R6, R85, R84 ;  /* 0x000000545506723e */ /* 0x000fe400000010ff */
[----:B------:R-:W-:Y:S02]  /*7490*/  F2FP.BF16.F32.PACK_AB R7, R87, R86 ;  /* 0x000000565707723e */ /* 0x000fe400000010ff */
[----:B--2---:R-:W-:Y:S02]  /*74a0*/  F2FP.BF16.F32.PACK_AB R8, R89, R88 ;  /* 0x000000585908723e */ /* 0x004fe400000010ff */
[----:B------:R-:W-:Y:S01]  /*74b0*/  F2FP.BF16.F32.PACK_AB R9, R91, R90 ;  /* 0x0000005a5b09723e */ /* 0x000fe200000010ff */
[----:B------:R0:W-:Y:S01]  /*74c0*/  STSM.16.M88.4 [R42], R4 ;  /* 0x000000042a007844 */ /* 0x0001e20000000200 */
[----:B------:R-:W-:-:S02]  /*74d0*/  F2FP.BF16.F32.PACK_AB R10, R93, R92 ;  /* 0x0000005c5d0a723e */ /* 0x000fc400000010ff */
[----:B------:R-:W-:Y:S02]  /*74e0*/  F2FP.BF16.F32.PACK_AB R11, R95, R94 ;  /* 0x0000005e5f0b723e */ /* 0x000fe400000010ff */
[----:B------:R-:W-:Y:S02]  /*74f0*/  MOV R38, R38 ;  /* 0x0000002600267202 */ /* 0x000fe40000000f00 */
[----:B------:R-:W-:Y:S01]  /*7500*/  PLOP3.LUT P0, PT, PT, PT, UP0, 0x80, 0x0 ;  /* 0x000000000000781c */ /* 0x000fe20003f0f008 */
[----:B------:R2:W-:Y:S04]  /*7510*/  STSM.16.M88.4 [R41], R8 ;  /* 0x0000000829007844 */ /* 0x0005e80000000200 */
[----:B------:R3:W-:Y:S04]  /*7520*/  STSM.16.M88.4 [R40], R96 ;  /* 0x0000006028007844 */ /* 0x0007e80000000200 */
[----:B------:R3:W-:Y:S01]  /*7530*/  STSM.16.M88.4 [R38], R104 ;  /* 0x0000006826007844 */ /* 0x0007e20000000200 */
[----:B0-----:R-:W-:-:S02]  /*7540*/  IMAD.U32 R4, RZ, RZ, UR4 ;  /* 0x00000004ff047e24 */ /* 0x001fc4000f8e00ff */
[----:B------:R-:W-:Y:S01]  /*7550*/  IMAD.U32 R5, RZ, RZ, UR7 ;  /* 0x00000007ff057e24 */ /* 0x000fe2000f8e00ff */
[----:B------:R3:W-:Y:S01]  /*7560*/  STSM.16.M88.4 [R3], R112 ;  /* 0x0000007003007844 */ /* 0x0007e20000000200 */
[----:B------:R-:W-:Y:S06]  /*7570*/  BAR.SYNC.DEFER_BLOCKING 0x1, 0x100 ;  /* 0x0044000000007b1d */ /* 0x000fec0000010000 */
[----:B------:R-:W4:Y:S01]  /*7580*/  @P0 LDG.E R0, desc[UR36][R4.64] ;  /* 0x0000002404000981 */ /* 0x000f22000c1e1900 */
[----:B------:R-:W-:Y:S01]  /*7590*/  UISETP.NE.U32.AND UP1, UPT, UR8, URZ, UPT ;  /* 0x0000003f0800728c */ /* 0x000fe2000bf25070 */
[----:B-1----:R-:W-:Y:S01]  /*75a0*/  ISETP.NE.AND P1, PT, R47, 0x1, PT ;  /* 0x000000012f00780c */ /* 0x002fe20003f25270 */
[----:B------:R-:W-:Y:S01]  /*75b0*/  ULDC UR7, c[0x0][0xa88] ;  /* 0x0002a20000077ab9 */ /* 0x000fe20000000800 */
[----:B------:R-:W-:Y:S01]  /*75c0*/  UMOV UR4, URZ ;  /* 0x0000003f00047c82 */ /* 0x000fe20008000000 */
[----:B------:R-:W-:Y:S01]  /*75d0*/  UISETP.NE.AND.EX UP1, UPT, UR9, URZ, UPT, UP1 ;  /* 0x0000003f0900728c */ /* 0x000fe2000bf25310 */
[----:B------:R-:W-:-:S05]  /*75e0*/  MOV R7, UR12 ;  /* 0x0000000c00077c02 */ /* 0x000fca0008000f00 */
[----:B------:R-:W-:-:S04]  /*75f0*/  PLOP3.LUT P2, PT, PT, PT, UP1, 0x80, 0x0 ;  /* 0x000000000000781c */ /* 0x000fc80003f4f018 */
[----:B------:R-:W0:Y:S01]  /*7600*/  @P1 LDC R6, c[0x0][0xbec] ;  /* 0x0002fb00ff061b82 */ /* 0x000e220000000800 */
[----:B------:R-:W-:-:S04]  /*7610*/  @UP1 UIADD3 UR8, UP2, UR10, UR8, URZ ;  /* 0x000000080a081290 */ /* 0x000fc8000ff5e03f */
[----:B------:R-:W-:Y:S02]  /*7620*/  @UP1 UIADD3.X UR9, UR11, UR9, URZ, UP2, !UPT ;  /* 0x000000090b091290 */ /* 0x000fe400097fe43f */
[----:B--2---:R-:W-:Y:S01]  /*7630*/  IMAD.U32 R10, RZ, RZ, UR8 ;  /* 0x00000008ff0a7e24 */ /* 0x004fe2000f8e00ff */
[----:B------:R-:W1:Y:S03]  /*7640*/  @P1 LDC R8, c[0x0][0xbf0] ;  /* 0x0002fc00ff081b82 */ /* 0x000e660000000800 */
[----:B------:R-:W-:Y:S01]  /*7650*/  IMAD.U32 R11, RZ, RZ, UR9 ;  /* 0x00000009ff0b7e24 */ /* 0x000fe2000f8e00ff */
[----:B----4-:R-:W-:Y:S01]  /*7660*/  @P0 R2UR UR4, R0 ;  /* 0x00000000000402ca */ /* 0x010fe200000e0000 */
[----:B------:R-:W-:-:S06]  /*7670*/  IMAD.U32 R0, RZ, RZ, UR7 ;  /* 0x00000007ff007e24 */ /* 0x000fcc000f8e00ff */
[----:B------:R3:W5:Y:S01]  /*7680*/  @P2 LDG.E R0, desc[UR36][R10.64] ;  /* 0x000000240a002981 */ /* 0x000762000c1e1900 */
[----:B01----:R-:W-:Y:S07]  /*7690*/  @P2 BRA `(.L_x_217) ;  /* 0x0000000000102947 */ /* 0x003fee0003800000 */
[----:B------:R-:W-:Y:S05]  /*76a0*/  @!P0 BRA `(.L_x_217) ;  /* 0x00000000000c8947 */ /* 0x000fea0003800000 */
[----:B---3--:R-:W2:Y:S04]  /*76b0*/  LDG.E R3, desc[UR36][R4.64] ;  /* 0x0000002404037981 */ /* 0x008ea8000c1e1900 */
[----:B-----5:R-:W2:Y:S02]  /*76c0*/  LDG.E R0, desc[UR36][R4.64+0x4] ;  /* 0x0000042404007981 */ /* 0x020ea4000c1e1900 */
[----:B--2---:R-:W-:-:S07]  /*76d0*/  IMAD.IADD R0, R0, 0x1, -R3 ;  /* 0x0000000100007824 */ /* 0x004fce00078e0a03 */
.L_x_217:
[----:B------:R-:W-:Y:S01]  /*76e0*/  R2UR UR15, R192 ;  /* 0x00000000c00f72ca */ /* 0x000fe200000e0000 */
[----:B------:R-:W-:Y:S01]  /*76f0*/  USHF.R.S32.HI UR14, URZ, 0x1f, UR61 ;  /* 0x0000001f3f0e7899 */ /* 0x000fe2000801143d */
[----:B------:R-:W-:Y:S01]  /*7700*/  IMAD R5, R7, 0x80, R198 ;  /* 0x0000008007057824 */ /* 0x000fe200078e02c6 */
[----:B------:R-:W-:Y:S01]  /*7710*/  ULDC.64 UR12, c[0x0][0xb90] ;  /* 0x0002e400000c7ab9 */ /* 0x000fe20000000a00 */
[----:B------:R-:W-:Y:S01]  /*7720*/  USHF.R.S32.HI UR11, URZ, 0x1f, UR4 ;  /* 0x0000001f3f0b7899 */ /* 0x000fe20008011404 */
[----:B------:R-:W-:Y:S01]  /*7730*/  R2UR UR16, R22 ;  /* 0x00000000161072ca */ /* 0x000fe200000e0000 */
[----:B------:R-:W-:Y:S01]  /*7740*/  UIMAD UR7, UR14, UR12, URZ ;  /* 0x0000000c0e0772a4 */ /* 0x000fe2000f8e023f */
[----:B---3--:R-:W-:Y:S01]  /*7750*/  @P1 IMAD.HI.U32 R3, R5, R6, RZ ;  /* 0x0000000605031227 */ /* 0x008fe200078e00ff */
[----:B------:R-:W-:Y:S01]  /*7760*/  UMOV UR10, UR4 ;  /* 0x00000004000a7c82 */ /* 0x000fe20008000000 */
[----:B------:R-:W-:Y:S02]  /*7770*/  USEL UR60, UR60, URZ, !UP0 ;  /* 0x0000003f3c3c7287 */ /* 0x000fe4000c000000 */
[----:B------:R-:W-:Y:S01]  /*7780*/  UIMAD.WIDE.U32 UR8, UR61, UR12, UR10 ;  /* 0x0000000c3d0872a5 */ /* 0x000fe2000f8e000a */
[----:B------:R-:W-:Y:S01]  /*7790*/  IMAD.MOV.U32 R4, RZ, RZ, R5 ;  /* 0x000000ffff047224 */ /* 0x000fe200078e0005 */
[----:B------:R-:W-:Y:S01]  /*77a0*/  UIMAD UR7, UR61, UR13, UR7 ;  /* 0x0000000d3d0772a4 */ /* 0x000fe2000f8e0207 */
[----:B------:R-:W-:Y:S01]  /*77b0*/  @P1 SHF.R.U32.HI R4, RZ, R8, R3 ;  /* 0x00000008ff041219 */ /* 0x000fe20000011603 */
[----:B------:R-:W-:Y:S01]  /*77c0*/  USEL UR15, UR15, URZ, !UP0 ;  /* 0x0000003f0f0f7287 */ /* 0x000fe2000c000000 */
[----:B------:R-:W-:Y:S01]  /*77d0*/  IMAD R3, R23, 0x40, R16 ;  /* 0x0000004017037824 */ /* 0x000fe200078e0210 */
[----:B------:R-:W-:Y:S01]  /*77e0*/  ULDC.64 UR12, c[0x0][0xb98] ;  /* 0x0002e600000c7ab9 */ /* 0x000fe20000000a00 */
[----:B------:R-:W-:Y:S01]  /*77f0*/  UIADD3 UR9, UR9, UR7, URZ ;  /* 0x0000000709097290 */ /* 0x000fe2000fffe03f */
[----:B------:R-:W-:Y:S01]  /*7800*/  IMAD.MOV R6, RZ, RZ, -R4 ;  /* 0x000000ffff067224 */ /* 0x000fe200078e0a04 */
[----:B------:R-:W-:Y:S01]  /*7810*/  UIMAD UR7, UR15, UR12, URZ ;  /* 0x0000000c0f0772a4 */ /* 0x000fe2000f8e023f */
[----:B------:R-:W-:Y:S01]  /*7820*/  IMAD.WIDE R36, R3, 0x2, R36 ;  /* 0x0000000203247825 */ /* 0x000fe200078e0224 */
[----:B------:R-:W-:-:S02]  /*7830*/  UIMAD.WIDE.U32 UR8, UR60, UR12, UR8 ;  /* 0x0000000c3c0872a5 */ /* 0x000fc4000f8e0008 */
[----:B------:R-:W-:Y:S01]  /*7840*/  UIMAD UR7, UR60, UR13, UR7 ;  /* 0x0000000d3c0772a4 */ /* 0x000fe2000f8e0207 */
[----:B------:R-:W-:Y:S01]  /*7850*/  IMAD R3, R47, R6, R5 ;  /* 0x000000062f037224 */ /* 0x000fe200078e0205 */
[----:B------:R-:W-:Y:S01]  /*7860*/  SHF.R.S32.HI R5, RZ, 0x1f, R4 ;  /* 0x0000001fff057819 */ /* 0x000fe20000011404 */
[----:B-----5:R-:W-:Y:S01]  /*7870*/  IMAD R69, R0, R47, RZ ;  /* 0x0000002f00457224 */ /* 0x020fe200078e02ff */
[----:B------:R-:W-:Y:S01]  /*7880*/  IADD3 R4, P0, R4, UR8, RZ ;  /* 0x0000000804047c10 */ /* 0x000fe2000ff1e0ff */
[----:B------:R-:W-:Y:S01]  /*7890*/  ULDC.64 UR12, c[0x0][0xaa0] ;  /* 0x0002a800000c7ab9 */ /* 0x000fe20000000a00 */
[----:B------:R-:W-:Y:S02]  /*78a0*/  MOV R6, UR7 ;  /* 0x0000000700067c02 */ /* 0x000fe40008000f00 */
[----:B------:R-:W-:Y:S02]  /*78b0*/  IADD3 R9, P6, R36, 0x2000, RZ ;  /* 0x0000200024097810 */ /* 0x000fe40007fde0ff */
[----:B------:R-:W-:Y:S01]  /*78c0*/  IADD3.X R5, R5, UR9, R6, P0, !PT ;  /* 0x0000000905057c10 */ /* 0x000fe200087fe406 */
[----:B------:R-:W-:Y:S01]  /*78d0*/  ULDC.64 UR8, c[0x0][0xb88] ;  /* 0x0002e20000087ab9 */ /* 0x000fe20000000a00 */
[----:B------:R-:W-:-:S02]  /*78e0*/  LOP3.LUT R8, R9, 0x380, RZ, 0xc0, !PT ;  /* 0x0000038009087812 */ /* 0x000fc400078ec0ff */
[----:B------:R-:W-:Y:S01]  /*78f0*/  SHF.R.S32.HI R6, RZ, 0x1f, R3 ;  /* 0x0000001fff067819 */ /* 0x000fe20000011403 */
[----:B------:R-:W-:Y:S01]  /*7900*/  IMAD.WIDE.U32 R4, R3, UR8, R4 ;  /* 0x0000000803047c25 */ /* 0x000fe2000f8e0004 */
[----:B------:R-:W-:Y:S02]  /*7910*/  SHF.R.U64 R8, R8, 0x3, RZ ;  /* 0x0000000308087819 */ /* 0x000fe400000012ff */
[----:B------:R-:W-:Y:S01]  /*7920*/  IADD3 R13, P2, R36, 0x1000, RZ ;  /* 0x00001000240d7810 */ /* 0x000fe20007f5e0ff */
[----:B------:R-:W-:Y:S01]  /*7930*/  IMAD R10, R6, UR8, RZ ;  /* 0x00000008060a7c24 */ /* 0x000fe2000f8e02ff */
[----:B------:R-:W-:Y:S02]  /*7940*/  LOP3.LUT R8, R8, R9, RZ, 0x3c, !PT ;  /* 0x0000000908087212 */ /* 0x000fe400078e3cff */
[----:B------:R-:W-:Y:S01]  /*7950*/  LOP3.LUT R12, R13, 0x380, RZ, 0xc0, !PT ;  /* 0x000003800d0c7812 */ /* 0x000fe200078ec0ff */
[----:B------:R-:W-:Y:S01]  /*7960*/  IMAD R9, R3, UR9, R10 ;  /* 0x0000000903097c24 */ /* 0x000fe2000f8e020a */
[----:B------:R-:W-:Y:S01]  /*7970*/  ULDC.64 UR8, c[0x0][0xb50] ;  /* 0x0002d40000087ab9 */ /* 0x000fe20000000a00 */
[----:B------:R-:W-:-:S02]  /*7980*/  IADD3 R39, P0, R36, 0x5000, RZ ;  /* 0x0000500024277810 */ /* 0x000fc40007f1e0ff */
[----:B------:R-:W-:Y:S01]  /*7990*/  IMAD.IADD R3, R5, 0x1, R9 ;  /* 0x0000000105037824 */ /* 0x000fe200078e0209 */
[----:B------:R-:W-:Y:S01]  /*79a0*/  SHF.R.U64 R12, R12, 0x3, RZ ;  /* 0x000000030c0c7819 */ /* 0x000fe200000012ff */
[----:B------:R-:W-:Y:S01]  /*79b0*/  UIMAD UR7, UR11, UR12, URZ ;  /* 0x0000000c0b0772a4 */ /* 0x000fe2000f8e023f */
[----:B------:R-:W-:Y:S01]  /*79c0*/  LEA R10, P3, R4, UR8, 0x2 ;  /* 0x00000008040a7c11 */ /* 0x000fe2000f8610ff */
[--C-:B------:R-:W-:Y:S01]  /*79d0*/  IMAD.X R9, RZ, RZ, R37.reuse, P6 ;  /* 0x000000ffff097224 */ /* 0x100fe200030e0625 */
[----:B------:R-:W-:Y:S01]  /*79e0*/  LOP3.LUT R12, R12, R13, RZ, 0x3c, !PT ;  /* 0x0000000d0c0c7212 */ /* 0x000fe200078e3cff */
[----:B------:R-:W-:Y:S01]  /*79f0*/  IMAD.X R13, RZ, RZ, R37, P2 ;  /* 0x000000ffff0d7224 */ /* 0x000fe200010e0625 */
[----:B------:R-:W-:Y:S01]  /*7a00*/  LEA.HI.X R4, R4, UR9, R3, 0x2, P3 ;  /* 0x0000000904047c11 */ /* 0x000fe200098f1403 */
[----:B------:R-:W-:Y:S01]  /*7a10*/  SHFL.IDX PT, R40, R10, RZ, 0x1c1f ;  /* 0x001c1fff0a287589 */ /* 0x000fe200000e0000 */
[----:B------:R-:W-:Y:S01]  /*7a20*/  LOP3.LUT R38, R39, 0x380, RZ, 0xc0, !PT ;  /* 0x0000038027267812 */ /* 0x000fe200078ec0ff */
[----:B------:R-:W-:Y:S01]  /*7a30*/  ULDC.64 UR10, c[0x0][0xae8] ;  /* 0x0002ba00000a7ab9 */ /* 0x000fe20000000a00 */
[----:B------:R-:W-:Y:S01]  /*7a40*/  IADD3 R25, P2, R36, 0x7000, RZ ;  /* 0x0000700024197810 */ /* 0x000fe20007f5e0ff */
[----:B------:R-:W0:Y:S01]  /*7a50*/  SHFL.IDX PT, R41, R4, RZ, 0x1c1f ;  /* 0x001c1fff04297589 */ /* 0x000e2200000e0000 */
[----:B------:R-:W-:-:S02]  /*7a60*/  SHF.R.U64 R38, R38, 0x3, RZ ;  /* 0x0000000326267819 */ /* 0x000fc400000012ff */
[----:B------:R-:W-:Y:S01]  /*7a70*/  LOP3.LUT R24, R25, 0x380, RZ, 0xc0, !PT ;  /* 0x0000038019187812 */ /* 0x000fe200078ec0ff */
[----:B------:R-:W-:Y:S01]  /*7a80*/  SHFL.IDX PT, R44, R10, 0x1, 0x1c1f ;  /* 0x003c1f000a2c7f89 */ /* 0x000fe200000e0000 */
[----:B------:R-:W-:Y:S02]  /*7a90*/  MOV R3, UR16 ;  /* 0x0000001000037c02 */ /* 0x000fe40008000f00 */
[----:B------:R-:W-:Y:S01]  /*7aa0*/  LOP3.LUT R38, R38, R39, RZ, 0x3c, !PT ;  /* 0x0000002726267212 */ /* 0x000fe200078e3cff */
[--C-:B------:R-:W-:Y:S01]  /*7ab0*/  IMAD.X R39, RZ, RZ, R37.reuse, P0 ;  /* 0x000000ffff277224 */ /* 0x100fe200000e0625 */
[----:B------:R-:W-:Y:S01]  /*7ac0*/  SHF.R.U64 R24, R24, 0x3, RZ ;  /* 0x0000000318187819 */ /* 0x000fe200000012ff */
[----:B------:R-:W-:Y:S01]  /*7ad0*/  IMAD R14, R3, 0x80, R196 ;  /* 0x00000080030e7824 */ /* 0x000fe200078e02c4 */
[----:B------:R-:W-:Y:S01]  /*7ae0*/  LOP3.LUT P0, RZ, R194, 0x3, RZ, 0xc0, !PT ;  /* 0x00000003c2ff7812 */ /* 0x000fe2000780c0ff */
[----:B------:R-:W1:Y:S01]  /*7af0*/  SHFL.IDX PT, R45, R4, 0x1, 0x1c1f ;  /* 0x003c1f00042d7f89 */ /* 0x000e6200000e0000 */
[----:B------:R-:W-:Y:S01]  /*7b00*/  IADD3 R33, P3, R36, 0x6000, RZ ;  /* 0x0000600024217810 */ /* 0x000fe20007f7e0ff */
[----:B------:R-:W-:Y:S01]  /*7b10*/  VIADD R3, R14, 0x8 ;  /* 0x000000080e037836 */ /* 0x000fe20000000000 */
[----:B------:R-:W-:Y:S01]  /*7b20*/  LOP3.LUT R24, R24, R25, RZ, 0x3c, !PT ;  /* 0x0000001918187212 */ /* 0x000fe200078e3cff */
[----:B------:R-:W-:Y:S01]  /*7b30*/  IMAD.X R25, RZ, RZ, R37, P2 ;  /* 0x000000ffff197224 */ /* 0x000fe200010e0625 */
[----:B------:R-:W-:-:S02]  /*7b40*/  ISETP.GE.OR P2, PT, R14, R69, P0 ;  /* 0x000000450e00720c */ /* 0x000fc40000746670 */
[----:B------:R-:W-:Y:S02]  /*7b50*/  LOP3.LUT R32, R33, 0x380, RZ, 0xc0, !PT ;  /* 0x0000038021207812 */ /* 0x000fe400078ec0ff */
[----:B------:R-:W-:Y:S02]  /*7b60*/  ISETP.GE.OR P0, PT, R3, R69, P0 ;  /* 0x000000450300720c */ /* 0x000fe40000706670 */
[----:B------:R-:W-:Y:S01]  /*7b70*/  SHF.R.U64 R32, R32, 0x3, RZ ;  /* 0x0000000320207819 */ /* 0x000fe200000012ff */
[----:B------:R-:W2:Y:S01]  /*7b80*/  @P1 LDC R3, c[0x0][0xbec] ;  /* 0x0002fb00ff031b82 */ /* 0x000ea20000000800 */
[----:B------:R-:W-:Y:S02]  /*7b90*/  IADD3 R7, P5, R36, 0x3000, RZ ;  /* 0x0000300024077810 */ /* 0x000fe40007fbe0ff */
[----:B------:R-:W-:Y:S01]  /*7ba0*/  LOP3.LUT R32, R32, R33, RZ, 0x3c, !PT ;  /* 0x0000002120207212 */ /* 0x000fe200078e3cff */
[----:B------:R-:W-:Y:S01]  /*7bb0*/  IMAD.X R33, RZ, RZ, R37, P3 ;  /* 0x000000ffff217224 */ /* 0x000fe200018e0625 */
[C---:B------:R-:W-:Y:S01]  /*7bc0*/  IADD3 R5, P3, R36.reuse, 0xb000, RZ ;  /* 0x0000b00024057810 */ /* 0x040fe20007f7e0ff */
[----:B0-----:R0:W-:Y:S01]  /*7bd0*/  @!P2 ST.E desc[UR36][R40.64], R2 ;  /* 0x000000022800a985 */ /* 0x0011e2000c101924 */
[----:B------:R-:W-:-:S02]  /*7be0*/  IADD3 R53, P4, R36, 0x4000, RZ ;  /* 0x0000400024357810 */ /* 0x000fc40007f9e0ff */
[----:B------:R-:W-:Y:S01]  /*7bf0*/  LOP3.LUT R0, R5, 0x380, RZ, 0xc0, !PT ;  /* 0x0000038005007812 */ /* 0x000fe200078ec0ff */
[----:B------:R-:W-:Y:S01]  /*7c00*/  UIMAD.WIDE.U32 UR8, UR4, UR12, URZ ;  /* 0x0000000c040872a5 */ /* 0x000fe2000f8e003f */
[----:B------:R-:W-:Y:S01]  /*7c10*/  LOP3.LUT R6, R7, 0x380, RZ, 0xc0, !PT ;  /* 0x0000038007067812 */ /* 0x000fe200078ec0ff */
[----:B------:R-:W-:Y:S01]  /*7c20*/  UIMAD UR7, UR4, UR13, UR7 ;  /* 0x0000000d040772a4 */ /* 0x000fe2000f8e0207 */
[----:B------:R-:W-:Y:S01]  /*7c30*/  SHF.R.U64 R0, R0, 0x3, RZ ;  /* 0x0000000300007819 */ /* 0x000fe200000012ff */
[----:B-1----:R1:W-:Y:S01]  /*7c40*/  @!P0 ST.E desc[UR36][R44.64], R20 ;  /* 0x000000142c008985 */ /* 0x0023e2000c101924 */
[----:B------:R-:W-:Y:S01]  /*7c50*/  LOP3.LUT R52, R53, 0x380, RZ, 0xc0, !PT ;  /* 0x0000038035347812 */ /* 0x000fe200078ec0ff */
[----:B------:R-:W-:Y:S01]  /*7c60*/  IMAD.X R49, RZ, RZ, R37, P3 ;  /* 0x000000ffff317224 */ /* 0x000fe200018e0625 */
[----:B------:R-:W-:Y:S01]  /*7c70*/  LOP3.LUT R48, R0, R5, RZ, 0x3c, !PT ;  /* 0x0000000500307212 */ /* 0x000fe200078e3cff */
[----:B0-----:R-:W0:Y:S01]  /*7c80*/  @P1 LDC R41, c[0x0][0xbf0] ;  /* 0x0002fc00ff291b82 */ /* 0x001e220000000800 */
[----:B------:R-:W-:Y:S01]  /*7c90*/  MOV R21, UR16 ;  /* 0x0000001000157c02 */ /* 0x000fe20008000f00 */
[----:B------:R-:W-:Y:S01]  /*7ca0*/  IMAD R0, R19, 0x20, R23 ;  /* 0x0000002013007824 */ /* 0x000fe200078e0217 */
[----:B------:R-:W-:Y:S01]  /*7cb0*/  SHF.R.U64 R6, R6, 0x3, RZ ;  /* 0x0000000306067819 */ /* 0x000fe200000012ff */
[----:B------:R-:W-:Y:S01]  /*7cc0*/  UIADD3 UR9, UR9, UR7, URZ ;  /* 0x0000000709097290 */ /* 0x000fe2000fffe03f */
[----:B------:R-:W-:Y:S01]  /*7cd0*/  SHF.R.U64 R52, R52, 0x3, RZ ;  /* 0x0000000334347819 */ /* 0x000fe200000012ff */
[----:B------:R-:W-:Y:S01]  /*7ce0*/  UIMAD UR4, UR14, UR10, URZ ;  /* 0x0000000a0e0472a4 */ /* 0x000fe2000f8e023f */
[----:B------:R-:W-:Y:S01]  /*7cf0*/  LOP3.LUT R6, R6, R7, RZ, 0x3c, !PT ;  /* 0x0000000706067212 */ /* 0x000fe200078e3cff */
[----:B------:R-:W-:Y:S01]  /*7d00*/  IMAD R22, R21, 0x80, R0 ;  /* 0x0000008015167824 */ /* 0x000fe200078e0200 */
[----:B------:R-:W-:Y:S01]  /*7d10*/  LOP3.LUT R52, R52, R53, RZ, 0x3c, !PT ;  /* 0x0000003534347212 */ /* 0x000fe200078e3cff */
[--C-:B------:R-:W-:Y:S01]  /*7d20*/  IMAD.X R7, RZ, RZ, R37.reuse, P5 ;  /* 0x000000ffff077224 */ /* 0x100fe200028e0625 */
[----:B------:R-:W-:Y:S01]  /*7d30*/  UIMAD UR4, UR61, UR11, UR4 ;  /* 0x0000000b3d0472a4 */ /* 0x000fe2000f8e0204 */
[----:B------:R-:W-:Y:S01]  /*7d40*/  IMAD.X R53, RZ, RZ, R37, P4 ;  /* 0x000000ffff357224 */ /* 0x000fe200020e0625 */
[----:B------:R-:W-:Y:S01]  /*7d50*/  UIMAD.WIDE.U32 UR8, UR61, UR10, UR8 ;  /* 0x0000000a3d0872a5 */ /* 0x000fe2000f8e0008 */
[C---:B------:R-:W-:Y:S01]  /*7d60*/  IADD3 R65, P6, R36.reuse, 0x8000, RZ ;  /* 0x0000800024417810 */ /* 0x040fe20007fde0ff */
[----:B------:R-:W5:Y:S01]  /*7d70*/  LD.E.128 R12, desc[UR36][R12.64] ;  /* 0x000000240c0c7980 */ /* 0x000f62000c101d00 */
[C---:B------:R-:W-:Y:S01]  /*7d80*/  IADD3 R61, P5, R36.reuse, 0x9000, RZ ;  /* 0x00009000243d7810 */ /* 0x040fe20007fbe0ff */
[----:B------:R-:W-:Y:S01]  /*7d90*/  ULDC.64 UR10, c[0x0][0xaf0] ;  /* 0x0002bc00000a7ab9 */ /* 0x000fe20000000a00 */
[----:B------:R-:W-:Y:S01]  /*7da0*/  IADD3 R57, P4, R36, 0xa000, RZ ;  /* 0x0000a00024397810 */ /* 0x000fe20007f9e0ff */
[----:B--2---:R-:W-:Y:S01]  /*7db0*/  @P1 IMAD.HI.U32 R0, R22, R3, RZ ;  /* 0x0000000316001227 */ /* 0x004fe200078e00ff */
[----:B------:R-:W-:Y:S01]  /*7dc0*/  UIADD3 UR9, UR9, UR4, URZ ;  /* 0x0000000409097290 */ /* 0x000fe2000fffe03f */
[----:B------:R-:W-:Y:S01]  /*7dd0*/  LOP3.LUT R64, R65, 0x380, RZ, 0xc0, !PT ;  /* 0x0000038041407812 */ /* 0x000fe200078ec0ff */
[----:B------:R-:W-:Y:S01]  /*7de0*/  UIMAD UR4, UR15, UR10, URZ ;  /* 0x0000000a0f0472a4 */ /* 0x000fe2000f8e023f */
[----:B------:R-:W-:-:S02]  /*7df0*/  LOP3.LUT R60, R61, 0x380, RZ, 0xc0, !PT ;  /* 0x000003803d3c7812 */ /* 0x000fc400078ec0ff */
[----:B------:R-:W-:Y:S01]  /*7e00*/  LOP3.LUT R29, R36, 0x380, RZ, 0xc0, !PT ;  /* 0x00000380241d7812 */ /* 0x000fe200078ec0ff */
[----:B------:R-:W-:Y:S01]  /*7e10*/  IMAD.MOV.U32 R21, RZ, RZ, R22 ;  /* 0x000000ffff157224 */ /* 0x000fe200078e0016 */
[----:B------:R-:W-:Y:S01]  /*7e20*/  LOP3.LUT R56, R57, 0x380, RZ, 0xc0, !PT ;  /* 0x0000038039387812 */ /* 0x000fe200078ec0ff */
[----:B------:R-:W-:Y:S01]  /*7e30*/  UIMAD.WIDE.U32 UR8, UR60, UR10, UR8 ;  /* 0x0000000a3c0872a5 */ /* 0x000fe2000f8e0008 */
[----:B0-----:R-:W-:Y:S01]  /*7e40*/  @P1 SHF.R.U32.HI R21, RZ, R41, R0 ;  /* 0x00000029ff151219 */ /* 0x001fe20000011600 */
[----:B------:R-:W-:Y:S01]  /*7e50*/  UIMAD UR4, UR60, UR11, UR4 ;  /* 0x0000000b3c0472a4 */ /* 0x000fe2000f8e0204 */
[----:B------:R-:W-:Y:S01]  /*7e60*/  SHF.R.U64 R64, R64, 0x3, RZ ;  /* 0x0000000340407819 */ /* 0x000fe200000012ff */
[----:B------:R-:W5:Y:S01]  /*7e70*/  LD.E.128 R8, desc[UR36][R8.64] ;  /* 0x0000002408087980 */ /* 0x000f62000c101d00 */
[----:B------:R-:W-:Y:S02]  /*7e80*/  SHF.R.U64 R60, R60, 0x3, RZ ;  /* 0x000000033c3c7819 */ /* 0x000fe400000012ff */
[----:B------:R-:W-:Y:S01]  /*7e90*/  SHF.R.U64 R56, R56, 0x3, RZ ;  /* 0x0000000338387819 */ /* 0x000fe200000012ff */
[----:B------:R-:W5:Y:S01]  /*7ea0*/  LD.E.128 R4, desc[UR36][R6.64] ;  /* 0x0000002406047980 */ /* 0x000f62000c101d00 */
[----:B------:R-:W-:Y:S01]  /*7eb0*/  SHF.R.U64 R29, R29, 0x3, RZ ;  /* 0x000000031d1d7819 */ /* 0x000fe200000012ff */
[----:B------:R-:W-:Y:S01]  /*7ec0*/  UIADD3 UR4, UR9, UR4, URZ ;  /* 0x0000000409047290 */ /* 0x000fe2000fffe03f */
[----:B------:R-:W-:Y:S01]  /*7ed0*/  SHF.R.S32.HI R0, RZ, 0x1f, R21 ;  /* 0x0000001fff007819 */ /* 0x000fe20000011415 */
[----:B------:R-:W5:Y:S01]  /*7ee0*/  LD.E.128 R52, desc[UR36][R52.64] ;  /* 0x0000002434347980 */ /* 0x000f62000c101d00 */
[----:B-1----:R-:W-:Y:S01]  /*7ef0*/  IADD3 R20, -R21, RZ, RZ ;  /* 0x000000ff15147210 */ /* 0x002fe20007ffe1ff */
[----:B------:R-:W-:Y:S01]  /*7f00*/  IMAD.U32 R2, RZ, RZ, UR8 ;  /* 0x00000008ff027e24 */ /* 0x000fe2000f8e00ff */
[----:B------:R-:W-:Y:S01]  /*7f10*/  LOP3.LUT R64, R64, R65, RZ, 0x3c, !PT ;  /* 0x0000004140407212 */ /* 0x000fe200078e3cff */
[----:B------:R-:W-:Y:S01]  /*7f20*/  IMAD.U32 R3, RZ, RZ, UR9 ;  /* 0x00000009ff037e24 */ /* 0x000fe2000f8e00ff */
[----:B------:R-:W-:Y:S01]  /*7f30*/  LOP3.LUT R60, R60, R61, RZ, 0x3c, !PT ;  /* 0x0000003d3c3c7212 */ /* 0x000fe200078e3cff */
[--C-:B------:R-:W-:Y:S01]  /*7f40*/  IMAD.X R61, RZ, RZ, R37.reuse, P5 ;  /* 0x000000ffff3d7224 */ /* 0x100fe200028e0625 */
[----:B------:R-:W-:Y:S01]  /*7f50*/  LOP3.LUT R56, R56, R57, RZ, 0x3c, !PT ;  /* 0x0000003938387212 */ /* 0x000fe200078e3cff */
[--C-:B------:R-:W-:Y:S01]  /*7f60*/  IMAD.X R57, RZ, RZ, R37.reuse, P4 ;  /* 0x000000ffff397224 */ /* 0x100fe200020e0625 */
[----:B------:R-:W-:Y:S01]  /*7f70*/  LOP3.LUT R28, R29, R36, RZ, 0x3c, !PT ;  /* 0x000000241d1c7212 */ /* 0x000fe200078e3cff */
[----:B------:R-:W-:Y:S01]  /*7f80*/  IMAD.MOV.U32 R29, RZ, RZ, R37 ;  /* 0x000000ffff1d7224 */ /* 0x000fe200078e0025 */
[----:B------:R-:W-:Y:S01]  /*7f90*/  IADD3.X R65, RZ, R37, RZ, P6, !PT ;  /* 0x00000025ff417210 */ /* 0x000fe200037fe4ff */
[----:B------:R-:W-:Y:S01]  /*7fa0*/  ULDC.64 UR8, c[0x0][0xae0] ;  /* 0x0002b80000087ab9 */ /* 0x000fe20000000a00 */
[----:B------:R-:W-:Y:S01]  /*7fb0*/  IMAD R41, R47, R20, R22 ;  /* 0x000000142f297224 */ /* 0x000fe200078e0216 */
[----:B------:R-:W5:Y:S01]  /*7fc0*/  LD.E.128 R36, desc[UR36][R38.64] ;  /* 0x0000002426247980 */ /* 0x000f62000c101d00 */
[----:B------:R-:W-:-:S02]  /*7fd0*/  IMAD R0, R0, UR8, RZ ;  /* 0x0000000800007c24 */ /* 0x000fc4000f8e02ff */
[----:B------:R-:W-:Y:S01]  /*7fe0*/  IMAD.U32 R3, RZ, RZ, UR4 ;  /* 0x00000004ff037e24 */ /* 0x000fe2000f8e00ff */
[----:B------:R-:W5:Y:S01]  /*7ff0*/  LD.E.128 R28, desc[UR36][R28.64] ;  /* 0x000000241c1c7980 */ /* 0x000f62000c101d00 */
[C---:B------:R-:W-:Y:S01]  /*8000*/  IMAD R45, R21.reuse, UR9, R0 ;  /* 0x00000009152d7c24 */ /* 0x040fe2000f8e0200 */
[----:B------:R-:W-:Y:S02]  /*8010*/  SHF.R.S32.HI R0, RZ, 0x1f, R41 ;  /* 0x0000001fff007819 */ /* 0x000fe40000011429 */
[----:B------:R-:W5:Y:S01]  /*8020*/  LD.E.128 R32, desc[UR36][R32.64] ;  /* 0x0000002420207980 */ /* 0x000f62000c101d00 */
[----:B------:R-:W-:Y:S01]  /*8030*/  IMAD.WIDE.U32 R2, R21, UR8, R2 ;  /* 0x0000000815027c25 */ /* 0x000fe2000f8e0002 */
[----:B------:R-:W-:Y:S02]  /*8040*/  ULDC.64 UR8, c[0x0][0xad8] ;  /* 0x0002b60000087ab9 */ /* 0x000fe40000000a00 */
[----:B------:R-:W5:Y:S04]  /*8050*/  LD.E.128 R24, desc[UR36][R24.64] ;  /* 0x0000002418187980 */ /* 0x000f68000c101d00 */
[----:B------:R-:W5:Y:S04]  /*8060*/  LD.E.128 R64, desc[UR36][R64.64] ;  /* 0x0000002440407980 */ /* 0x000f68000c101d00 */
[----:B------:R-:W5:Y:S04]  /*8070*/  LD.E.128 R60, desc[UR36][R60.64] ;  /* 0x000000243c3c7980 */ /* 0x000f68000c101d00 */
[----:B------:R-:W5:Y:S04]  /*8080*/  LD.E.128 R56, desc[UR36][R56.64] ;  /* 0x0000002438387980 */ /* 0x000f68000c101d00 */
[----:B------:R-:W5:Y:S01]  /*8090*/  LD.E.128 R48, desc[UR36][R48.64] ;  /* 0x0000002430307980 */ /* 0x000f62000c101d00 */
[----:B------:R-:W-:Y:S01]  /*80a0*/  IMAD.U32 R44, RZ, RZ, UR16 ;  /* 0x00000010ff2c7e24 */ /* 0x000fe2000f8e00ff */
[----:B------:R-:W-:Y:S01]  /*80b0*/  @!PT LDS RZ, [RZ] ;  /* 0x00000000fffff984 */ /* 0x000fe20000000800 */
[----:B------:R-:W-:Y:S01]  /*80c0*/  @!PT LDS RZ, [RZ] ;  /* 0x00000000fffff984 */ /* 0x000fe20000000800 */
[----:B------:R-:W-:Y:S01]  /*80d0*/  @!PT LDS RZ, [RZ] ;  /* 0x00000000fffff984 */ /* 0x000fe20000000800 */
[----:B------:R-:W-:Y:S01]  /*80e0*/  @!PT LDS RZ, [RZ] ;  /* 0x00000000fffff984 */ /* 0x000fe20000000800 */
[----:B------:R0:W-:Y:S06]  /*80f0*/  MEMBAR.ALL.CTA ;  /* 0x0000000000007992 */ /* 0x0001ec0000008000 */
[----:B0-----:R-:W0:Y:S01]  /*8100*/  FENCE.VIEW.ASYNC.S ;  /* 0x00000000000073c6 */ /* 0x001e220000000000 */
[----:B------:R-:W-:-:S02]  /*8110*/  IMAD.IADD R3, R3, 0x1, R45 ;  /* 0x0000000103037824 */ /* 0x000fc400078e022d */
[----:B------:R-:W-:Y:S02]  /*8120*/  IMAD R20, R0, UR8, RZ ;  /* 0x0000000800147c24 */ /* 0x000fe4000f8e02ff */
[----:B------:R-:W-:Y:S02]  /*8130*/  IMAD R44, R44, 0x80, R23 ;  /* 0x000000802c2c7824 */ /* 0x000fe400078e0217 */
[C---:B------:R-:W-:Y:S02]  /*8140*/  IMAD R21, R41.reuse, UR9, R20 ;  /* 0x0000000929157c24 */ /* 0x040fe4000f8e0214 */
[----:B------:R-:W-:Y:S01]  /*8150*/  IMAD.WIDE.U32 R2, R41, UR8, R2 ;  /* 0x0000000829027c25 */ /* 0x000fe2000f8e0002 */
[C---:B------:R-:W-:Y:S01]  /*8160*/  ISETP.GE.AND P2, PT, R44.reuse, R69, PT ;  /* 0x000000452c00720c */ /* 0x040fe20003f46270 */
[----:B------:R-:W-:Y:S02]  /*8170*/  ULDC.64 UR8, c[0x0][0xa80] ;  /* 0x0002a00000087ab9 */ /* 0x000fe40000000a00 */
[----:B------:R-:W-:Y:S01]  /*8180*/  VIADD R0, R44, 0x20 ;  /* 0x000000202c007836 */ /* 0x000fe20000000000 */
[----:B------:R-:W-:Y:S01]  /*8190*/  LEA R22, P3, R2, UR8, 0x1 ;  /* 0x0000000802167c11 */ /* 0x000fe2000f8608ff */
[----:B------:R-:W-:-:S02]  /*81a0*/  IMAD.IADD R3, R3, 0x1, R21 ;  /* 0x0000000103037824 */ /* 0x000fc400078e0215 */
[----:B------:R-:W-:Y:S01]  /*81b0*/  VIADD R46, R46, 0x30820 ;  /* 0x000308202e2e7836 */ /* 0x000fe20000000000 */
[-C--:B------:R-:W-:Y:S02]  /*81c0*/  ISETP.GE.AND P1, PT, R0, R69.reuse, PT ;  /* 0x000000450000720c */ /* 0x080fe40003f26270 */
[----:B------:R-:W-:Y:S02]  /*81d0*/  IADD3 R0, R44, 0x40, RZ ;  /* 0x000000402c007810 */ /* 0x000fe40007ffe0ff */
[----:B------:R-:W-:Y:S02]  /*81e0*/  LEA.HI.X R42, R2, UR9, R3, 0x1, P3 ;  /* 0x00000009022a7c11 */ /* 0x000fe400098f0c03 */
[----:B------:R-:W-:Y:S01]  /*81f0*/  PRMT R46, RZ, 0x654, R46 ;  /* 0x00000654ff2e7816 */ /* 0x000fe2000000002e */
[----:B0-----:R0:W1:Y:S01]  /*8200*/  SHFL.IDX PT, R41, R22, RZ, 0x181f ;  /* 0x00181fff16297589 */ /* 0x00106200000e0000 */
[----:B------:R-:W-:Y:S01]  /*8210*/  ISETP.GE.AND P0, PT, R0, R69, PT ;  /* 0x000000450000720c */ /* 0x000fe20003f06270 */
[----:B------:R-:W-:Y:S01]  /*8220*/  BSSY B1, `(.L_x_218) ;  /* 0x0000011000017945 */ /* 0x000fe20003800000 */
[----:B------:R0:W-:Y:S01]  /*8230*/  SYNCS.ARRIVE.TRANS64.RED.A1T0 RZ, [R46+URZ], RZ ;  /* 0x000000ff2eff79a7 */ /* 0x0001e2000810043f */
[----:B------:R0:W2:Y:S02]  /*8240*/  SHFL.IDX PT, R0, R42, RZ, 0x181f ;  /* 0x00181fff2a007589 */ /* 0x0000a400000e0000 */
[----:B------:R-:W-:Y:S08]  /*8250*/  @P2 BRA `(.L_x_219) ;  /* 0x0000000000342947 */ /* 0x000ff00003800000 */
[----:B------:R-:W-:Y:S02]  /*8260*/  ULDC UR4, c[0x0][0xac8] ;  /* 0x0002b20000047ab9 */ /* 0x000fe40000000800 */
[----:B------:R-:W-:Y:S02]  /*8270*/  ISETP.GE.AND P4, PT, R16, UR4, PT ;  /* 0x0000000410007c0c */ /* 0x000fe4000bf86270 */
[----:B------:R-:W-:Y:S02]  /*8280*/  ISETP.GE.AND P3, PT, R17, UR4, PT ;  /* 0x0000000411007c0c */ /* 0x000fe4000bf66270 */
[----:B------:R-:W-:-:S09]  /*8290*/  ISETP.GE.AND P2, PT, R18, UR4, PT ;  /* 0x0000000412007c0c */ /* 0x000fd2000bf46270 */
[CC--:B-1----:R-:W-:Y:S02]  /*82a0*/  @!P4 LEA R2, P6, R16.reuse, R41.reuse, 0x1 ;  /* 0x000000291002c211 */ /* 0x0c2fe400078c08ff */
[CC--:B------:R-:W-:Y:S02]  /*82b0*/  @!P3 LEA R20, P5, R17.reuse, R41.reuse, 0x1 ;  /* 0x000000291114b211 */ /* 0x0c0fe400078a08ff */
[-C--:B--2---:R-:W-:Y:S02]  /*82c0*/  @!P4 LEA.HI.X R3, R16, R0.reuse, R203, 0x1, P6 ;  /* 0x000000001003c211 */ /* 0x084fe400030f0ccb */
[C---:B------:R-:W-:Y:S02]  /*82d0*/  @!P2 LEA R40, P6, R18.reuse, R41, 0x1 ;  /* 0x000000291228a211 */ /* 0x040fe400078c08ff */
[-C--:B------:R-:W-:Y:S01]  /*82e0*/  @!P3 LEA.HI.X R21, R17, R0.reuse, R202, 0x1, P5 ;  /* 0x000000001115b211 */ /* 0x080fe200028f0cca */
[----:B-----5:R3:W-:Y:S01]  /*82f0*/  @!P4 ST.E.128 desc[UR36][R2.64], R28 ;  /* 0x0000001c0200c985 */ /* 0x0207e2000c101d24 */
[----:B------:R-:W-:-:S03]  /*8300*/  @!P2 LEA.HI.X R41, R18, R0, R201, 0x1, P6 ;  /* 0x000000001229a211 */ /* 0x000fc600030f0cc9 */
[----:B------:R3:W-:Y:S04]  /*8310*/  @!P3 ST.E.128 desc[UR36][R20.64], R52 ;  /* 0x000000341400b985 */ /* 0x0007e8000c101d24 */
[----:B------:R3:W-:Y:S02]  /*8320*/  @!P2 ST.E.128 desc[UR36][R40.64], R64 ;  /* 0x000000402800a985 */ /* 0x0007e4000c101d24 */
.L_x_219:
[----:B------:R-:W-:Y:S05]  /*8330*/  BSYNC B1 ;  /* 0x0000000000017941 */ /* 0x000fea0003800000 */
.L_x_218:
[----:B--2---:R2:W4:Y:S01]  /*8340*/  SHFL.IDX PT, R0, R42, 0x1, 0x181f ;  /* 0x00381f002a007f89 */ /* 0x00452200000e0000 */
[----:B------:R-:W-:Y:S03]  /*8350*/  BSSY B1, `(.L_x_220) ;  /* 0x0000010000017945 */ /* 0x000fe60003800000 */
[----:B---3-5:R2:W3:Y:S01]  /*8360*/  SHFL.IDX PT, R29, R22, 0x1, 0x181f ;  /* 0x00381f00161d7f89 */ /* 0x0284e200000e0000 */
[----:B------:R-:W-:Y:S05]  /*8370*/  @P1 BRA `(.L_x_221) ;  /* 0x0000000000341947 */ /* 0x000fea0003800000 */
[----:B------:R-:W-:Y:S02]  /*8380*/  ULDC UR4, c[0x0][0xac8] ;  /* 0x0002b20000047ab9 */ /* 0x000fe40000000800 */
[----:B------:R-:W-:Y:S02]  /*8390*/  ISETP.GE.AND P4, PT, R16, UR4, PT ;  /* 0x0000000410007c0c */ /* 0x000fe4000bf86270 */
[----:B------:R-:W-:Y:S02]  /*83a0*/  ISETP.GE.AND P5, PT, R17, UR4, PT ;  /* 0x0000000411007c0c */ /* 0x000fe4000bfa6270 */
[----:B------:R-:W-:-:S09]  /*83b0*/  ISETP.GE.AND P6, PT, R18, UR4, PT ;  /* 0x0000000412007c0c */ /* 0x000fd2000bfc6270 */
[-C--:B---3--:R-:W-:Y:S02]  /*83c0*/  @!P4 LEA R2, P1, R16, R29.reuse, 0x1 ;  /* 0x0000001d1002c211 */ /* 0x088fe400078208ff */
[CC--:B------:R-:W-:Y:S02]  /*83d0*/  @!P5 LEA R20, P2, R17.reuse, R29.reuse, 0x1 ;  /* 0x0000001d1114d211 */ /* 0x0c0fe400078408ff */
[----:B------:R-:W-:Y:S02]  /*83e0*/  @!P6 LEA R28, P3, R18, R29, 0x1 ;  /* 0x0000001d121ce211 */ /* 0x000fe400078608ff */
[-C--:B----4-:R-:W-:Y:S02]  /*83f0*/  @!P4 LEA.HI.X R3, R16, R0.reuse, R203, 0x1, P1 ;  /* 0x000000001003c211 */ /* 0x090fe400008f0ccb */
[-C--:B------:R-:W-:Y:S02]  /*8400*/  @!P5 LEA.HI.X R21, R17, R0.reuse, R202, 0x1, P2 ;  /* 0x000000001115d211 */ /* 0x080fe400010f0cca */
[----:B------:R-:W-:Y:S01]  /*8410*/  @!P6 LEA.HI.X R29, R18, R0, R201, 0x1, P3 ;  /* 0x00000000121de211 */ /* 0x000fe200018f0cc9 */
[----:B------:R3:W-:Y:S04]  /*8420*/  @!P4 ST.E.128 desc[UR36][R2.64], R12 ;  /* 0x0000000c0200c985 */ /* 0x0007e8000c101d24 */
[----:B------:R3:W-:Y:S04]  /*8430*/  @!P5 ST.E.128 desc[UR36][R20.64], R36 ;  /* 0x000000241400d985 */ /* 0x0007e8000c101d24 */
[----:B------:R3:W-:Y:S02]  /*8440*/  @!P6 ST.E.128 desc[UR36][R28.64], R60 ;  /* 0x0000003c1c00e985 */ /* 0x0007e4000c101d24 */
.L_x_221:
[----:B------:R-:W-:Y:S05]  /*8450*/  BSYNC B1 ;  /* 0x0000000000017941 */ /* 0x000fea0003800000 */
.L_x_220:
[----:B----4-:R4:W0:Y:S01]  /*8460*/  SHFL.IDX PT, R0, R42, 0x2, 0x181f ;  /* 0x00581f002a007f89 */ /* 0x01082200000e0000 */
[----:B------:R-:W-:Y:S03]  /*8470*/  BSSY B1, `(.L_x_222) ;  /* 0x0000010000017945 */ /* 0x000fe60003800000 */
[----:B---3--:R4:W3:Y:S01]  /*8480*/  SHFL.IDX PT, R15, R22, 0x2, 0x181f ;  /* 0x00581f00160f7f89 */ /* 0x0088e200000e0000 */
        /* <DEDUP_REMOVED lines=8> */
[-C--:B0-----:R-:W-:Y:S02]  /*8510*/  @!P3 LEA.HI.X R3, R16, R0.reuse, R203, 0x1, P0 ;  /* 0x000000001003b211 */ /* 0x081fe400000f0ccb */
[-C--:B------:R-:W-:Y:S02]  /*8520*/  @!P4 LEA.HI.X R13, R17, R0.reuse, R202, 0x1, P1 ;  /* 0x00000000110dc211 */ /* 0x080fe400008f0cca */
[----:B------:R-:W-:Y:S01]  /*8530*/  @!P5 LEA.HI.X R15, R18, R0, R201, 0x1, P2 ;  /* 0x00000000120fd211 */ /* 0x000fe200010f0cc9 */
[----:B------:R0:W-:Y:S04]  /*8540*/  @!P3 ST.E.128 desc[UR36][R2.64], R8 ;  /* 0x000000080200b985 */ /* 0x0001e8000c101d24 */
[----:B------:R0:W-:Y:S04]  /*8550*/  @!P4 ST.E.128 desc[UR36][R12.64], R32 ;  /* 0x000000200c00c985 */ /* 0x0001e8000c101d24 */
[----:B------:R0:W-:Y:S02]  /*8560*/  @!P5 ST.E.128 desc[UR36][R14.64], R56 ;  /* 0x000000380e00d985 */ /* 0x0001e4000c101d24 */
.L_x_223:
[----:B------:R-:W-:Y:S05]  /*8570*/  BSYNC B1 ;  /* 0x0000000000017941 */ /* 0x000fea0003800000 */
.L_x_222:
[----:B0-----:R-:W-:Y:S01]  /*8580*/  VIADD R0, R44, 0x60 ;  /* 0x000000602c007836 */ /* 0x001fe20000000000 */
[----:B--2-4-:R-:W4:Y:S04]  /*8590*/  SHFL.IDX PT, R42, R42, 0x3, 0x181f ;  /* 0x00781f002a2a7f89 */ /* 0x014f2800000e0000 */
[----:B------:R-:W-:Y:S01]  /*85a0*/  ISETP.GE.AND P0, PT, R0, R69, PT ;  /* 0x000000450000720c */ /* 0x000fe20003f06270 */
[----:B------:R0:W2:-:S12]  /*85b0*/  SHFL.IDX PT, R11, R22, 0x3, 0x181f ;  /* 0x00781f00160b7f89 */ /* 0x00009800000e0000 */
[----:B0-----:R-:W-:Y:S05]  /*85c0*/  @P0 BRA `(.L_x_224) ;  /* 0x0000000c00700947 */ /* 0x001fea0003800000 */
[----:B------:R-:W-:Y:S02]  /*85d0*/  ULDC UR4, c[0x0][0xac8] ;  /* 0x0002b20000047ab9 */ /* 0x000fe40000000800 */
[----:B------:R-:W-:Y:S02]  /*85e0*/  ISETP.GE.AND P2, PT, R16, UR4, PT ;  /* 0x0000000410007c0c */ /* 0x000fe4000bf46270 */
[----:B------:R-:W-:-:S11]  /*85f0*/  ISETP.GE.AND P3, PT, R17, UR4, PT ;  /* 0x0000000411007c0c */ /* 0x000fd6000bf66270 */
[CC--:B--2---:R-:W-:Y:S02]  /*8600*/  @!P2 LEA R2, P0, R16.reuse, R11.reuse, 0x1 ;  /* 0x0000000b1002a211 */ /* 0x0c4fe400078008ff */
[C---:B------:R-:W-:Y:S02]  /*8610*/  @!P3 LEA R8, P1, R17.reuse, R11, 0x1 ;  /* 0x0000000b1108b211 */ /* 0x040fe400078208ff */
[-C--:B----4-:R-:W-:Y:S02]  /*8620*/  @!P2 LEA.HI.X R3, R16, R42.reuse, R203, 0x1, P0 ;  /* 0x0000002a1003a211 */ /* 0x090fe400000f0ccb */
[----:B------:R-:W-:Y:S02]  /*8630*/  @!P3 LEA.HI.X R9, R17, R42, R202, 0x1, P1 ;  /* 0x0000002a1109b211 */ /* 0x000fe400008f0cca */
[----:B------:R-:W-:Y:S01]  /*8640*/  ISETP.GE.AND P0, PT, R18, UR4, PT ;  /* 0x0000000412007c0c */ /* 0x000fe2000bf06270 */
[----:B------:R0:W-:Y:S04]  /*8650*/  @!P2 ST.E.128 desc[UR36][R2.64], R4 ;  /* 0x000000040200a985 */ /* 0x0001e8000c101d24 */
[----:B------:R0:W-:Y:S08]  /*8660*/  @!P3 ST.E.128 desc[UR36][R8.64], R24 ;  /* 0x000000180800b985 */ /* 0x0001f0000c101d24 */
[----:B------:R-:W-:Y:S05]  /*8670*/  @P0 BRA `(.L_x_224) ;  /* 0x0000000c00440947 */ /* 0x000fea0003800000 */
[----:B0-----:R-:W-:-:S04]  /*8680*/  LEA R2, P0, R18, R11, 0x1 ;  /* 0x0000000b12027211 */ /* 0x001fc800078008ff */
[----:B------:R-:W-:-:S05]  /*8690*/  LEA.HI.X R3, R18, R42, R201, 0x1, P0 ;  /* 0x0000002a12037211 */ /* 0x000fca00000f0cc9 */
[----:B------:R0:W-:Y:S01]  /*86a0*/  ST.E.128 desc[UR36][R2.64], R48 ;  /* 0x0000003002007985 */ /* 0x0001e2000c101d24 */
[----:B------:R-:W-:Y:S05]  /*86b0*/  BRA `(.L_x_224) ;  /* 0x0000000c00347947 */ /* 0x000fea0003800000 */
.L_x_216:
[----:B------:R-:W-:Y:S01]  /*86c0*/  ULDC.64 UR8, c[0x0][0xc00] ;  /* 0x0003000000087ab9 */ /* 0x000fe20000000a00 */
[----:B------:R-:W-:Y:S01]  /*86d0*/  ULDC UR4, c[0x0][0xa88] ;  /* 0x0002a20000047ab9 */ /* 0x000fe20000000800 */
[----:B------:R-:W-:Y:S01]  /*86e0*/  UISETP.NE.U32.AND UP0, UPT, UR8, URZ, UPT ;  /* 0x0000003f0800728c */ /* 0x000fe2000bf05070 */
[----:B------:R-:W0:Y:S03]  /*86f0*/  LDC R11, c[0x0][0xbe8] ;  /* 0x0002fa00ff0b7b82 */ /* 0x000e260000000800 */
[----:B------:R-:W-:-:S03]  /*8700*/  UISETP.NE.AND.EX UP0, UPT, UR9, URZ, UPT, UP0 ;  /* 0x0000003f0900728c */ /* 0x000fc6000bf05300 */
[----:B------:R-:W-:Y:S02]  /*8710*/  ULDC.64 UR8, c[0x0][0xc00] ;  /* 0x0003000000087ab9 */ /* 0x000fe40000000a00 */
[----:B------:R-:W-:Y:S01]  /*8720*/  UIMAD.WIDE UR8, UR60, 0x4, UR8 ;  /* 0x000000043c0878a5 */ /* 0x000fe2000f8e0208 */
[----:B------:R-:W-:-:S05]  /*8730*/  PLOP3.LUT P2, PT, PT, PT, UP0, 0x80, 0x0 ;  /* 0x000000000000781c */ /* 0x000fca0003f4f008 */
[----:B------:R-:W-:Y:S02]  /*8740*/  IMAD.U32 R2, RZ, RZ, UR8 ;  /* 0x00000008ff027e24 */ /* 0x000fe4000f8e00ff */
[----:B------:R-:W-:Y:S01]  /*8750*/  IMAD.U32 R3, RZ, RZ, UR9 ;  /* 0x00000009ff037e24 */ /* 0x000fe2000f8e00ff */
[----:B------:R-:W-:Y:S02]  /*8760*/  ULDC.64 UR8, c[0x0][0xc08] ;  /* 0x0003020000087ab9 */ /* 0x000fe40000000a00 */
[----:B------:R-:W-:-:S03]  /*8770*/  UISETP.NE.U32.AND UP1, UPT, UR8, URZ, UPT ;  /* 0x0000003f0800728c */ /* 0x000fc6000bf25070 */
[----:B------:R-:W2:Y:S01]  /*8780*/  @P2 LDG.E R6, desc[UR36][R2.64] ;  /* 0x0000002402062981 */ /* 0x000ea2000c1e1900 */
[----:B------:R-:W-:Y:S01]  /*8790*/  UISETP.NE.AND.EX UP1, UPT, UR9, URZ, UPT, UP1 ;  /* 0x0000003f0900728c */ /* 0x000fe2000bf25310 */
[----:B------:R-:W-:-:S05]  /*87a0*/  IMAD.U32 R0, RZ, RZ, UR4 ;  /* 0x00000004ff007e24 */ /* 0x000fca000f8e00ff */
[----:B------:R-:W-:-:S05]  /*87b0*/  PLOP3.LUT P3, PT, PT, PT, UP1, 0x80, 0x0 ;  /* 0x000000000000781c */ /* 0x000fca0003f6f018 */
[----:B------:R-:W-:Y:S02]  /*87c0*/  @UP1 ULDC.64 UR8, c[0x0][0xc08] ;  /* 0x0003020000081ab9 */ /* 0x000fe40000000a00 */
[----:B------:R-:W-:-:S06]  /*87d0*/  @UP1 UIMAD.WIDE UR8, UR60, 0x4, UR8 ;  /* 0x000000043c0818a5 */ /* 0x000fcc000f8e0208 */
[----:B------:R-:W-:Y:S01]  /*87e0*/  MOV R4, UR8 ;  /* 0x0000000800047c02 */ /* 0x000fe20008000f00 */
[----:B------:R-:W-:-:S05]  /*87f0*/  IMAD.U32 R5, RZ, RZ, UR9 ;  /* 0x00000009ff057e24 */ /* 0x000fca000f8e00ff */
[----:B------:R1:W5:Y:S01]  /*8800*/  @P3 LDG.E R0, desc[UR36][R4.64] ;  /* 0x0000002404003981 */ /* 0x000362000c1e1900 */
[----:B0-----:R-:W-:Y:S01]  /*8810*/  ISETP.NE.AND P0, PT, R11, 0x1, PT ;  /* 0x000000010b00780c */ /* 0x001fe20003f05270 */
[----:B------:R-:W-:Y:S01]  /*8820*/  UMOV UR4, URZ ;  /* 0x0000003f00047c82 */ /* 0x000fe20008000000 */
[----:B------:R-:W-:Y:S01]  /*8830*/  USHF.R.S32.HI UR11, URZ, 0x1f, UR61 ;  /* 0x0000001f3f0b7899 */ /* 0x000fe2000801143d */
[----:B------:R-:W-:-:S10]  /*8840*/  ISETP.GE.AND P1, PT, R204, 0x80, PT ;  /* 0x00000080cc00780c */ /* 0x000fd40003f26270 */
[----:B------:R-:W0:Y:S01]  /*8850*/  @P0 LDC R9, c[0x0][0xbec] ;  /* 0x0002fb00ff090b82 */ /* 0x000e220000000800 */
[----:B--2---:R-:W-:-:S13]  /*8860*/  @P2 R2UR UR4, R6 ;  /* 0x00000000060422ca */ /* 0x004fda00000e0000 */
[----:B------:R-:W-:Y:S01]  /*8870*/  USHF.R.S32.HI UR10, URZ, 0x1f, UR4 ;  /* 0x0000001f3f0a7899 */ /* 0x000fe20008011404 */
[----:B01----:R-:W-:Y:S11]  /*8880*/  @P3 BRA `(.L_x_225) ;  /* 0x0000000000103947 */ /* 0x003ff60003800000 */
[----:B------:R-:W-:Y:S05]  /*8890*/  @!P2 BRA `(.L_x_225) ;  /* 0x00000000000ca947 */ /* 0x000fea0003800000 */
[----:B------:R-:W2:Y:S04]  /*88a0*/  LDG.E R5, desc[UR36][R2.64] ;  /* 0x0000002402057981 */ /* 0x000ea8000c1e1900 */
[----:B-----5:R-:W2:Y:S02]  /*88b0*/  LDG.E R0, desc[UR36][R2.64+0x4] ;  /* 0x0000042402007981 */ /* 0x020ea4000c1e1900 */
[----:B--2---:R-:W-:-:S07]  /*88c0*/  IMAD.IADD R0, R0, 0x1, -R5 ;  /* 0x0000000100007824 */ /* 0x004fce00078e0a05 */
.L_x_225:
[----:B------:R-:W-:Y:S01]  /*88d0*/  R2UR UR7, R192 ;  /* 0x00000000c00772ca */ /* 0x000fe200000e0000 */
[----:B------:R-:W-:Y:S01]  /*88e0*/  USEL UR60, UR60, URZ, !UP0 ;  /* 0x0000003f3c3c7287 */ /* 0x000fe2000c000000 */
[----:B------:R-:W-:Y:S11]  /*88f0*/  BSSY B1, `(.L_x_226) ;  /* 0x000002e000017945 */ /* 0x000ff60003800000 */
[----:B------:R-:W-:Y:S01]  /*8900*/  USEL UR12, UR7, URZ, !UP0 ;  /* 0x0000003f070c7287 */ /* 0x000fe2000c000000 */
[----:B------:R-:W-:Y:S11]  /*8910*/  @P1 BRA `(.L_x_227) ;  /* 0x0000000000ac1947 */ /* 0x000ff60003800000 */
[----:B------:R-:W0:Y:S01]  /*8920*/  S2R R3, SR_TID.X ;  /* 0x0000000000037919 */ /* 0x000e220000002100 */
[----:B------:R-:W1:Y:S01]  /*8930*/  LDC R7, c[0x0][0xbe8] ;  /* 0x0002fa00ff077b82 */ /* 0x000e620000000800 */
[----:B------:R-:W-:-:S13]  /*8940*/  R2UR UR7, R22 ;  /* 0x00000000160772ca */ /* 0x000fda00000e0000 */
[----:B------:R-:W-:-:S04]  /*8950*/  IMAD.U32 R2, RZ, RZ, UR7 ;  /* 0x00000007ff027e24 */ /* 0x000fc8000f8e00ff */
[----:B0-----:R-:W-:Y:S02]  /*8960*/  IMAD R2, R2, 0x80, R3 ;  /* 0x0000008002027824 */ /* 0x001fe400078e0203 */
[----:B-1---5:R-:W-:Y:S02]  /*8970*/  IMAD R3, R0, R7, RZ ;  /* 0x0000000700037224 */ /* 0x022fe400078e02ff */
[----:B------:R-:W-:-:S05]  /*8980*/  VIADD R4, R2, 0xffffff80 ;  /* 0xffffff8002047836 */ /* 0x000fca0000000000 */
[----:B------:R-:W-:-:S13]  /*8990*/  ISETP.GE.AND P1, PT, R4, R3, PT ;  /* 0x000000030400720c */ /* 0x000fda0003f26270 */
[----:B------:R-:W-:Y:S05]  /*89a0*/  @P1 BRA `(.L_x_227) ;  /* 0x0000000000881947 */ /* 0x000fea0003800000 */
[----:B------:R-:W-:Y:S01]  /*89b0*/  ISETP.NE.AND P1, PT, R7, 0x1, PT ;  /* 0x000000010700780c */ /* 0x000fe20003f25270 */
[----:B------:R-:W-:Y:S01]  /*89c0*/  ULDC.64 UR14, c[0x0][0xb90] ;  /* 0x0002e400000e7ab9 */ /* 0x000fe20000000a00 */
[----:B------:R-:W-:Y:S01]  /*89d0*/  UMOV UR8, UR4 ;  /* 0x0000000400087c82 */ /* 0x000fe20008000000 */
[----:B------:R-:W-:Y:S01]  /*89e0*/  UIMAD UR7, UR11, UR14, URZ ;  /* 0x0000000e0b0772a4 */ /* 0x000fe2000f8e023f */
[----:B------:R-:W-:Y:S01]  /*89f0*/  MOV R2, R4 ;  /* 0x0000000400027202 */ /* 0x000fe20000000f00 */
[----:B------:R-:W-:Y:S02]  /*8a00*/  UMOV UR9, UR10 ;  /* 0x0000000a00097c82 */ /* 0x000fe40008000000 */
[----:B------:R-:W-:Y:S02]  /*8a10*/  UIMAD.WIDE.U32 UR8, UR61, UR14, UR8 ;  /* 0x0000000e3d0872a5 */ /* 0x000fe4000f8e0008 */
[----:B------:R-:W-:-:S03]  /*8a20*/  UIMAD UR7, UR61, UR15, UR7 ;  /* 0x0000000f3d0772a4 */ /* 0x000fc6000f8e0207 */
[----:B------:R-:W-:Y:S01]  /*8a30*/  ULDC.64 UR14, c[0x0][0xb98] ;  /* 0x0002e600000e7ab9 */ /* 0x000fe20000000a00 */
[----:B------:R-:W0:Y:S01]  /*8a40*/  @P1 LDC R3, c[0x0][0xbec] ;  /* 0x0002fb00ff031b82 */ /* 0x000e220000000800 */
[----:B------:R-:W-:Y:S02]  /*8a50*/  UIADD3 UR9, UR9, UR7, URZ ;  /* 0x0000000709097290 */ /* 0x000fe4000fffe03f */
[----:B------:R-:W-:Y:S02]  /*8a60*/  UIMAD UR7, UR12, UR14, URZ ;  /* 0x0000000e0c0772a4 */ /* 0x000fe4000f8e023f */
[----:B------:R-:W-:Y:S02]  /*8a70*/  UIMAD.WIDE.U32 UR8, UR60, UR14, UR8 ;  /* 0x0000000e3c0872a5 */ /* 0x000fe4000f8e0008 */
[----:B------:R-:W-:Y:S01]  /*8a80*/  UIMAD UR7, UR60, UR15, UR7 ;  /* 0x0000000f3c0772a4 */ /* 0x000fe2000f8e0207 */
[----:B------:R-:W1:Y:S02]  /*8a90*/  @P1 LDC R6, c[0x0][0xbf0] ;  /* 0x0002fc00ff061b82 */ /* 0x000e640000000800 */
[----:B------:R-:W-:Y:S01]  /*8aa0*/  ULDC.64 UR14, c[0x0][0xb88] ;  /* 0x0002e200000e7ab9 */ /* 0x000fe20000000a00 */
[----:B0-----:R-:W-:-:S05]  /*8ab0*/  @P1 IMAD.HI.U32 R3, R4, R3, RZ ;  /* 0x0000000304031227 */ /* 0x001fca00078e00ff */
[----:B-1----:R-:W-:Y:S01]  /*8ac0*/  @P1 SHF.R.U32.HI R2, RZ, R6, R3 ;  /* 0x00000006ff021219 */ /* 0x002fe20000011603 */
[----:B------:R-:W-:-:S03]  /*8ad0*/  IMAD.U32 R6, RZ, RZ, UR7 ;  /* 0x00000007ff067e24 */ /* 0x000fc6000f8e00ff */
[--C-:B------:R-:W-:Y:S01]  /*8ae0*/  SHF.R.S32.HI R3, RZ, 0x1f, R2.reuse ;  /* 0x0000001fff037819 */ /* 0x100fe20000011402 */
[----:B------:R-:W-:Y:S01]  /*8af0*/  IMAD.MOV R5, RZ, RZ, -R2 ;  /* 0x000000ffff057224 */ /* 0x000fe200078e0a02 */
[----:B------:R-:W-:-:S03]  /*8b00*/  IADD3 R2, P1, R2, UR8, RZ ;  /* 0x0000000802027c10 */ /* 0x000fc6000ff3e0ff */
[----:B------:R-:W-:Y:S01]  /*8b10*/  IMAD R5, R7, R5, R4 ;  /* 0x0000000507057224 */ /* 0x000fe200078e0204 */
[----:B------:R-:W-:Y:S01]  /*8b20*/  IADD3.X R3, R3, UR9, R6, P1, !PT ;  /* 0x0000000903037c10 */ /* 0x000fe20008ffe406 */
[----:B------:R-:W-:-:S03]  /*8b30*/  ULDC.64 UR8, c[0x0][0xb50] ;  /* 0x0002d40000087ab9 */ /* 0x000fc60000000a00 */
[----:B------:R-:W-:Y:S01]  /*8b40*/  SHF.R.S32.HI R4, RZ, 0x1f, R5 ;  /* 0x0000001fff047819 */ /* 0x000fe20000011405 */
[----:B------:R-:W-:-:S04]  /*8b50*/  IMAD.WIDE.U32 R2, R5, UR14, R2 ;  /* 0x0000000e05027c25 */ /* 0x000fc8000f8e0002 */
[----:B------:R-:W-:-:S04]  /*8b60*/  IMAD R4, R4, UR14, RZ ;  /* 0x0000000e04047c24 */ /* 0x000fc8000f8e02ff */
[----:B------:R-:W-:Y:S01]  /*8b70*/  IMAD R7, R5, UR15, R4 ;  /* 0x0000000f05077c24 */ /* 0x000fe2000f8e0204 */
[----:B------:R-:W-:-:S03]  /*8b80*/  LEA R4, P1, R2, UR8, 0x2 ;  /* 0x0000000802047c11 */ /* 0x000fc6000f8210ff */
[----:B------:R-:W-:-:S05]  /*8b90*/  IMAD.IADD R3, R3, 0x1, R7 ;  /* 0x0000000103037824 */ /* 0x000fca00078e0207 */
[----:B------:R-:W-:Y:S01]  /*8ba0*/  LEA.HI.X R5, R2, UR9, R3, 0x2, P1 ;  /* 0x0000000902057c11 */ /* 0x000fe200088f1403 */
[----:B------:R-:W-:-:S05]  /*8bb0*/  IMAD.MOV.U32 R3, RZ, RZ, -0x800000 ;  /* 0xff800000ff037424 */ /* 0x000fca00078e00ff */
[----:B------:R0:W-:Y:S02]  /*8bc0*/  STG.E desc[UR36][R4.64], R3 ;  /* 0x0000000304007986 */ /* 0x0001e4000c101924 */
.L_x_227:
[----:B------:R-:W-:Y:S05]  /*8bd0*/  BSYNC B1 ;  /* 0x0000000000017941 */ /* 0x000fea0003800000 */
.L_x_226:
[----:B------:R-:W-:Y:S01]  /*8be0*/  R2UR UR13, R22 ;  /* 0x00000000160d72ca */ /* 0x000fe200000e0000 */
[----:B0-----:R-:W0:Y:S01]  /*8bf0*/  @P0 LDC R3, c[0x0][0xbf0] ;  /* 0x0002fc00ff030b82 */ /* 0x001e220000000800 */
[----:B------:R-:W-:Y:S01]  /*8c00*/  ULDC.64 UR14, c[0x0][0xaa0] ;  /* 0x0002a800000e7ab9 */ /* 0x000fe20000000a00 */
[----:B------:R-:W-:Y:S01]  /*8c10*/  IMAD R2, R19, 0x20, R23 ;  /* 0x0000002013027824 */ /* 0x000fe200078e0217 */
[----:B------:R-:W-:Y:S01]  /*8c20*/  UIMAD UR7, UR10, UR14, URZ ;  /* 0x0000000e0a0772a4 */ /* 0x000fe2000f8e023f */
[----:B------:R-:W-:Y:S01]  /*8c30*/  BSSY B1, `(.L_x_228) ;  /* 0x000003f000017945 */ /* 0x000fe20003800000 */
[----:B------:R-:W-:Y:S02]  /*8c40*/  UIMAD.WIDE.U32 UR8, UR4, UR14, URZ ;  /* 0x0000000e040872a5 */ /* 0x000fe4000f8e003f */
[----:B------:R-:W-:-:S03]  /*8c50*/  UIMAD UR7, UR4, UR15, UR7 ;  /* 0x0000000f040772a4 */ /* 0x000fc6000f8e0207 */
[----:B------:R-:W-:Y:S01]  /*8c60*/  ULDC.64 UR14, c[0x0][0xae8] ;  /* 0x0002ba00000e7ab9 */ /* 0x000fe20000000a00 */
[----:B------:R-:W-:Y:S01]  /*8c70*/  UIADD3 UR9, UR9, UR7, URZ ;  /* 0x0000000709097290 */ /* 0x000fe2000fffe03f */
[----:B------:R-:W-:Y:S01]  /*8c80*/  MOV R5, UR13 ;  /* 0x0000000d00057c02 */ /* 0x000fe20008000f00 */
[----:B------:R-:W-:Y:S02]  /*8c90*/  UIMAD UR4, UR11, UR14, URZ ;  /* 0x0000000e0b0472a4 */ /* 0x000fe4000f8e023f */
[----:B------:R-:W-:Y:S02]  /*8ca0*/  UIMAD.WIDE.U32 UR8, UR61, UR14, UR8 ;  /* 0x0000000e3d0872a5 */ /* 0x000fe4000f8e0008 */
[----:B------:R-:W-:Y:S01]  /*8cb0*/  IMAD R6, R5, 0x80, R2 ;  /* 0x0000008005067824 */ /* 0x000fe200078e0202 */
[----:B------:R-:W-:Y:S01]  /*8cc0*/  UIMAD UR4, UR61, UR15, UR4 ;  /* 0x0000000f3d0472a4 */ /* 0x000fe2000f8e0204 */
[----:B------:R-:W-:Y:S02]  /*8cd0*/  ULDC.64 UR10, c[0x0][0xaf0] ;  /* 0x0002bc00000a7ab9 */ /* 0x000fe40000000a00 */
[----:B------:R-:W-:Y:S01]  /*8ce0*/  @P0 IMAD.HI.U32 R2, R6, R9, RZ ;  /* 0x0000000906020227 */ /* 0x000fe200078e00ff */
[----:B------:R-:W-:-:S02]  /*8cf0*/  UIADD3 UR9, UR9, UR4, URZ ;  /* 0x0000000409097290 */ /* 0x000fc4000fffe03f */
[----:B------:R-:W-:Y:S01]  /*8d00*/  UIMAD UR4, UR12, UR10, URZ ;  /* 0x0000000a0c0472a4 */ /* 0x000fe2000f8e023f */
[----:B------:R-:W-:Y:S01]  /*8d10*/  IMAD.MOV.U32 R5, RZ, RZ, R6 ;  /* 0x000000ffff057224 */ /* 0x000fe200078e0006 */
[----:B0-----:R-:W-:Y:S01]  /*8d20*/  @P0 SHF.R.U32.HI R5, RZ, R3, R2 ;  /* 0x00000003ff050219 */ /* 0x001fe20000011602 */
[----:B------:R-:W-:Y:S02]  /*8d30*/  UIMAD.WIDE.U32 UR8, UR60, UR10, UR8 ;  /* 0x0000000a3c0872a5 */ /* 0x000fe4000f8e0008 */
[----:B------:R-:W-:Y:S01]  /*8d40*/  UIMAD UR4, UR60, UR11, UR4 ;  /* 0x0000000b3c0472a4 */ /* 0x000fe2000f8e0204 */
[--C-:B------:R-:W-:Y:S01]  /*8d50*/  SHF.R.S32.HI R2, RZ, 0x1f, R5.reuse ;  /* 0x0000001fff027819 */ /* 0x100fe20000011405 */
[----:B------:R-:W-:Y:S01]  /*8d60*/  IMAD.MOV R7, RZ, RZ, -R5 ;  /* 0x000000ffff077224 */ /* 0x000fe200078e0a05 */
[----:B------:R-:W-:Y:S01]  /*8d70*/  ULDC.64 UR10, c[0x0][0xae0] ;  /* 0x0002b800000a7ab9 */ /* 0x000fe20000000a00 */
[----:B------:R-:W-:Y:S02]  /*8d80*/  UIADD3 UR4, UR9, UR4, URZ ;  /* 0x0000000409047290 */ /* 0x000fe4000fffe03f */
[----:B------:R-:W-:-:S02]  /*8d90*/  IMAD.U32 R3, RZ, RZ, UR9 ;  /* 0x00000009ff037e24 */ /* 0x000fc4000f8e00ff */
[----:B------:R-:W-:Y:S02]  /*8da0*/  IMAD R4, R2, UR10, RZ ;  /* 0x0000000a02047c24 */ /* 0x000fe4000f8e02ff */
[----:B------:R-:W-:Y:S01]  /*8db0*/  IMAD R7, R11, R7, R6 ;  /* 0x000000070b077224 */ /* 0x000fe200078e0206 */
[----:B------:R-:W-:Y:S01]  /*8dc0*/  MOV R3, UR4 ;  /* 0x0000000400037c02 */ /* 0x000fe20008000f00 */
[----:B------:R-:W-:Y:S01]  /*8dd0*/  IMAD.U32 R2, RZ, RZ, UR8 ;  /* 0x00000008ff027e24 */ /* 0x000fe2000f8e00ff */
[----:B------:R-:W-:Y:S01]  /*8de0*/  ULDC.64 UR8, c[0x0][0xad8] ;  /* 0x0002b60000087ab9 */ /* 0x000fe20000000a00 */
[C---:B------:R-:W-:Y:S01]  /*8df0*/  IMAD R9, R5.reuse, UR11, R4 ;  /* 0x0000000b05097c24 */ /* 0x040fe2000f8e0204 */
[----:B------:R-:W-:Y:S01]  /*8e00*/  SHF.R.S32.HI R4, RZ, 0x1f, R7 ;  /* 0x0000001fff047819 */ /* 0x000fe20000011407 */
[----:B------:R-:W-:-:S04]  /*8e10*/  IMAD.WIDE.U32 R2, R5, UR10, R2 ;  /* 0x0000000a05027c25 */ /* 0x000fc8000f8e0002 */
[----:B------:R-:W-:Y:S02]  /*8e20*/  IMAD.U32 R6, RZ, RZ, UR13 ;  /* 0x0000000dff067e24 */ /* 0x000fe4000f8e00ff */
[----:B------:R-:W-:Y:S02]  /*8e30*/  IMAD.IADD R3, R3, 0x1, R9 ;  /* 0x0000000103037824 */ /* 0x000fe400078e0209 */
[----:B------:R-:W-:Y:S02]  /*8e40*/  IMAD R4, R4, UR8, RZ ;  /* 0x0000000804047c24 */ /* 0x000fe4000f8e02ff */
[----:B------:R-:W-:Y:S02]  /*8e50*/  IMAD R6, R6, 0x80, R23 ;  /* 0x0000008006067824 */ /* 0x000fe400078e0217 */
[----:B-----5:R-:W-:Y:S02]  /*8e60*/  IMAD R11, R0, R11, RZ ;  /* 0x0000000b000b7224 */ /* 0x020fe400078e02ff */
[----:B------:R-:W-:-:S02]  /*8e70*/  IMAD R5, R7, UR9, R4 ;  /* 0x0000000907057c24 */ /* 0x000fc4000f8e0204 */
[----:B------:R-:W-:Y:S01]  /*8e80*/  IMAD.WIDE.U32 R2, R7, UR8, R2 ;  /* 0x0000000807027c25 */ /* 0x000fe2000f8e0002 */
[C---:B------:R-:W-:Y:S01]  /*8e90*/  ISETP.GE.AND P2, PT, R6.reuse, R11, PT ;  /* 0x0000000b0600720c */ /* 0x040fe20003f46270 */
[----:B------:R-:W-:Y:S02]  /*8ea0*/  ULDC.64 UR8, c[0x0][0xa80] ;  /* 0x0002a00000087ab9 */ /* 0x000fe40000000a00 */
[----:B------:R-:W-:Y:S01]  /*8eb0*/  VIADD R0, R6, 0x20 ;  /* 0x0000002006007836 */ /* 0x000fe20000000000 */
[----:B------:R-:W-:Y:S02]  /*8ec0*/  IADD3 R3, R3, R5, RZ ;  /* 0x0000000503037210 */ /* 0x000fe40007ffe0ff */
[----:B------:R-:W-:Y:S02]  /*8ed0*/  LEA R4, P3, R2, UR8, 0x1 ;  /* 0x0000000802047c11 */ /* 0x000fe4000f8608ff */
[----:B------:R-:W-:Y:S01]  /*8ee0*/  ISETP.GE.AND P1, PT, R0, R11, PT ;  /* 0x0000000b0000720c */ /* 0x000fe20003f26270 */
[----:B------:R-:W-:Y:S01]  /*8ef0*/  VIADD R0, R6, 0x40 ;  /* 0x0000004006007836 */ /* 0x000fe20000000000 */
[----:B------:R-:W-:-:S02]  /*8f00*/  LEA.HI.X R5, R2, UR9, R3, 0x1, P3 ;  /* 0x0000000902057c11 */ /* 0x000fc400098f0c03 */
[----:B------:R0:W1:Y:S02]  /*8f10*/  SHFL.IDX PT, R3, R4, RZ, 0x181f ;  /* 0x00181fff04037589 */ /* 0x00006400000e0000 */
[----:B------:R-:W-:Y:S02]  /*8f20*/  ISETP.GE.AND P0, PT, R0, R11, PT ;  /* 0x0000000b0000720c */ /* 0x000fe40003f06270 */
[----:B------:R0:W2:Y:S01]  /*8f30*/  SHFL.IDX PT, R0, R5, RZ, 0x181f ;  /* 0x00181fff05007589 */ /* 0x0000a200000e0000 */
[----:B------:R-:W-:Y:S10]  /*8f40*/  @P2 BRA `(.L_x_229) ;  /* 0x0000000000342947 */ /* 0x000ff40003800000 */
        /* <DEDUP_REMOVED lines=9> */
[----:B------:R3:W-:Y:S01]  /*8fe0*/  @!P4 ST.E.128 desc[UR36][R8.64], RZ ;  /* 0x000000ff0800c985 */ /* 0x0007e2000c101d24 */
[----:B------:R-:W-:-:S03]  /*8ff0*/  @!P2 LEA.HI.X R3, R18, R0, R201, 0x1, P6 ;  /* 0x000000001203a211 */ /* 0x000fc600030f0cc9 */
[----:B------:R3:W-:Y:S04]  /*9000*/  @!P3 ST.E.128 desc[UR36][R12.64], RZ ;  /* 0x000000ff0c00b985 */ /* 0x0007e8000c101d24 */
[----:B------:R3:W-:Y:S02]  /*9010*/  @!P2 ST.E.128 desc[UR36][R2.64], RZ ;  /* 0x000000ff0200a985 */ /* 0x0007e4000c101d24 */
.L_x_229:
[----:B------:R-:W-:Y:S05]  /*9020*/  BSYNC B1 ;  /* 0x0000000000017941 */ /* 0x000fea0003800000 */
.L_x_228:
[----:B--2---:R2:W4:Y:S01]  /*9030*/  SHFL.IDX PT, R0, R5, 0x1, 0x181f ;  /* 0x00381f0005007f89 */ /* 0x00452200000e0000 */
[----:B------:R-:W-:Y:S03]  /*9040*/  BSSY B1, `(.L_x_230) ;  /* 0x0000010000017945 */ /* 0x000fe60003800000 */
[----:B-1-3--:R2:W1:Y:S01]  /*9050*/  SHFL.IDX PT, R3, R4, 0x1, 0x181f ;  /* 0x00381f0004037f89 */ /* 0x00a46200000e0000 */
[----:B------:R-:W-:Y:S05]  /*9060*/  @P1 BRA `(.L_x_231) ;  /* 0x0000000000341947 */ /* 0x000fea0003800000 */
[----:B------:R-:W-:Y:S02]  /*9070*/  ULDC UR4, c[0x0][0xac8] ;  /* 0x0002b20000047ab9 */ /* 0x000fe40000000800 */
[----:B------:R-:W-:Y:S02]  /*9080*/  ISETP.GE.AND P4, PT, R16, UR4, PT ;  /* 0x0000000410007c0c */ /* 0x000fe4000bf86270 */
[----:B------:R-:W-:Y:S02]  /*9090*/  ISETP.GE.AND P5, PT, R17, UR4, PT ;  /* 0x0000000411007c0c */ /* 0x000fe4000bfa6270 */
[----:B------:R-:W-:-:S09]  /*90a0*/  ISETP.GE.AND P6, PT, R18, UR4, PT ;  /* 0x0000000412007c0c */ /* 0x000fd2000bfc6270 */
[-C--:B-1----:R-:W-:Y:S02]  /*90b0*/  @!P4 LEA R8, P1, R16, R3.reuse, 0x1 ;  /* 0x000000031008c211 */ /* 0x082fe400078208ff */
[CC--:B------:R-:W-:Y:S02]  /*90c0*/  @!P5 LEA R12, P2, R17.reuse, R3.reuse, 0x1 ;  /* 0x00000003110cd211 */ /* 0x0c0fe400078408ff */
[----:B------:R-:W-:Y:S02]  /*90d0*/  @!P6 LEA R2, P3, R18, R3, 0x1 ;  /* 0x000000031202e211 */ /* 0x000fe400078608ff */
[-C--:B----4-:R-:W-:Y:S02]  /*90e0*/  @!P4 LEA.HI.X R9, R16, R0.reuse, R203, 0x1, P1 ;  /* 0x000000001009c211 */ /* 0x090fe400008f0ccb */
[-C--:B------:R-:W-:Y:S02]  /*90f0*/  @!P5 LEA.HI.X R13, R17, R0.reuse, R202, 0x1, P2 ;  /* 0x00000000110dd211 */ /* 0x080fe400010f0cca */
[----:B------:R-:W-:Y:S01]  /*9100*/  @!P6 LEA.HI.X R3, R18, R0, R201, 0x1, P3 ;  /* 0x000000001203e211 */ /* 0x000fe200018f0cc9 */
[----:B------:R3:W-:Y:S04]  /*9110*/  @!P4 ST.E.128 desc[UR36][R8.64], RZ ;  /* 0x000000ff0800c985 */ /* 0x0007e8000c101d24 */
[----:B------:R3:W-:Y:S04]  /*9120*/  @!P5 ST.E.128 desc[UR36][R12.64], RZ ;  /* 0x000000ff0c00d985 */ /* 0x0007e8000c101d24 */
[----:B------:R3:W-:Y:S02]  /*9130*/  @!P6 ST.E.128 desc[UR36][R2.64], RZ ;  /* 0x000000ff0200e985 */ /* 0x0007e4000c101d24 */
.L_x_231:
[----:B------:R-:W-:Y:S05]  /*9140*/  BSYNC B1 ;  /* 0x0000000000017941 */ /* 0x000fea0003800000 */
.L_x_230:
[----:B----4-:R4:W0:Y:S01]  /*9150*/  SHFL.IDX PT, R0, R5, 0x2, 0x181f ;  /* 0x00581f0005007f89 */ /* 0x01082200000e0000 */
        /* <DEDUP_REMOVED lines=10> */
[-C--:B0-----:R-:W-:Y:S02]  /*9200*/  @!P3 LEA.HI.X R9, R16, R0.reuse, R203, 0x1, P0 ;  /* 0x000000001009b211 */ /* 0x081fe400000f0ccb */
[-C--:B------:R-:W-:Y:S02]  /*9210*/  @!P4 LEA.HI.X R13, R17, R0.reuse, R202, 0x1, P1 ;  /* 0x00000000110dc211 */ /* 0x080fe400008f0cca */
[----:B------:R-:W-:Y:S01]  /*9220*/  @!P5 LEA.HI.X R3, R18, R0, R201, 0x1, P2 ;  /* 0x000000001203d211 */ /* 0x000fe200010f0cc9 */
[----:B------:R3:W-:Y:S04]  /*9230*/  @!P3 ST.E.128 desc[UR36][R8.64], RZ ;  /* 0x000000ff0800b985 */ /* 0x0007e8000c101d24 */
[----:B------:R3:W-:Y:S04]  /*9240*/  @!P4 ST.E.128 desc[UR36][R12.64], RZ ;  /* 0x000000ff0c00c985 */ /* 0x0007e8000c101d24 */
[----:B------:R3:W-:Y:S02]  /*9250*/  @!P5 ST.E.128 desc[UR36][R2.64], RZ ;  /* 0x000000ff0200d985 */ /* 0x0007e4000c101d24 */
.L_x_233:
[----:B------:R-:W-:Y:S05]  /*9260*/  BSYNC B1 ;  /* 0x0000000000017941 */ /* 0x000fea0003800000 */
.L_x_232:
[----:B0-----:R-:W-:Y:S01]  /*9270*/  VIADD R0, R6, 0x60 ;  /* 0x0000006006007836 */ /* 0x001fe20000000000 */
[----:B--2-4-:R-:W0:Y:S04]  /*9280*/  SHFL.IDX PT, R5, R5, 0x3, 0x181f ;  /* 0x00781f0005057f89 */ /* 0x014e2800000e0000 */
[----:B------:R-:W-:Y:S01]  /*9290*/  ISETP.GE.AND P0, PT, R0, R11, PT ;  /* 0x0000000b0000720c */ /* 0x000fe20003f06270 */
[----:B-1-3--:R1:W2:-:S12]  /*92a0*/  SHFL.IDX PT, R3, R4, 0x3, 0x181f ;  /* 0x00781f0004037f89 */ /* 0x00a29800000e0000 */
[----:B-1----:R-:W-:Y:S05]  /*92b0*/  @P0 BRA `(.L_x_224) ;  /* 0x0000000000340947 */ /* 0x002fea0003800000 */
[----:B------:R-:W-:Y:S02]  /*92c0*/  ULDC UR4, c[0x0][0xac8] ;  /* 0x0002b20000047ab9 */ /* 0x000fe40000000800 */
[----:B------:R-:W-:Y:S02]  /*92d0*/  ISETP.GE.AND P3, PT, R16, UR4, PT ;  /* 0x0000000410007c0c */ /* 0x000fe4000bf66270 */
[----:B------:R-:W-:Y:S02]  /*92e0*/  ISETP.GE.AND P4, PT, R17, UR4, PT ;  /* 0x0000000411007c0c */ /* 0x000fe4000bf86270 */
[----:B------:R-:W-:-:S09]  /*92f0*/  ISETP.GE.AND P5, PT, R18, UR4, PT ;  /* 0x0000000412007c0c */ /* 0x000fd2000bfa6270 */
[-C--:B--2---:R-:W-:Y:S02]  /*9300*/  @!P3 LEA R6, P0, R16, R3.reuse, 0x1 ;  /* 0x000000031006b211 */ /* 0x084fe400078008ff */
        /* <DEDUP_REMOVED lines=8> */
.L_x_224:
[----:B------:R-:W-:Y:S05]  /*9390*/  BSYNC B0 ;  /* 0x0000000000007941 */ /* 0x000fea0003800000 */
.L_x_215:
[----:B------:R-:W-:Y:S02]  /*93a0*/  ULDC UR4, c[0x0][0xc3c] ;  /* 0x00030f0000047ab9 */ /* 0x000fe40000000800 */
[----:B------:R-:W-:-:S13]  /*93b0*/  ISETP.GE.AND P0, PT, R43, UR4, PT ;  /* 0x000000042b007c0c */ /* 0x000fda000bf06270 */
[----:B------:R-:W-:Y:S05]  /*93c0*/  @!P0 BRA `(.L_x_234) ;  /* 0xffffff7800748947 */ /* 0x000fea000383ffff */
[----:B------:R-:W-:Y:S05]  /*93d0*/  EXIT ;  /* 0x000000000000794d */ /* 0x000fea0003800000 */
.L_x_187:
[----:B------:R-:W-:-:S08]  /*93e0*/  NOP ;  /* 0x0000000000007918 */ /* 0x000fd00000000000 */
[----:B0-----:R-:W0:-:S00]  /*93f0*/  USETMAXREG.DEALLOC.CTAPOOL 0x28 ;  /* 0x00000028000079c8 */ /* 0x001e0000080e0500 */
[----:B0-----:R-:W-:Y:S02]  /*9400*/  LOP3.LUT R0, R0, 0x3, RZ, 0xc0, !PT ;  /* 0x0000000300007812 */ /* 0x001fe400078ec0ff */
[----:B------:R-:W-:-:S04]  /*9410*/  LOP3.LUT R23, R23, 0xffffff7f, RZ, 0xc0, !PT ;  /* 0xffffff7f17177812 */ /* 0x000fc800078ec0ff */
[----:B------:R-:W0:Y:S02]  /*9420*/  SHFL.IDX PT, R0, R0, RZ, 0x1f ;  /* 0x00001fff00007589 */ /* 0x000e2400000e0000 */
[----:B0-----:R-:W-:Y:S01]  /*9430*/  ISETP.NE.AND P0, PT, R0, RZ, PT ;  /* 0x000000ff0000720c */ /* 0x001fe20003f05270 */
[----:B------:R-:W-:-:S12]  /*9440*/  IMAD.MOV.U32 R0, RZ, RZ, RZ ;  /* 0x000000ffff007224 */ /* 0x000fd800078e00ff */
[----:B------:R-:W-:Y:S01]  /*9450*/  @P0 LOP3.LUT R23, R23, 0x80, RZ, 0xfc, !PT ;  /* 0x0000008017170812 */ /* 0x000fe200078efcff */
[----:B------:R-:W-:Y:S06]  /*9460*/  @!P0 BRA `(.L_x_235) ;  /* 0x00000000001c8947 */ /* 0x000fec0003800000 */
[----:B------:R-:W0:Y:S08]  /*9470*/  S2UR UR5, SR_CgaCtaId ;  /* 0x00000000000579c3 */ /* 0x000e300000008800 */
[----:B------:R-:W-:Y:S06]  /*9480*/  BAR.SYNC.DEFER_BLOCKING 0x5, 0x180 ;  /* 0x0146000000007b1d */ /* 0x000fec0000010000 */
[----:B------:R-:W-:-:S02]  /*9490*/  UMOV UR4, 0x400 ;  /* 0x0000040000047882 */ /* 0x000fc40000000000 */
[----:B0-----:R-:W-:-:S09]  /*94a0*/  ULEA UR4, UR5, UR4, 0x18 ;  /* 0x0000000405047291 */ /* 0x001fd2000f8ec03f */
[----:B------:R-:W1:Y:S01]  /*94b0*/  LDS.128 R16, [UR4+0x308d0] ;  /* 0x0308d004ff107984 */ /* 0x000e620008000c00 */
[----:B------:R-:W-:Y:S06]  /*94c0*/  BAR.ARV 0x4, 0x180 ;  /* 0x0106000000007b1d */ /* 0x000fec0000002000 */
[----:B------:R-:W-:Y:S05]  /*94d0*/  BRA `(.L_x_236) ;  /* 0x0000000800007947 */ /* 0x000fea0003800000 */
.L_x_235:
[----:B------:R-:W0:Y:S01]  /*94e0*/  S2R R2, SR_TID.X ;  /* 0x0000000000027919 */ /* 0x000e220000002100 */
[----:B------:R-:W-:Y:S01]  /*94f0*/  ULDC UR4, c[0x0][0xc3c] ;  /* 0x00030f0000047ab9 */ /* 0x000fe20000000800 */
[----:B------:R-:W1:Y:S01]  /*9500*/  S2UR UR6, SR_CTAID.X ;  /* 0x00000000000679c3 */ /* 0x000e620000002500 */
[----:B------:R-:W-:Y:S01]  /*9510*/  ULDC UR5, c[0x0][0xc38] ;  /* 0x00030e0000057ab9 */ /* 0x000fe20000000800 */
[----:B0-----:R-:W-:-:S04]  /*9520*/  LOP3.LUT R5, R2, 0x1f, RZ, 0xc0, !PT ;  /* 0x0000001f02057812 */ /* 0x001fc800078ec0ff */
[----:B------:R-:W-:-:S04]  /*9530*/  ISETP.NE.AND P0, PT, R5, 0x1f, PT ;  /* 0x0000001f0500780c */ /* 0x000fc80003f05270 */
[----:B------:R-:W-:-:S13]  /*9540*/  ISETP.GE.OR P1, PT, R5, UR4, !P0 ;  /* 0x0000000405007c0c */ /* 0x000fda000c726670 */
[----:B------:R-:W0:Y:S02]  /*9550*/  @!P1 LDC.64 R2, c[0x0][0xc80] ;  /* 0x00032000ff029b82 */ /* 0x000e240000000a00 */
[----:B0-----:R-:W-:-:S05]  /*9560*/  @!P1 IMAD.WIDE.U32 R2, R5, 0x4, R2 ;  /* 0x0000000405029825 */ /* 0x001fca00078e0002 */
[----:B------:R-:W2:Y:S01]  /*9570*/  @!P1 LDG.E R0, desc[UR36][R2.64] ;  /* 0x0000002402009981 */ /* 0x000ea2000c1e1900 */
[C---:B------:R-:W-:Y:S01]  /*9580*/  ISETP.NE.AND P1, PT, R5.reuse, RZ, PT ;  /* 0x000000ff0500720c */ /* 0x040fe20003f25270 */
[----:B------:R-:W-:Y:S01]  /*9590*/  UMOV UR4, URZ ;  /* 0x0000003f00047c82 */ /* 0x000fe20008000000 */
[C---:B------:R-:W-:Y:S01]  /*95a0*/  ISETP.GE.U32.AND P2, PT, R5.reuse, 0x2, PT ;  /* 0x000000020500780c */ /* 0x040fe20003f46070 */
[----:B------:R-:W-:Y:S01]  /*95b0*/  IMAD.MOV.U32 R16, RZ, RZ, RZ ;  /* 0x000000ffff107224 */ /* 0x000fe200078e00ff */
[C---:B------:R-:W-:Y:S02]  /*95c0*/  ISETP.GE.U32.AND P3, PT, R5.reuse, 0x4, PT ;  /* 0x000000040500780c */ /* 0x040fe40003f66070 */
[C---:B------:R-:W-:Y:S02]  /*95d0*/  ISETP.GE.U32.AND P4, PT, R5.reuse, 0x8, PT ;  /* 0x000000080500780c */ /* 0x040fe40003f86070 */
[----:B------:R-:W-:Y:S01]  /*95e0*/  ISETP.GE.U32.AND P5, PT, R5, 0x10, PT ;  /* 0x000000100500780c */ /* 0x000fe20003fa6070 */
[----:B--2---:R-:W0:Y:S02]  /*95f0*/  SHFL.UP PT, R4, R0, 0x1, RZ ;  /* 0x0420000000047989 */ /* 0x004e2400000e00ff */
[----:B0-----:R-:W-:-:S05]  /*9600*/  SEL R7, R4, RZ, P1 ;  /* 0x000000ff04077207 */ /* 0x001fca0000800000 */
[----:B------:R-:W-:-:S05]  /*9610*/  IMAD.IADD R7, R0, 0x1, R7 ;  /* 0x0000000100077824 */ /* 0x000fca00078e0207 */
[----:B------:R-:W0:Y:S02]  /*9620*/  SHFL.UP PT, R4, R7, 0x2, RZ ;  /* 0x0440000007047989 */ /* 0x000e2400000e00ff */
[----:B0-----:R-:W-:-:S05]  /*9630*/  SEL R4, R4, RZ, P2 ;  /* 0x000000ff04047207 */ /* 0x001fca0001000000 */
[----:B------:R-:W-:-:S05]  /*9640*/  IMAD.IADD R4, R7, 0x1, R4 ;  /* 0x0000000107047824 */ /* 0x000fca00078e0204 */
[----:B------:R-:W0:Y:S02]  /*9650*/  SHFL.UP PT, R6, R4, 0x4, RZ ;  /* 0x0480000004067989 */ /* 0x000e2400000e00ff */
[----:B0-----:R-:W-:-:S05]  /*9660*/  SEL R3, R6, RZ, P3 ;  /* 0x000000ff06037207 */ /* 0x001fca0001800000 */
[----:B------:R-:W-:-:S05]  /*9670*/  IMAD.IADD R3, R4, 0x1, R3 ;  /* 0x0000000104037824 */ /* 0x000fca00078e0203 */
[----:B------:R-:W0:Y:S02]  /*9680*/  SHFL.UP PT, R2, R3, 0x8, RZ ;  /* 0x0500000003027989 */ /* 0x000e2400000e00ff */
[----:B0-----:R-:W-:-:S04]  /*9690*/  SEL R2, R2, RZ, P4 ;  /* 0x000000ff02027207 */ /* 0x001fc80002000000 */
[----:B------:R-:W-:-:S05]  /*96a0*/  IADD3 R2, R3, R2, RZ ;  /* 0x0000000203027210 */ /* 0x000fca0007ffe0ff */
[----:B------:R-:W0:Y:S02]  /*96b0*/  SHFL.UP PT, R6, R2, 0x10, RZ ;  /* 0x0600000002067989 */ /* 0x000e2400000e00ff */
[----:B0-----:R-:W-:-:S05]  /*96c0*/  SEL R7, R6, RZ, P5 ;  /* 0x000000ff06077207 */ /* 0x001fca0002800000 */
[----:B------:R-:W-:-:S05]  /*96d0*/  IMAD.IADD R7, R2, 0x1, R7 ;  /* 0x0000000102077824 */ /* 0x000fca00078e0207 */
[----:B------:R-:W0:Y:S02]  /*96e0*/  SHFL.IDX PT, R4, R7, 0x1f, 0x1f ;  /* 0x03e01f0007047f89 */ /* 0x000e2400000e0000 */
[----:B0-----:R-:W-:-:S04]  /*96f0*/  IMAD R4, R4, UR5, RZ ;  /* 0x0000000504047c24 */ /* 0x001fc8000f8e02ff */
[----:B------:R-:W-:Y:S01]  /*9700*/  IMAD.MOV.U32 R3, RZ, RZ, R4 ;  /* 0x000000ffff037224 */ /* 0x000fe200078e0004 */
[----:B-1----:R-:W-:-:S13]  /*9710*/  ISETP.GT.AND P6, PT, R4, UR6, PT ;  /* 0x0000000604007c0c */ /* 0x002fda000bfc4270 */
[----:B------:R-:W-:Y:S05]  /*9720*/  @P6 BRA `(.L_x_237) ;  /* 0x0000000000946947 */ /* 0x000fea0003800000 */
[----:B------:R-:W-:Y:S01]  /*9730*/  IMAD.MOV.U32 R4, RZ, RZ, R3 ;  /* 0x000000ffff047224 */ /* 0x000fe200078e0003 */
[----:B------:R-:W-:Y:S01]  /*9740*/  UMOV UR4, URZ ;  /* 0x0000003f00047c82 */ /* 0x000fe20008000000 */
[----:B------:R-:W-:-:S05]  /*9750*/  ULDC UR5, c[0x0][0xc38] ;  /* 0x00030e0000057ab9 */ /* 0x000fca0000000800 */
.L_x_241:
[----:B------:R-:W0:Y:S01]  /*9760*/  LDC R2, c[0x0][0xc3c] ;  /* 0x00030f00ff027b82 */ /* 0x000e220000000800 */
[----:B------:R-:W-:-:S06]  /*9770*/  UIADD3 UR4, UR4, 0x1f, URZ ;  /* 0x0000001f04047890 */ /* 0x000fcc000fffe03f */
[----:B0-----:R-:W-:-:S13]  /*9780*/  ISETP.LE.AND P6, PT, R2, UR4, PT ;  /* 0x0000000402007c0c */ /* 0x001fda000bfc3270 */
[----:B------:R-:W-:Y:S05]  /*9790*/  @P6 BRA `(.L_x_238) ;  /* 0x0000000400246947 */ /* 0x000fea0003800000 */
[----:B------:R-:W-:Y:S01]  /*97a0*/  VIADD R7, R5, UR4 ;  /* 0x0000000405077c36 */ /* 0x000fe20008000000 */
[----:B------:R-:W-:Y:S01]  /*97b0*/  BSSY B0, `(.L_x_239) ;  /* 0x0000007000007945 */ /* 0x000fe20003800000 */
[----:B------:R-:W-:-:S03]  /*97c0*/  MOV R0, RZ ;  /* 0x000000ff00007202 */ /* 0x000fc60000000f00 */
[----:B------:R-:W-:-:S13]  /*97d0*/  ISETP.GE.OR P6, PT, R7, R2, !P0 ;  /* 0x000000020700720c */ /* 0x000fda00047c6670 */
[----:B------:R-:W-:Y:S05]  /*97e0*/  @P6 BRA `(.L_x_240) ;  /* 0x00000000000c6947 */ /* 0x000fea0003800000 */
[----:B------:R-:W0:Y:S02]  /*97f0*/  LDC.64 R2, c[0x0][0xc80] ;  /* 0x00032000ff027b82 */ /* 0x000e240000000a00 */
[----:B0-----:R-:W-:-:S05]  /*9800*/  IMAD.WIDE R2, R7, 0x4, R2 ;  /* 0x0000000407027825 */ /* 0x001fca00078e0202 */
[----:B------:R0:W5:Y:S02]  /*9810*/  LDG.E R0, desc[UR36][R2.64] ;  /* 0x0000002402007981 */ /* 0x000164000c1e1900 */
.L_x_240:
[----:B------:R-:W-:Y:S05]  /*9820*/  BSYNC B0 ;  /* 0x0000000000007941 */ /* 0x000fea0003800000 */
.L_x_239:
[----:B0----5:R-:W0:Y:S02]  /*9830*/  SHFL.UP PT, R2, R0, 0x1, RZ ;  /* 0x0420000000027989 */ /* 0x021e2400000e00ff */
        /* <DEDUP_REMOVED lines=14> */
[----:B------:R-:W0:Y:S02]  /*9920*/  SHFL.IDX PT, R3, R9, 0x1f, 0x1f ;  /* 0x03e01f0009037f89 */ /* 0x000e2400000e0000 */
[----:B0-----:R-:W-:-:S05]  /*9930*/  IMAD R3, R3, UR5, RZ ;  /* 0x0000000503037c24 */ /* 0x001fca000f8e02ff */
[----:B------:R-:W-:-:S04]  /*9940*/  IADD3 R4, R3, R4, RZ ;  /* 0x0000000403047210 */ /* 0x000fc80007ffe0ff */
[----:B------:R-:W-:-:S13]  /*9950*/  ISETP.GT.AND P6, PT, R4, UR6, PT ;  /* 0x0000000604007c0c */ /* 0x000fda000bfc4270 */
[----:B------:R-:W-:Y:S05]  /*9960*/  @!P6 BRA `(.L_x_241) ;  /* 0xfffffffc007ce947 */ /* 0x000fea000383ffff */
[----:B------:R-:W-:-:S07]  /*9970*/  IMAD.MOV.U32 R7, RZ, RZ, R9 ;  /* 0x000000ffff077224 */ /* 0x000fce00078e0009 */
.L_x_237:
[----:B------:R-:W-:-:S04]  /*9980*/  IMAD.IADD R8, R4, 0x1, -R3 ;  /* 0x0000000104087824 */ /* 0x000fc800078e0a03 */
[----:B------:R-:W-:-:S05]  /*9990*/  IMAD R2, R7, UR5, R8 ;  /* 0x0000000507027c24 */ /* 0x000fca000f8e0208 */
[----:B------:R-:W-:-:S13]  /*99a0*/  ISETP.GT.AND P0, PT, R2, UR6, PT ;  /* 0x0000000602007c0c */ /* 0x000fda000bf04270 */
[----:B------:R-:W-:-:S04]  /*99b0*/  VOTE.ANY R4, PT, !P0 ;  /* 0x0000000000047806 */ /* 0x000fc800040e0100 */
[----:B------:R-:W0:Y:S01]  /*99c0*/  POPC R19, R4 ;  /* 0x0000000400137309 */ /* 0x000e220000000000 */
[----:B------:R-:W-:Y:S01]  /*99d0*/  ISETP.NE.AND P0, PT, R4, RZ, PT ;  /* 0x000000ff0400720c */ /* 0x000fe20003f05270 */
[----:B0-----:R-:W0:Y:S02]  /*99e0*/  SHFL.IDX PT, R10, R0, R19, 0x1f ;  /* 0x00001f13000a7589 */ /* 0x001e2400000e0000 */
[----:B0-----:R-:W-:-:S04]  /*99f0*/  IABS R9, R10 ;  /* 0x0000000a00097213 */ /* 0x001fc80000000000 */
[----:B------:R-:W0:Y:S08]  /*9a00*/  I2F.RP R6, R9 ;  /* 0x0000000900067306 */ /* 0x000e300000209400 */
[----:B0-----:R-:W0:Y:S02]  /*9a10*/  MUFU.RCP R6, R6 ;  /* 0x0000000600067308 */ /* 0x001e240000001000 */
[----:B0-----:R-:W-:-:S06]  /*9a20*/  VIADD R2, R6, 0xffffffe ;  /* 0x0ffffffe06027836 */ /* 0x001fcc0000000000 */
[----:B------:R0:W1:Y:S01]  /*9a30*/  F2I.FTZ.U32.TRUNC.NTZ R3, R2 ;  /* 0x0000000200037305 */ /* 0x000062000021f000 */
[----:B------:R-:W-:Y:S05]  /*9a40*/  @!P0 BRA `(.L_x_242) ;  /* 0x0000000000088947 */ /* 0x000fea0003800000 */
[----:B------:R-:W-:-:S06]  /*9a50*/  VIADD R16, R19, 0xffffffff ;  /* 0xffffffff13107836 */ /* 0x000fcc0000000000 */
[----:B------:R2:W3:Y:S02]  /*9a60*/  SHFL.IDX PT, R16, R7, R16, 0x1f ;  /* 0x00001f1007107589 */ /* 0x0004e400000e0000 */
.L_x_242:
[----:B---3--:R-:W-:Y:S01]  /*9a70*/  IMAD R16, R16, UR5, R8 ;  /* 0x0000000510107c24 */ /* 0x008fe2000f8e0208 */
[----:B0-----:R-:W-:Y:S01]  /*9a80*/  IABS R2, R10 ;  /* 0x0000000a00027213 */ /* 0x001fe20000000000 */
[----:B-1----:R-:W-:Y:S02]  /*9a90*/  IMAD.MOV R0, RZ, RZ, -R3 ;  /* 0x000000ffff007224 */ /* 0x002fe400078e0a03 */
[----:B------:R-:W-:Y:S01]  /*9aa0*/  VIADD R19, R19, UR4 ;  /* 0x0000000413137c36 */ /* 0x000fe20008000000 */
[----:B------:R-:W-:Y:S01]  /*9ab0*/  IADD3 R11, -R16, UR6, RZ ;  /* 0x00000006100b7c10 */ /* 0x000fe2000fffe1ff */
[----:B--2---:R-:W-:Y:S01]  /*9ac0*/  IMAD R7, R0, R9, RZ ;  /* 0x0000000900077224 */ /* 0x004fe200078e02ff */
[----:B------:R-:W-:Y:S01]  /*9ad0*/  IADD3 R4, RZ, -R2, RZ ;  /* 0x80000002ff047210 */ /* 0x000fe20007ffe0ff */
[----:B------:R-:W-:Y:S01]  /*9ae0*/  IMAD.MOV.U32 R2, RZ, RZ, RZ ;  /* 0x000000ffff027224 */ /* 0x000fe200078e00ff */
[----:B------:R-:W-:-:S03]  /*9af0*/  IABS R0, R11 ;  /* 0x0000000b00007213 */ /* 0x000fc60000000000 */
[----:B------:R-:W-:-:S04]  /*9b00*/  IMAD.HI.U32 R2, R3, R7, R2 ;  /* 0x0000000703027227 */ /* 0x000fc800078e0002 */
[----:B------:R-:W-:Y:S02]  /*9b10*/  IMAD.MOV.U32 R3, RZ, RZ, R0 ;  /* 0x000000ffff037224 */ /* 0x000fe400078e0000 */
[----:B------:R-:W-:Y:S02]  /*9b20*/  IMAD.MOV.U32 R0, RZ, RZ, R4 ;  /* 0x000000ffff007224 */ /* 0x000fe400078e0004 */
[----:B------:R-:W-:-:S04]  /*9b30*/  IMAD.HI.U32 R2, R2, R3, RZ ;  /* 0x0000000302027227 */ /* 0x000fc800078e00ff */
[----:B------:R-:W-:-:S05]  /*9b40*/  IMAD R0, R2, R0, R3 ;  /* 0x0000000002007224 */ /* 0x000fca00078e0203 */
[----:B------:R-:W-:-:S13]  /*9b50*/  ISETP.GT.U32.AND P1, PT, R9, R0, PT ;  /* 0x000000000900720c */ /* 0x000fda0003f24070 */
[----:B------:R-:W-:Y:S02]  /*9b60*/  @!P1 IMAD.IADD R0, R0, 0x1, -R9 ;  /* 0x0000000100009824 */ /* 0x000fe400078e0a09 */
[----:B------:R-:W-:Y:S01]  /*9b70*/  @!P1 VIADD R2, R2, 0x1 ;  /* 0x0000000102029836 */ /* 0x000fe20000000000 */
[----:B------:R-:W-:Y:S02]  /*9b80*/  ISETP.NE.AND P1, PT, R10, RZ, PT ;  /* 0x000000ff0a00720c */ /* 0x000fe40003f25270 */
[----:B------:R-:W-:Y:S02]  /*9b90*/  ISETP.GE.U32.AND P0, PT, R0, R9, PT ;  /* 0x000000090000720c */ /* 0x000fe40003f06070 */
[----:B------:R-:W-:-:S04]  /*9ba0*/  LOP3.LUT R0, R11, R10, RZ, 0x3c, !PT ;  /* 0x0000000a0b007212 */ /* 0x000fc800078e3cff */
[----:B------:R-:W-:-:S07]  /*9bb0*/  ISETP.GE.AND P2, PT, R0, RZ, PT ;  /* 0x000000ff0000720c */ /* 0x000fce0003f46270 */
[----:B------:R-:W-:-:S06]  /*9bc0*/  @P0 IADD3 R2, R2, 0x1, RZ ;  /* 0x0000000102020810 */ /* 0x000fcc0007ffe0ff */
[----:B------:R-:W-:Y:S01]  /*9bd0*/  @!P2 IMAD.MOV R2, RZ, RZ, -R2 ;  /* 0x000000ffff02a224 */ /* 0x000fe200078e0a02 */
[----:B------:R-:W-:-:S05]  /*9be0*/  @!P1 LOP3.LUT R2, RZ, R10, RZ, 0x33, !PT ;  /* 0x0000000aff029212 */ /* 0x000fca00078e33ff */
[--C-:B------:R-:W-:Y:S02]  /*9bf0*/  IMAD.MOV R17, RZ, RZ, -R2.reuse ;  /* 0x000000ffff117224 */ /* 0x100fe400078e0a02 */
[----:B------:R-:W-:Y:S02]  /*9c00*/  IMAD.MOV.U32 R18, RZ, RZ, R2 ;  /* 0x000000ffff127224 */ /* 0x000fe400078e0002 */
[----:B------:R-:W-:Y:S01]  /*9c10*/  IMAD R17, R10, R17, R11 ;  /* 0x000000110a117224 */ /* 0x000fe200078e020b */
[----:B------:R-:W-:Y:S06]  /*9c20*/  BRA `(.L_x_243) ;  /* 0x0000000000147947 */ /* 0x000fec0003800000 */
.L_x_238:
[----:B------:R-:W-:Y:S01]  /*9c30*/  ULDC UR4, c[0x0][0xc3c] ;  /* 0x00030f0000047ab9 */ /* 0x000fe20000000800 */
[----:B------:R-:W-:Y:S01]  /*9c40*/  IMAD.MOV.U32 R17, RZ, RZ, RZ ;  /* 0x000000ffff117224 */ /* 0x000fe200078e00ff */
[----:B------:R-:W-:Y:S01]  /*9c50*/  MOV R16, UR6 ;  /* 0x0000000600107c02 */ /* 0x000fe20008000f00 */
[----:B------:R-:W-:Y:S02]  /*9c60*/  IMAD.MOV.U32 R18, RZ, RZ, RZ ;  /* 0x000000ffff127224 */ /* 0x000fe400078e00ff */
[----:B------:R-:W-:-:S07]  /*9c70*/  IMAD.U32 R19, RZ, RZ, UR4 ;  /* 0x00000004ff137e24 */ /* 0x000fce000f8e00ff */
.L_x_243:
[----:B------:R-:W-:-:S13]  /*9c80*/  ISETP.NE.AND P0, PT, R5, RZ, PT ;  /* 0x000000ff0500720c */ /* 0x000fda0003f05270 */
[----:B------:R-:W0:Y:S01]  /*9c90*/  @!P0 S2R R3, SR_CgaCtaId ;  /* 0x0000000000038919 */ /* 0x000e220000008800 */
[----:B------:R-:W-:-:S04]  /*9ca0*/  @!P0 MOV R0, 0x400 ;  /* 0x0000040000008802 */ /* 0x000fc80000000f00 */
[----:B0-----:R-:W-:-:S05]  /*9cb0*/  @!P0 LEA R0, R3, R0, 0x18 ;  /* 0x0000000003008211 */ /* 0x001fca00078ec0ff */
[----:B------:R0:W-:Y:S01]  /*9cc0*/  @!P0 STS.128 [R0+0x308d0], R16 ;  /* 0x0308d01000008388 */ /* 0x0001e20000000c00 */
[----:B------:R-:W-:Y:S06]  /*9cd0*/  BAR.ARV 0x5, 0x180 ;  /* 0x0146000000007b1d */ /* 0x000fec0000002000 */
.L_x_236:
[----:B------:R2:W-:Y:S01]  /*9ce0*/  STL [R1+0x1c], RZ ;  /* 0x00001cff01007387 */ /* 0x0005e20000100800 */
[----:B------:R-:W-:Y:S01]  /*9cf0*/  ULDC UR4, c[0x0][0xc3c] ;  /* 0x00030f0000047ab9 */ /* 0x000fe20000000800 */
[----:B------:R-:W-:Y:S01]  /*9d00*/  IMAD.MOV.U32 R28, RZ, RZ, 0x1 ;  /* 0x00000001ff1c7424 */ /* 0x000fe200078e00ff */
[----:B-1----:R-:W-:Y:S01]  /*9d10*/  ISETP.GE.AND P0, PT, R19, UR4, PT ;  /* 0x0000000413007c0c */ /* 0x002fe2000bf06270 */
[----:B------:R-:W-:-:S12]  /*9d20*/  IMAD.MOV.U32 R27, RZ, RZ, RZ ;  /* 0x000000ffff1b7224 */ /* 0x000fd800078e00ff */
[----:B--2---:R-:W-:Y:S05]  /*9d30*/  @P0 BRA `(.L_x_244) ;  /* 0x0000004400c40947 */ /* 0x004fea0003800000 */
[----:B0-----:R-:W2:Y:S01]  /*9d40*/  LDL R0, [R1+0x28] ;  /* 0x0000280001007983 */ /* 0x001ea20000100800 */
[----:B------:R-:W0:Y:S01]  /*9d50*/  S2UR UR5, SR_CgaCtaId ;  /* 0x00000000000579c3 */ /* 0x000e220000008800 */
[----:B------:R-:W-:Y:S01]  /*9d60*/  BSSY B8, `(.L_x_244) ;  /* 0x000046e000087945 */ /* 0x000fe20003800000 */
[----:B------:R-:W-:Y:S01]  /*9d70*/  IMAD.MOV.U32 R28, RZ, RZ, 0x1 ;  /* 0x00000001ff1c7424 */ /* 0x000fe200078e00ff */
[----:B------:R-:W1:Y:S01]  /*9d80*/  S2R R4, SR_TID.X ;  /* 0x0000000000047919 */ /* 0x000e620000002100 */
[----:B------:R-:W-:Y:S01]  /*9d90*/  IMAD.MOV.U32 R27, RZ, RZ, RZ ;  /* 0x000000ffff1b7224 */ /* 0x000fe200078e00ff */
[----:B------:R-:W-:Y:S01]  /*9da0*/  ULDC UR39, c[0x0][0xc] ;  /* 0x0000030000277ab9 */ /* 0x000fe20000000800 */
[----:B------:R3:W-:Y:S01]  /*9db0*/  STL [R1+0x1c], RZ ;  /* 0x00001cff01007387 */ /* 0x0007e20000100800 */
[C---:B-1----:R-:W-:Y:S01]  /*9dc0*/  IMAD.SHL.U32 R32, R4.reuse, 0x8, RZ ;  /* 0x0000000804207824 */ /* 0x042fe200078e00ff */
[----:B------:R-:W-:-:S04]  /*9dd0*/  LOP3.LUT R2, R4, 0x7f, RZ, 0xc0, !PT ;  /* 0x0000007f04027812 */ /* 0x000fc800078ec0ff */
[----:B------:R-:W-:Y:S02]  /*9de0*/  SHF.R.U32.HI R2, RZ, 0x3, R2 ;  /* 0x00000003ff027819 */ /* 0x000fe40000011602 */
[----:B--2---:R-:W-:Y:S02]  /*9df0*/  R2UR UR4, R0 ;  /* 0x00000000000472ca */ /* 0x004fe400000e0000 */
[----:B------:R-:W-:-:S04]  /*9e00*/  LOP3.LUT R0, R32, 0x1f8, RZ, 0xc0, !PT ;  /* 0x000001f820007812 */ /* 0x000fc800078ec0ff */
[----:B------:R-:W-:Y:S02]  /*9e10*/  LOP3.LUT R3, R0, 0x38, R4, 0x78, !PT ;  /* 0x0000003800037812 */ /* 0x000fe400078e7804 */
[----:B------:R-:W-:Y:S02]  /*9e20*/  SHF.L.U32 R0, R4, 0x4, RZ ;  /* 0x0000000404007819 */ /* 0x000fe400000006ff */
[----:B------:R-:W-:Y:S02]  /*9e30*/  LOP3.LUT R36, R3, 0x200, R32, 0xf8, !PT ;  /* 0x0000020003247812 */ /* 0x000fe400078ef820 */
[----:B------:R-:W-:Y:S01]  /*9e40*/  LOP3.LUT R32, R32, 0x38, RZ, 0xc0, !PT ;  /* 0x0000003820207812 */ /* 0x000fe200078ec0ff */
[----:B------:R-:W-:Y:S01]  /*9e50*/  ULOP3.LUT UR38, UR4, 0x2, URZ, 0xfc, !UPT ;  /* 0x0000000204267892 */ /* 0x000fe2000f8efc3f */
[----:B------:R-:W-:Y:S02]  /*9e60*/  LOP3.LUT R0, R2, 0x70, R0, 0xf8, !PT ;  /* 0x0000007002007812 */ /* 0x000fe400078ef800 */
[----:B------:R-:W-:Y:S01]  /*9e70*/  UMOV UR4, 0x400 ;  /* 0x0000040000047882 */ /* 0x000fe20000000000 */
[C---:B------:R-:W-:Y:S01]  /*9e80*/  LOP3.LUT R34, R32.reuse, 0x40, RZ, 0xfc, !PT ;  /* 0x0000004020227812 */ /* 0x040fe200078efcff */
[----:B0-----:R-:W-:Y:S01]  /*9e90*/  ULEA UR4, UR5, UR4, 0x18 ;  /* 0x0000000405047291 */ /* 0x001fe2000f8ec03f */
[----:B------:R-:W-:-:S05]  /*9ea0*/  LOP3.LUT R33, R32, 0x80, RZ, 0xfc, !PT ;  /* 0x0000008020217812 */ /* 0x000fca00078efcff */
[----:B------:R-:W-:-:S04]  /*9eb0*/  IMAD.U32 R22, RZ, RZ, UR4 ;  /* 0x00000004ff167e24 */ /* 0x000fc8000f8e00ff */
[----:B---3--:R-:W-:-:S07]  /*9ec0*/  IMAD R37, R36, 0x2, R22 ;  /* 0x0000000224257824 */ /* 0x008fce00078e0216 */
.L_x_307:
[----:B0-----:R-:W0:Y:S02]  /*9ed0*/  LDC.64 R2, c[0x0][0xc88] ;  /* 0x00032200ff027b82 */ /* 0x001e240000000a00 */
[----:B0-----:R-:W-:-:S05]  /*9ee0*/  IMAD.WIDE R2, R19, 0x4, R2 ;  /* 0x0000000413027825 */ /* 0x001fca00078e0202 */
[----:B------:R-:W2:Y:S01]  /*9ef0*/  LDG.E R29, desc[UR36][R2.64] ;  /* 0x00000024021d7981 */ /* 0x000ea2000c1e1900 */
[----:B------:R-:W-:Y:S05]  /*9f00*/  YIELD ;  /* 0x0000000000007946 */ /* 0x000fea0003800000 */
[----:B------:R-:W-:Y:S01]  /*9f10*/  ULDC.64 UR4, c[0x0][0xa28] ;  /* 0x00028a0000047ab9 */ /* 0x000fe20000000a00 */
[----:B------:R-:W-:Y:S01]  /*9f20*/  IMAD.MOV.U32 R30, RZ, RZ, RZ ;  /* 0x000000ffff1e7224 */ /* 0x000fe200078e00ff */
[----:B------:R-:W-:Y:S01]  /*9f30*/  ISETP.NE.U32.AND P0, PT, RZ, UR4, PT ;  /* 0x00000004ff007c0c */ /* 0x000fe2000bf05070 */
[----:B------:R-:W-:-:S03]  /*9f40*/  ULDC.64 UR6, c[0x0][0xa18] ;  /* 0x0002860000067ab9 */ /* 0x000fc60000000a00 */
[----:B------:R-:W-:Y:S01]  /*9f50*/  ISETP.NE.AND.EX P0, PT, RZ, UR5, PT, P0 ;  /* 0x00000005ff007c0c */ /* 0x000fe2000bf05300 */
[----:B------:R-:W-:Y:S01]  /*9f60*/  IMAD.MOV.U32 R35, RZ, RZ, RZ ;  /* 0x000000ffff237224 */ /* 0x000fe200078e00ff */
[----:B--2---:R-:W-:-:S11]  /*9f70*/  SHF.R.S32.HI R0, RZ, 0x1f, R29 ;  /* 0x0000001fff007819 */ /* 0x004fd6000001141d */
[C---:B------:R-:W-:Y:S02]  /*9f80*/  @P0 LEA R2, P1, R29.reuse, UR4, 0x2 ;  /* 0x000000041d020c11 */ /* 0x040fe4000f8210ff */
[C---:B------:R-:W-:Y:S01]  /*9f90*/  SHF.L.U32 R24, R29.reuse, 0x2, RZ ;  /* 0x000000021d187819 */ /* 0x040fe200000006ff */
[----:B------:R0:W-:Y:S01]  /*9fa0*/  STL [R1+0x10], R0 ;  /* 0x0000100001007387 */ /* 0x0001e20000100800 */
[----:B------:R-:W-:Y:S01]  /*9fb0*/  @P0 LEA.HI.X R3, R29, UR5, R0, 0x2, P1 ;  /* 0x000000051d030c11 */ /* 0x000fe200088f1400 */
[----:B------:R-:W-:-:S04]  /*9fc0*/  ULDC.64 UR4, c[0x0][0xa00] ;  /* 0x0002800000047ab9 */ /* 0x000fc80000000a00 */
[----:B-1----:R1:W2:Y:S01]  /*9fd0*/  @P0 LDG.E R30, desc[UR36][R2.64] ;  /* 0x00000024021e0981 */ /* 0x0022a2000c1e1900 */
[----:B------:R-:W-:Y:S02]  /*9fe0*/  ISETP.NE.U32.AND P0, PT, RZ, UR4, PT ;  /* 0x00000004ff007c0c */ /* 0x000fe4000bf05070 */
[----:B------:R-:W-:Y:S02]  /*9ff0*/  SHF.L.U64.HI R25, R29, 0x2, R0 ;  /* 0x000000021d197819 */ /* 0x000fe40000010200 */
[----:B------:R-:W-:Y:S02]  /*a000*/  ISETP.NE.AND.EX P2, PT, RZ, UR5, PT, P0 ;  /* 0x00000005ff007c0c */ /* 0x000fe4000bf45300 */
[----:B------:R-:W-:Y:S02]  /*a010*/  ISETP.NE.U32.AND P0, PT, RZ, UR6, PT ;  /* 0x00000006ff007c0c */ /* 0x000fe4000bf05070 */
[----:B------:R-:W-:Y:S02]  /*a020*/  LOP3.LUT R23, R23, 0xffffffbf, RZ, 0xc0, !PT ;  /* 0xffffffbf17177812 */ /* 0x000fe400078ec0ff */
[----:B------:R-:W-:-:S02]  /*a030*/  ISETP.NE.AND.EX P0, PT, RZ, UR7, PT, P0 ;  /* 0x00000007ff007c0c */ /* 0x000fc4000bf05300 */
[----:B-1----:R-:W-:-:S04]  /*a040*/  IADD3 R2, P1, R24, UR4, RZ ;  /* 0x0000000418027c10 */ /* 0x002fc8000ff3e0ff */
[----:B------:R-:W-:Y:S01]  /*a050*/  IADD3.X R3, R25, UR5, RZ, P1, !PT ;  /* 0x0000000519037c10 */ /* 0x000fe20008ffe4ff */
[----:B------:R-:W-:Y:S01]  /*a060*/  ULDC.64 UR4, c[0x0][0x418] ;  /* 0x0001060000047ab9 */ /* 0x000fe20000000a00 */
[----:B------:R-:W-:-:S03]  /*a070*/  @P2 LOP3.LUT R23, R23, 0x40, RZ, 0xfc, !PT ;  /* 0x0000004017172812 */ /* 0x000fc600078efcff */
[----:B------:R1:W5:Y:S02]  /*a080*/  @P2 LDG.E R35, desc[UR36][R2.64] ;  /* 0x0000002402232981 */ /* 0x000364000c1e1900 */
[----:B------:R-:W-:-:S04]  /*a090*/  @P0 IADD3 R4, P1, R24, UR6, RZ ;  /* 0x0000000618040c10 */ /* 0x000fc8000ff3e0ff */
[----:B------:R-:W-:-:S05]  /*a0a0*/  @P0 IADD3.X R5, R25, UR7, RZ, P1, !PT ;  /* 0x0000000719050c10 */ /* 0x000fca0008ffe4ff */
[----:B---3--:R-:W3:Y:S01]  /*a0b0*/  @P0 LDG.E R4, desc[UR36][R4.64] ;  /* 0x0000002404040981 */ /* 0x008ee2000c1e1900 */
[----:B------:R-:W-:-:S03]  /*a0c0*/  UISETP.NE.U32.AND UP0, UPT, UR4, URZ, UPT ;  /* 0x0000003f0400728c */ /* 0x000fc6000bf05070 */
[----:B------:R-:W-:Y:S01]  /*a0d0*/  ULDC UR4, c[0x0][0x424] ;  /* 0x0001090000047ab9 */ /* 0x000fe20000000800 */
[----:B------:R-:W-:-:S03]  /*a0e0*/  UISETP.NE.AND.EX UP0, UPT, UR5, URZ, UPT, UP0 ;  /* 0x0000003f0500728c */ /* 0x000fc6000bf05300 */
[----:B------:R-:W-:Y:S01]  /*a0f0*/  ULDC UR5, c[0x0][0x2f0] ;  /* 0x0000bc0000057ab9 */ /* 0x000fe20000000800 */
[----:B------:R-:W-:-:S04]  /*a100*/  USEL UR4, UR4, 0x1, UP0 ;  /* 0x0000000104047887 */ /* 0x000fc80008000000 */
[----:B------:R-:W-:-:S06]  /*a110*/  UIMAD UR4, UR4, UR5, URZ ;  /* 0x00000005040472a4 */ /* 0x000fcc000f8e023f */
[----:B0-----:R-:W-:Y:S01]  /*a120*/  IMAD.U32 R0, RZ, RZ, UR4 ;  /* 0x00000004ff007e24 */ /* 0x001fe2000f8e00ff */
[----:B--2---:R1:W-:Y:S04]  /*a130*/  STL [R1+0x4], R30 ;  /* 0x0000041e01007387 */ /* 0x0043e80000100800 */
[----:B---3--:R1:W-:Y:S01]  /*a140*/  @P0 STL [R1+0x18], R4 ;  /* 0x0000180401000387 */ /* 0x0083e20000100800 */
[----:B------:R-:W-:Y:S05]  /*a150*/  @P0 BRA `(.L_x_245) ;  /* 0x0000000000200947 */ /* 0x000fea0003800000 */
[----:B------:R-:W-:Y:S02]  /*a160*/  ULDC UR4, c[0x0][0x288] ;  /* 0x0000a20000047ab9 */ /* 0x000fe40000000800 */
[----:B-1----:R-:W-:-:S05]  /*a170*/  IMAD.U32 R4, RZ, RZ, UR4 ;  /* 0x00000004ff047e24 */ /* 0x002fca000f8e00ff */
[----:B------:R0:W-:Y:S01]  /*a180*/  STL [R1+0x18], R4 ;  /* 0x0000180401007387 */ /* 0x0001e20000100800 */
[----:B------:R-:W-:Y:S05]  /*a190*/  @!P2 BRA `(.L_x_245) ;  /* 0x000000000010a947 */ /* 0x000fea0003800000 */
[----:B------:R-:W2:Y:S04]  /*a1a0*/  LDG.E R5, desc[UR36][R2.64] ;  /* 0x0000002402057981 */ /* 0x000ea8000c1e1900 */
[----:B0-----:R-:W2:Y:S02]  /*a1b0*/  LDG.E R4, desc[UR36][R2.64+0x4] ;  /* 0x0000042402047981 */ /* 0x001ea4000c1e1900 */
[----:B--2---:R-:W-:-:S05]  /*a1c0*/  IMAD.IADD R2, R4, 0x1, -R5 ;  /* 0x0000000104027824 */ /* 0x004fca00078e0a05 */
[----:B------:R2:W-:Y:S02]  /*a1d0*/  STL [R1+0x18], R2 ;  /* 0x0000180201007387 */ /* 0x0005e40000100800 */
.L_x_245:
[----:B------:R-:W-:Y:S01]  /*a1e0*/  ULDC.64 UR4, c[0x0][0xa20] ;  /* 0x0002880000047ab9 */ /* 0x000fe20000000a00 */
[----:B------:R-:W-:Y:S01]  /*a1f0*/  IMAD.MOV.U32 R31, RZ, RZ, R29 ;  /* 0x000000ffff1f7224 */ /* 0x000fe200078e001d */
[----:B------:R-:W-:-:S04]  /*a200*/  ISETP.NE.U32.AND P0, PT, RZ, UR4, PT ;  /* 0x00000004ff007c0c */ /* 0x000fc8000bf05070 */
[----:B------:R-:W-:-:S13]  /*a210*/  ISETP.NE.AND.EX P0, PT, RZ, UR5, PT, P0 ;  /* 0x00000005ff007c0c */ /* 0x000fda000bf05300 */
[----:B------:R-:W-:Y:S05]  /*a220*/  @!P0 BRA `(.L_x_246) ;  /* 0x0000000000108947 */ /* 0x000fea0003800000 */
[----:B-12---:R-:W-:-:S04]  /*a230*/  IADD3 R2, P0, R24, UR4, RZ ;  /* 0x0000000418027c10 */ /* 0x006fc8000ff1e0ff */
[----:B------:R-:W-:-:S05]  /*a240*/  IADD3.X R3, R25, UR5, RZ, P0, !PT ;  /* 0x0000000519037c10 */ /* 0x000fca00087fe4ff */
[----:B------:R3:W5:Y:S01]  /*a250*/  LDG.E R0, desc[UR36][R2.64] ;  /* 0x0000002402007981 */ /* 0x000762000c1e1900 */
[----:B------:R-:W-:Y:S05]  /*a260*/  BRA `(.L_x_247) ;  /* 0x0000000000247947 */ /* 0x000fea0003800000 */
.L_x_246:
[----:B------:R-:W-:Y:S02]  /*a270*/  ULDC.64 UR4, c[0x0][0xa08] ;  /* 0x0002820000047ab9 */ /* 0x000fe40000000a00 */
[----:B------:R-:W-:-:S04]  /*a280*/  ISETP.NE.U32.AND P0, PT, RZ, UR4, PT ;  /* 0x00000004ff007c0c */ /* 0x000fc8000bf05070 */
[----:B------:R-:W-:-:S13]  /*a290*/  ISETP.NE.AND.EX P0, PT, RZ, UR5, PT, P0 ;  /* 0x00000005ff007c0c */ /* 0x000fda000bf05300 */
[----:B------:R-:W-:Y:S05]  /*a2a0*/  @!P0 BRA `(.L_x_247) ;  /* 0x0000000000148947 */ /* 0x000fea0003800000 */
[----:B-12---:R-:W1:Y:S02]  /*a2b0*/  LDC.64 R2, c[0x0][0xa08] ;  /* 0x00028200ff027b82 */ /* 0x006e640000000a00 */
[----:B-1----:R-:W-:-:S05]  /*a2c0*/  IMAD.WIDE R2, R31, 0x4, R2 ;  /* 0x000000041f027825 */ /* 0x002fca00078e0202 */
[----:B------:R-:W2:Y:S04]  /*a2d0*/  LDG.E R0, desc[UR36][R2.64] ;  /* 0x0000002402007981 */ /* 0x000ea8000c1e1900 */
[----:B------:R-:W2:Y:S02]  /*a2e0*/  LDG.E R5, desc[UR36][R2.64+0x4] ;  /* 0x0000042402057981 */ /* 0x000ea4000c1e1900 */
[----:B--2---:R-:W-:-:S07]  /*a2f0*/  IADD3 R0, -R0, R5, RZ ;  /* 0x0000000500007210 */ /* 0x004fce0007ffe1ff */
.L_x_247:
[----:B-123-5:R-:W-:Y:S01]  /*a300*/  IMAD.IADD R2, R0, 0x1, -R30 ;  /* 0x0000000100027824 */ /* 0x02efe200078e0a1e */
[----:B------:R-:W-:Y:S03]  /*a310*/  BSSY B7, `(.L_x_248) ;  /* 0x0000374000077945 */ /* 0x000fe60003800000 */
[C---:B------:R-:W-:Y:S01]  /*a320*/  VIADD R0, R2.reuse, 0x5f ;  /* 0x0000005f02007836 */ /* 0x040fe20000000000 */
[----:B------:R1:W-:Y:S01]  /*a330*/  STL [R1], R2 ;  /* 0x0000000201007387 */ /* 0x0003e20000100800 */
[----:B------:R-:W-:Y:S02]  /*a340*/  ISETP.GT.AND P0, PT, R2, RZ, PT ;  /* 0x000000ff0200720c */ /* 0x000fe40003f04270 */
[----:B------:R-:W-:-:S05]  /*a350*/  IMAD.HI R0, R0, 0x2aaaaaab, RZ ;  /* 0x2aaaaaab00007827 */ /* 0x000fca00078e02ff */
[----:B------:R-:W-:-:S04]  /*a360*/  SHF.R.U32.HI R3, RZ, 0x1f, R0 ;  /* 0x0000001fff037819 */ /* 0x000fc80000011600 */
[----:B------:R-:W-:-:S05]  /*a370*/  LEA.HI.SX32 R0, R0, R3, 0x1c ;  /* 0x0000000300007211 */ /* 0x000fca00078fe2ff */
[----:B------:R1:W-:Y:S01]  /*a380*/  STL [R1+0x20], R0 ;  /* 0x0000200001007387 */ /* 0x0003e20000100800 */
[----:B------:R-:W-:Y:S05]  /*a390*/  @P0 BRA `(.L_x_249) ;  /* 0x0000000000440947 */ /* 0x000fea0003800000 */
[----:B-1----:R-:W1:Y:S02]  /*a3a0*/  S2R R2, SR_TID.X ;  /* 0x0000000000027919 */ /* 0x002e640000002100 */
[----:B-1----:R-:W-:-:S04]  /*a3b0*/  LOP3.LUT R2, R2, 0x7f, RZ, 0xc0, !PT ;  /* 0x0000007f02027812 */ /* 0x002fc800078ec0ff */
[----:B------:R-:W-:-:S13]  /*a3c0*/  ISETP.NE.AND P0, PT, R2, RZ, PT ;  /* 0x000000ff0200720c */ /* 0x000fda0003f05270 */
[----:B------:R-:W-:Y:S05]  /*a3d0*/  @P0 BRA `(.L_x_250) ;  /* 0x00000034009c0947 */ /* 0x000fea0003800000 */
[----:B------:R-:W1:Y:S01]  /*a3e0*/  S2R R7, SR_LANEID ;  /* 0x0000000000077919 */ /* 0x000e620000000000 */
[----:B------:R-:W-:Y:S01]  /*a3f0*/  VOTEU.ANY UR4, UPT, PT ;  /* 0x0000000000047886 */ /* 0x000fe200038e0100 */
[----:B------:R-:W2:Y:S01]  /*a400*/  LDC.64 R2, c[0x0][0xc60] ;  /* 0x00031800ff027b82 */ /* 0x000ea20000000a00 */
[----:B------:R-:W1:Y:S08]  /*a410*/  FLO.U32 R0, UR4 ;  /* 0x0000000400007d00 */ /* 0x000e7000080e0000 */
[----:B------:R-:W2:Y:S01]  /*a420*/  POPC R5, UR4 ;  /* 0x0000000400057d09 */ /* 0x000ea20008000000 */
[----:B-1----:R-:W-:-:S13]  /*a430*/  ISETP.EQ.U32.AND P0, PT, R0, R7, PT ;  /* 0x000000070000720c */ /* 0x002fda0003f02070 */
[----:B--2---:R-:W2:Y:S01]  /*a440*/  @P0 ATOMG.E.ADD.STRONG.GPU PT, R3, desc[UR36][R2.64], R5 ;  /* 0x00000005020309a8 */ /* 0x004ea200081ee1e4 */
[----:B0-----:R-:W0:Y:S02]  /*a450*/  S2R R4, SR_LTMASK ;  /* 0x0000000000047919 */ /* 0x001e240000003900 */
[----:B0-----:R-:W-:-:S04]  /*a460*/  LOP3.LUT R4, R4, UR4, RZ, 0xc0, !PT ;  /* 0x0000000404047c12 */ /* 0x001fc8000f8ec0ff */
[----:B------:R-:W0:Y:S01]  /*a470*/  POPC R7, R4 ;  /* 0x0000000400077309 */ /* 0x000e220000000000 */
[----:B--2---:R-:W0:Y:S02]  /*a480*/  SHFL.IDX PT, R0, R3, R0, 0x1f ;  /* 0x00001f0003007589 */ /* 0x004e2400000e0000 */
[----:B0-----:R-:W-:Y:S01]  /*a490*/  IADD3 R16, R0, UR39, R7 ;  /* 0x0000002700107c10 */ /* 0x001fe2000fffe007 */
[----:B------:R-:W-:Y:S06]  /*a4a0*/  BRA `(.L_x_250) ;  /* 0x0000003400687947 */ /* 0x000fec0003800000 */
.L_x_249:
[----:B-1----:R-:W-:Y:S01]  /*a4b0*/  VIADD R0, R22, 0x1e400 ;  /* 0x0001e40016007836 */ /* 0x002fe20000000000 */
[----:B------:R-:W-:Y:S04]  /*a4c0*/  BSSY B6, `(.L_x_251) ;  /* 0x0000013000067945 */ /* 0x000fe80003800000 */
[----:B------:R-:W-:-:S13]  /*a4d0*/  LOP3.LUT P0, RZ, R0, 0x3ff, RZ, 0xc0, !PT ;  /* 0x000003ff00ff7812 */ /* 0x000fda000780c0ff */
[----:B------:R-:W-:Y:S05]  /*a4e0*/  @!P0 BRA `(.L_x_252) ;  /* 0x0000000000408947 */ /* 0x000fea0003800000 */
[----:B------:R-:W-:Y:S01]  /*a4f0*/  MOV R2, 0x0 ;  /* 0x0000000000027802 */ /* 0x000fe20000000f00 */
[----:B------:R-:W-:Y:S01]  /*a500*/  ULDC.64 UR6, c[0x4][0x88] ;  /* 0x0100220000067ab9 */ /* 0x000fe20000000a00 */
[----:B------:R-:W-:Y:S01]  /*a510*/  ULDC.64 UR8, c[0x4][0x90] ;  /* 0x0100240000087ab9 */ /* 0x000fe20000000a00 */
[----:B------:R-:W-:Y:S01]  /*a520*/  ULDC.64 UR4, c[0x4][0x8] ;  /* 0x0100020000047ab9 */ /* 0x000fe20000000a00 */
[----:B0-----:R-:W-:Y:S01]  /*a530*/  IMAD.U32 R4, RZ, RZ, UR6 ;  /* 0x00000006ff047e24 */ /* 0x001fe2000f8e00ff */
[----:B------:R-:W-:Y:S01]  /*a540*/  MOV R6, UR8 ;  /* 0x0000000800067c02 */ /* 0x000fe20008000f00 */
[----:B------:R-:W0:Y:S01]  /*a550*/  LDC.64 R2, c[0x4][R2] ;  /* 0x0100000002027b82 */ /* 0x000e220000000a00 */
[----:B------:R-:W-:Y:S01]  /*a560*/  IMAD.U32 R5, RZ, RZ, UR7 ;  /* 0x00000007ff057e24 */ /* 0x000fe2000f8e00ff */
[----:B------:R-:W-:Y:S01]  /*a570*/  MOV R13, RZ ;  /* 0x000000ff000d7202 */ /* 0x000fe20000000f00 */
[----:B------:R-:W-:Y:S02]  /*a580*/  IMAD.U32 R7, RZ, RZ, UR9 ;  /* 0x00000009ff077e24 */ /* 0x000fe4000f8e00ff */
[----:B------:R-:W-:-:S02]  /*a590*/  IMAD.U32 R10, RZ, RZ, UR4 ;  /* 0x00000004ff0a7e24 */ /* 0x000fc4000f8e00ff */
[----:B------:R-:W-:Y:S02]  /*a5a0*/  IMAD.U32 R11, RZ, RZ, UR5 ;  /* 0x00000005ff0b7e24 */ /* 0x000fe4000f8e00ff */
[----:B------:R-:W-:Y:S02]  /*a5b0*/  IMAD.MOV.U32 R8, RZ, RZ, 0x70 ;  /* 0x00000070ff087424 */ /* 0x000fe400078e00ff */
[----:B------:R-:W-:-:S07]  /*a5c0*/  IMAD.MOV.U32 R12, RZ, RZ, 0x1 ;  /* 0x00000001ff0c7424 */ /* 0x000fce00078e00ff */
[----:B------:R-:W-:-:S07]  /*a5d0*/  LEPC R20, `(.L_x_252) ;  /* 0x000000001014794e */ /* 0x000fce0000000000 */
[----:B0-----:R-:W-:Y:S05]  /*a5e0*/  CALL.ABS.NOINC R2 ;  /* 0x0000000002007343 */ /* 0x001fea0003c00000 */
.L_x_252:
[----:B------:R-:W-:Y:S05]  /*a5f0*/  BSYNC B6 ;  /* 0x0000000000067941 */ /* 0x000fea0003800000 */
.L_x_251:
[----:B------:R-:W-:Y:S01]  /*a600*/  VIADD R0, R22, 0x400 ;  /* 0x0000040016007836 */ /* 0x000fe20000000000 */
[----:B------:R-:W-:Y:S04]  /*a610*/  BSSY B6, `(.L_x_253) ;  /* 0x0000022000067945 */ /* 0x000fe80003800000 */
[----:B------:R-:W-:-:S13]  /*a620*/  LOP3.LUT P0, RZ, R0, 0x3ff, RZ, 0xc0, !PT ;  /* 0x000003ff00ff7812 */ /* 0x000fda000780c0ff */
[----:B------:R-:W-:Y:S05]  /*a630*/  @!P0 BRA `(.L_x_254) ;  /* 0x00000000007c8947 */ /* 0x000fea0003800000 */
[----:B------:R-:W-:Y:S01]  /*a640*/  MOV R26, 0x0 ;  /* 0x00000000001a7802 */ /* 0x000fe20000000f00 */
[----:B------:R-:W-:Y:S01]  /*a650*/  ULDC.64 UR6, c[0x4][0x88] ;  /* 0x0100220000067ab9 */ /* 0x000fe20000000a00 */
[----:B------:R-:W-:Y:S01]  /*a660*/  ULDC.64 UR8, c[0x4][0x90] ;  /* 0x0100240000087ab9 */ /* 0x000fe20000000a00 */
[----:B------:R-:W-:Y:S01]  /*a670*/  ULDC.64 UR4, c[0x4][0x10] ;  /* 0x0100040000047ab9 */ /* 0x000fe20000000a00 */
[----:B------:R1:W2:Y:S01]  /*a680*/  LDC.64 R2, c[0x4][R26] ;  /* 0x010000001a027b82 */ /* 0x0002a20000000a00 */
[----:B0-----:R-:W-:Y:S01]  /*a690*/  IMAD.U32 R4, RZ, RZ, UR6 ;  /* 0x00000006ff047e24 */ /* 0x001fe2000f8e00ff */
[----:B------:R-:W-:Y:S01]  /*a6a0*/  MOV R10, UR4 ;  /* 0x00000004000a7c02 */ /* 0x000fe20008000f00 */
[----:B------:R-:W-:Y:S02]  /*a6b0*/  IMAD.U32 R5, RZ, RZ, UR7 ;  /* 0x00000007ff057e24 */ /* 0x000fe4000f8e00ff */
[----:B------:R-:W-:Y:S02]  /*a6c0*/  IMAD.U32 R6, RZ, RZ, UR8 ;  /* 0x00000008ff067e24 */ /* 0x000fe4000f8e00ff */
[----:B------:R-:W-:-:S02]  /*a6d0*/  IMAD.U32 R7, RZ, RZ, UR9 ;  /* 0x00000009ff077e24 */ /* 0x000fc4000f8e00ff */
[----:B------:R-:W-:Y:S02]  /*a6e0*/  IMAD.U32 R11, RZ, RZ, UR5 ;  /* 0x00000005ff0b7e24 */ /* 0x000fe4000f8e00ff */
[----:B------:R-:W-:Y:S02]  /*a6f0*/  IMAD.MOV.U32 R8, RZ, RZ, 0x70 ;  /* 0x00000070ff087424 */ /* 0x000fe400078e00ff */
[----:B------:R-:W-:Y:S02]  /*a700*/  IMAD.MOV.U32 R12, RZ, RZ, 0x1 ;  /* 0x00000001ff0c7424 */ /* 0x000fe400078e00ff */
[----:B-1----:R-:W-:-:S07]  /*a710*/  IMAD.MOV.U32 R13, RZ, RZ, RZ ;  /* 0x000000ffff0d7224 */ /* 0x002fce00078e00ff */
[----:B------:R-:W-:-:S07]  /*a720*/  LEPC R20, `(.L_x_255) ;  /* 0x000000001014794e */ /* 0x000fce0000000000 */
[----:B--2---:R-:W-:Y:S05]  /*a730*/  CALL.ABS.NOINC R2 ;  /* 0x0000000002007343 */ /* 0x004fea0003c00000 */
.L_x_255:
[----:B------:R0:W1:Y:S01]  /*a740*/  LDC.64 R2, c[0x4][R26] ;  /* 0x010000001a027b82 */ /* 0x0000620000000a00 */
[----:B------:R-:W-:Y:S01]  /*a750*/  ULDC.64 UR6, c[0x4][0x88] ;  /* 0x0100220000067ab9 */ /* 0x000fe20000000a00 */
[----:B------:R-:W-:Y:S01]  /*a760*/  ULDC.64 UR8, c[0x4][0x90] ;  /* 0x0100240000087ab9 */ /* 0x000fe20000000a00 */
[----:B------:R-:W-:Y:S01]  /*a770*/  ULDC.64 UR4, c[0x4][0x18] ;  /* 0x0100060000047ab9 */ /* 0x000fe20000000a00 */
[----:B------:R-:W-:Y:S01]  /*a780*/  IMAD.U32 R4, RZ, RZ, UR6 ;  /* 0x00000006ff047e24 */ /* 0x000fe2000f8e00ff */
[----:B------:R-:W-:Y:S01]  /*a790*/  MOV R5, UR7 ;  /* 0x0000000700057c02 */ /* 0x000fe20008000f00 */
[----:B------:R-:W-:Y:S01]  /*a7a0*/  IMAD.U32 R6, RZ, RZ, UR8 ;  /* 0x00000008ff067e24 */ /* 0x000fe2000f8e00ff */
[----:B------:R-:W-:Y:S01]  /*a7b0*/  MOV R12, 0x1 ;  /* 0x00000001000c7802 */ /* 0x000fe20000000f00 */
[----:B------:R-:W-:Y:S02]  /*a7c0*/  IMAD.U32 R7, RZ, RZ, UR9 ;  /* 0x00000009ff077e24 */ /* 0x000fe4000f8e00ff */
[----:B------:R-:W-:-:S02]  /*a7d0*/  IMAD.U32 R10, RZ, RZ, UR4 ;  /* 0x00000004ff0a7e24 */ /* 0x000fc4000f8e00ff */
[----:B------:R-:W-:Y:S02]  /*a7e0*/  IMAD.U32 R11, RZ, RZ, UR5 ;  /* 0x00000005ff0b7e24 */ /* 0x000fe4000f8e00ff */
[----:B------:R-:W-:Y:S02]  /*a7f0*/  IMAD.MOV.U32 R8, RZ, RZ, 0x70 ;  /* 0x00000070ff087424 */ /* 0x000fe400078e00ff */
[----:B0-----:R-:W-:-:S07]  /*a800*/  IMAD.MOV.U32 R13, RZ, RZ, RZ ;  /* 0x000000ffff0d7224 */ /* 0x001fce00078e00ff */
[----:B------:R-:W-:-:S07]  /*a810*/  LEPC R20, `(.L_x_254) ;  /* 0x000000001014794e */ /* 0x000fce0000000000 */
[----:B-1----:R-:W-:Y:S05]  /*a820*/  CALL.ABS.NOINC R2 ;  /* 0x0000000002007343 */ /* 0x002fea0003c00000 */
.L_x_254:
[----:B------:R-:W-:Y:S05]  /*a830*/  BSYNC B6 ;  /* 0x0000000000067941 */ /* 0x000fea0003800000 */
.L_x_253:
[----:B------:R-:W2:Y:S01]  /*a840*/  LDL R26, [R1+0x20] ;  /* 0x00002000011a7983 */ /* 0x000ea20000100800 */
[----:B------:R-:W-:Y:S01]  /*a850*/  ULDC.64 UR4, c[0x0][0x9f8] ;  /* 0x00027e0000047ab9 */ /* 0x000fe20000000a00 */
[----:B------:R-:W1:Y:S02]  /*a860*/  LDC R8, c[0x0][0x430] ;  /* 0x00010c00ff087b82 */ /* 0x000e640000000800 */
[----:B------:R-:W3:Y:S01]  /*a870*/  LDL R2, [R1] ;  /* 0x0000000001027983 */ /* 0x000ee20000100800 */
[----:B------:R-:W-:Y:S01]  /*a880*/  ISETP.NE.U32.AND P0, PT, RZ, UR4, PT ;  /* 0x00000004ff007c0c */ /* 0x000fe2000bf05070 */
[----:B------:R-:W4:Y:S03]  /*a890*/  S2R R20, SR_TID.X ;  /* 0x0000000000147919 */ /* 0x000f260000002100 */
[----:B------:R-:W-:-:S13]  /*a8a0*/  ISETP.NE.AND.EX P0, PT, RZ, UR5, PT, P0 ;  /* 0x00000005ff007c0c */ /* 0x000fda000bf05300 */
[----:B------:R-:W-:Y:S01]  /*a8b0*/  @P0 IADD3 R24, P1, R24, UR4, RZ ;  /* 0x0000000418180c10 */ /* 0x000fe2000ff3e0ff */
[----:B------:R-:W0:Y:S01]  /*a8c0*/  S2R R21, SR_TID.X ;  /* 0x0000000000157919 */ /* 0x000e220000002100 */
[----:B------:R-:W-:Y:S01]  /*a8d0*/  LOP3.LUT R23, R23, 0xffffffdf, RZ, 0xc0, !PT ;  /* 0xffffffdf17177812 */ /* 0x000fe200078ec0ff */
[----:B------:R-:W-:Y:S01]  /*a8e0*/  ULDC UR4, c[0x0][0x2f4] ;  /* 0x0000bd0000047ab9 */ /* 0x000fe20000000800 */
[----:B------:R-:W-:-:S05]  /*a8f0*/  @P0 IADD3.X R25, R25, UR5, RZ, P1, !PT ;  /* 0x0000000519190c10 */ /* 0x000fca0008ffe4ff */
[----:B------:R-:W3:Y:S01]  /*a900*/  @P0 LDG.E R31, desc[UR36][R24.64] ;  /* 0x00000024181f0981 */ /* 0x000ee2000c1e1900 */
[----:B-1----:R-:W-:Y:S02]  /*a910*/  ISETP.NE.AND P2, PT, R8, 0x1, PT ;  /* 0x000000010800780c */ /* 0x002fe40003f45270 */
[----:B----4-:R-:W-:-:S04]  /*a920*/  LOP3.LUT R20, R20, 0x7f, RZ, 0xc0, !PT ;  /* 0x0000007f14147812 */ /* 0x010fc800078ec0ff */
[----:B------:R-:W-:-:S07]  /*a930*/  SHF.R.U32.HI R0, RZ, 0x3, R20 ;  /* 0x00000003ff007819 */ /* 0x000fce0000011614 */
[----:B------:R-:W1:Y:S08]  /*a940*/  @P2 LDC R7, c[0x0][0x434] ;  /* 0x00010d00ff072b82 */ /* 0x000e700000000800 */
[----:B------:R-:W4:Y:S01]  /*a950*/  @P2 LDC R5, c[0x0][0x438] ;  /* 0x00010e00ff052b82 */ /* 0x000f220000000800 */
[----:B0-----:R-:W-:-:S05]  /*a960*/  IMAD.SHL.U32 R20, R21, 0x10, RZ ;  /* 0x0000001015147824 */ /* 0x001fca00078e00ff */
[----:B------:R-:W-:Y:S02]  /*a970*/  LOP3.LUT R20, R0, 0x70, R20, 0xf8, !PT ;  /* 0x0000007000147812 */ /* 0x000fe400078ef814 */
[----:B------:R-:W-:-:S04]  /*a980*/  @P2 LOP3.LUT R23, R23, 0x20, RZ, 0xfc, !PT ;  /* 0x0000002017172812 */ /* 0x000fc800078efcff */
[----:B------:R-:W-:Y:S01]  /*a990*/  LOP3.LUT R23, R23, 0xffffffef, RZ, 0xc0, !PT ;  /* 0xffffffef17177812 */ /* 0x000fe200078ec0ff */
[----:B------:R-:W-:Y:S01]  /*a9a0*/  UMOV UR5, 0xffffffff ;  /* 0xffffffff00057882 */ /* 0x000fe20000000000 */
[----:B--2---:R-:W-:-:S04]  /*a9b0*/  VIADD R26, R26, 0xffffffff ;  /* 0xffffffff1a1a7836 */ /* 0x004fc80000000000 */
[----:B------:R-:W-:-:S05]  /*a9c0*/  IMAD R0, R26, 0x60, R20 ;  /* 0x000000601a007824 */ /* 0x000fca00078e0214 */
[----:B---3--:R-:W-:-:S04]  /*a9d0*/  ISETP.GE.AND P0, PT, R0, R2, PT ;  /* 0x000000020000720c */ /* 0x008fc80003f06270 */
[----:B------:R-:W-:Y:S01]  /*a9e0*/  ISETP.GT.U32.OR P0, PT, R20, 0x5f, P0 ;  /* 0x0000005f1400780c */ /* 0x000fe20000704470 */
[----:B------:R-:W-:-:S04]  /*a9f0*/  IMAD.IADD R0, R0, 0x1, R30 ;  /* 0x0000000100007824 */ /* 0x000fc800078e021e */
[----:B-1----:R-:W-:-:S08]  /*aa00*/  @P2 IMAD.HI.U32 R6, R0, R7, RZ ;  /* 0x0000000700062227 */ /* 0x002fd000078e00ff */
[----:B------:R-:W0:Y:S01]  /*aa10*/  @!P0 LDC.64 R2, c[0x0][0x428] ;  /* 0x00010a00ff028b82 */ /* 0x000e220000000a00 */
[----:B------:R-:W-:Y:S01]  /*aa20*/  IMAD.MOV.U32 R4, RZ, RZ, R0 ;  /* 0x000000ffff047224 */ /* 0x000fe200078e0000 */
[----:B----4-:R-:W-:Y:S02]  /*aa30*/  @P2 SHF.R.U32.HI R4, RZ, R5, R6 ;  /* 0x00000005ff042219 */ /* 0x010fe40000011606 */
[----:B------:R-:W-:Y:S02]  /*aa40*/  SHF.R.S32.HI R6, RZ, 0x1f, R31 ;  /* 0x0000001fff067819 */ /* 0x000fe4000001141f */
[----:B------:R-:W-:-:S03]  /*aa50*/  IADD3 R5, -R4, RZ, RZ ;  /* 0x000000ff04057210 */ /* 0x000fc60007ffe1ff */
[----:B------:R0:W-:Y:S02]  /*aa60*/  STL [R1+0x8], R6 ;  /* 0x0000080601007387 */ /* 0x0001e40000100800 */
[----:B------:R-:W-:Y:S01]  /*aa70*/  IMAD R0, R8, R5, R0 ;  /* 0x0000000508007224 */ /* 0x000fe200078e0200 */
[--C-:B------:R-:W-:Y:S01]  /*aa80*/  @!P0 SHF.R.S32.HI R5, RZ, 0x1f, R4.reuse ;  /* 0x0000001fff058819 */ /* 0x100fe20000011404 */
[-C--:B0-----:R-:W-:Y:S02]  /*aa90*/  @!P0 IMAD R6, R6, R2.reuse, RZ ;  /* 0x0000000206068224 */ /* 0x081fe400078e02ff */
[----:B------:R-:W-:-:S04]  /*aaa0*/  @!P0 IMAD.WIDE.U32 R4, R31, R2, R4 ;  /* 0x000000021f048225 */ /* 0x000fc800078e0004 */
[----:B------:R-:W-:Y:S02]  /*aab0*/  @!P0 IMAD R6, R31, R3, R6 ;  /* 0x000000031f068224 */ /* 0x000fe400078e0206 */
[----:B------:R-:W0:Y:S02]  /*aac0*/  @!P0 LDC.64 R2, c[0x0][0x418] ;  /* 0x00010600ff028b82 */ /* 0x000e240000000a00 */
[----:B------:R-:W-:Y:S02]  /*aad0*/  @!P0 IMAD.IADD R6, R5, 0x1, R6 ;  /* 0x0000000105068824 */ /* 0x000fe400078e0206 */
[----:B------:R-:W-:-:S05]  /*aae0*/  IMAD.U32 R5, RZ, RZ, UR38 ;  /* 0x00000026ff057e24 */ /* 0x000fca000f8e00ff */
[----:B------:R-:W-:Y:S02]  /*aaf0*/  ISETP.NE.AND P2, PT, R5, 0x3, PT ;  /* 0x000000030500780c */ /* 0x000fe40003f45270 */
[----:B0-----:R-:W-:-:S04]  /*ab00*/  @!P0 LEA R2, P1, R4, R2, 0x2 ;  /* 0x0000000204028211 */ /* 0x001fc800078210ff */
[----:B------:R-:W-:Y:S01]  /*ab10*/  @!P0 LEA.HI.X R3, R4, R3, R6, 0x2, P1 ;  /* 0x0000000304038211 */ /* 0x000fe200008f1406 */
[----:B------:R-:W-:-:S06]  /*ab20*/  IMAD.MOV.U32 R4, RZ, RZ, RZ ;  /* 0x000000ffff047224 */ /* 0x000fcc00078e00ff */
[----:B------:R0:W5:Y:S01]  /*ab30*/  @!P0 LDG.E R4, desc[UR36][R2.64] ;  /* 0x0000002402048981 */ /* 0x000162000c1e1900 */
[----:B------:R-:W-:Y:S02]  /*ab40*/  ISETP.GE.AND P0, PT, R32, UR4, PT ;  /* 0x0000000420007c0c */ /* 0x000fe4000bf06270 */
[----:B------:R-:W-:-:S04]  /*ab50*/  @P2 LOP3.LUT R23, R23, 0x10, RZ, 0xfc, !PT ;  /* 0x0000001017172812 */ /* 0x000fc800078efcff */
[----:B------:R-:W-:Y:S02]  /*ab60*/  LOP3.LUT R23, R23, 0xfffffffb, RZ, 0xc0, !PT ;  /* 0xfffffffb17177812 */ /* 0x000fe400078ec0ff */
[----:B------:R-:W-:-:S05]  /*ab70*/  ISETP.GE.AND P1, PT, R34, UR4, PT ;  /* 0x0000000422007c0c */ /* 0x000fca000bf26270 */
[----:B------:R-:W-:Y:S02]  /*ab80*/  @P0 LOP3.LUT R23, R23, 0x4, RZ, 0xfc, !PT ;  /* 0x0000000417170812 */ /* 0x000fe400078efcff */
[----:B------:R-:W-:Y:S02]  /*ab90*/  ISETP.GE.AND P0, PT, R33, UR4, PT ;  /* 0x0000000421007c0c */ /* 0x000fe4000bf06270 */
[----:B------:R-:W-:-:S04]  /*aba0*/  LOP3.LUT R23, R23, 0xfffffffe, RZ, 0xc0, !PT ;  /* 0xfffffffe17177812 */ /* 0x000fc800078ec0ff */
[----:B------:R-:W-:-:S04]  /*abb0*/  LOP3.LUT R23, R23, 0xfffffffd, RZ, 0xc0, !PT ;  /* 0xfffffffd17177812 */ /* 0x000fc800078ec0ff */
[----:B------:R-:W-:-:S04]  /*abc0*/  @P1 LOP3.LUT R23, R23, 0x2, RZ, 0xfc, !PT ;  /* 0x0000000217171812 */ /* 0x000fc800078efcff */
[----:B------:R-:W-:Y:S01]  /*abd0*/  @P0 LOP3.LUT R23, R23, 0x1, RZ, 0xfc, !PT ;  /* 0x0000000117170812 */ /* 0x000fe200078efcff */
[----:B0-----:R-:W-:Y:S06]  /*abe0*/  BRA.DIV UR5, `(.L_x_256) ;  /* 0x0000003e057c7947 */ /* 0x001fec000b800000 */
.L_x_324:
[----:B------:R-:W-:Y:S02]  /*abf0*/  ISETP.GT.U32.AND P0, PT, R20, 0x5f, PT ;  /* 0x0000005f1400780c */ /* 0x000fe40003f04070 */
[----:B------:R-:W-:Y:S02]  /*ac00*/  LOP3.LUT R23, R23, 0xfffffff7, RZ, 0xc0, !PT ;  /* 0xfffffff717177812 */ /* 0x000fe400078ec0ff */
[----:B------:R-:W-:-:S09]  /*ac10*/  SHF.R.S32.HI R30, RZ, 0x1f, R18 ;  /* 0x0000001fff1e7819 */ /* 0x000fd20000011412 */
[----:B------:R-:W-:Y:S01]  /*ac20*/  @P0 LOP3.LUT R23, R23, 0x8, RZ, 0xfc, !PT ;  /* 0x0000000817170812 */ /* 0x000fe200078efcff */
[----:B------:R-:W-:Y:S06]  /*ac30*/  @!P2 BRA `(.L_x_257) ;  /* 0x000000000004a947 */ /* 0x000fec0003800000 */
[----:B------:R-:W-:Y:S01]  /*ac40*/  BPT.TRAP 0x1 ;  /* 0x000000040000795c */ /* 0x000fe20000300000 */
.L_x_257:
[----:B------:R-:W-:Y:S01]  /*ac50*/  SHF.R.S32.HI R5, RZ, 0x1f, R0 ;  /* 0x0000001fff057819 */ /* 0x000fe20000011400 */
[----:B------:R-:W-:Y:S01]  /*ac60*/  ULDC.64 UR4, c[0x0][0x328] ;  /* 0x0000ca0000047ab9 */ /* 0x000fe20000000a00 */
[----:B------:R-:W-:Y:S03]  /*ac70*/  BSSY B0, `(.L_x_258) ;  /* 0x0000017000007945 */ /* 0x000fe60003800000 */
[----:B------:R-:W-:-:S04]  /*ac80*/  IMAD R3, R5, UR4, RZ ;  /* 0x0000000405037c24 */ /* 0x000fc8000f8e02ff */
[C---:B------:R-:W-:Y:S02]  /*ac90*/  IMAD R6, R0.reuse, UR5, R3 ;  /* 0x0000000500067c24 */ /* 0x040fe4000f8e0203 */
[----:B------:R-:W-:Y:S01]  /*aca0*/  IMAD.WIDE.U32 R2, R0, UR4, RZ ;  /* 0x0000000400027c25 */ /* 0x000fe2000f8e00ff */
[----:B------:R-:W-:-:S03]  /*acb0*/  ULDC.64 UR4, c[0x0][0x338] ;  /* 0x0000ce0000047ab9 */ /* 0x000fc60000000a00 */
[----:B------:R-:W-:Y:S01]  /*acc0*/  IMAD.IADD R3, R3, 0x1, R6 ;  /* 0x0000000103037824 */ /* 0x000fe200078e0206 */
[----:B-----5:R-:W-:Y:S01]  /*acd0*/  SHF.R.S32.HI R6, RZ, 0x1f, R4 ;  /* 0x0000001fff067819 */ /* 0x020fe20000011404 */
[----:B------:R-:W-:-:S04]  /*ace0*/  IMAD.WIDE.U32 R2, R4, UR4, R2 ;  /* 0x0000000404027c25 */ /* 0x000fc8000f8e0002 */
[----:B------:R-:W-:-:S04]  /*acf0*/  IMAD R7, R6, UR4, RZ ;  /* 0x0000000406077c24 */ /* 0x000fc8000f8e02ff */
[----:B------:R-:W-:Y:S01]  /*ad00*/  IMAD R7, R4, UR5, R7 ;  /* 0x0000000504077c24 */ /* 0x000fe2000f8e0207 */
[----:B------:R-:W-:-:S03]  /*ad10*/  ULDC.64 UR4, c[0x0][0x330] ;  /* 0x0000cc0000047ab9 */ /* 0x000fc60000000a00 */
[----:B------:R-:W-:Y:S02]  /*ad20*/  IMAD.IADD R3, R3, 0x1, R7 ;  /* 0x0000000103037824 */ /* 0x000fe400078e0207 */
[----:B------:R-:W-:Y:S02]  /*ad30*/  IMAD R7, R30, UR4, RZ ;  /* 0x000000041e077c24 */ /* 0x000fe4000f8e02ff */
[----:B------:R-:W-:-:S04]  /*ad40*/  IMAD.WIDE.U32 R2, R18, UR4, R2 ;  /* 0x0000000412027c25 */ /* 0x000fc8000f8e0002 */
[----:B------:R-:W-:Y:S01]  /*ad50*/  IMAD R7, R18, UR5, R7 ;  /* 0x0000000512077c24 */ /* 0x000fe2000f8e0207 */
[----:B------:R-:W-:Y:S02]  /*ad60*/  ULDC.64 UR4, c[0x0][0x318] ;  /* 0x0000c60000047ab9 */ /* 0x000fe40000000a00 */
[----:B------:R-:W-:Y:S02]  /*ad70*/  LEA R24, P0, R2, UR4, 0x1 ;  /* 0x0000000402187c11 */ /* 0x000fe4000f8008ff */
[----:B------:R-:W-:-:S04]  /*ad80*/  IADD3 R7, R3, R7, RZ ;  /* 0x0000000703077210 */ /* 0x000fc80007ffe0ff */
[----:B------:R-:W-:Y:S01]  /*ad90*/  LEA.HI.X R25, R2, UR5, R7, 0x1, P0 ;  /* 0x0000000502197c11 */ /* 0x000fe200080f0c07 */
[----:B------:R-:W-:Y:S01]  /*ada0*/  IMAD R7, R27, 0x8, R22 ;  /* 0x000000081b077824 */ /* 0x000fe200078e0216 */
[----:B------:R-:W-:-:S04]  /*adb0*/  SHF.L.U32 R2, R28, 0x1f, RZ ;  /* 0x0000001f1c027819 */ /* 0x000fc800000006ff */
[----:B------:R-:W0:Y:S02]  /*adc0*/  SYNCS.PHASECHK.TRANS64.TRYWAIT P0, [R7+URZ+0x30840], R2 ;  /* 0x03084002070075a7 */ /* 0x000e24000800017f */
[----:B0-----:R-:W-:Y:S05]  /*add0*/  @!P0 BRA `(.L_x_259) ;  /* 0x0000003c00308947 */ /* 0x001fea0003800000 */
.L_x_325:
[----:B------:R-:W-:Y:S05]  /*ade0*/  BSYNC B0 ;  /* 0x0000000000007941 */ /* 0x000fea0003800000 */
.L_x_258:
[----:B------:R-:W2:Y:S01]  /*adf0*/  LDL R9, [R1] ;  /* 0x0000000001097983 */ /* 0x000ea20000100800 */
[----:B------:R-:W-:Y:S01]  /*ae00*/  ULDC.64 UR4, c[0x0][0x300] ;  /* 0x0000c00000047ab9 */ /* 0x000fe20000000a00 */
[----:B------:R-:W-:Y:S01]  /*ae10*/  LOP3.LUT P4, RZ, R23, 0x4, RZ, 0xc0, !PT ;  /* 0x0000000417ff7812 */ /* 0x000fe2000788c0ff */
[----:B------:R-:W-:Y:S01]  /*ae20*/  IMAD R5, R5, UR4, RZ ;  /* 0x0000000405057c24 */ /* 0x000fe2000f8e02ff */
[----:B------:R-:W1:Y:S01]  /*ae30*/  S2R R8, SR_TID.X ;  /* 0x0000000000087919 */ /* 0x000e620000002100 */
[C---:B0-----:R-:W-:Y:S01]  /*ae40*/  IMAD.WIDE.U32 R2, R0.reuse, UR4, RZ ;  /* 0x0000000400027c25 */ /* 0x041fe2000f8e00ff */
[C---:B------:R-:W-:Y:S02]  /*ae50*/  LOP3.LUT P3, RZ, R23.reuse, 0x2, RZ, 0xc0, !PT ;  /* 0x0000000217ff7812 */ /* 0x040fe4000786c0ff */
[----:B------:R-:W-:Y:S01]  /*ae60*/  LOP3.LUT P2, RZ, R23, 0x1, RZ, 0xc0, !PT ;  /* 0x0000000117ff7812 */ /* 0x000fe2000784c0ff */
[----:B------:R-:W-:Y:S01]  /*ae70*/  IMAD R5, R0, UR5, R5 ;  /* 0x0000000500057c24 */ /* 0x000fe2000f8e0205 */
[----:B------:R-:W-:-:S02]  /*ae80*/  ULDC.64 UR4, c[0x0][0x310] ;  /* 0x0000c40000047ab9 */ /* 0x000fc40000000a00 */
[----:B------:R-:W-:Y:S02]  /*ae90*/  IMAD R6, R6, UR4, RZ ;  /* 0x0000000406067c24 */ /* 0x000fe4000f8e02ff */
[----:B------:R-:W-:Y:S02]  /*aea0*/  IMAD.IADD R3, R3, 0x1, R5 ;  /* 0x0000000103037824 */ /* 0x000fe400078e0205 */
        /* <DEDUP_REMOVED lines=8> */
[----:B------:R-:W-:Y:S01]  /*af30*/  IMAD R5, R27, 0x4800, R36 ;  /* 0x000048001b057824 */ /* 0x000fe200078e0224 */
[----:B------:R-:W-:Y:S01]  /*af40*/  LEA R4, P0, R2, UR4, 0x1 ;  /* 0x0000000402047c11 */ /* 0x000fe2000f8008ff */
[----:B------:R-:W-:Y:S01]  /*af50*/  IMAD.IADD R0, R3, 0x1, R0 ;  /* 0x0000000103007824 */ /* 0x000fe200078e0200 */
[----:B------:R-:W-:Y:S01]  /*af60*/  UMOV UR4, 0xffffffff ;  /* 0xffffffff00047882 */ /* 0x000fe20000000000 */
[----:B-1----:R-:W-:-:S03]  /*af70*/  LOP3.LUT R8, R8, 0x7f, RZ, 0xc0, !PT ;  /* 0x0000007f08087812 */ /* 0x002fc600078ec0ff */
[----:B------:R-:W-:Y:S02]  /*af80*/  LEA.HI.X R0, R2, UR5, R0, 0x1, P0 ;  /* 0x0000000502007c11 */ /* 0x000fe400080f0c00 */
[----:B------:R-:W-:Y:S01]  /*af90*/  SHF.R.U32.HI R8, RZ, 0x3, R8 ;  /* 0x00000003ff087819 */ /* 0x000fe20000011608 */
[----:B--2---:R-:W-:-:S04]  /*afa0*/  IMAD R6, R26, -0x60, R9 ;  /* 0xffffffa01a067824 */ /* 0x004fc800078e0209 */
[----:B------:R-:W-:-:S05]  /*afb0*/  IMAD.IADD R6, R6, 0x1, -R8 ;  /* 0x0000000106067824 */ /* 0x000fca00078e0a08 */
[----:B------:R-:W-:Y:S01]  /*afc0*/  ISETP.GE.AND P0, PT, R6, 0x1, PT ;  /* 0x000000010600780c */ /* 0x000fe20003f06270 */
[----:B------:R-:W-:-:S12]  /*afd0*/  BRA.DIV UR4, `(.L_x_260) ;  /* 0x0000003a04c47947 */ /* 0x000fd8000b800000 */
[----:B------:R-:W0:Y:S01]  /*afe0*/  SHFL.IDX PT, R3, R4, RZ, 0x181f ;  /* 0x00181fff04037589 */ /* 0x000e2200000e0000 */
[----:B------:R-:W-:-:S03]  /*aff0*/  @P0 IMAD R8, R5, 0x2, R22 ;  /* 0x0000000205080824 */ /* 0x000fc600078e0216 */
[----:B------:R-:W1:Y:S01]  /*b000*/  SHFL.IDX PT, R2, R0, RZ, 0x181f ;  /* 0x00181fff00027589 */ /* 0x000e6200000e0000 */
[----:B0-----:R-:W-:-:S04]  /*b010*/  @P0 LEA R3, P1, R32, R3, 0x1 ;  /* 0x0000000320030211 */ /* 0x001fc800078208ff */
[----:B-1----:R-:W-:Y:S02]  /*b020*/  @P0 IADD3.X R2, RZ, R2, RZ, P1, !PT ;  /* 0x00000002ff020210 */ /* 0x002fe40000ffe4ff */
[----:B------:R-:W-:Y:S02]  /*b030*/  ISETP.GE.AND P1, PT, R6, 0x11, PT ;  /* 0x000000110600780c */ /* 0x000fe40003f26270 */
[----:B------:R-:W-:-:S04]  /*b040*/  @P0 LOP3.LUT R3, R3, R2, RZ, 0x3c, !PT ;  /* 0x0000000203030212 */ /* 0x000fc800078e3cff */
[----:B------:R-:W-:-:S04]  /*b050*/  @P0 LOP3.LUT R2, R3, R2, RZ, 0x3c, !PT ;  /* 0x0000000203020212 */ /* 0x000fc800078e3cff */
[----:B------:R-:W-:-:S05]  /*b060*/  @P0 LOP3.LUT R3, R3, R2, RZ, 0x3c, !PT ;  /* 0x0000000203030212 */ /* 0x000fca00078e3cff */
[----:B------:R-:W-:Y:S01]  /*b070*/  @!PT LDS RZ, [RZ] ;  /* 0x00000000fffff984 */ /* 0x000fe20000000800 */
[----:B------:R-:W-:Y:S04]  /*b080*/  @P0 LDGSTS.E.BYPASS.LTC128B.128 [R8+0x1e400], desc[UR36][R2.64], !P4 ;  /* 0x1e40000002080fae */ /* 0x000fe8000e101d64 */
[----:B------:R-:W-:Y:S04]  /*b090*/  @P0 LDGSTS.E.BYPASS.LTC128B.128 [R8+0x21400], desc[UR36][R2.64+0x80], !P3 ;  /* 0x2140008002080fae */ /* 0x000fe8000d901d64 */
[----:B------:R0:W-:Y:S04]  /*b0a0*/  @P0 LDGSTS.E.BYPASS.LTC128B.128 [R8+0x24400], desc[UR36][R2.64+0x100], !P2 ;  /* 0x2440010002080fae */ /* 0x0001e8000d101d64 */
[----:B0-----:R-:W0:Y:S01]  /*b0b0*/  SHFL.IDX PT, R3, R4, 0x1, 0x181f ;  /* 0x00381f0004037f89 */ /* 0x001e2200000e0000 */
[----:B------:R-:W-:-:S03]  /*b0c0*/  @P1 IMAD R8, R5, 0x2, R22 ;  /* 0x0000000205081824 */ /* 0x000fc600078e0216 */
[----:B------:R-:W1:Y:S01]  /*b0d0*/  SHFL.IDX PT, R2, R0, 0x1, 0x181f ;  /* 0x00381f0000027f89 */ /* 0x000e6200000e0000 */
[----:B0-----:R-:W-:-:S05]  /*b0e0*/  @P1 LEA R3, P0, R32, R3, 0x1 ;  /* 0x0000000320031211 */ /* 0x001fca00078008ff */
[----:B-1----:R-:W-:-:S05]  /*b0f0*/  @P1 IMAD.X R2, RZ, RZ, R2, P0 ;  /* 0x000000ffff021224 */ /* 0x002fca00000e0602 */
[----:B------:R-:W-:-:S04]  /*b100*/  @P1 LOP3.LUT R3, R3, R2, RZ, 0x3c, !PT ;  /* 0x0000000203031212 */ /* 0x000fc800078e3cff */
[----:B------:R-:W-:-:S04]  /*b110*/  @P1 LOP3.LUT R2, R3, R2, RZ, 0x3c, !PT ;  /* 0x0000000203021212 */ /* 0x000fc800078e3cff */
[----:B------:R-:W-:-:S05]  /*b120*/  @P1 LOP3.LUT R3, R3, R2, RZ, 0x3c, !PT ;  /* 0x0000000203031212 */ /* 0x000fca00078e3cff */
[----:B------:R-:W-:Y:S04]  /*b130*/  @P1 LDGSTS.E.BYPASS.LTC128B.128 [R8+0x1ec00], desc[UR36][R2.64], !P4 ;  /* 0x1ec0000002081fae */ /* 0x000fe8000e101d64 */
[----:B------:R-:W-:Y:S04]  /*b140*/  @P1 LDGSTS.E.BYPASS.LTC128B.128 [R8+0x21c00], desc[UR36][R2.64+0x80], !P3 ;  /* 0x21c0008002081fae */ /* 0x000fe8000d901d64 */
[----:B------:R0:W-:Y:S01]  /*b150*/  @P1 LDGSTS.E.BYPASS.LTC128B.128 [R8+0x24c00], desc[UR36][R2.64+0x100], !P2 ;  /* 0x24c0010002081fae */ /* 0x0001e2000d101d64 */
[----:B------:R-:W-:-:S03]  /*b160*/  ISETP.GE.AND P1, PT, R6, 0x21, PT ;  /* 0x000000210600780c */ /* 0x000fc60003f26270 */
[----:B0-----:R-:W0:Y:S10]  /*b170*/  SHFL.IDX PT, R3, R4, 0x2, 0x181f ;  /* 0x00581f0004037f89 */ /* 0x001e3400000e0000 */
[----:B------:R-:W-:Y:S01]  /*b180*/  @P1 IMAD R8, R5, 0x2, R22 ;  /* 0x0000000205081824 */ /* 0x000fe200078e0216 */
        /* <DEDUP_REMOVED lines=13> */
[----:B0-----:R-:W-:-:S04]  /*b260*/  @P1 LEA R3, P0, R32, R3, 0x1 ;  /* 0x0000000320031211 */ /* 0x001fc800078008ff */
[----:B-1----:R-:W-:-:S04]  /*b270*/  @P1 IADD3.X R2, RZ, R2, RZ, P0, !PT ;  /* 0x00000002ff021210 */ /* 0x002fc800007fe4ff */
        /* <DEDUP_REMOVED lines=9> */
[----:B------:R-:W1:Y:S04]  /*b310*/  SHFL.IDX PT, R2, R0, 0x4, 0x181f ;  /* 0x00981f0000027f89 */ /* 0x000e6800000e0000 */
[----:B------:R-:W2:Y:S01]  /*b320*/  SHFL.IDX PT, R0, R0, 0x5, 0x181f ;  /* 0x00b81f0000007f89 */ /* 0x000ea200000e0000 */
[----:B0-----:R-:W-:-:S05]  /*b330*/  @P1 LEA R3, P0, R32, R3, 0x1 ;  /* 0x0000000320031211 */ /* 0x001fca00078008ff */
[----:B-1----:R-:W-:-:S05]  /*b340*/  @P1 IMAD.X R2, RZ, RZ, R2, P0 ;  /* 0x000000ffff021224 */ /* 0x002fca00000e0602 */
[----:B------:R-:W-:-:S04]  /*b350*/  @P1 LOP3.LUT R3, R3, R2, RZ, 0x3c, !PT ;  /* 0x0000000203031212 */ /* 0x000fc800078e3cff */
[----:B------:R-:W-:-:S04]  /*b360*/  @P1 LOP3.LUT R2, R3, R2, RZ, 0x3c, !PT ;  /* 0x0000000203021212 */ /* 0x000fc800078e3cff */
[----:B------:R-:W-:-:S05]  /*b370*/  @P1 LOP3.LUT R3, R3, R2, RZ, 0x3c, !PT ;  /* 0x0000000203031212 */ /* 0x000fca00078e3cff */
[----:B------:R-:W-:Y:S04]  /*b380*/  @P1 LDGSTS.E.BYPASS.LTC128B.128 [R8+0x20400], desc[UR36][R2.64], !P4 ;  /* 0x2040000002081fae */ /* 0x000fe8000e101d64 */
[----:B------:R-:W-:Y:S04]  /*b390*/  @P1 LDGSTS.E.BYPASS.LTC128B.128 [R8+0x23400], desc[UR36][R2.64+0x80], !P3 ;  /* 0x2340008002081fae */ /* 0x000fe8000d901d64 */
[----:B------:R0:W-:Y:S04]  /*b3a0*/  @P1 LDGSTS.E.BYPASS.LTC128B.128 [R8+0x26400], desc[UR36][R2.64+0x100], !P2 ;  /* 0x2640010002081fae */ /* 0x0001e8000d101d64 */
[----:B0-2---:R0:W1:Y:S02]  /*b3b0*/  SHFL.IDX PT, R2, R4, 0x5, 0x181f ;  /* 0x00b81f0004027f89 */ /* 0x00506400000e0000 */
.L_x_339:
[----:B------:R-:W-:-:S13]  /*b3c0*/  ISETP.GE.AND P0, PT, R6, 0x51, PT ;  /* 0x000000510600780c */ /* 0x000fda0003f06270 */
[----:B-1----:R-:W-:Y:S01]  /*b3d0*/  @P0 LEA R2, P1, R32, R2, 0x1 ;  /* 0x0000000220020211 */ /* 0x002fe200078208ff */
[----:B------:R-:W-:-:S04]  /*b3e0*/  @P0 IMAD R5, R5, 0x2, R22 ;  /* 0x0000000205050824 */ /* 0x000fc800078e0216 */
[----:B------:R-:W-:-:S05]  /*b3f0*/  @P0 IMAD.X R3, RZ, RZ, R0, P1 ;  /* 0x000000ffff030224 */ /* 0x000fca00008e0600 */
        /* <DEDUP_REMOVED lines=8> */
.L_x_261:
        /* <DEDUP_REMOVED lines=10> */
.L_x_262:
[----:B------:R2:W5:Y:S01]  /*b520*/  LDL.LU R0, [R1+0x10] ;  /* 0x0000100001007983 */ /* 0x0005620000300800 */
[----:B------:R-:W-:Y:S01]  /*b530*/  LOP3.LUT P0, RZ, R23, 0x40, RZ, 0xc0, !PT ;  /* 0x0000004017ff7812 */ /* 0x000fe2000780c0ff */
[----:B------:R2:W-:-:S12]  /*b540*/  SYNCS.ARRIVE.TRANS64.A1T0 RZ, [R7+URZ+0x30830], RZ ;  /* 0x030830ff07ff79a7 */ /* 0x0005d8000810003f */
[----:B------:R-:W-:Y:S05]  /*b550*/  WARPSYNC.ALL ;  /* 0x0000000000007948 */ /* 0x000fea0003800000 */
[----:B------:R-:W-:Y:S01]  /*b560*/  ULDC.64 UR4, c[0x0][0x298] ;  /* 0x0000a60000047ab9 */ /* 0x000fe20000000a00 */
[----:B------:R-:W-:Y:S01]  /*b570*/  SEL R29, R29, RZ, !P0 ;  /* 0x000000ff1d1d7207 */ /* 0x000fe20004000000 */
[----:B01----:R-:W-:Y:S01]  /*b580*/  IMAD.WIDE.U32 R4, R35, UR4, RZ ;  /* 0x0000000423047c25 */ /* 0x003fe2000f8e00ff */
[----:B------:R-:W-:Y:S01]  /*b590*/  BSSY B6, `(.L_x_263) ;  /* 0x000001c000067945 */ /* 0x000fe20003800000 */
[----:B------:R-:W-:Y:S01]  /*b5a0*/  BAR.SYNC.DEFER_BLOCKING 0x8, 0x180 ;  /* 0x0206000000007b1d */ /* 0x000fe20000010000 */
[----:B-----5:R-:W-:-:S02]  /*b5b0*/  SEL R2, R0, RZ, !P0 ;  /* 0x000000ff00027207 */ /* 0x020fc40004000000 */
[----:B------:R-:W-:-:S03]  /*b5c0*/  SHF.R.S32.HI R0, RZ, 0x1f, R35 ;  /* 0x0000001fff007819 */ /* 0x000fc60000011423 */
[----:B------:R0:W-:Y:S02]  /*b5d0*/  STL [R1+0x24], R2 ;  /* 0x0000240201007387 */ /* 0x0001e40000100800 */
[----:B------:R-:W-:Y:S02]  /*b5e0*/  IMAD R0, R0, UR4, RZ ;  /* 0x0000000400007c24 */ /* 0x000fe4000f8e02ff */
[----:B------:R1:W-:Y:S02]  /*b5f0*/  STL.64 [R1+0x10], R4 ;  /* 0x0000100401007387 */ /* 0x0003e40000100a00 */
[----:B------:R-:W-:Y:S01]  /*b600*/  IMAD R0, R35, UR5, R0 ;  /* 0x0000000523007c24 */ /* 0x000fe2000f8e0200 */
[----:B0-----:R-:W-:-:S03]  /*b610*/  IADD3 R2, R22, 0x12400, RZ ;  /* 0x0001240016027810 */ /* 0x001fc60007ffe0ff */
[----:B------:R-:W-:Y:S01]  /*b620*/  IMAD.IADD R35, R5, 0x1, R0 ;  /* 0x0000000105237824 */ /* 0x000fe200078e0200 */
[----:B------:R-:W-:-:S13]  /*b630*/  LOP3.LUT P0, RZ, R2, 0x3ff, RZ, 0xc0, !PT ;  /* 0x000003ff02ff7812 */ /* 0x000fda000780c0ff */
[----:B-1----:R-:W-:Y:S05]  /*b640*/  @!P0 BRA `(.L_x_264) ;  /* 0x0000000000408947 */ /* 0x002fea0003800000 */
[----:B------:R-:W-:Y:S01]  /*b650*/  MOV R2, 0x0 ;  /* 0x0000000000027802 */ /* 0x000fe20000000f00 */
[----:B------:R-:W-:Y:S01]  /*b660*/  ULDC.64 UR6, c[0x4][0x88] ;  /* 0x0100220000067ab9 */ /* 0x000fe20000000a00 */
[----:B------:R-:W-:Y:S01]  /*b670*/  ULDC.64 UR8, c[0x4][0x90] ;  /* 0x0100240000087ab9 */ /* 0x000fe20000000a00 */
[----:B------:R-:W-:Y:S01]  /*b680*/  ULDC.64 UR4, c[0x4][0x20] ;  /* 0x0100080000047ab9 */ /* 0x000fe20000000a00 */
[----:B------:R-:W-:Y:S01]  /*b690*/  IMAD.U32 R4, RZ, RZ, UR6 ;  /* 0x00000006ff047e24 */ /* 0x000fe2000f8e00ff */
[----:B------:R-:W-:Y:S01]  /*b6a0*/  MOV R10, UR4 ;  /* 0x00000004000a7c02 */ /* 0x000fe20008000f00 */
[----:B------:R-:W0:Y:S01]  /*b6b0*/  LDC.64 R2, c[0x4][R2] ;  /* 0x0100000002027b82 */ /* 0x000e220000000a00 */
[----:B------:R-:W-:Y:S02]  /*b6c0*/  IMAD.U32 R5, RZ, RZ, UR7 ;  /* 0x00000007ff057e24 */ /* 0x000fe4000f8e00ff */
[----:B------:R-:W-:Y:S02]  /*b6d0*/  IMAD.U32 R6, RZ, RZ, UR8 ;  /* 0x00000008ff067e24 */ /* 0x000fe4000f8e00ff */
[----:B--2---:R-:W-:-:S02]  /*b6e0*/  IMAD.U32 R7, RZ, RZ, UR9 ;  /* 0x00000009ff077e24 */ /* 0x004fc4000f8e00ff */
[----:B------:R-:W-:Y:S02]  /*b6f0*/  IMAD.U32 R11, RZ, RZ, UR5 ;  /* 0x00000005ff0b7e24 */ /* 0x000fe4000f8e00ff */
[----:B------:R-:W-:Y:S02]  /*b700*/  IMAD.MOV.U32 R8, RZ, RZ, 0x70 ;  /* 0x00000070ff087424 */ /* 0x000fe400078e00ff */
[----:B------:R-:W-:Y:S02]  /*b710*/  IMAD.MOV.U32 R12, RZ, RZ, 0x1 ;  /* 0x00000001ff0c7424 */ /* 0x000fe400078e00ff */
[----:B------:R-:W-:-:S07]  /*b720*/  IMAD.MOV.U32 R13, RZ, RZ, RZ ;  /* 0x000000ffff0d7224 */ /* 0x000fce00078e00ff */
[----:B------:R-:W-:-:S07]  /*b730*/  LEPC R20, `(.L_x_264) ;  /* 0x000000001014794e */ /* 0x000fce0000000000 */
[----:B0-----:R-:W-:Y:S05]  /*b740*/  CALL.ABS.NOINC R2 ;  /* 0x0000000002007343 */ /* 0x001fea0003c00000 */
.L_x_264:
[----:B------:R-:W-:Y:S05]  /*b750*/  BSYNC B6 ;  /* 0x0000000000067941 */ /* 0x000fea0003800000 */
.L_x_263:
[----:B------:R-:W3:Y:S01]  /*b760*/  LDL.LU R20, [R1+0x24] ;  /* 0x0000240001147983 */ /* 0x000ee20000300800 */
[----:B------:R-:W0:Y:S01]  /*b770*/  LDC R6, c[0x0][0x448] ;  /* 0x00011200ff067b82 */ /* 0x000e220000000800 */
[----:B------:R-:W-:Y:S02]  /*b780*/  ULDC.64 UR4, c[0x0][0x2d8] ;  /* 0x0000b60000047ab9 */ /* 0x000fe40000000a00 */
[----:B------:R-:W4:Y:S01]  /*b790*/  LDL.LU.64 R2, [R1+0x10] ;  /* 0x0000100001027983 */ /* 0x000f220000300a00 */
[----:B------:R-:W-:Y:S02]  /*b7a0*/  IMAD.SHL.U32 R4, R17, 0x80, RZ ;  /* 0x0000008011047824 */ /* 0x000fe400078e00ff */
[----:B------:R-:W-:Y:S01]  /*b7b0*/  IMAD R0, R30, UR4, RZ ;  /* 0x000000041e007c24 */ /* 0x000fe2000f8e02ff */
[----:B------:R1:W5:Y:S03]  /*b7c0*/  LDL R17, [R1+0x18] ;  /* 0x0000180001117983 */ /* 0x0003660000100800 */
[----:B------:R-:W-:Y:S01]  /*b7d0*/  IMAD R5, R18, UR5, R0 ;  /* 0x0000000512057c24 */ /* 0x000fe2000f8e0200 */
[----:B0-----:R-:W-:-:S13]  /*b7e0*/  ISETP.NE.AND P0, PT, R6, 0x1, PT ;  /* 0x000000010600780c */ /* 0x001fda0003f05270 */
[----:B------:R-:W0:Y:S01]  /*b7f0*/  @P0 LDC R8, c[0x0][0x450] ;  /* 0x00011400ff080b82 */ /* 0x000e220000000800 */
[----:B---3--:R-:W-:Y:S02]  /*b800*/  IMAD.MOV.U32 R21, RZ, RZ, R20 ;  /* 0x000000ffff157224 */ /* 0x008fe400078e0014 */
[----:B------:R-:W3:Y:S01]  /*b810*/  S2R R20, SR_TID.X ;  /* 0x0000000000147919 */ /* 0x000ee20000002100 */
[----:B----4-:R-:W-:-:S03]  /*b820*/  MOV R3, R35 ;  /* 0x0000002300037202 */ /* 0x010fc60000000f00 */
[----:B------:R-:W-:Y:S01]  /*b830*/  IMAD.WIDE.U32 R2, R18, UR4, R2 ;  /* 0x0000000412027c25 */ /* 0x000fe2000f8e0002 */
[----:B------:R-:W-:-:S03]  /*b840*/  ULDC.64 UR4, c[0x0][0x2e0] ;  /* 0x0000b80000047ab9 */ /* 0x000fc60000000a00 */
[----:B------:R-:W-:Y:S02]  /*b850*/  IMAD.IADD R3, R3, 0x1, R5 ;  /* 0x0000000103037824 */ /* 0x000fe400078e0205 */
[----:B------:R-:W4:Y:S01]  /*b860*/  @P0 LDC R5, c[0x0][0x44c] ;  /* 0x00011300ff050b82 */ /* 0x000f220000000800 */
[----:B------:R-:W-:Y:S02]  /*b870*/  IMAD R0, R21, UR4, RZ ;  /* 0x0000000415007c24 */ /* 0x000fe4000f8e02ff */
[----:B------:R-:W-:-:S04]  /*b880*/  IMAD.WIDE.U32 R2, R29, UR4, R2 ;  /* 0x000000041d027c25 */ /* 0x000fc8000f8e0002 */
[----:B------:R-:W-:Y:S01]  /*b890*/  IMAD R0, R29, UR5, R0 ;  /* 0x000000051d007c24 */ /* 0x000fe2000f8e0200 */
[----:B------:R-:W-:Y:S01]  /*b8a0*/  ULDC.64 UR4, c[0x0][0x2d0] ;  /* 0x0000b40000047ab9 */ /* 0x000fe20000000a00 */
[C---:B---3--:R-:W-:Y:S01]  /*b8b0*/  LOP3.LUT R21, R20.reuse, 0x7f, RZ, 0xc0, !PT ;  /* 0x0000007f14157812 */ /* 0x048fe200078ec0ff */
[----:B------:R-:W-:-:S03]  /*b8c0*/  IMAD.SHL.U32 R20, R20, 0x10, RZ ;  /* 0x0000001014147824 */ /* 0x000fc600078e00ff */
[----:B------:R-:W-:-:S04]  /*b8d0*/  SHF.R.U32.HI R21, RZ, 0x3, R21 ;  /* 0x00000003ff157819 */ /* 0x000fc80000011615 */
[----:B------:R-:W-:-:S04]  /*b8e0*/  LOP3.LUT R20, R21, 0x70, R20, 0xf8, !PT ;  /* 0x0000007015147812 */ /* 0x000fc800078ef814 */
[----:B--2---:R-:W-:-:S05]  /*b8f0*/  LOP3.LUT R7, R20, R4, RZ, 0xfc, !PT ;  /* 0x0000000414077212 */ /* 0x004fca00078efcff */
[----:B----4-:R-:W-:-:S04]  /*b900*/  @P0 IMAD.HI.U32 R9, R7, R5, RZ ;  /* 0x0000000507090227 */ /* 0x010fc800078e00ff */
[----:B------:R-:W-:Y:S01]  /*b910*/  IMAD.MOV.U32 R5, RZ, RZ, R7 ;  /* 0x000000ffff057224 */ /* 0x000fe200078e0007 */
[----:B0-----:R-:W-:Y:S01]  /*b920*/  @P0 SHF.R.U32.HI R5, RZ, R8, R9 ;  /* 0x00000008ff050219 */ /* 0x001fe20000011609 */
[----:B------:R-:W-:-:S03]  /*b930*/  IMAD.IADD R3, R3, 0x1, R0 ;  /* 0x0000000103037824 */ /* 0x000fc600078e0200 */
[C---:B------:R-:W-:Y:S01]  /*b940*/  IADD3 R0, -R5.reuse, RZ, RZ ;  /* 0x000000ff05007210 */ /* 0x040fe20007ffe1ff */
[----:B------:R-:W0:Y:S04]  /*b950*/  S2R R20, SR_TID.X ;  /* 0x0000000000147919 */ /* 0x000e280000002100 */
[----:B------:R-:W-:Y:S01]  /*b960*/  IMAD R0, R6, R0, R7 ;  /* 0x0000000006007224 */ /* 0x000fe200078e0207 */
[----:B------:R-:W-:Y:S01]  /*b970*/  SHF.R.S32.HI R7, RZ, 0x1f, R5 ;  /* 0x0000001fff077819 */ /* 0x000fe20000011405 */
[----:B------:R-:W-:-:S04]  /*b980*/  IMAD.WIDE.U32 R2, R5, UR4, R2 ;  /* 0x0000000405027c25 */ /* 0x000fc8000f8e0002 */
[----:B------:R-:W-:-:S04]  /*b990*/  IMAD R8, R7, UR4, RZ ;  /* 0x0000000407087c24 */ /* 0x000fc8000f8e02ff */
[----:B------:R-:W-:Y:S01]  /*b9a0*/  IMAD R7, R5, UR5, R8 ;  /* 0x0000000505077c24 */ /* 0x000fe2000f8e0208 */
[----:B------:R-:W-:Y:S01]  /*b9b0*/  SHF.R.S32.HI R5, RZ, 0x1f, R0 ;  /* 0x0000001fff057819 */ /* 0x000fe20000011400 */
[----:B------:R-:W-:Y:S02]  /*b9c0*/  ULDC.64 UR4, c[0x0][0x2c8] ;  /* 0x0000b20000047ab9 */ /* 0x000fe40000000a00 */
[----:B------:R-:W-:Y:S02]  /*b9d0*/  IMAD.IADD R3, R3, 0x1, R7 ;  /* 0x0000000103037824 */ /* 0x000fe400078e0207 */
[----:B------:R-:W-:Y:S02]  /*b9e0*/  IMAD R5, R5, UR4, RZ ;  /* 0x0000000405057c24 */ /* 0x000fe4000f8e02ff */
[----:B------:R-:W-:-:S04]  /*b9f0*/  IMAD.WIDE.U32 R2, R0, UR4, R2 ;  /* 0x0000000400027c25 */ /* 0x000fc8000f8e0002 */
[----:B------:R-:W-:Y:S01]  /*ba00*/  IMAD R5, R0, UR5, R5 ;  /* 0x0000000500057c24 */ /* 0x000fe2000f8e0205 */
[----:B------:R-:W-:Y:S02]  /*ba10*/  ULDC.64 UR4, c[0x0][0x280] ;  /* 0x0000a00000047ab9 */ /* 0x000fe40000000a00 */
[----:B------:R-:W-:Y:S01]  /*ba20*/  LEA R0, P0, R2, UR4, 0x1 ;  /* 0x0000000402007c11 */ /* 0x000fe2000f8008ff */
[----:B------:R-:W-:Y:S01]  /*ba30*/  IMAD.IADD R5, R3, 0x1, R5 ;  /* 0x0000000103057824 */ /* 0x000fe200078e0205 */
[----:B------:R-:W-:Y:S01]  /*ba40*/  ULDC UR4, c[0x0][0x2b8] ;  /* 0x0000ae0000047ab9 */ /* 0x000fe20000000800 */
[----:B0-----:R-:W-:-:S03]  /*ba50*/  LOP3.LUT R20, R20, 0x7f, RZ, 0xc0, !PT ;  /* 0x0000007f14147812 */ /* 0x001fc600078ec0ff */
[----:B------:R-:W-:Y:S01]  /*ba60*/  LEA.HI.X R5, R2, UR5, R5, 0x1, P0 ;  /* 0x0000000502057c11 */ /* 0x000fe200080f0c05 */
[----:B------:R-:W-:Y:S01]  /*ba70*/  UMOV UR5, 0xffffffff ;  /* 0xffffffff00057882 */ /* 0x000fe20000000000 */
[----:B------:R-:W-:Y:S02]  /*ba80*/  ISETP.GE.AND P3, PT, R32, UR4, PT ;  /* 0x0000000420007c0c */ /* 0x000fe4000bf66270 */
[----:B------:R-:W-:Y:S02]  /*ba90*/  ISETP.GE.AND P2, PT, R34, UR4, PT ;  /* 0x0000000422007c0c */ /* 0x000fe4000bf46270 */
[----:B------:R-:W-:Y:S02]  /*baa0*/  ISETP.GE.AND P0, PT, R33, UR4, PT ;  /* 0x0000000421007c0c */ /* 0x000fe4000bf06270 */
[----:B------:R-:W-:Y:S01]  /*bab0*/  SHF.R.U32.HI R10, RZ, 0x3, R20 ;  /* 0x00000003ff0a7819 */ /* 0x000fe20000011614 */
[----:B-1----:R-:W-:Y:S10]  /*bac0*/  BRA.DIV UR5, `(.L_x_265) ;  /* 0x0000003a05307947 */ /* 0x002ff4000b800000 */
[----:B------:R-:W0:Y:S01]  /*bad0*/  SHFL.IDX PT, R14, R0, RZ, 0x181f ;  /* 0x00181fff000e7589 */ /* 0x000e2200000e0000 */
[----:B-----5:R-:W-:Y:S02]  /*bae0*/  IMAD R6, R17, R6, RZ ;  /* 0x0000000611067224 */ /* 0x020fe400078e02ff */
[----:B------:R-:W-:Y:S01]  /*baf0*/  IMAD.IADD R4, R10, 0x1, R4 ;  /* 0x000000010a047824 */ /* 0x000fe200078e0204 */
[----:B------:R-:W1:Y:S04]  /*bb00*/  SHFL.IDX PT, R2, R5, RZ, 0x181f ;  /* 0x00181fff05027589 */ /* 0x000e6800000e0000 */
[C---:B------:R-:W-:Y:S02]  /*bb10*/  ISETP.GE.AND P1, PT, R4.reuse, R6, PT ;  /* 0x000000060400720c */ /* 0x040fe40003f26270 */
[----:B------:R-:W-:-:S11]  /*bb20*/  IADD3 R7, R4, 0x10, RZ ;  /* 0x0000001004077810 */ /* 0x000fd60007ffe0ff */
[----:B0-----:R-:W-:-:S05]  /*bb30*/  @!P1 LEA R14, P4, R32, R14, 0x1 ;  /* 0x0000000e200e9211 */ /* 0x001fca00078808ff */
[----:B-1----:R-:W-:Y:S02]  /*bb40*/  @!P1 IMAD.X R3, RZ, RZ, R2, P4 ;  /* 0x000000ffff039224 */ /* 0x002fe400020e0602 */
[----:B------:R-:W-:Y:S02]  /*bb50*/  @!P1 IMAD.MOV.U32 R2, RZ, RZ, R14 ;  /* 0x000000ffff029224 */ /* 0x000fe400078e000e */
[----:B------:R-:W0:Y:S04]  /*bb60*/  SHFL.IDX PT, R14, R0, 0x1, 0x181f ;  /* 0x00381f00000e7f89 */ /* 0x000e2800000e0000 */
[----:B------:R-:W-:Y:S04]  /*bb70*/  @!P1 LDGSTS.E.BYPASS.LTC128B.128 [R37+0x12400], desc[UR36][R2.64], !P3 ;  /* 0x1240000002259fae */ /* 0x000fe8000d901d64 */
[----:B------:R-:W-:Y:S04]  /*bb80*/  @!P1 LDGSTS.E.BYPASS.LTC128B.128 [R37+0x16400], desc[UR36][R2.64+0x80], !P2 ;  /* 0x1640008002259fae */ /* 0x000fe8000d101d64 */
[----:B------:R1:W-:Y:S01]  /*bb90*/  @!P1 LDGSTS.E.BYPASS.LTC128B.128 [R37+0x1a400], desc[UR36][R2.64+0x100], !P0 ;  /* 0x1a40010002259fae */ /* 0x0003e2000c101d64 */
[----:B------:R-:W-:-:S03]  /*bba0*/  ISETP.GE.AND P1, PT, R7, R6, PT ;  /* 0x000000060700720c */ /* 0x000fc60003f26270 */
[----:B-1----:R-:W1:Y:S10]  /*bbb0*/  SHFL.IDX PT, R2, R5, 0x1, 0x181f ;  /* 0x00381f0005027f89 */ /* 0x002e7400000e0000 */
[----:B0-----:R-:W-:-:S05]  /*bbc0*/  @!P1 LEA R14, P4, R32, R14, 0x1 ;  /* 0x0000000e200e9211 */ /* 0x001fca00078808ff */
[----:B-1----:R-:W-:Y:S02]  /*bbd0*/  @!P1 IMAD.X R7, RZ, RZ, R2, P4 ;  /* 0x000000ffff079224 */ /* 0x002fe400020e0602 */
[----:B------:R-:W-:Y:S02]  /*bbe0*/  @!P1 IMAD.MOV.U32 R2, RZ, RZ, R14 ;  /* 0x000000ffff029224 */ /* 0x000fe400078e000e */
[----:B------:R-:W-:Y:S01]  /*bbf0*/  @!P1 IMAD.MOV.U32 R3, RZ, RZ, R7 ;  /* 0x000000ffff039224 */ /* 0x000fe200078e0007 */
[----:B------:R-:W0:Y:S01]  /*bc00*/  SHFL.IDX PT, R14, R0, 0x2, 0x181f ;  /* 0x00581f00000e7f89 */ /* 0x000e2200000e0000 */
[----:B------:R-:W-:-:S03]  /*bc10*/  VIADD R7, R4, 0x20 ;  /* 0x0000002004077836 */ /* 0x000fc60000000000 */
[----:B------:R-:W-:Y:S04]  /*bc20*/  @!P1 LDGSTS.E.BYPASS.LTC128B.128 [R37+0x12c00], desc[UR36][R2.64], !P3 ;  /* 0x12c0000002259fae */ /* 0x000fe8000d901d64 */
[----:B------:R-:W-:Y:S04]  /*bc30*/  @!P1 LDGSTS.E.BYPASS.LTC128B.128 [R37+0x16c00], desc[UR36][R2.64+0x80], !P2 ;  /* 0x16c0008002259fae */ /* 0x000fe8000d101d64 */
[----:B------:R1:W-:Y:S01]  /*bc40*/  @!P1 LDGSTS.E.BYPASS.LTC128B.128 [R37+0x1ac00], desc[UR36][R2.64+0x100], !P0 ;  /* 0x1ac0010002259fae */ /* 0x0003e2000c101d64 */
[----:B------:R-:W-:-:S03]  /*bc50*/  ISETP.GE.AND P1, PT, R7, R6, PT ;  /* 0x000000060700720c */ /* 0x000fc60003f26270 */
[----:B-1----:R-:W1:Y:S10]  /*bc60*/  SHFL.IDX PT, R2, R5, 0x2, 0x181f ;  /* 0x00581f0005027f89 */ /* 0x002e7400000e0000 */
[----:B0-----:R-:W-:-:S05]  /*bc70*/  @!P1 LEA R14, P4, R32, R14, 0x1 ;  /* 0x0000000e200e9211 */ /* 0x001fca00078808ff */
[----:B-1----:R-:W-:Y:S01]  /*bc80*/  @!P1 IMAD.X R7, RZ, RZ, R2, P4 ;  /* 0x000000ffff079224 */ /* 0x002fe200020e0602 */
[----:B------:R-:W-:Y:S02]  /*bc90*/  @!P1 MOV R2, R14 ;  /* 0x0000000e00029202 */ /* 0x000fe40000000f00 */
[----:B------:R-:W0:Y:S01]  /*bca0*/  SHFL.IDX PT, R14, R0, 0x3, 0x181f ;  /* 0x00781f00000e7f89 */ /* 0x000e2200000e0000 */
[----:B------:R-:W-:Y:S02]  /*bcb0*/  @!P1 IMAD.MOV.U32 R3, RZ, RZ, R7 ;  /* 0x000000ffff039224 */ /* 0x000fe400078e0007 */
[----:B------:R-:W-:-:S03]  /*bcc0*/  VIADD R7, R4, 0x30 ;  /* 0x0000003004077836 */ /* 0x000fc60000000000 */
        /* <DEDUP_REMOVED lines=10> */
[----:B------:R-:W-:-:S03]  /*bd70*/  IADD3 R7, R4, 0x40, RZ ;  /* 0x0000004004077810 */ /* 0x000fc60007ffe0ff */
        /* <DEDUP_REMOVED lines=27> */
[----:B0-----:R-:W-:Y:S01]  /*bf30*/  @!P1 LEA R14, P4, R32, R14, 0x1 ;  /* 0x0000000e200e9211 */ /* 0x001fe200078808ff */
[----:B------:R-:W0:Y:S04]  /*bf40*/  SHFL.IDX PT, R5, R5, 0x7, 0x181f ;  /* 0x00f81f0005057f89 */ /* 0x000e2800000e0000 */
[----:B-1----:R-:W-:-:S02]  /*bf50*/  @!P1 IMAD.X R7, RZ, RZ, R2, P4 ;  /* 0x000000ffff079224 */ /* 0x002fc400020e0602 */
[----:B------:R-:W-:Y:S02]  /*bf60*/  @!P1 IMAD.MOV.U32 R2, RZ, RZ, R14 ;  /* 0x000000ffff029224 */ /* 0x000fe400078e000e */
[----:B------:R-:W-:Y:S01]  /*bf70*/  @!P1 IMAD.MOV.U32 R3, RZ, RZ, R7 ;  /* 0x000000ffff039224 */ /* 0x000fe200078e0007 */
[----:B------:R1:W2:Y:S04]  /*bf80*/  SHFL.IDX PT, R14, R0, 0x7, 0x181f ;  /* 0x00f81f00000e7f89 */ /* 0x0002a800000e0000 */
[----:B------:R1:W-:Y:S04]  /*bf90*/  @!P1 LDGSTS.E.BYPASS.LTC128B.128 [R37+0x15400], desc[UR36][R2.64], !P3 ;  /* 0x1540000002259fae */ /* 0x0003e8000d901d64 */
[----:B------:R1:W-:Y:S04]  /*bfa0*/  @!P1 LDGSTS.E.BYPASS.LTC128B.128 [R37+0x19400], desc[UR36][R2.64+0x80], !P2 ;  /* 0x1940008002259fae */ /* 0x0003e8000d101d64 */
[----:B0-----:R1:W-:Y:S02]  /*bfb0*/  @!P1 LDGSTS.E.BYPASS.LTC128B.128 [R37+0x1d400], desc[UR36][R2.64+0x100], !P0 ;  /* 0x1d40010002259fae */ /* 0x0013e4000c101d64 */
.L_x_356:
[----:B-1----:R-:W-:Y:S01]  /*bfc0*/  IADD3 R3, R4, 0x70, RZ ;  /* 0x0000007004037810 */ /* 0x002fe20007ffe0ff */
[----:B------:R-:W-:Y:S03]  /*bfd0*/  BSSY B0, `(.L_x_266) ;  /* 0x000000b000007945 */ /* 0x000fe60003800000 */
[----:B------:R-:W-:-:S13]  /*bfe0*/  ISETP.GE.AND P1, PT, R3, R6, PT ;  /* 0x000000060300720c */ /* 0x000fda0003f26270 */
[----:B------:R-:W-:Y:S05]  /*bff0*/  @P1 BRA `(.L_x_267) ;  /* 0x0000000000201947 */ /* 0x000fea0003800000 */
[----:B--2---:R-:W-:-:S05]  /*c000*/  LEA R2, P1, R32, R14, 0x1 ;  /* 0x0000000e20027211 */ /* 0x004fca00078208ff */
[----:B------:R-:W-:-:S05]  /*c010*/  IMAD.X R3, RZ, RZ, R5, P1 ;  /* 0x000000ffff037224 */ /* 0x000fca00008e0605 */
[----:B------:R-:W-:Y:S01]  /*c020*/  @!PT LDS RZ, [RZ] ;  /* 0x00000000fffff984 */ /* 0x000fe20000000800 */
[----:B------:R-:W-:Y:S01]  /*c030*/  @!PT LDS RZ, [RZ] ;  /* 0x00000000fffff984 */ /* 0x000fe20000000800 */
[----:B------:R-:W-:Y:S01]  /*c040*/  @!PT LDS RZ, [RZ] ;  /* 0x00000000fffff984 */ /* 0x000fe20000000800 */
[----:B------:R0:W-:Y:S04]  /*c050*/  LDGSTS.E.BYPASS.LTC128B.128 [R37+0x15c00], desc[UR36][R2.64], !P3 ;  /* 0x15c0000002257fae */ /* 0x0001e8000d901d64 */
[----:B------:R0:W-:Y:S04]  /*c060*/  LDGSTS.E.BYPASS.LTC128B.128 [R37+0x19c00], desc[UR36][R2.64+0x80], !P2 ;  /* 0x19c0008002257fae */ /* 0x0001e8000d101d64 */
[----:B------:R0:W-:Y:S02]  /*c070*/  LDGSTS.E.BYPASS.LTC128B.128 [R37+0x1dc00], desc[UR36][R2.64+0x100], !P0 ;  /* 0x1dc0010002257fae */ /* 0x0001e4000c101d64 */
.L_x_267:
[----:B------:R-:W-:Y:S05]  /*c080*/  BSYNC B0 ;  /* 0x0000000000007941 */ /* 0x000fea0003800000 */
.L_x_266:
[----:B------:R-:W-:Y:S01]  /*c090*/  NOP ;  /* 0x0000000000007918 */ /* 0x000fe20000000000 */
[----:B------:R-:W-:-:S13]  /*c0a0*/  PLOP3.LUT P0, PT, PT, PT, PT, 0x80, 0x0 ;  /* 0x000000000000781c */ /* 0x000fda0003f0f070 */
.L_x_268:
[----:B------:R-:W-:Y:S02]  /*c0b0*/  PLOP3.LUT P1, PT, P1, P0, PT, 0xa2, 0x0 ;  /* 0x000000000000781c */ /* 0x000fe40000f21472 */
[----:B------:R-:W-:-:S08]  /*c0c0*/  @P0 R2UR P1, UR4, R22 ;  /* 0x00000000160402ca */ /* 0x000fd00000020000 */
[----:B------:R-:W-:-:S05]  /*c0d0*/  @P0 PLOP3.LUT P0, PT, P1, PT, PT, 0x80, 0x0 ;  /* 0x000000000000081c */ /* 0x000fca0000f0f070 */
[----:B------:R-:W-:Y:S01]  /*c0e0*/  @!P1 SYNCS.ARRIVE.TRANS64.RED.A0T1 RZ, [UR4+0x30800], RZ ;  /* 0x030800ffffff99a7 */ /* 0x000fe20008200404 */
[----:B------:R-:W-:Y:S07]  /*c0f0*/  @!P1 ARRIVES.LDGSTSBAR.64.TRANSCNT [UR4+0x30800] ;  /* 0x03080000ff0099b0 */ /* 0x000fee0008000a84 */
[----:B------:R-:W-:Y:S05]  /*c100*/  @P0 BRA.U.ANY `(.L_x_268) ;  /* 0xfffffffd00e80947 */ /* 0x000fea000393ffff */
[----:B0-----:R-:W3:Y:S02]  /*c110*/  LDL.LU R2, [R1+0x1c] ;  /* 0x00001c0001027983 */ /* 0x001ee40000300800 */
[----:B---3--:R-:W-:-:S05]  /*c120*/  VIADD R2, R2, 0x1 ;  /* 0x0000000102027836 */ /* 0x008fca0000000000 */
[----:B------:R0:W-:Y:S01]  /*c130*/  STL [R1+0x1c], R2 ;  /* 0x00001c0201007387 */ /* 0x0001e20000100800 */
[----:B------:R-:W-:-:S04]  /*c140*/  LEA.HI R0, R2, R2, RZ, 0x1 ;  /* 0x0000000202007211 */ /* 0x000fc800078f08ff */
[----:B------:R-:W-:-:S05]  /*c150*/  LOP3.LUT R0, R0, 0xfffffffe, RZ, 0xc0, !PT ;  /* 0xfffffffe00007812 */ /* 0x000fca00078ec0ff */
[----:B------:R-:W-:-:S05]  /*c160*/  IMAD.IADD R0, R2, 0x1, -R0 ;  /* 0x0000000102007824 */ /* 0x000fca00078e0a00 */
[----:B------:R-:W-:Y:S01]  /*c170*/  SHF.L.U32 R3, R0, 0x1f, RZ ;  /* 0x0000001f00037819 */ /* 0x000fe200000006ff */
[----:B------:R-:W-:Y:S01]  /*c180*/  NOP ;  /* 0x0000000000007918 */ /* 0x000fe20000000000 */
[----:B------:R0:W-:Y:S01]  /*c190*/  SYNCS.ARRIVE.TRANS64.A1T0 RZ, [R22+URZ+0x30800], RZ ;  /* 0x030800ff16ff79a7 */ /* 0x0001e2000810003f */
[----:B------:R-:W-:Y:S01]  /*c1a0*/  BSSY B0, `(.L_x_269) ;  /* 0x0000003000007945 */ /* 0x000fe20003800000 */
[----:B------:R-:W1:Y:S03]  /*c1b0*/  SYNCS.PHASECHK.TRANS64.TRYWAIT P0, [R22+URZ+0x30820], R3 ;  /* 0x03082003160075a7 */ /* 0x000e66000800017f */
[----:B01----:R-:W-:Y:S05]  /*c1c0*/  @!P0 BRA `(.L_x_270) ;  /* 0x0000003c000c8947 */ /* 0x003fea0003800000 */
.L_x_357:
[----:B------:R-:W-:Y:S05]  /*c1d0*/  BSYNC B0 ;  /* 0x0000000000007941 */ /* 0x000fea0003800000 */
.L_x_269:
[----:B------:R-:W3:Y:S01]  /*c1e0*/  LDL R0, [R1] ;  /* 0x0000000001007983 */ /* 0x000ee20000100800 */
[----:B------:R-:W-:Y:S01]  /*c1f0*/  BSSY B0, `(.L_x_271) ;  /* 0x000010a000007945 */ /* 0x000fe20003800000 */
[----:B---3--:R-:W-:-:S13]  /*c200*/  ISETP.GE.AND P0, PT, R0, 0x61, PT ;  /* 0x000000610000780c */ /* 0x008fda0003f06270 */
[----:B------:R-:W-:Y:S05]  /*c210*/  @!P0 BRA `(.L_x_272) ;  /* 0x00000010001c8947 */ /* 0x000fea0003800000 */
[----:B------:R-:W3:Y:S01]  /*c220*/  LDL.LU R0, [R1+0x20] ;  /* 0x0000200001007983 */ /* 0x000ee20000300800 */
[----:B------:R-:W-:Y:S01]  /*c230*/  ULDC UR4, c[0x0][0x2f4] ;  /* 0x0000bd0000047ab9 */ /* 0x000fe20000000800 */
[----:B------:R-:W-:Y:S01]  /*c240*/  IMAD.MOV.U32 R17, RZ, RZ, R28 ;  /* 0x000000ffff117224 */ /* 0x000fe200078e001c */
[----:B------:R-:W-:Y:S01]  /*c250*/  MOV R10, R27 ;  /* 0x0000001b000a7202 */ /* 0x000fe20000000f00 */
[----:B------:R-:W-:Y:S01]  /*c260*/  IMAD.MOV.U32 R29, RZ, RZ, R26 ;  /* 0x000000ffff1d7224 */ /* 0x000fe200078e001a */
[----:B------:R-:W-:Y:S02]  /*c270*/  ISETP.GE.AND P3, PT, R32, UR4, PT ;  /* 0x0000000420007c0c */ /* 0x000fe4000bf66270 */
[----:B------:R-:W-:Y:S02]  /*c280*/  ISETP.GE.AND P2, PT, R34, UR4, PT ;  /* 0x0000000422007c0c */ /* 0x000fe4000bf46270 */
[----:B------:R-:W-:Y:S01]  /*c290*/  ISETP.GE.AND P1, PT, R33, UR4, PT ;  /* 0x0000000421007c0c */ /* 0x000fe2000bf26270 */
[----:B---3--:R-:W-:-:S12]  /*c2a0*/  VIADD R8, R0, 0xfffffffe ;  /* 0xfffffffe00087836 */ /* 0x008fd80000000000 */
.L_x_285:
[----:B------:R-:W3:Y:S04]  /*c2b0*/  LDL R5, [R1+0x4] ;  /* 0x0000040001057983 */ /* 0x000ee80000100800 */
[----:B------:R-:W4:Y:S01]  /*c2c0*/  LDL R12, [R1+0x8] ;  /* 0x00000800010c7983 */ /* 0x000f220000100800 */
[----:B------:R-:W1:Y:S01]  /*c2d0*/  S2R R0, SR_TID.X ;  /* 0x0000000000007919 */ /* 0x000e620000002100 */
[----:B------:R-:W2:Y:S01]  /*c2e0*/  S2R R4, SR_TID.X ;  /* 0x0000000000047919 */ /* 0x000ea20000002100 */
[----:B-1----:R-:W-:-:S04]  /*c2f0*/  LOP3.LUT R0, R0, 0x7f, RZ, 0xc0, !PT ;  /* 0x0000007f00007812 */ /* 0x002fc800078ec0ff */
[----:B0-----:R-:W-:Y:S02]  /*c300*/  SHF.R.U32.HI R3, RZ, 0x3, R0 ;  /* 0x00000003ff037819 */ /* 0x001fe40000011600 */
[----:B------:R-:W0:Y:S01]  /*c310*/  LDC R0, c[0x0][0x430] ;  /* 0x00010c00ff007b82 */ /* 0x000e220000000800 */
[----:B--2---:R-:W-:-:S05]  /*c320*/  IMAD.SHL.U32 R4, R4, 0x10, RZ ;  /* 0x0000001004047824 */ /* 0x004fca00078e00ff */
[----:B------:R-:W-:-:S04]  /*c330*/  LOP3.LUT R4, R3, 0x70, R4, 0xf8, !PT ;  /* 0x0000007003047812 */ /* 0x000fc800078ef804 */
[----:B------:R-:W-:-:S13]  /*c340*/  ISETP.GT.U32.AND P5, PT, R4, 0x5f, PT ;  /* 0x0000005f0400780c */ /* 0x000fda0003fa4070 */
[----:B------:R-:W4:Y:S01]  /*c350*/  @!P5 LDC.64 R6, c[0x0][0x428] ;  /* 0x00010a00ff06db82 */ /* 0x000f220000000a00 */
[----:B0-----:R-:W-:-:S13]  /*c360*/  ISETP.NE.AND P0, PT, R0, 0x1, PT ;  /* 0x000000010000780c */ /* 0x001fda0003f05270 */
[----:B------:R-:W0:Y:S08]  /*c370*/  @P0 LDC R0, c[0x0][0x434] ;  /* 0x00010d00ff000b82 */ /* 0x000e300000000800 */
[----:B------:R-:W1:Y:S01]  /*c380*/  @P0 LDC R3, c[0x0][0x438] ;  /* 0x00010e00ff030b82 */ /* 0x000e620000000800 */
[----:B---3--:R-:W-:-:S04]  /*c390*/  IMAD R9, R8, 0x60, R5 ;  /* 0x0000006008097824 */ /* 0x008fc800078e0205 */
[----:B------:R-:W-:-:S03]  /*c3a0*/  IMAD.IADD R9, R4, 0x1, R9 ;  /* 0x0000000104097824 */ /* 0x000fc600078e0209 */
[----:B------:R-:W2:Y:S01]  /*c3b0*/  @!P5 LDC.64 R4, c[0x0][0x418] ;  /* 0x00010600ff04db82 */ /* 0x000ea20000000a00 */
[----:B0-----:R-:W-:-:S04]  /*c3c0*/  @P0 IMAD.HI.U32 R0, R9, R0, RZ ;  /* 0x0000000009000227 */ /* 0x001fc800078e00ff */
[----:B------:R-:W-:Y:S01]  /*c3d0*/  IMAD.MOV.U32 R11, RZ, RZ, R9 ;  /* 0x000000ffff0b7224 */ /* 0x000fe200078e0009 */
[----:B-1----:R-:W-:Y:S01]  /*c3e0*/  @P0 SHF.R.U32.HI R11, RZ, R3, R0 ;  /* 0x00000003ff0b0219 */ /* 0x002fe20000011600 */
[----:B----4-:R-:W-:-:S03]  /*c3f0*/  @!P5 IMAD R0, R12, R6, RZ ;  /* 0x000000060c00d224 */ /* 0x010fc600078e02ff */
[--C-:B------:R-:W-:Y:S01]  /*c400*/  @!P5 SHF.R.S32.HI R3, RZ, 0x1f, R11.reuse ;  /* 0x0000001fff03d819 */ /* 0x100fe2000001140b */
[----:B------:R-:W-:Y:S02]  /*c410*/  @!P5 IMAD.MOV.U32 R2, RZ, RZ, R11 ;  /* 0x000000ffff02d224 */ /* 0x000fe400078e000b */
[C---:B------:R-:W-:Y:S02]  /*c420*/  @!P5 IMAD R7, R31.reuse, R7, R0 ;  /* 0x000000071f07d224 */ /* 0x040fe400078e0200 */
[----:B------:R-:W-:-:S05]  /*c430*/  @!P5 IMAD.WIDE.U32 R2, R31, R6, R2 ;  /* 0x000000061f02d225 */ /* 0x000fca00078e0002 */
[----:B------:R-:W-:Y:S02]  /*c440*/  @!P5 IADD3 R7, R7, R3, RZ ;  /* 0x000000030707d210 */ /* 0x000fe40007ffe0ff */
[----:B--2---:R-:W-:Y:S01]  /*c450*/  @!P5 LEA R4, P0, R2, R4, 0x2 ;  /* 0x000000040204d211 */ /* 0x004fe200078010ff */
[----:B------:R-:W-:-:S03]  /*c460*/  IMAD.MOV.U32 R0, RZ, RZ, RZ ;  /* 0x000000ffff007224 */ /* 0x000fc600078e00ff */
[----:B------:R-:W-:-:S05]  /*c470*/  @!P5 LEA.HI.X R5, R2, R5, R7, 0x2, P0 ;  /* 0x000000050205d211 */ /* 0x000fca00000f1407 */
[----:B------:R0:W5:Y:S01]  /*c480*/  @!P5 LDG.E R0, desc[UR36][R4.64] ;  /* 0x000000240400d981 */ /* 0x000162000c1e1900 */
[----:B------:R-:W-:Y:S01]  /*c490*/  LOP3.LUT P4, RZ, R23, 0x10, RZ, 0xc0, !PT ;  /* 0x0000001017ff7812 */ /* 0x000fe2000788c0ff */
[----:B------:R-:W-:Y:S01]  /*c4a0*/  VIADD R27, R10, 0x1 ;  /* 0x000000010a1b7836 */ /* 0x000fe20000000000 */
[----:B------:R-:W-:Y:S05]  /*c4b0*/  YIELD ;  /* 0x0000000000007946 */ /* 0x000fea0003800000 */
[----:B------:R-:W-:Y:S01]  /*c4c0*/  ISETP.NE.AND P0, PT, R27, 0x2, PT ;  /* 0x000000021b00780c */ /* 0x000fe20003f05270 */
[----:B------:R-:W-:Y:S01]  /*c4d0*/  IMAD.MOV R2, RZ, RZ, -R11 ;  /* 0x000000ffff027224 */ /* 0x000fe200078e0a0b */
[----:B------:R-:W-:-:S02]  /*c4e0*/  ULDC UR4, c[0x0][0x430] ;  /* 0x00010c0000047ab9 */ /* 0x000fc40000000800 */
[----:B------:R-:W-:Y:S01]  /*c4f0*/  SEL R28, RZ, 0x1, P0 ;  /* 0x00000001ff1c7807 */ /* 0x000fe20000000000 */
[----:B------:R-:W-:Y:S01]  /*c500*/  IMAD R9, R2, UR4, R9 ;  /* 0x0000000402097c24 */ /* 0x000fe2000f8e0209 */
[----:B------:R-:W-:Y:S01]  /*c510*/  SEL R27, R27, RZ, P0 ;  /* 0x000000ff1b1b7207 */ /* 0x000fe20000000000 */
[----:B------:R-:W-:Y:S01]  /*c520*/  IMAD.MOV.U32 R26, RZ, RZ, R8 ;  /* 0x000000ffff1a7224 */ /* 0x000fe200078e0008 */
[----:B------:R-:W-:Y:S01]  /*c530*/  LOP3.LUT R28, R17, R28, RZ, 0x3c, !PT ;  /* 0x0000001c111c7212 */ /* 0x000fe200078e3cff */
[----:B0-----:R-:W-:Y:S06]  /*c540*/  @!P4 BRA `(.L_x_273) ;  /* 0x000000000004c947 */ /* 0x001fec0003800000 */
[----:B------:R-:W-:Y:S01]  /*c550*/  BPT.TRAP 0x1 ;  /* 0x000000040000795c */ /* 0x000fe20000300000 */
.L_x_273:
[----:B------:R-:W-:Y:S01]  /*c560*/  IMAD R7, R27, 0x8, R22 ;  /* 0x000000081b077824 */ /* 0x000fe200078e0216 */
[----:B------:R-:W-:Y:S01]  /*c570*/  SHF.L.U32 R2, R28, 0x1f, RZ ;  /* 0x0000001f1c027819 */ /* 0x000fe200000006ff */
[----:B------:R-:W-:Y:S03]  /*c580*/  BSSY B1, `(.L_x_274) ;  /* 0x0000003000017945 */ /* 0x000fe60003800000 */
[----:B------:R-:W0:Y:S02]  /*c590*/  SYNCS.PHASECHK.TRANS64.TRYWAIT P0, [R7+URZ+0x30840], R2 ;  /* 0x03084002070075a7 */ /* 0x000e24000800017f */
[----:B0-----:R-:W-:Y:S05]  /*c5a0*/  @!P0 BRA `(.L_x_275) ;  /* 0x0000003800288947 */ /* 0x001fea0003800000 */
.L_x_358:
[----:B------:R-:W-:Y:S05]  /*c5b0*/  BSYNC B1 ;  /* 0x0000000000017941 */ /* 0x000fea0003800000 */
.L_x_274:
[----:B------:R-:W-:Y:S01]  /*c5c0*/  SHF.R.S32.HI R20, RZ, 0x1f, R9 ;  /* 0x0000001fff147819 */ /* 0x000fe20000011409 */
[----:B------:R-:W-:Y:S01]  /*c5d0*/  ULDC.64 UR4, c[0x0][0x300] ;  /* 0x0000c00000047ab9 */ /* 0x000fe20000000a00 */
[----:B-----5:R-:W-:Y:S01]  /*c5e0*/  SHF.R.S32.HI R21, RZ, 0x1f, R0 ;  /* 0x0000001fff157819 */ /* 0x020fe20000011400 */
[----:B0-----:R-:W-:Y:S01]  /*c5f0*/  IMAD.WIDE.U32 R2, R9, UR4, RZ ;  /* 0x0000000409027c25 */ /* 0x001fe2000f8e00ff */
[C---:B------:R-:W-:Y:S02]  /*c600*/  LOP3.LUT P5, RZ, R23.reuse, 0x2, RZ, 0xc0, !PT ;  /* 0x0000000217ff7812 */ /* 0x040fe400078ac0ff */
[----:B------:R-:W-:Y:S01]  /*c610*/  LOP3.LUT P4, RZ, R23, 0x1, RZ, 0xc0, !PT ;  /* 0x0000000117ff7812 */ /* 0x000fe2000788c0ff */
[----:B------:R-:W-:Y:S02]  /*c620*/  IMAD R4, R20, UR4, RZ ;  /* 0x0000000414047c24 */ /* 0x000fe4000f8e02ff */
[----:B------:R-:W-:Y:S02]  /*c630*/  IMAD R5, R27, 0x4800, R36 ;  /* 0x000048001b057824 */ /* 0x000fe400078e0224 */
        /* <DEDUP_REMOVED lines=14> */
[----:B------:R-:W-:-:S04]  /*c720*/  UMOV UR4, 0xffffffff ;  /* 0xffffffff00047882 */ /* 0x000fc80000000000 */
[----:B------:R-:W-:Y:S01]  /*c730*/  LEA.HI.X R6, R2, UR5, R4, 0x1, P0 ;  /* 0x0000000502067c11 */ /* 0x000fe200080f0c04 */
[----:B------:R-:W-:Y:S06]  /*c740*/  BRA.DIV UR4, `(.L_x_276) ;  /* 0x0000003604d47947 */ /* 0x000fec000b800000 */
[----:B------:R-:W0:Y:S01]  /*c750*/  SHFL.IDX PT, R2, R8, RZ, 0x181f ;  /* 0x00181fff08027589 */ /* 0x000e2200000e0000 */
[----:B------:R-:W-:Y:S01]  /*c760*/  IMAD.SHL.U32 R4, R32, 0x2, RZ ;  /* 0x0000000220047824 */ /* 0x000fe200078e00ff */
[----:B------:R-:W-:Y:S01]  /*c770*/  LOP3.LUT P6, RZ, R23, 0x4, RZ, 0xc0, !PT ;  /* 0x0000000417ff7812 */ /* 0x000fe200078cc0ff */
[----:B------:R-:W-:Y:S01]  /*c780*/  IMAD R5, R5, 0x2, R22 ;  /* 0x0000000205057824 */ /* 0x000fe200078e0216 */
[----:B------:R-:W1:Y:S04]  /*c790*/  SHFL.IDX PT, R3, R6, RZ, 0x181f ;  /* 0x00181fff06037589 */ /* 0x000e6800000e0000 */
[----:B------:R-:W-:Y:S01]  /*c7a0*/  SHFL.IDX PT, R35, R6, 0x2, 0x181f ;  /* 0x00581f0006237f89 */ /* 0x000fe200000e0000 */
[----:B0-----:R-:W-:-:S05]  /*c7b0*/  IADD3 R2, P0, R2, R4, RZ ;  /* 0x0000000402027210 */ /* 0x001fca0007f1e0ff */
[----:B-1----:R-:W-:-:S05]  /*c7c0*/  IMAD.X R3, RZ, RZ, R3, P0 ;  /* 0x000000ffff037224 */ /* 0x002fca00000e0603 */
[----:B------:R-:W-:Y:S04]  /*c7d0*/  LDGSTS.E.BYPASS.LTC128B.128 [R5+0x1e400], desc[UR36][R2.64], !P6 ;  /* 0x1e40000002057fae */ /* 0x000fe8000f101d64 */
[----:B------:R-:W-:Y:S04]  /*c7e0*/  LDGSTS.E.BYPASS.LTC128B.128 [R5+0x21400], desc[UR36][R2.64+0x80], !P5 ;  /* 0x2140008002057fae */ /* 0x000fe8000e901d64 */
[----:B------:R0:W-:Y:S04]  /*c7f0*/  LDGSTS.E.BYPASS.LTC128B.128 [R5+0x24400], desc[UR36][R2.64+0x100], !P4 ;  /* 0x2440010002057fae */ /* 0x0001e8000e101d64 */
[----:B0-----:R-:W0:Y:S04]  /*c800*/  SHFL.IDX PT, R2, R8, 0x1, 0x181f ;  /* 0x00381f0008027f89 */ /* 0x001e2800000e0000 */
[----:B------:R-:W1:Y:S01]  /*c810*/  SHFL.IDX PT, R3, R6, 0x1, 0x181f ;  /* 0x00381f0006037f89 */ /* 0x000e6200000e0000 */
[----:B0-----:R-:W-:-:S04]  /*c820*/  IADD3 R2, P0, R2, R4, RZ ;  /* 0x0000000402027210 */ /* 0x001fc80007f1e0ff */
[----:B-1----:R-:W-:-:S05]  /*c830*/  IADD3.X R3, RZ, R3, RZ, P0, !PT ;  /* 0x00000003ff037210 */ /* 0x002fca00007fe4ff */
[----:B------:R-:W-:Y:S04]  /*c840*/  LDGSTS.E.BYPASS.LTC128B.128 [R5+0x1ec00], desc[UR36][R2.64], !P6 ;  /* 0x1ec0000002057fae */ /* 0x000fe8000f101d64 */
[----:B------:R-:W-:Y:S04]  /*c850*/  LDGSTS.E.BYPASS.LTC128B.128 [R5+0x21c00], desc[UR36][R2.64+0x80], !P5 ;  /* 0x21c0008002057fae */ /* 0x000fe8000e901d64 */
[----:B------:R0:W-:Y:S04]  /*c860*/  LDGSTS.E.BYPASS.LTC128B.128 [R5+0x24c00], desc[UR36][R2.64+0x100], !P4 ;  /* 0x24c0010002057fae */ /* 0x0001e8000e101d64 */
[----:B0-----:R-:W0:Y:S02]  /*c870*/  SHFL.IDX PT, R2, R8, 0x2, 0x181f ;  /* 0x00581f0008027f89 */ /* 0x001e2400000e0000 */
[----:B0-----:R-:W-:-:S05]  /*c880*/  IADD3 R2, P0, R2, R4, RZ ;  /* 0x0000000402027210 */ /* 0x001fca0007f1e0ff */
[----:B------:R-:W-:Y:S02]  /*c890*/  IMAD.X R3, RZ, RZ, R35, P0 ;  /* 0x000000ffff037224 */ /* 0x000fe400000e0623 */
[----:B------:R-:W-:Y:S04]  /*c8a0*/  SHFL.IDX PT, R35, R6, 0x3, 0x181f ;  /* 0x00781f0006237f89 */ /* 0x000fe800000e0000 */
        /* <DEDUP_REMOVED lines=13> */
[----:B------:R0:W1:Y:S04]  /*c980*/  SHFL.IDX PT, R35, R6, 0x5, 0x181f ;  /* 0x00b81f0006237f89 */ /* 0x00006800000e0000 */
[----:B------:R-:W-:Y:S04]  /*c990*/  LDGSTS.E.BYPASS.LTC128B.128 [R5+0x20400], desc[UR36][R2.64], !P6 ;  /* 0x2040000002057fae */ /* 0x000fe8000f101d64 */
[----:B------:R-:W-:Y:S04]  /*c9a0*/  LDGSTS.E.BYPASS.LTC128B.128 [R5+0x23400], desc[UR36][R2.64+0x80], !P5 ;  /* 0x2340008002057fae */ /* 0x000fe8000e901d64 */
[----:B------:R2:W-:Y:S04]  /*c9b0*/  LDGSTS.E.BYPASS.LTC128B.128 [R5+0x26400], desc[UR36][R2.64+0x100], !P4 ;  /* 0x2640010002057fae */ /* 0x0005e8000e101d64 */
[----:B-12---:R0:W2:Y:S02]  /*c9c0*/  SHFL.IDX PT, R2, R8, 0x5, 0x181f ;  /* 0x00b81f0008027f89 */ /* 0x0060a400000e0000 */
.L_x_372:
[----:B------:R-:W-:Y:S02]  /*c9d0*/  LOP3.LUT P6, RZ, R23, 0x4, RZ, 0xc0, !PT ;  /* 0x0000000417ff7812 */ /* 0x000fe400078cc0ff */
[----:B--2---:R-:W-:-:S05]  /*c9e0*/  IADD3 R2, P0, R2, R4, RZ ;  /* 0x0000000402027210 */ /* 0x004fca0007f1e0ff */
[----:B------:R-:W-:Y:S01]  /*c9f0*/  IMAD.X R3, RZ, RZ, R35, P0 ;  /* 0x000000ffff037224 */ /* 0x000fe200000e0623 */
[----:B------:R-:W-:-:S05]  /*ca00*/  PLOP3.LUT P0, PT, PT, PT, PT, 0x80, 0x0 ;  /* 0x000000000000781c */ /* 0x000fca0003f0f070 */
[----:B------:R-:W-:Y:S01]  /*ca10*/  @!PT LDS RZ, [RZ] ;  /* 0x00000000fffff984 */ /* 0x000fe20000000800 */
[----:B------:R-:W-:Y:S01]  /*ca20*/  @!PT LDS RZ, [RZ] ;  /* 0x00000000fffff984 */ /* 0x000fe20000000800 */
[----:B------:R-:W-:Y:S01]  /*ca30*/  @!PT LDS RZ, [RZ] ;  /* 0x00000000fffff984 */ /* 0x000fe20000000800 */
[----:B------:R1:W-:Y:S04]  /*ca40*/  LDGSTS.E.BYPASS.LTC128B.128 [R5+0x20c00], desc[UR36][R2.64], !P6 ;  /* 0x20c0000002057fae */ /* 0x0003e8000f101d64 */
[----:B------:R1:W-:Y:S04]  /*ca50*/  LDGSTS.E.BYPASS.LTC128B.128 [R5+0x23c00], desc[UR36][R2.64+0x80], !P5 ;  /* 0x23c0008002057fae */ /* 0x0003e8000e901d64 */
[----:B------:R1:W-:Y:S01]  /*ca60*/  LDGSTS.E.BYPASS.LTC128B.128 [R5+0x26c00], desc[UR36][R2.64+0x100], !P4 ;  /* 0x26c0010002057fae */ /* 0x0003e2000e101d64 */
[----:B------:R-:W-:Y:S01]  /*ca70*/  NOP ;  /* 0x0000000000007918 */ /* 0x000fe20000000000 */
.L_x_277:
        /* <DEDUP_REMOVED lines=10> */
.L_x_278:
[----:B------:R2:W-:Y:S01]  /*cb20*/  SYNCS.ARRIVE.TRANS64.A1T0 RZ, [R7+URZ+0x30830], RZ ;  /* 0x030830ff07ff79a7 */ /* 0x0005e2000810003f */
[----:B------:R-:W-:Y:S05]  /*cb30*/  @!P5 BRA `(.L_x_279) ;  /* 0x000000000004d947 */ /* 0x000fea0003800000 */
[----:B------:R-:W-:Y:S01]  /*cb40*/  BPT.TRAP 0x1 ;  /* 0x000000040000795c */ /* 0x000fe20000300000 */
.L_x_279:
[----:B-1----:R-:W2:Y:S01]  /*cb50*/  LDL R3, [R1] ;  /* 0x0000000001037983 */ /* 0x002ea20000100800 */
[----:B------:R-:W-:Y:S01]  /*cb60*/  SHF.L.U32 R2, R17, 0x1f, RZ ;  /* 0x0000001f11027819 */ /* 0x000fe200000006ff */
[----:B0-----:R-:W-:Y:S01]  /*cb70*/  IMAD R6, R10, 0x8, R22 ;  /* 0x000000080a067824 */ /* 0x001fe200078e0216 */
[----:B------:R-:W-:Y:S03]  /*cb80*/  BSSY B1, `(.L_x_280) ;  /* 0x0000004000017945 */ /* 0x000fe60003800000 */
[----:B------:R-:W0:Y:S01]  /*cb90*/  SYNCS.PHASECHK.TRANS64.TRYWAIT P0, [R6+URZ+0x30860], R2 ;  /* 0x03086002060075a7 */ /* 0x000e22000800017f */
[----:B--2---:R-:W-:Y:S01]  /*cba0*/  IMAD R7, R29, -0x60, R3 ;  /* 0xffffffa01d077824 */ /* 0x004fe200078e0203 */
[----:B0-----:R-:W-:Y:S06]  /*cbb0*/  @!P0 BRA `(.L_x_281) ;  /* 0x0000003800988947 */ /* 0x001fec0003800000 */
.L_x_373:
[----:B------:R-:W-:Y:S05]  /*cbc0*/  BSYNC B1 ;  /* 0x0000000000017941 */ /* 0x000fea0003800000 */
.L_x_280:
[----:B------:R-:W1:Y:S01]  /*cbd0*/  S2R R3, SR_TID.X ;  /* 0x0000000000037919 */ /* 0x000e620000002100 */
[----:B------:R-:W-:Y:S01]  /*cbe0*/  UMOV UR4, 0xffffffff ;  /* 0xffffffff00047882 */ /* 0x000fe20000000000 */
[----:B------:R-:W-:Y:S01]  /*cbf0*/  IMAD R5, R10, 0x4800, R36 ;  /* 0x000048000a057824 */ /* 0x000fe200078e0224 */
[----:B-1----:R-:W-:-:S04]  /*cc00*/  LOP3.LUT R3, R3, 0x7f, RZ, 0xc0, !PT ;  /* 0x0000007f03037812 */ /* 0x002fc800078ec0ff */
[----:B------:R-:W-:-:S04]  /*cc10*/  SHF.R.U32.HI R3, RZ, 0x3, R3 ;  /* 0x00000003ff037819 */ /* 0x000fc80000011603 */
[----:B------:R-:W-:Y:S01]  /*cc20*/  IADD3 R7, -R3, R7, RZ ;  /* 0x0000000703077210 */ /* 0x000fe20007ffe1ff */
[----:B------:R-:W-:Y:S06]  /*cc30*/  BRA.DIV UR4, `(.L_x_282) ;  /* 0x0000003a048c7947 */ /* 0x000fec000b800000 */
[----:B0-----:R-:W0:Y:S01]  /*cc40*/  SHFL.IDX PT, R2, R24, RZ, 0x181f ;  /* 0x00181fff18027589 */ /* 0x001e2200000e0000 */
[----:B------:R-:W-:-:S03]  /*cc50*/  IMAD R5, R5, 0x2, R22 ;  /* 0x0000000205057824 */ /* 0x000fc600078e0216 */
[----:B------:R-:W1:Y:S04]  /*cc60*/  SHFL.IDX PT, R3, R25, RZ, 0x181f ;  /* 0x00181fff19037589 */ /* 0x000e6800000e0000 */
[----:B------:R-:W-:Y:S01]  /*cc70*/  SHFL.IDX PT, R14, R24, 0x5, 0x181f ;  /* 0x00b81f00180e7f89 */ /* 0x000fe200000e0000 */
[----:B0-----:R-:W-:-:S05]  /*cc80*/  IADD3 R2, P0, R2, R4, RZ ;  /* 0x0000000402027210 */ /* 0x001fca0007f1e0ff */
[----:B-1----:R-:W-:Y:S01]  /*cc90*/  IMAD.X R3, RZ, RZ, R3, P0 ;  /* 0x000000ffff037224 */ /* 0x002fe200000e0603 */
[----:B------:R-:W-:-:S13]  /*cca0*/  ISETP.LT.OR P0, PT, R7, 0x1, P3 ;  /* 0x000000010700780c */ /* 0x000fda0001f01670 */
[----:B------:R-:W-:Y:S01]  /*ccb0*/  LDGSTS.E.BYPASS.LTC128B.128 [R5+0x400], desc[UR36][R2.64], !P0 ;  /* 0x0040000002057fae */ /* 0x000fe2000c101d64 */
[----:B------:R-:W-:-:S13]  /*ccc0*/  ISETP.LT.OR P0, PT, R7, 0x1, P2 ;  /* 0x000000010700780c */ /* 0x000fda0001701670 */
[----:B------:R-:W-:Y:S01]  /*ccd0*/  LDGSTS.E.BYPASS.LTC128B.128 [R5+0x3400], desc[UR36][R2.64+0x80], !P0 ;  /* 0x0340008002057fae */ /* 0x000fe2000c101d64 */
[----:B------:R-:W-:-:S13]  /*cce0*/  ISETP.LT.OR P0, PT, R7, 0x1, P1 ;  /* 0x000000010700780c */ /* 0x000fda0000f01670 */
[----:B------:R0:W-:Y:S04]  /*ccf0*/  LDGSTS.E.BYPASS.LTC128B.128 [R5+0x6400], desc[UR36][R2.64+0x100], !P0 ;  /* 0x0640010002057fae */ /* 0x0001e8000c101d64 */
[----:B0-----:R-:W0:Y:S04]  /*cd00*/  SHFL.IDX PT, R2, R24, 0x1, 0x181f ;  /* 0x00381f0018027f89 */ /* 0x001e2800000e0000 */
[----:B------:R-:W1:Y:S01]  /*cd10*/  SHFL.IDX PT, R3, R25, 0x1, 0x181f ;  /* 0x00381f0019037f89 */ /* 0x000e6200000e0000 */
        /* <DEDUP_REMOVED lines=29> */
[----:B------:R-:W1:Y:S04]  /*cef0*/  SHFL.IDX PT, R3, R25, 0x4, 0x181f ;  /* 0x00981f0019037f89 */ /* 0x000e6800000e0000 */
[----:B------:R-:W2:Y:S01]  /*cf00*/  SHFL.IDX PT, R25, R25, 0x5, 0x181f ;  /* 0x00b81f0019197f89 */ /* 0x000ea200000e0000 */
[----:B0-----:R-:W-:-:S04]  /*cf10*/  IADD3 R2, P0, R2, R4, RZ ;  /* 0x0000000402027210 */ /* 0x001fc80007f1e0ff */
[----:B-1----:R-:W-:Y:S02]  /*cf20*/  IADD3.X R3, RZ, R3, RZ, P0, !PT ;  /* 0x00000003ff037210 */ /* 0x002fe400007fe4ff */
[----:B------:R-:W-:-:S13]  /*cf30*/  ISETP.LT.OR P0, PT, R7, 0x41, P3 ;  /* 0x000000410700780c */ /* 0x000fda0001f01670 */
[----:B------:R0:W-:Y:S01]  /*cf40*/  LDGSTS.E.BYPASS.LTC128B.128 [R5+0x2400], desc[UR36][R2.64], !P0 ;  /* 0x0240000002057fae */ /* 0x0001e2000c101d64 */
[----:B------:R-:W-:-:S13]  /*cf50*/  ISETP.LT.OR P0, PT, R7, 0x41, P2 ;  /* 0x000000410700780c */ /* 0x000fda0001701670 */
[----:B------:R0:W-:Y:S01]  /*cf60*/  LDGSTS.E.BYPASS.LTC128B.128 [R5+0x5400], desc[UR36][R2.64+0x80], !P0 ;  /* 0x0540008002057fae */ /* 0x0001e2000c101d64 */
[----:B------:R-:W-:-:S13]  /*cf70*/  ISETP.LT.OR P0, PT, R7, 0x41, P1 ;  /* 0x000000410700780c */ /* 0x000fda0000f01670 */
[----:B--2---:R0:W-:Y:S02]  /*cf80*/  LDGSTS.E.BYPASS.LTC128B.128 [R5+0x8400], desc[UR36][R2.64+0x100], !P0 ;  /* 0x0840010002057fae */ /* 0x0041e4000c101d64 */
.L_x_387:
[----:B01----:R-:W-:Y:S01]  /*cf90*/  IADD3 R2, P0, R14, R4, RZ ;  /* 0x000000040e027210 */ /* 0x003fe20007f1e0ff */
[----:B------:R-:W-:Y:S02]  /*cfa0*/  ULDC.64 UR4, c[0x0][0x328] ;  /* 0x0000ca0000047ab9 */ /* 0x000fe40000000a00 */
[----:B------:R-:W-:Y:S02]  /*cfb0*/  IMAD R20, R20, UR4, RZ ;  /* 0x0000000414147c24 */ /* 0x000fe4000f8e02ff */
[----:B------:R-:W-:Y:S01]  /*cfc0*/  IMAD.X R3, RZ, RZ, R25, P0 ;  /* 0x000000ffff037224 */ /* 0x000fe200000e0619 */
[----:B------:R-:W-:-:S13]  /*cfd0*/  ISETP.LT.OR P0, PT, R7, 0x51, P3 ;  /* 0x000000510700780c */ /* 0x000fda0001f01670 */
[----:B------:R-:W-:Y:S01]  /*cfe0*/  @!PT LDS RZ, [RZ] ;  /* 0x00000000fffff984 */ /* 0x000fe20000000800 */
[----:B------:R-:W-:Y:S01]  /*cff0*/  @!PT LDS RZ, [RZ] ;  /* 0x00000000fffff984 */ /* 0x000fe20000000800 */
[----:B------:R-:W-:Y:S01]  /*d000*/  @!PT LDS RZ, [RZ] ;  /* 0x00000000fffff984 */ /* 0x000fe20000000800 */
[----:B------:R-:W-:Y:S01]  /*d010*/  LDGSTS.E.BYPASS.LTC128B.128 [R5+0x2c00], desc[UR36][R2.64], !P0 ;  /* 0x02c0000002057fae */ /* 0x000fe2000c101d64 */
[----:B------:R-:W-:-:S13]  /*d020*/  ISETP.LT.OR P0, PT, R7, 0x51, P2 ;  /* 0x000000510700780c */ /* 0x000fda0001701670 */
[----:B------:R-:W-:Y:S01]  /*d030*/  LDGSTS.E.BYPASS.LTC128B.128 [R5+0x5c00], desc[UR36][R2.64+0x80], !P0 ;  /* 0x05c0008002057fae */ /* 0x000fe2000c101d64 */
[----:B------:R-:W-:Y:S01]  /*d040*/  ISETP.LT.OR P0, PT, R7, 0x51, P1 ;  /* 0x000000510700780c */ /* 0x000fe20000f01670 */
[----:B------:R-:W-:-:S12]  /*d050*/  IMAD R7, R9, UR5, R20 ;  /* 0x0000000509077c24 */ /* 0x000fd8000f8e0214 */
[----:B------:R0:W-:Y:S02]  /*d060*/  LDGSTS.E.BYPASS.LTC128B.128 [R5+0x8c00], desc[UR36][R2.64+0x100], !P0 ;  /* 0x08c0010002057fae */ /* 0x0001e4000c101d64 */
[----:B0-----:R-:W-:Y:S01]  /*d070*/  IMAD.WIDE.U32 R2, R9, UR4, RZ ;  /* 0x0000000409027c25 */ /* 0x001fe2000f8e00ff */
[----:B------:R-:W-:-:S03]  /*d080*/  ULDC.64 UR4, c[0x0][0x338] ;  /* 0x0000ce0000047ab9 */ /* 0x000fc60000000a00 */
[----:B------:R-:W-:Y:S02]  /*d090*/  IMAD.IADD R3, R3, 0x1, R7 ;  /* 0x0000000103037824 */ /* 0x000fe400078e0207 */
[----:B------:R-:W-:Y:S02]  /*d0a0*/  IMAD R21, R21, UR4, RZ ;  /* 0x0000000415157c24 */ /* 0x000fe4000f8e02ff */
[----:B------:R-:W-:-:S04]  /*d0b0*/  IMAD.WIDE.U32 R2, R0, UR4, R2 ;  /* 0x0000000400027c25 */ /* 0x000fc8000f8e0002 */
[----:B------:R-:W-:Y:S01]  /*d0c0*/  IMAD R21, R0, UR5, R21 ;  /* 0x0000000500157c24 */ /* 0x000fe2000f8e0215 */
[----:B------:R-:W-:Y:S01]  /*d0d0*/  ULDC.64 UR4, c[0x0][0x330] ;  /* 0x0000cc0000047ab9 */ /* 0x000fe20000000a00 */
[----:B------:R-:W-:Y:S01]  /*d0e0*/  NOP ;  /* 0x0000000000007918 */ /* 0x000fe20000000000 */
[----:B------:R-:W-:Y:S02]  /*d0f0*/  IMAD R5, R30, UR4, RZ ;  /* 0x000000041e057c24 */ /* 0x000fe4000f8e02ff */
[----:B------:R-:W-:Y:S02]  /*d100*/  IMAD.IADD R3, R3, 0x1, R21 ;  /* 0x0000000103037824 */ /* 0x000fe400078e0215 */
[C---:B------:R-:W-:Y:S02]  /*d110*/  IMAD R5, R18.reuse, UR5, R5 ;  /* 0x0000000512057c24 */ /* 0x040fe4000f8e0205 */
[----:B------:R-:W-:Y:S01]  /*d120*/  IMAD.WIDE.U32 R2, R18, UR4, R2 ;  /* 0x0000000412027c25 */ /* 0x000fe2000f8e0002 */
[----:B------:R-:W-:-:S03]  /*d130*/  ULDC.64 UR4, c[0x0][0x318] ;  /* 0x0000c60000047ab9 */ /* 0x000fc60000000a00 */
[----:B------:R-:W-:Y:S01]  /*d140*/  IMAD.IADD R3, R5, 0x1, R3 ;  /* 0x0000000105037824 */ /* 0x000fe200078e0203 */
[----:B------:R-:W-:-:S04]  /*d150*/  LEA R24, P0, R2, UR4, 0x1 ;  /* 0x0000000402187c11 */ /* 0x000fc8000f8008ff */
[----:B------:R-:W-:Y:S02]  /*d160*/  LEA.HI.X R25, R2, UR5, R3, 0x1, P0 ;  /* 0x0000000502197c11 */ /* 0x000fe400080f0c03 */
[----:B------:R-:W-:-:S13]  /*d170*/  PLOP3.LUT P0, PT, PT, PT, PT, 0x80, 0x0 ;  /* 0x000000000000781c */ /* 0x000fda0003f0f070 */
.L_x_283:
        /* <DEDUP_REMOVED lines=10> */
.L_x_284:
[C---:B------:R-:W-:Y:S01]  /*d220*/  ISETP.GT.AND P0, PT, R26.reuse, RZ, PT ;  /* 0x000000ff1a00720c */ /* 0x040fe20003f04270 */
[----:B------:R1:W-:Y:S01]  /*d230*/  SYNCS.ARRIVE.TRANS64.A1T0 RZ, [R6+URZ+0x30850], RZ ;  /* 0x030850ff06ff79a7 */ /* 0x0003e2000810003f */
[----:B------:R-:W-:Y:S01]  /*d240*/  VIADD R8, R26, 0xffffffff ;  /* 0xffffffff1a087836 */ /* 0x000fe20000000000 */
[----:B------:R-:W-:Y:S01]  /*d250*/  MOV R17, R28 ;  /* 0x0000001c00117202 */ /* 0x000fe20000000f00 */
[----:B------:R-:W-:Y:S02]  /*d260*/  IMAD.MOV.U32 R10, RZ, RZ, R27 ;  /* 0x000000ffff0a7224 */ /* 0x000fe400078e001b */
[----:B------:R-:W-:-:S07]  /*d270*/  IMAD.MOV.U32 R29, RZ, RZ, R26 ;  /* 0x000000ffff1d7224 */ /* 0x000fce00078e001a */
[----:B-1----:R-:W-:Y:S05]  /*d280*/  @P0 BRA `(.L_x_285) ;  /* 0xfffffff000080947 */ /* 0x002fea000383ffff */
.L_x_272:
[----:B------:R-:W-:Y:S05]  /*d290*/  BSYNC B0 ;  /* 0x0000000000007941 */ /* 0x000fea0003800000 */
.L_x_271:
[----:B------:R-:W1:Y:S01]  /*d2a0*/  S2R R0, SR_TID.X ;  /* 0x0000000000007919 */ /* 0x000e620000002100 */
[----:B------:R-:W-:Y:S01]  /*d2b0*/  BSSY B0, `(.L_x_286) ;  /* 0x0000010000007945 */ /* 0x000fe20003800000 */
[----:B-1----:R-:W-:-:S04]  /*d2c0*/  LOP3.LUT R0, R0, 0x7f, RZ, 0xc0, !PT ;  /* 0x0000007f00007812 */ /* 0x002fc800078ec0ff */
[----:B------:R-:W-:-:S13]  /*d2d0*/  ISETP.NE.AND P0, PT, R0, RZ, PT ;  /* 0x000000ff0000720c */ /* 0x000fda0003f05270 */
[----:B------:R-:W-:Y:S05]  /*d2e0*/  @P0 BRA `(.L_x_287) ;  /* 0x0000000000300947 */ /* 0x000fea0003800000 */
[----:B------:R-:W1:Y:S01]  /*d2f0*/  S2R R5, SR_LANEID ;  /* 0x0000000000057919 */ /* 0x000e620000000000 */
[----:B------:R-:W-:Y:S01]  /*d300*/  VOTEU.ANY UR4, UPT, PT ;  /* 0x0000000000047886 */ /* 0x000fe200038e0100 */
[----:B0-----:R-:W0:Y:S01]  /*d310*/  LDC.64 R2, c[0x0][0xc60] ;  /* 0x00031800ff027b82 */ /* 0x001e220000000a00 */
[----:B------:R-:W1:Y:S02]  /*d320*/  FLO.U32 R0, UR4 ;  /* 0x0000000400007d00 */ /* 0x000e6400080e0000 */
[----:B-1----:R-:W-:-:S06]  /*d330*/  ISETP.EQ.U32.AND P0, PT, R0, R5, PT ;  /* 0x000000050000720c */ /* 0x002fcc0003f02070 */
[----:B------:R-:W0:Y:S07]  /*d340*/  POPC R5, UR4 ;  /* 0x0000000400057d09 */ /* 0x000e2e0008000000 */
[----:B0-----:R-:W3:Y:S01]  /*d350*/  @P0 ATOMG.E.ADD.STRONG.GPU PT, R3, desc[UR36][R2.64], R5 ;  /* 0x00000005020309a8 */ /* 0x001ee200081ee1e4 */
[----:B------:R-:W0:Y:S02]  /*d360*/  S2R R4, SR_LTMASK ;  /* 0x0000000000047919 */ /* 0x000e240000003900 */
[----:B0-----:R-:W-:-:S04]  /*d370*/  LOP3.LUT R4, R4, UR4, RZ, 0xc0, !PT ;  /* 0x0000000404047c12 */ /* 0x001fc8000f8ec0ff */
[----:B------:R-:W0:Y:S01]  /*d380*/  POPC R7, R4 ;  /* 0x0000000400077309 */ /* 0x000e220000000000 */
[----:B---3--:R-:W0:Y:S02]  /*d390*/  SHFL.IDX PT, R0, R3, R0, 0x1f ;  /* 0x00001f0003007589 */ /* 0x008e2400000e0000 */
[----:B0-----:R-:W-:-:S07]  /*d3a0*/  IADD3 R16, R0, UR39, R7 ;  /* 0x0000002700107c10 */ /* 0x001fce000fffe007 */
.L_x_287:
[----:B------:R-:W-:Y:S05]  /*d3b0*/  BSYNC B0 ;  /* 0x0000000000007941 */ /* 0x000fea0003800000 */
.L_x_286:
[----:B------:R-:W-:-:S13]  /*d3c0*/  LOP3.LUT P0, RZ, R23, 0x10, RZ, 0xc0, !PT ;  /* 0x0000001017ff7812 */ /* 0x000fda000780c0ff */
[----:B------:R-:W-:Y:S05]  /*d3d0*/  @!P0 BRA `(.L_x_288) ;  /* 0x0000000000048947 */ /* 0x000fea0003800000 */
[----:B------:R-:W-:Y:S01]  /*d3e0*/  BPT.TRAP 0x1 ;  /* 0x000000040000795c */ /* 0x000fe20000300000 */
.L_x_288:
[----:B------:R-:W3:Y:S01]  /*d3f0*/  LDL.LU R2, [R1] ;  /* 0x0000000001027983 */ /* 0x000ee20000300800 */
[----:B------:R-:W-:Y:S01]  /*d400*/  IMAD R0, R27, 0x8, R22 ;  /* 0x000000081b007824 */ /* 0x000fe200078e0216 */
[----:B0-----:R-:W-:Y:S01]  /*d410*/  SHF.L.U32 R3, R28, 0x1f, RZ ;  /* 0x0000001f1c037819 */ /* 0x001fe200000006ff */
[----:B------:R-:W-:Y:S03]  /*d420*/  BSSY B0, `(.L_x_289) ;  /* 0x0000004000007945 */ /* 0x000fe60003800000 */
[----:B------:R-:W0:Y:S01]  /*d430*/  SYNCS.PHASECHK.TRANS64.TRYWAIT P0, [R0+URZ+0x30860], R3 ;  /* 0x03086003000075a7 */ /* 0x000e22000800017f */
[----:B---3--:R-:W-:Y:S01]  /*d440*/  IMAD R6, R26, -0x60, R2 ;  /* 0xffffffa01a067824 */ /* 0x008fe200078e0202 */
[----:B0-----:R-:W-:Y:S06]  /*d450*/  @!P0 BRA `(.L_x_290) ;  /* 0x0000003800948947 */ /* 0x001fec0003800000 */
.L_x_388:
[----:B------:R-:W-:Y:S05]  /*d460*/  BSYNC B0 ;  /* 0x0000000000007941 */ /* 0x000fea0003800000 */
.L_x_289:
[----:B------:R-:W1:Y:S01]  /*d470*/  S2R R2, SR_TID.X ;  /* 0x0000000000027919 */ /* 0x000e620000002100 */
[----:B------:R-:W-:Y:S01]  /*d480*/  UMOV UR4, 0xffffffff ;  /* 0xffffffff00047882 */ /* 0x000fe20000000000 */
[----:B------:R-:W-:Y:S01]  /*d490*/  IMAD R7, R27, 0x4800, R36 ;  /* 0x000048001b077824 */ /* 0x000fe200078e0224 */
[----:B-1----:R-:W-:-:S04]  /*d4a0*/  LOP3.LUT R2, R2, 0x7f, RZ, 0xc0, !PT ;  /* 0x0000007f02027812 */ /* 0x002fc800078ec0ff */
[----:B------:R-:W-:-:S05]  /*d4b0*/  SHF.R.U32.HI R2, RZ, 0x3, R2 ;  /* 0x00000003ff027819 */ /* 0x000fca0000011602 */
[----:B------:R-:W-:Y:S01]  /*d4c0*/  IMAD.IADD R6, R6, 0x1, -R2 ;  /* 0x0000000106067824 */ /* 0x000fe200078e0a02 */
[----:B------:R-:W-:Y:S06]  /*d4d0*/  BRA.DIV UR4, `(.L_x_291) ;  /* 0x0000003a04887947 */ /* 0x000fec000b800000 */
[----:B--2---:R-:W1:Y:S01]  /*d4e0*/  SHFL.IDX PT, R14, R24, RZ, 0x181f ;  /* 0x00181fff180e7589 */ /* 0x004e6200000e0000 */
[----:B------:R-:W-:Y:S01]  /*d4f0*/  ULDC UR4, c[0x0][0x2f4] ;  /* 0x0000bd0000047ab9 */ /* 0x000fe20000000800 */
[C---:B------:R-:W-:Y:S01]  /*d500*/  IMAD.SHL.U32 R5, R32.reuse, 0x2, RZ ;  /* 0x0000000220057824 */ /* 0x040fe200078e00ff */
[----:B------:R-:W-:Y:S01]  /*d510*/  ISETP.GE.AND P2, PT, R32, UR4, PT ;  /* 0x0000000420007c0c */ /* 0x000fe2000bf46270 */
[----:B0-----:R-:W0:Y:S01]  /*d520*/  SHFL.IDX PT, R3, R25, RZ, 0x181f ;  /* 0x00181fff19037589 */ /* 0x001e2200000e0000 */
[----:B------:R-:W-:Y:S02]  /*d530*/  LEA R4, R7, R22, 0x1 ;  /* 0x0000001607047211 */ /* 0x000fe400078e08ff */
[----:B------:R-:W-:Y:S01]  /*d540*/  ISETP.LT.OR P4, PT, R6, 0x1, P2 ;  /* 0x000000010600780c */ /* 0x000fe20001781670 */
[----:B------:R-:W-:Y:S01]  /*d550*/  SHFL.IDX PT, R7, R25, 0x1, 0x181f ;  /* 0x00381f0019077f89 */ /* 0x000fe200000e0000 */
[----:B------:R-:W-:-:S04]  /*d560*/  ISETP.GE.AND P1, PT, R34, UR4, PT ;  /* 0x0000000422007c0c */ /* 0x000fc8000bf26270 */
[----:B------:R-:W-:Y:S02]  /*d570*/  ISETP.LT.OR P3, PT, R6, 0x1, P1 ;  /* 0x000000010600780c */ /* 0x000fe40000f61670 */
[----:B-1----:R-:W-:Y:S02]  /*d580*/  IADD3 R2, P0, R14, R5, RZ ;  /* 0x000000050e027210 */ /* 0x002fe40007f1e0ff */
[----:B------:R-:W1:Y:S03]  /*d590*/  SHFL.IDX PT, R14, R24, 0x1, 0x181f ;  /* 0x00381f00180e7f89 */ /* 0x000e6600000e0000 */
[----:B0-----:R-:W-:Y:S01]  /*d5a0*/  IMAD.X R3, RZ, RZ, R3, P0 ;  /* 0x000000ffff037224 */ /* 0x001fe200000e0603 */
[----:B------:R-:W-:-:S04]  /*d5b0*/  ISETP.GE.AND P0, PT, R33, UR4, PT ;  /* 0x0000000421007c0c */ /* 0x000fc8000bf06270 */
[----:B------:R-:W-:Y:S01]  /*d5c0*/  LDGSTS.E.BYPASS.LTC128B.128 [R4+0x400], desc[UR36][R2.64], !P4 ;  /* 0x0040000002047fae */ /* 0x000fe2000e101d64 */
[----:B------:R-:W-:-:S03]  /*d5d0*/  ISETP.LT.OR P4, PT, R6, 0x1, P0 ;  /* 0x000000010600780c */ /* 0x000fc60000781670 */
[----:B------:R-:W-:Y:S10]  /*d5e0*/  LDGSTS.E.BYPASS.LTC128B.128 [R4+0x3400], desc[UR36][R2.64+0x80], !P3 ;  /* 0x0340008002047fae */ /* 0x000ff4000d901d64 */
[----:B------:R1:W-:Y:S01]  /*d5f0*/  LDGSTS.E.BYPASS.LTC128B.128 [R4+0x6400], desc[UR36][R2.64+0x100], !P4 ;  /* 0x0640010002047fae */ /* 0x0003e2000e101d64 */
[----:B------:R-:W-:-:S02]  /*d600*/  ISETP.LT.OR P4, PT, R6, 0x11, P2 ;  /* 0x000000110600780c */ /* 0x000fc40001781670 */
[----:B-1----:R-:W-:Y:S02]  /*d610*/  IADD3 R2, P3, R14, R5, RZ ;  /* 0x000000050e027210 */ /* 0x002fe40007f7e0ff */
[----:B------:R-:W0:Y:S03]  /*d620*/  SHFL.IDX PT, R14, R24, 0x2, 0x181f ;  /* 0x00581f00180e7f89 */ /* 0x000e2600000e0000 */
[----:B------:R-:W-:Y:S01]  /*d630*/  IMAD.X R3, RZ, RZ, R7, P3 ;  /* 0x000000ffff037224 */ /* 0x000fe200018e0607 */
[C---:B------:R-:W-:Y:S01]  /*d640*/  ISETP.LT.OR P3, PT, R6.reuse, 0x11, P1 ;  /* 0x000000110600780c */ /* 0x040fe20000f61670 */
[----:B------:R-:W1:Y:S04]  /*d650*/  SHFL.IDX PT, R7, R25, 0x2, 0x181f ;  /* 0x00581f0019077f89 */ /* 0x000e6800000e0000 */
[----:B------:R-:W-:Y:S01]  /*d660*/  LDGSTS.E.BYPASS.LTC128B.128 [R4+0xc00], desc[UR36][R2.64], !P4 ;  /* 0x00c0000002047fae */ /* 0x000fe2000e101d64 */
[----:B------:R-:W-:-:S07]  /*d670*/  ISETP.LT.OR P4, PT, R6, 0x11, P0 ;  /* 0x000000110600780c */ /* 0x000fce0000781670 */
[----:B------:R-:W-:Y:S06]  /*d680*/  LDGSTS.E.BYPASS.LTC128B.128 [R4+0x3c00], desc[UR36][R2.64+0x80], !P3 ;  /* 0x03c0008002047fae */ /* 0x000fec000d901d64 */
[----:B------:R0:W-:Y:S01]  /*d690*/  LDGSTS.E.BYPASS.LTC128B.128 [R4+0x6c00], desc[UR36][R2.64+0x100], !P4 ;  /* 0x06c0010002047fae */ /* 0x0001e2000e101d64 */
[----:B------:R-:W-:Y:S02]  /*d6a0*/  ISETP.LT.OR P4, PT, R6, 0x21, P2 ;  /* 0x000000210600780c */ /* 0x000fe40001781670 */
[----:B0-----:R-:W-:Y:S02]  /*d6b0*/  IADD3 R2, P3, R14, R5, RZ ;  /* 0x000000050e027210 */ /* 0x001fe40007f7e0ff */
[----:B------:R-:W0:Y:S03]  /*d6c0*/  SHFL.IDX PT, R14, R24, 0x3, 0x181f ;  /* 0x00781f00180e7f89 */ /* 0x000e2600000e0000 */
[----:B-1----:R-:W-:Y:S01]  /*d6d0*/  IMAD.X R3, RZ, RZ, R7, P3 ;  /* 0x000000ffff037224 */ /* 0x002fe200018e0607 */
        /* <DEDUP_REMOVED lines=13> */
[----:B------:R-:W-:-:S03]  /*d7b0*/  ISETP.LT.OR P4, PT, R6, 0x31, P0 ;  /* 0x000000310600780c */ /* 0x000fc60000781670 */
[----:B------:R-:W2:Y:S04]  /*d7c0*/  SHFL.IDX PT, R25, R25, 0x5, 0x181f ;  /* 0x00b81f0019197f89 */ /* 0x000ea800000e0000 */
[----:B------:R-:W-:Y:S06]  /*d7d0*/  LDGSTS.E.BYPASS.LTC128B.128 [R4+0x4c00], desc[UR36][R2.64+0x80], !P3 ;  /* 0x04c0008002047fae */ /* 0x000fec000d901d64 */
[----:B------:R0:W-:Y:S01]  /*d7e0*/  LDGSTS.E.BYPASS.LTC128B.128 [R4+0x7c00], desc[UR36][R2.64+0x100], !P4 ;  /* 0x07c0010002047fae */ /* 0x0001e2000e101d64 */
[----:B------:R-:W-:-:S02]  /*d7f0*/  ISETP.LT.OR P4, PT, R6, 0x41, P2 ;  /* 0x000000410600780c */ /* 0x000fc40001781670 */
[----:B0-----:R-:W-:Y:S02]  /*d800*/  IADD3 R2, P3, R14, R5, RZ ;  /* 0x000000050e027210 */ /* 0x001fe40007f7e0ff */
[----:B------:R0:W3:Y:S03]  /*d810*/  SHFL.IDX PT, R14, R24, 0x5, 0x181f ;  /* 0x00b81f00180e7f89 */ /* 0x0000e600000e0000 */
[----:B-1----:R-:W-:Y:S01]  /*d820*/  IMAD.X R3, RZ, RZ, R7, P3 ;  /* 0x000000ffff037224 */ /* 0x002fe200018e0607 */
[----:B------:R-:W-:-:S05]  /*d830*/  ISETP.LT.OR P3, PT, R6, 0x41, P1 ;  /* 0x000000410600780c */ /* 0x000fca0000f61670 */
[----:B------:R0:W-:Y:S01]  /*d840*/  LDGSTS.E.BYPASS.LTC128B.128 [R4+0x2400], desc[UR36][R2.64], !P4 ;  /* 0x0240000002047fae */ /* 0x0001e2000e101d64 */
[----:B------:R-:W-:-:S07]  /*d850*/  ISETP.LT.OR P4, PT, R6, 0x41, P0 ;  /* 0x000000410600780c */ /* 0x000fce0000781670 */
[----:B------:R0:W-:Y:S06]  /*d860*/  LDGSTS.E.BYPASS.LTC128B.128 [R4+0x5400], desc[UR36][R2.64+0x80], !P3 ;  /* 0x0540008002047fae */ /* 0x0001ec000d901d64 */
[----:B--2---:R0:W-:Y:S02]  /*d870*/  LDGSTS.E.BYPASS.LTC128B.128 [R4+0x8400], desc[UR36][R2.64+0x100], !P4 ;  /* 0x0840010002047fae */ /* 0x0041e4000e101d64 */
.L_x_402:
[C---:B------:R-:W-:Y:S02]  /*d880*/  ISETP.LT.OR P2, PT, R6.reuse, 0x51, P2 ;  /* 0x000000510600780c */ /* 0x040fe40001741670 */
[C---:B------:R-:W-:Y:S02]  /*d890*/  ISETP.LT.OR P1, PT, R6.reuse, 0x51, P1 ;  /* 0x000000510600780c */ /* 0x040fe40000f21670 */
[----:B------:R-:W-:Y:S02]  /*d8a0*/  ISETP.LT.OR P0, PT, R6, 0x51, P0 ;  /* 0x000000510600780c */ /* 0x000fe40000701670 */
[----:B0--3--:R-:W-:-:S04]  /*d8b0*/  IADD3 R2, P3, R14, R5, RZ ;  /* 0x000000050e027210 */ /* 0x009fc80007f7e0ff */
[----:B------:R-:W-:-:S05]  /*d8c0*/  IADD3.X R3, RZ, R25, RZ, P3, !PT ;  /* 0x00000019ff037210 */ /* 0x000fca0001ffe4ff */
[----:B------:R-:W-:Y:S01]  /*d8d0*/  @!PT LDS RZ, [RZ] ;  /* 0x00000000fffff984 */ /* 0x000fe20000000800 */
[----:B------:R-:W-:Y:S01]  /*d8e0*/  @!PT LDS RZ, [RZ] ;  /* 0x00000000fffff984 */ /* 0x000fe20000000800 */
[----:B------:R-:W-:Y:S01]  /*d8f0*/  @!PT LDS RZ, [RZ] ;  /* 0x00000000fffff984 */ /* 0x000fe20000000800 */
[----:B------:R0:W-:Y:S04]  /*d900*/  LDGSTS.E.BYPASS.LTC128B.128 [R4+0x2c00], desc[UR36][R2.64], !P2 ;  /* 0x02c0000002047fae */ /* 0x0001e8000d101d64 */
[----:B------:R0:W-:Y:S04]  /*d910*/  LDGSTS.E.BYPASS.LTC128B.128 [R4+0x5c00], desc[UR36][R2.64+0x80], !P1 ;  /* 0x05c0008002047fae */ /* 0x0001e8000c901d64 */
[----:B------:R0:W-:Y:S01]  /*d920*/  LDGSTS.E.BYPASS.LTC128B.128 [R4+0x8c00], desc[UR36][R2.64+0x100], !P0 ;  /* 0x08c0010002047fae */ /* 0x0001e2000c101d64 */
[----:B------:R-:W-:Y:S01]  /*d930*/  PLOP3.LUT P0, PT, PT, PT, PT, 0x80, 0x0 ;  /* 0x000000000000781c */ /* 0x000fe20003f0f070 */
[----:B------:R-:W-:-:S12]  /*d940*/  NOP ;  /* 0x0000000000007918 */ /* 0x000fd80000000000 */
.L_x_292:
        /* <DEDUP_REMOVED lines=10> */
.L_x_293:
[----:B------:R1:W-:Y:S01]  /*d9f0*/  SYNCS.ARRIVE.TRANS64.A1T0 RZ, [R0+URZ+0x30850], RZ ;  /* 0x030850ff00ff79a7 */ /* 0x0003e2000810003f */
[----:B------:R-:W-:-:S05]  /*da00*/  VIADD R27, R27, 0x1 ;  /* 0x000000011b1b7836 */ /* 0x000fca0000000000 */
[----:B------:R-:W-:-:S04]  /*da10*/  ISETP.NE.AND P0, PT, R27, 0x2, PT ;  /* 0x000000021b00780c */ /* 0x000fc80003f05270 */
[----:B0-----:R-:W-:Y:S02]  /*da20*/  SEL R3, RZ, 0x1, P0 ;  /* 0x00000001ff037807 */ /* 0x001fe40000000000 */
[----:B------:R-:W-:Y:S02]  /*da30*/  SEL R27, R27, RZ, P0 ;  /* 0x000000ff1b1b7207 */ /* 0x000fe40000000000 */
[----:B-1----:R-:W-:-:S07]  /*da40*/  LOP3.LUT R28, R28, R3, RZ, 0x3c, !PT ;  /* 0x000000031c1c7212 */ /* 0x002fce00078e3cff */
.L_x_250:
[----:B------:R-:W-:Y:S05]  /*da50*/  BSYNC B7 ;  /* 0x0000000000077941 */ /* 0x000fea0003800000 */
.L_x_248:
[----:B------:R-:W-:-:S13]  /*da60*/  LOP3.LUT P0, RZ, R23, 0x80, RZ, 0xc0, !PT ;  /* 0x0000008017ff7812 */ /* 0x000fda000780c0ff */
[----:B------:R-:W-:Y:S05]  /*da70*/  @!P0 BRA `(.L_x_294) ;  /* 0x0000000000248947 */ /* 0x000fea0003800000 */
[----:B------:R-:W-:Y:S05]  /*da80*/  WARPSYNC.ALL ;  /* 0x0000000000007948 */ /* 0x000fea0003800000 */
[----:B------:R-:W1:Y:S08]  /*da90*/  S2UR UR5, SR_CgaCtaId ;  /* 0x00000000000579c3 */ /* 0x000e700000008800 */
[----:B------:R-:W-:Y:S06]  /*daa0*/  BAR.SYNC.DEFER_BLOCKING 0x5, 0x180 ;  /* 0x0146000000007b1d */ /* 0x000fec0000010000 */
[----:B------:R-:W-:-:S02]  /*dab0*/  UMOV UR4, 0x400 ;  /* 0x0000040000047882 */ /* 0x000fc40000000000 */
[----:B-1----:R-:W-:-:S06]  /*dac0*/  ULEA UR4, UR5, UR4, 0x18 ;  /* 0x0000000405047291 */ /* 0x002fcc000f8ec03f */
[----:B------:R-:W-:-:S05]  /*dad0*/  IMAD.U32 R22, RZ, RZ, UR4 ;  /* 0x00000004ff167e24 */ /* 0x000fca000f8e00ff */
[----:B------:R1:W2:Y:S01]  /*dae0*/  LDS.128 R16, [R22+0x308d0] ;  /* 0x0308d00016107984 */ /* 0x0002a20000000c00 */
[----:B------:R-:W-:Y:S06]  /*daf0*/  BAR.ARV 0x4, 0x180 ;  /* 0x0106000000007b1d */ /* 0x000fec0000002000 */
[----:B------:R-:W-:Y:S05]  /*db00*/  BRA `(.L_x_295) ;  /* 0x0000000800407947 */ /* 0x000fea0003800000 */
.L_x_294:
[----:B------:R-:W1:Y:S01]  /*db10*/  S2R R0, SR_TID.X ;  /* 0x0000000000007919 */ /* 0x000e620000002100 */
[----:B------:R-:W-:Y:S01]  /*db20*/  UMOV UR4, 0xffffffff ;  /* 0xffffffff00047882 */ /* 0x000fe20000000000 */
[----:B-1----:R-:W-:-:S04]  /*db30*/  LOP3.LUT R8, R0, 0x1f, RZ, 0xc0, !PT ;  /* 0x0000001f00087812 */ /* 0x002fc800078ec0ff */
[----:B------:R-:W-:Y:S01]  /*db40*/  ISETP.NE.AND P0, PT, R8, 0x1f, PT ;  /* 0x0000001f0800780c */ /* 0x000fe20003f05270 */
[----:B------:R-:W-:-:S12]  /*db50*/  BRA.DIV UR4, `(.L_x_296) ;  /* 0x0000003a04ec7947 */ /* 0x000fd8000b800000 */
[----:B------:R-:W-:Y:S01]  /*db60*/  IMAD.IADD R5, R19, 0x1, R8 ;  /* 0x0000000113057824 */ /* 0x000fe200078e0208 */
[----:B------:R-:W-:-:S04]  /*db70*/  ULDC UR4, c[0x0][0xc3c] ;  /* 0x00030f0000047ab9 */ /* 0x000fc80000000800 */
[----:B------:R-:W-:-:S13]  /*db80*/  ISETP.GE.OR P1, PT, R5, UR4, !P0 ;  /* 0x0000000405007c0c */ /* 0x000fda000c726670 */
[----:B------:R-:W1:Y:S02]  /*db90*/  @!P1 LDC.64 R2, c[0x0][0xc80] ;  /* 0x00032000ff029b82 */ /* 0x000e640000000a00 */
[----:B-1----:R-:W-:-:S06]  /*dba0*/  @!P1 IMAD.WIDE R2, R5, 0x4, R2 ;  /* 0x0000000405029825 */ /* 0x002fcc00078e0202 */
[----:B------:R-:W2:Y:S01]  /*dbb0*/  @!P1 LDG.E R2, desc[UR36][R2.64] ;  /* 0x0000002402029981 */ /* 0x000ea2000c1e1900 */
[----:B0-----:R-:W-:Y:S01]  /*dbc0*/  IMAD.MOV.U32 R4, RZ, RZ, RZ ;  /* 0x000000ffff047224 */ /* 0x001fe200078e00ff */
[C---:B------:R-:W-:Y:S02]  /*dbd0*/  ISETP.GE.U32.AND P2, PT, R8.reuse, 0x2, PT ;  /* 0x000000020800780c */ /* 0x040fe40003f46070 */
[C---:B------:R-:W-:Y:S01]  /*dbe0*/  ISETP.GE.U32.AND P3, PT, R8.reuse, 0x4, PT ;  /* 0x000000040800780c */ /* 0x040fe20003f66070 */
[----:B------:R-:W-:Y:S01]  /*dbf0*/  SHFL.IDX PT, R0, R16, 0x1, 0x1f ;  /* 0x00201f0010007f89 */ /* 0x000fe200000e0000 */
[C---:B------:R-:W-:Y:S02]  /*dc00*/  ISETP.GE.U32.AND P4, PT, R8.reuse, 0x8, PT ;  /* 0x000000080800780c */ /* 0x040fe40003f86070 */
[C---:B------:R-:W-:Y:S01]  /*dc10*/  ISETP.GE.U32.AND P5, PT, R8.reuse, 0x10, PT ;  /* 0x000000100800780c */ /* 0x040fe20003fa6070 */
[----:B--2---:R-:W-:Y:S01]  /*dc20*/  @!P1 IMAD.MOV.U32 R4, RZ, RZ, R2 ;  /* 0x000000ffff049224 */ /* 0x004fe200078e0002 */
[----:B------:R-:W-:-:S04]  /*dc30*/  ISETP.NE.AND P1, PT, R8, RZ, PT ;  /* 0x000000ff0800720c */ /* 0x000fc80003f25270 */
[----:B------:R-:W0:Y:S02]  /*dc40*/  SHFL.UP PT, R14, R4, 0x1, RZ ;  /* 0x04200000040e7989 */ /* 0x000e2400000e00ff */
[----:B0-----:R-:W-:-:S04]  /*dc50*/  SEL R5, R14, RZ, P1 ;  /* 0x000000ff0e057207 */ /* 0x001fc80000800000 */
[----:B------:R-:W-:Y:S02]  /*dc60*/  IADD3 R6, R4, R5, RZ ;  /* 0x0000000504067210 */ /* 0x000fe40007ffe0ff */
[----:B------:R-:W-:Y:S04]  /*dc70*/  SHFL.IDX PT, R5, R16, RZ, 0x1f ;  /* 0x00001fff10057589 */ /* 0x000fe800000e0000 */
        /* <DEDUP_REMOVED lines=12> */
[----:B------:R0:W1:Y:S02]  /*dd40*/  SHFL.IDX PT, R14, R6, 0x1f, 0x1f ;  /* 0x03e01f00060e7f89 */ /* 0x00006400000e0000 */
.L_x_412:
[----:B------:R-:W-:Y:S02]  /*dd50*/  ULDC UR4, c[0x0][0xc38] ;  /* 0x00030e0000047ab9 */ /* 0x000fe40000000800 */
[----:B------:R-:W-:-:S04]  /*dd60*/  IMAD.U32 R7, RZ, RZ, UR4 ;  /* 0x00000004ff077e24 */ /* 0x000fc8000f8e00ff */
[----:B-1----:R-:W-:-:S05]  /*dd70*/  IMAD R3, R14, R7, RZ ;  /* 0x000000070e037224 */ /* 0x002fca00078e02ff */
[----:B------:R-:W-:-:S04]  /*dd80*/  IADD3 R8, R0, R3, RZ ;  /* 0x0000000300087210 */ /* 0x000fc80007ffe0ff */
[----:B------:R-:W-:-:S13]  /*dd90*/  ISETP.GT.AND P6, PT, R8, R5, PT ;  /* 0x000000050800720c */ /* 0x000fda0003fc4270 */
[----:B------:R-:W-:Y:S05]  /*dda0*/  @P6 BRA `(.L_x_297) ;  /* 0x00000000009c6947 */ /* 0x000fea0003800000 */
.L_x_302:
[----:B------:R-:W1:Y:S01]  /*ddb0*/  LDC R0, c[0x0][0xc3c] ;  /* 0x00030f00ff007b82 */ /* 0x000e620000000800 */
[----:B------:R-:W-:-:S05]  /*ddc0*/  VIADD R19, R19, 0x1f ;  /* 0x0000001f13137836 */ /* 0x000fca0000000000 */
[----:B-1----:R-:W-:-:S13]  /*ddd0*/  ISETP.GE.AND P6, PT, R19, R0, PT ;  /* 0x000000001300720c */ /* 0x002fda0003fc6270 */
[----:B------:R-:W-:Y:S05]  /*dde0*/  @P6 BRA `(.L_x_298) ;  /* 0x0000000400446947 */ /* 0x000fea0003800000 */
[----:B------:R-:W1:Y:S01]  /*ddf0*/  S2R R2, SR_TID.X ;  /* 0x0000000000027919 */ /* 0x000e620000002100 */
[----:B------:R-:W-:Y:S01]  /*de00*/  BSSY B0, `(.L_x_299) ;  /* 0x0000009000007945 */ /* 0x000fe20003800000 */
[----:B------:R-:W-:Y:S01]  /*de10*/  IMAD.MOV.U32 R4, RZ, RZ, RZ ;  /* 0x000000ffff047224 */ /* 0x000fe200078e00ff */
[----:B-1----:R-:W-:-:S05]  /*de20*/  LOP3.LUT R2, R2, 0x1f, RZ, 0xc0, !PT ;  /* 0x0000001f02027812 */ /* 0x002fca00078ec0ff */
[----:B------:R-:W-:-:S05]  /*de30*/  IMAD.IADD R7, R19, 0x1, R2 ;  /* 0x0000000113077824 */ /* 0x000fca00078e0202 */
[----:B------:R-:W-:-:S13]  /*de40*/  ISETP.GE.OR P6, PT, R7, R0, !P0 ;  /* 0x000000000700720c */ /* 0x000fda00047c6670 */
[----:B------:R-:W-:Y:S05]  /*de50*/  @P6 BRA `(.L_x_300) ;  /* 0x00000000000c6947 */ /* 0x000fea0003800000 */
[----:B------:R-:W1:Y:S02]  /*de60*/  LDC.64 R2, c[0x0][0xc80] ;  /* 0x00032000ff027b82 */ /* 0x000e640000000a00 */
[----:B-1----:R-:W-:-:S05]  /*de70*/  IMAD.WIDE R2, R7, 0x4, R2 ;  /* 0x0000000407027825 */ /* 0x002fca00078e0202 */
[----:B------:R1:W5:Y:S02]  /*de80*/  LDG.E R4, desc[UR36][R2.64] ;  /* 0x0000002402047981 */ /* 0x000364000c1e1900 */
.L_x_300:
[----:B------:R-:W-:Y:S05]  /*de90*/  BSYNC B0 ;  /* 0x0000000000007941 */ /* 0x000fea0003800000 */
.L_x_299:
[----:B------:R-:W-:-:S03]  /*dea0*/  UMOV UR4, 0xffffffff ;  /* 0xffffffff00047882 */ /* 0x000fc60000000000 */
[----:B------:R-:W-:Y:S05]  /*deb0*/  BRA.DIV UR4, `(.L_x_301) ;  /* 0x0000003e04387947 */ /* 0x000fea000b800000 */
[----:B-----5:R-:W2:Y:S02]  /*dec0*/  SHFL.UP PT, R14, R4, 0x1, RZ ;  /* 0x04200000040e7989 */ /* 0x020ea400000e00ff */
[----:B--2---:R-:W-:-:S05]  /*ded0*/  SEL R13, R14, RZ, P1 ;  /* 0x000000ff0e0d7207 */ /* 0x004fca0000800000 */
[----:B------:R-:W-:-:S05]  /*dee0*/  IMAD.IADD R13, R4, 0x1, R13 ;  /* 0x00000001040d7824 */ /* 0x000fca00078e020d */
[----:B------:R-:W2:Y:S02]  /*def0*/  SHFL.UP PT, R14, R13, 0x2, RZ ;  /* 0x044000000d0e7989 */ /* 0x000ea400000e00ff */
[----:B--2---:R-:W-:-:S05]  /*df00*/  SEL R0, R14, RZ, P2 ;  /* 0x000000ff0e007207 */ /* 0x004fca0001000000 */
[----:B------:R-:W-:-:S05]  /*df10*/  IMAD.IADD R0, R13, 0x1, R0 ;  /* 0x000000010d007824 */ /* 0x000fca00078e0200 */
[----:B------:R-:W1:Y:S02]  /*df20*/  SHFL.UP PT, R14, R0, 0x4, RZ ;  /* 0x04800000000e7989 */ /* 0x000e6400000e00ff */
[----:B-1----:R-:W-:-:S04]  /*df30*/  SEL R3, R14, RZ, P3 ;  /* 0x000000ff0e037207 */ /* 0x002fc80001800000 */
[----:B------:R-:W-:-:S05]  /*df40*/  IADD3 R2, R0, R3, RZ ;  /* 0x0000000300027210 */ /* 0x000fca0007ffe0ff */
[----:B------:R-:W1:Y:S02]  /*df50*/  SHFL.UP PT, R14, R2, 0x8, RZ ;  /* 0x05000000020e7989 */ /* 0x000e6400000e00ff */
[----:B-1----:R-:W-:-:S05]  /*df60*/  SEL R3, R14, RZ, P4 ;  /* 0x000000ff0e037207 */ /* 0x002fca0002000000 */
[----:B------:R-:W-:-:S05]  /*df70*/  IMAD.IADD R3, R2, 0x1, R3 ;  /* 0x0000000102037824 */ /* 0x000fca00078e0203 */
[----:B------:R-:W0:Y:S02]  /*df80*/  SHFL.UP PT, R14, R3, 0x10, RZ ;  /* 0x06000000030e7989 */ /* 0x000e2400000e00ff */
[----:B0-----:R-:W-:-:S05]  /*df90*/  SEL R6, R14, RZ, P5 ;  /* 0x000000ff0e067207 */ /* 0x001fca0002800000 */
[----:B------:R-:W-:-:S05]  /*dfa0*/  IMAD.IADD R6, R3, 0x1, R6 ;  /* 0x0000000103067824 */ /* 0x000fca00078e0206 */
[----:B------:R0:W1:Y:S02]  /*dfb0*/  SHFL.IDX PT, R14, R6, 0x1f, 0x1f ;  /* 0x03e01f00060e7f89 */ /* 0x00006400000e0000 */
.L_x_420:
[----:B------:R-:W-:Y:S02]  /*dfc0*/  ULDC UR4, c[0x0][0xc38] ;  /* 0x00030e0000047ab9 */ /* 0x000fe40000000800 */
[----:B------:R-:W-:-:S04]  /*dfd0*/  IMAD.U32 R7, RZ, RZ, UR4 ;  /* 0x00000004ff077e24 */ /* 0x000fc8000f8e00ff */
[----:B-1----:R-:W-:-:S04]  /*dfe0*/  IMAD R3, R14, R7, RZ ;  /* 0x000000070e037224 */ /* 0x002fc800078e02ff */
[----:B------:R-:W-:-:S05]  /*dff0*/  IMAD.IADD R8, R3, 0x1, R8 ;  /* 0x0000000103087824 */ /* 0x000fca00078e0208 */
[----:B------:R-:W-:-:S13]  /*e000*/  ISETP.GT.AND P6, PT, R8, R5, PT ;  /* 0x000000050800720c */ /* 0x000fda0003fc4270 */
[----:B------:R-:W-:Y:S05]  /*e010*/  @!P6 BRA `(.L_x_302) ;  /* 0xfffffffc0064e947 */ /* 0x000fea000383ffff */
.L_x_297:
[----:B------:R-:W-:Y:S01]  /*e020*/  IMAD.IADD R8, R8, 0x1, -R3 ;  /* 0x0000000108087824 */ /* 0x000fe200078e0a03 */
[----:B------:R-:W-:-:S03]  /*e030*/  UMOV UR4, 0xffffffff ;  /* 0xffffffff00047882 */ /* 0x000fc60000000000 */
[----:B------:R-:W-:-:S05]  /*e040*/  IMAD R0, R6, R7, R8 ;  /* 0x0000000706007224 */ /* 0x000fca00078e0208 */
[----:B------:R-:W-:Y:S01]  /*e050*/  ISETP.GT.AND P6, PT, R0, R5, PT ;  /* 0x000000050000720c */ /* 0x000fe20003fc4270 */
[----:B------:R-:W-:-:S12]  /*e060*/  BRA.DIV UR4, `(.L_x_303) ;  /* 0x0000003e04887947 */ /* 0x000fd8000b800000 */
[----:B------:R-:W-:-:S04]  /*e070*/  VOTE.ANY R2, PT, !P6 ;  /* 0x0000000000027806 */ /* 0x000fc800070e0100 */
[----:B------:R-:W1:Y:S02]  /*e080*/  POPC R0, R2 ;  /* 0x0000000200007309 */ /* 0x000e640000000000 */
[----:B-1----:R1:W2:Y:S02]  /*e090*/  SHFL.IDX PT, R4, R4, R0, 0x1f ;  /* 0x00001f0004047589 */ /* 0x0022a400000e0000 */
.L_x_424:
[----:B------:R-:W-:Y:S02]  /*e0a0*/  ISETP.NE.AND P0, PT, R2, RZ, PT ;  /* 0x000000ff0200720c */ /* 0x000fe40003f05270 */
[----:B------:R-:W-:-:S11]  /*e0b0*/  MOV R14, RZ ;  /* 0x000000ff000e7202 */ /* 0x000fd60000000f00 */
[----:B------:R-:W-:Y:S05]  /*e0c0*/  @!P0 BRA `(.L_x_304) ;  /* 0x0000000000108947 */ /* 0x000fea0003800000 */
[----:B------:R-:W-:Y:S01]  /*e0d0*/  UMOV UR4, 0xffffffff ;  /* 0xffffffff00047882 */ /* 0x000fe20000000000 */
[----:B------:R-:W-:Y:S02]  /*e0e0*/  VIADD R12, R0, 0xffffffff ;  /* 0xffffffff000c7836 */ /* 0x000fe40000000000 */
[----:B------:R-:W-:Y:S05]  /*e0f0*/  BRA.DIV UR4, `(.L_x_305) ;  /* 0x0000003e04ac7947 */ /* 0x000fea000b800000 */
[----:B------:R3:W4:Y:S02]  /*e100*/  SHFL.IDX PT, R14, R6, R12, 0x1f ;  /* 0x00001f0c060e7589 */ /* 0x00072400000e0000 */
.L_x_304:
[----:B0-23--:R-:W-:Y:S01]  /*e110*/  IABS R6, R4 ;  /* 0x0000000400067213 */ /* 0x00dfe20000000000 */
[----:B----4-:R-:W-:Y:S01]  /*e120*/  IMAD R16, R14, R7, R8 ;  /* 0x000000070e107224 */ /* 0x010fe200078e0208 */
[----:B------:R-:W-:Y:S02]  /*e130*/  IADD3 R19, R0, R19, RZ ;  /* 0x0000001300137210 */ /* 0x000fe40007ffe0ff */
[----:B------:R-:W0:Y:S08]  /*e140*/  I2F.RP R9, R6 ;  /* 0x0000000600097306 */ /* 0x000e300000209400 */
[----:B0-----:R-:W0:Y:S02]  /*e150*/  MUFU.RCP R9, R9 ;  /* 0x0000000900097308 */ /* 0x001e240000001000 */
[----:B0-----:R-:W-:-:S06]  /*e160*/  VIADD R2, R9, 0xffffffe ;  /* 0x0ffffffe09027836 */ /* 0x001fcc0000000000 */
[----:B------:R0:W2:Y:S02]  /*e170*/  F2I.FTZ.U32.TRUNC.NTZ R3, R2 ;  /* 0x0000000200037305 */ /* 0x0000a4000021f000 */
[----:B0-----:R-:W-:Y:S02]  /*e180*/  IMAD.MOV.U32 R2, RZ, RZ, RZ ;  /* 0x000000ffff027224 */ /* 0x001fe400078e00ff */
[----:B--2---:R-:W-:-:S04]  /*e190*/  IMAD.MOV R7, RZ, RZ, -R3 ;  /* 0x000000ffff077224 */ /* 0x004fc800078e0a03 */
[----:B------:R-:W-:-:S04]  /*e1a0*/  IMAD R7, R7, R6, RZ ;  /* 0x0000000607077224 */ /* 0x000fc800078e02ff */
[----:B------:R-:W-:-:S04]  /*e1b0*/  IMAD.HI.U32 R3, R3, R7, R2 ;  /* 0x0000000703037227 */ /* 0x000fc800078e0002 */
[----:B------:R-:W-:Y:S01]  /*e1c0*/  IMAD.IADD R7, R5, 0x1, -R16 ;  /* 0x0000000105077824 */ /* 0x000fe200078e0a10 */
[----:B------:R-:W-:-:S04]  /*e1d0*/  IABS R5, R4 ;  /* 0x0000000400057213 */ /* 0x000fc80000000000 */
[----:B------:R-:W-:Y:S02]  /*e1e0*/  IABS R2, R7 ;  /* 0x0000000700027213 */ /* 0x000fe40000000000 */
[----:B------:R-:W-:-:S03]  /*e1f0*/  IADD3 R5, RZ, -R5, RZ ;  /* 0x80000005ff057210 */ /* 0x000fc60007ffe0ff */
[----:B------:R-:W-:-:S04]  /*e200*/  IMAD.HI.U32 R3, R3, R2, RZ ;  /* 0x0000000203037227 */ /* 0x000fc800078e00ff */
[----:B------:R-:W-:Y:S01]  /*e210*/  IMAD R5, R3, R5, R2 ;  /* 0x0000000503057224 */ /* 0x000fe200078e0202 */
[----:B------:R-:W-:-:S04]  /*e220*/  LOP3.LUT R2, R7, R4, RZ, 0x3c, !PT ;  /* 0x0000000407027212 */ /* 0x000fc800078e3cff */
[----:B------:R-:W-:Y:S02]  /*e230*/  ISETP.GT.U32.AND P1, PT, R6, R5, PT ;  /* 0x000000050600720c */ /* 0x000fe40003f24070 */
[----:B------:R-:W-:-:S11]  /*e240*/  ISETP.GE.AND P2, PT, R2, RZ, PT ;  /* 0x000000ff0200720c */ /* 0x000fd60003f46270 */
[----:B------:R-:W-:Y:S02]  /*e250*/  @!P1 IMAD.IADD R5, R5, 0x1, -R6 ;  /* 0x0000000105059824 */ /* 0x000fe400078e0a06 */
[----:B------:R-:W-:Y:S01]  /*e260*/  @!P1 VIADD R3, R3, 0x1 ;  /* 0x0000000103039836 */ /* 0x000fe20000000000 */
[----:B------:R-:W-:Y:S02]  /*e270*/  ISETP.NE.AND P1, PT, R4, RZ, PT ;  /* 0x000000ff0400720c */ /* 0x000fe40003f25270 */
[----:B------:R-:W-:-:S13]  /*e280*/  ISETP.GE.U32.AND P0, PT, R5, R6, PT ;  /* 0x000000060500720c */ /* 0x000fda0003f06070 */
[----:B------:R-:W-:-:S04]  /*e290*/  @P0 VIADD R3, R3, 0x1 ;  /* 0x0000000103030836 */ /* 0x000fc80000000000 */
[----:B------:R-:W-:Y:S01]  /*e2a0*/  @!P2 IMAD.MOV R3, RZ, RZ, -R3 ;  /* 0x000000ffff03a224 */ /* 0x000fe200078e0a03 */
[----:B------:R-:W-:-:S05]  /*e2b0*/  @!P1 LOP3.LUT R3, RZ, R4, RZ, 0x33, !PT ;  /* 0x00000004ff039212 */ /* 0x000fca00078e33ff */
[--C-:B------:R-:W-:Y:S02]  /*e2c0*/  IMAD.MOV R17, RZ, RZ, -R3.reuse ;  /* 0x000000ffff117224 */ /* 0x100fe400078e0a03 */
[----:B------:R-:W-:Y:S02]  /*e2d0*/  IMAD.MOV.U32 R18, RZ, RZ, R3 ;  /* 0x000000ffff127224 */ /* 0x000fe400078e0003 */
[----:B------:R-:W-:Y:S01]  /*e2e0*/  IMAD R17, R4, R17, R7 ;  /* 0x0000001104117224 */ /* 0x000fe200078e0207 */
[----:B------:R-:W-:Y:S06]  /*e2f0*/  BRA `(.L_x_306) ;  /* 0x00000000001c7947 */ /* 0x000fec0003800000 */
.L_x_298:
[----:B------:R-:W-:Y:S01]  /*e300*/  UMOV UR4, URZ ;  /* 0x0000003f00047c82 */ /* 0x000fe20008000000 */
[----:B------:R-:W-:Y:S01]  /*e310*/  UMOV UR5, URZ ;  /* 0x0000003f00057c82 */ /* 0x000fe20008000000 */
[----:B------:R-:W-:Y:S01]  /*e320*/  ULDC UR6, c[0x0][0xc3c] ;  /* 0x00030f0000067ab9 */ /* 0x000fe20000000800 */
[----:B------:R-:W-:Y:S02]  /*e330*/  IMAD.MOV.U32 R16, RZ, RZ, R5 ;  /* 0x000000ffff107224 */ /* 0x000fe400078e0005 */
[----:B------:R-:W-:Y:S02]  /*e340*/  IMAD.U32 R17, RZ, RZ, UR4 ;  /* 0x00000004ff117e24 */ /* 0x000fe4000f8e00ff */
[----:B------:R-:W-:Y:S02]  /*e350*/  IMAD.U32 R18, RZ, RZ, UR5 ;  /* 0x00000005ff127e24 */ /* 0x000fe4000f8e00ff */
[----:B------:R-:W-:-:S07]  /*e360*/  IMAD.U32 R19, RZ, RZ, UR6 ;  /* 0x00000006ff137e24 */ /* 0x000fce000f8e00ff */
.L_x_306:
[----:B-1----:R-:W1:Y:S01]  /*e370*/  S2R R0, SR_TID.X ;  /* 0x0000000000007919 */ /* 0x002e620000002100 */
[----:B------:R-:W-:Y:S05]  /*e380*/  WARPSYNC.ALL ;  /* 0x0000000000007948 */ /* 0x000fea0003800000 */
[----:B------:R-:W-:Y:S01]  /*e390*/  BAR.SYNC.DEFER_BLOCKING 0x4, 0x180 ;  /* 0x0106000000007b1d */ /* 0x000fe20000010000 */
[----:B-1----:R-:W-:-:S04]  /*e3a0*/  LOP3.LUT R0, R0, 0x1f, RZ, 0xc0, !PT ;  /* 0x0000001f00007812 */ /* 0x002fc800078ec0ff */
[----:B------:R-:W-:-:S13]  /*e3b0*/  ISETP.NE.AND P0, PT, R0, RZ, PT ;  /* 0x000000ff0000720c */ /* 0x000fda0003f05270 */
[----:B------:R-:W1:Y:S01]  /*e3c0*/  @!P0 S2R R3, SR_CgaCtaId ;  /* 0x0000000000038919 */ /* 0x000e620000008800 */
[----:B------:R-:W-:-:S04]  /*e3d0*/  @!P0 MOV R0, 0x400 ;  /* 0x0000040000008802 */ /* 0x000fc80000000f00 */
[----:B-1----:R-:W-:-:S05]  /*e3e0*/  @!P0 LEA R22, R3, R0, 0x18 ;  /* 0x0000000003168211 */ /* 0x002fca00078ec0ff */
[----:B------:R3:W-:Y:S01]  /*e3f0*/  @!P0 STS.128 [R22+0x308d0], R16 ;  /* 0x0308d01016008388 */ /* 0x0007e20000000c00 */
[----:B------:R-:W-:Y:S06]  /*e400*/  BAR.ARV 0x5, 0x180 ;  /* 0x0146000000007b1d */ /* 0x000fec0000002000 */
.L_x_295:
[----:B------:R-:W-:Y:S02]  /*e410*/  ULDC UR4, c[0x0][0xc3c] ;  /* 0x00030f0000047ab9 */ /* 0x000fe40000000800 */
[----:B--2---:R-:W-:-:S13]  /*e420*/  ISETP.GE.AND P0, PT, R19, UR4, PT ;  /* 0x0000000413007c0c */ /* 0x004fda000bf06270 */
[----:B------:R-:W-:Y:S05]  /*e430*/  @!P0 BRA `(.L_x_307) ;  /* 0xffffffb800a48947 */ /* 0x000fea000383ffff */
[----:B------:R-:W-:Y:S05]  /*e440*/  BSYNC B8 ;  /* 0x0000000000087941 */ /* 0x000fea0003800000 */
.L_x_244:
[----:B0-----:R-:W2:Y:S01]  /*e450*/  LDL.LU R0, [R1+0x1c] ;  /* 0x00001c0001007983 */ /* 0x001ea20000300800 */
[----:B------:R-:W-:Y:S01]  /*e460*/  BSSY B0, `(.L_x_308) ;  /* 0x000000b000007945 */ /* 0x000fe20003800000 */
[----:B------:R-:W0:Y:S01]  /*e470*/  S2R R5, SR_CgaCtaId ;  /* 0x0000000000057919 */ /* 0x000e220000008800 */
[----:B--2---:R-:W-:-:S04]  /*e480*/  IADD3 R0, R0, 0x1, RZ ;  /* 0x0000000100007810 */ /* 0x004fc80007ffe0ff */
[----:B------:R-:W-:-:S04]  /*e490*/  LEA.HI R2, R0, R0, RZ, 0x1 ;  /* 0x0000000000027211 */ /* 0x000fc800078f08ff */
[----:B------:R-:W-:Y:S02]  /*e4a0*/  LOP3.LUT R3, R2, 0xfffffffe, RZ, 0xc0, !PT ;  /* 0xfffffffe02037812 */ /* 0x000fe400078ec0ff */
[----:B------:R-:W-:-:S03]  /*e4b0*/  MOV R2, 0x400 ;  /* 0x0000040000027802 */ /* 0x000fc60000000f00 */
[----:B------:R-:W-:Y:S01]  /*e4c0*/  IMAD.IADD R0, R0, 0x1, -R3 ;  /* 0x0000000100007824 */ /* 0x000fe200078e0a03 */
[----:B0-----:R-:W-:-:S04]  /*e4d0*/  LEA R4, R5, R2, 0x18 ;  /* 0x0000000205047211 */ /* 0x001fc800078ec0ff */
[----:B------:R-:W-:-:S04]  /*e4e0*/  SHF.L.U32 R0, R0, 0x1f, RZ ;  /* 0x0000001f00007819 */ /* 0x000fc800000006ff */
[----:B------:R-:W0:Y:S02]  /*e4f0*/  SYNCS.PHASECHK.TRANS64.TRYWAIT P0, [R4+URZ+0x30820], R0 ;  /* 0x03082000040075a7 */ /* 0x000e24000800017f */
[----:B0-----:R-:W-:Y:S05]  /*e500*/  @!P0 BRA `(.L_x_309) ;  /* 0x0000003800cc8947 */ /* 0x001fea0003800000 */
.L_x_427:
[----:B------:R-:W-:Y:S05]  /*e510*/  BSYNC B0 ;  /* 0x0000000000007941 */ /* 0x000fea0003800000 */
.L_x_308:
[----:B------:R-:W-:-:S03]  /*e520*/  UMOV UR4, 0xffffffff ;  /* 0xffffffff00047882 */ /* 0x000fc60000000000 */
[----:B------:R-:W-:Y:S05]  /*e530*/  BRA.DIV UR4, `(.L_x_310) ;  /* 0x0000003a04d47947 */ /* 0x000fea000b800000 */
[----:B0-----:R-:W0:Y:S02]  /*e540*/  S2R R0, SR_TID.X ;  /* 0x0000000000007919 */ /* 0x001e240000002100 */
[----:B0-----:R-:W-:-:S04]  /*e550*/  SHF.R.U32.HI R0, RZ, 0x5, R0 ;  /* 0x00000005ff007819 */ /* 0x001fc80000011600 */
[----:B------:R-:W-:-:S05]  /*e560*/  LOP3.LUT R0, R0, 0x3, RZ, 0xc0, !PT ;  /* 0x0000000300007812 */ /* 0x000fca00078ec0ff */
[----:B------:R0:W2:Y:S02]  /*e570*/  SHFL.IDX PT, R14, R0, RZ, 0x1f ;  /* 0x00001fff000e7589 */ /* 0x0000a400000e0000 */
.L_x_430:
[----:B--2---:R-:W-:Y:S01]  /*e580*/  ISETP.NE.AND P0, PT, R14, RZ, PT ;  /* 0x000000ff0e00720c */ /* 0x004fe20003f05270 */
[----:B------:R-:W-:-:S12]  /*e590*/  BSSY B0, `(.L_x_311) ;  /* 0x0000026000007945 */ /* 0x000fd80003800000 */
[----:B------:R-:W-:Y:S05]  /*e5a0*/  @P0 BRA `(.L_x_312) ;  /* 0x0000000000900947 */ /* 0x000fea0003800000 */
[----:B------:R-:W-:-:S03]  /*e5b0*/  UMOV UR4, 0xffffffff ;  /* 0xffffffff00047882 */ /* 0x000fc60000000000 */
[----:B------:R-:W-:Y:S05]  /*e5c0*/  BRA.DIV UR4, `(.L_x_313) ;  /* 0x0000003a04e47947 */ /* 0x000fea000b800000 */
[----:B------:R-:W-:-:S13]  /*e5d0*/  ELECT P6, URZ, PT ;  /* 0x00000000003f782f */ /* 0x000fda00038c0000 */
.L_x_433:
        /* <DEDUP_REMOVED lines=8> */
.L_x_314:
[C---:B------:R-:W-:Y:S01]  /*e660*/  IMAD R5, R27.reuse, 0x8, R4 ;  /* 0x000000081b057824 */ /* 0x040fe200078e0204 */
[----:B------:R-:W-:Y:S01]  /*e670*/  SHF.L.U32 R0, R28, 0x1f, RZ ;  /* 0x0000001f1c007819 */ /* 0x000fe200000006ff */
[----:B------:R-:W-:-:S03]  /*e680*/  VIADD R27, R27, 0x1 ;  /* 0x000000011b1b7836 */ /* 0x000fc60000000000 */
[----:B------:R-:W0:Y:S02]  /*e690*/  SYNCS.PHASECHK.TRANS64.TRYWAIT P1, [R5+URZ+0x30840], R0 ;  /* 0x03084000050075a7 */ /* 0x000e24000802017f */
[----:B------:R-:W-:-:S04]  /*e6a0*/  ISETP.NE.AND P2, PT, R27, 0x2, PT ;  /* 0x000000021b00780c */ /* 0x000fc80003f45270 */
[----:B------:R-:W-:Y:S01]  /*e6b0*/  SEL R3, RZ, 0x1, P2 ;  /* 0x00000001ff037807 */ /* 0x000fe20001000000 */
[----:B0-----:R-:W-:Y:S08]  /*e6c0*/  @!P1 BRA `(.L_x_315) ;  /* 0x0000003800c49947 */ /* 0x001ff00003800000 */
.L_x_434:
[----:B------:R-:W-:Y:S02]  /*e6d0*/  SEL R27, R27, RZ, P2 ;  /* 0x000000ff1b1b7207 */ /* 0x000fe40001000000 */
[----:B------:R-:W-:Y:S01]  /*e6e0*/  LOP3.LUT R2, R28, R3, RZ, 0x3c, !PT ;  /* 0x000000031c027212 */ /* 0x000fe200078e3cff */
[----:B------:R-:W-:Y:S06]  /*e6f0*/  @!P0 BRA `(.L_x_316) ;  /* 0x0000000000048947 */ /* 0x000fec0003800000 */
[----:B------:R-:W-:Y:S01]  /*e700*/  BPT.TRAP 0x1 ;  /* 0x000000040000795c */ /* 0x000fe20000300000 */
.L_x_316:
[----:B------:R-:W-:Y:S01]  /*e710*/  IMAD R27, R27, 0x8, R4 ;  /* 0x000000081b1b7824 */ /* 0x000fe200078e0204 */
[----:B------:R-:W-:-:S04]  /*e720*/  SHF.L.U32 R2, R2, 0x1f, RZ ;  /* 0x0000001f02027819 */ /* 0x000fc800000006ff */
[----:B------:R-:W2:Y:S02]  /*e730*/  SYNCS.PHASECHK.TRANS64.TRYWAIT P1, [R27+URZ+0x30840], R2 ;  /* 0x030840021b0075a7 */ /* 0x000ea4000802017f */
[----:B--2---:R-:W-:Y:S05]  /*e740*/  @!P1 BRA `(.L_x_317) ;  /* 0x0000003800b89947 */ /* 0x004fea0003800000 */
.L_x_435:
[----:B------:R-:W-:Y:S05]  /*e750*/  @!P0 BRA `(.L_x_318) ;  /* 0x0000000000048947 */ /* 0x000fea0003800000 */
[----:B------:R-:W-:Y:S01]  /*e760*/  BPT.TRAP 0x1 ;  /* 0x000000040000795c */ /* 0x000fe20000300000 */
.L_x_318:
[----:B------:R-:W4:Y:S02]  /*e770*/  SYNCS.PHASECHK.TRANS64.TRYWAIT P1, [R5+URZ+0x30860], R0 ;  /* 0x03086000050075a7 */ /* 0x000f24000802017f */
[----:B----4-:R-:W-:Y:S05]  /*e780*/  @!P1 BRA `(.L_x_319) ;  /* 0x0000003800bc9947 */ /* 0x010fea0003800000 */
.L_x_436:
[----:B------:R-:W-:Y:S05]  /*e790*/  @!P0 BRA `(.L_x_320) ;  /* 0x0000000000048947 */ /* 0x000fea0003800000 */
[----:B------:R-:W-:Y:S01]  /*e7a0*/  BPT.TRAP 0x1 ;  /* 0x000000040000795c */ /* 0x000fe20000300000 */
.L_x_320:
[----:B------:R0:W0:Y:S02]  /*e7b0*/  SYNCS.PHASECHK.TRANS64.TRYWAIT P0, [R27+URZ+0x30860], R2 ;  /* 0x030860021b0075a7 */ /* 0x000024000800017f */
[----:B0-----:R-:W-:Y:S05]  /*e7c0*/  @!P0 NANOSLEEP.SYNCS 0x989680 ;  /* 0x009896800000895d */ /* 0x001fea0003900000 */
[----:B------:R-:W0:Y:S02]  /*e7d0*/  @!P0 SYNCS.PHASECHK.TRANS64 P0, [R27+URZ+0x30860], R2 ;  /* 0x030860021b0085a7 */ /* 0x000e24000800007f */
[----:B0-----:R-:W-:Y:S05]  /*e7e0*/  @!P0 BRA `(.L_x_320) ;  /* 0xfffffffc00f08947 */ /* 0x001fea000383ffff */
.L_x_312:
[----:B------:R-:W-:Y:S05]  /*e7f0*/  BSYNC B0 ;  /* 0x0000000000007941 */ /* 0x000fea0003800000 */
.L_x_311:
[----:B------:R-:W-:Y:S05]  /*e800*/  EXIT ;  /* 0x000000000000794d */ /* 0x000fea0003800000 */
.L_x_192:
[----:B0-----:R-:W-:-:S04]  /*e810*/  MOV R3, UR43 ;  /* 0x0000002b00037c02 */ /* 0x001fc80008000f00 */
[----:B------:R0:W1:Y:S03]  /*e820*/  SYNCS.PHASECHK.TRANS64.TRYWAIT P1, [R3+URZ+0x30800], R0 ;  /* 0x03080000030075a7 */ /* 0x000066000802017f */
[----:B-1----:R-:W-:Y:S05]  /*e830*/  @!P1 NANOSLEEP.SYNCS 0x989680 ;  /* 0x009896800000995d */ /* 0x002fea0003900000 */
[----:B------:R-:W1:Y:S02]  /*e840*/  @!P1 SYNCS.PHASECHK.TRANS64 P1, [R3+URZ+0x30800], R0 ;  /* 0x03080000030095a7 */ /* 0x000e64000802007f */
[----:B-1----:R-:W-:Y:S05]  /*e850*/  @!P1 BRA `(.L_x_192) ;  /* 0xfffffffc00ec9947 */ /* 0x002fea000383ffff */
[----:B------:R-:W-:Y:S05]  /*e860*/  BRA `(.L_x_321) ;  /* 0xffffff2c00c07947 */ /* 0x000fea000383ffff */
.L_x_196:
[----:B-1----:R1:W2:Y:S02]  /*e870*/  SYNCS.PHASECHK.TRANS64.TRYWAIT P1, [R2+URZ+0x30830], R3 ;  /* 0x03083003020075a7 */ /* 0x0022a4000802017f */
[----:B--2---:R-:W-:Y:S05]  /*e880*/  @!P1 NANOSLEEP.SYNCS 0x989680 ;  /* 0x009896800000995d */ /* 0x004fea0003900000 */
[----:B------:R-:W2:Y:S02]  /*e890*/  @!P1 SYNCS.PHASECHK.TRANS64 P1, [R2+URZ+0x30830], R3 ;  /* 0x03083003020095a7 */ /* 0x000ea4000802007f */
[----:B--2---:R-:W-:Y:S05]  /*e8a0*/  @!P1 BRA `(.L_x_196) ;  /* 0xfffffffc00f09947 */ /* 0x004fea000383ffff */
[----:B------:R-:W-:Y:S05]  /*e8b0*/  BRA `(.L_x_195) ;  /* 0xffffff2c00e07947 */ /* 0x000fea000383ffff */
.L_x_202:
[----:B-1----:R-:W-:-:S04]  /*e8c0*/  IMAD.U32 R3, RZ, RZ, UR8 ;  /* 0x00000008ff037e24 */ /* 0x002fc8000f8e00ff */
[----:B------:R1:W2:Y:S03]  /*e8d0*/  SYNCS.PHASECHK.TRANS64.TRYWAIT P1, [R3+URZ+0x30830], R0 ;  /* 0x03083000030075a7 */ /* 0x0002a6000802017f */
[----:B--2---:R-:W-:Y:S05]  /*e8e0*/  @!P1 NANOSLEEP.SYNCS 0x989680 ;  /* 0x009896800000995d */ /* 0x004fea0003900000 */
[----:B------:R-:W2:Y:S02]  /*e8f0*/  @!P1 SYNCS.PHASECHK.TRANS64 P1, [R3+URZ+0x30830], R0 ;  /* 0x03083000030095a7 */ /* 0x000ea4000802007f */
[----:B--2---:R-:W-:Y:S05]  /*e900*/  @!P1 BRA `(.L_x_202) ;  /* 0xfffffffc00ec9947 */ /* 0x004fea000383ffff */
[----:B------:R-:W-:Y:S05]  /*e910*/  BRA `(.L_x_201) ;  /* 0xffffff5000e07947 */ /* 0x000fea000383ffff */
.L_x_206:
[----:B-1----:R-:W-:-:S04]  /*e920*/  IMAD.U32 R3, RZ, RZ, UR9 ;  /* 0x00000009ff037e24 */ /* 0x002fc8000f8e00ff */
[----:B------:R1:W2:Y:S03]  /*e930*/  SYNCS.PHASECHK.TRANS64.TRYWAIT P1, [R3+URZ+0x30850], R0 ;  /* 0x03085000030075a7 */ /* 0x0002a6000802017f */
[----:B--2---:R-:W-:Y:S05]  /*e940*/  @!P1 NANOSLEEP.SYNCS 0x989680 ;  /* 0x009896800000995d */ /* 0x004fea0003900000 */
[----:B------:R-:W2:Y:S02]  /*e950*/  @!P1 SYNCS.PHASECHK.TRANS64 P1, [R3+URZ+0x30850], R0 ;  /* 0x03085000030095a7 */ /* 0x000ea4000802007f */
[----:B--2---:R-:W-:Y:S05]  /*e960*/  @!P1 BRA `(.L_x_206) ;  /* 0xfffffffc00ec9947 */ /* 0x004fea000383ffff */
[----:B------:R-:W-:Y:S05]  /*e970*/  BRA `(.L_x_205) ;  /* 0xffffff5c00987947 */ /* 0x000fea000383ffff */
.L_x_213:
[----:B-1----:R-:W-:-:S04]  /*e980*/  IMAD.U32 R7, RZ, RZ, UR5 ;  /* 0x00000005ff077e24 */ /* 0x002fc8000f8e00ff */
[----:B------:R1:W2:Y:S03]  /*e990*/  SYNCS.PHASECHK.TRANS64.TRYWAIT P1, [R7+URZ+0x30850], R2 ;  /* 0x03085002070075a7 */ /* 0x0002a6000802017f */
[----:B--2---:R-:W-:Y:S05]  /*e9a0*/  @!P1 NANOSLEEP.SYNCS 0x989680 ;  /* 0x009896800000995d */ /* 0x004fea0003900000 */
[----:B------:R-:W2:Y:S02]  /*e9b0*/  @!P1 SYNCS.PHASECHK.TRANS64 P1, [R7+URZ+0x30850], R2 ;  /* 0x03085002070095a7 */ /* 0x000ea4000802007f */
[----:B--2---:R-:W-:Y:S05]  /*e9c0*/  @!P1 BRA `(.L_x_213) ;  /* 0xfffffffc00ec9947 */ /* 0x004fea000383ffff */
[----:B------:R-:W-:Y:S05]  /*e9d0*/  BRA `(.L_x_212) ;  /* 0xffffff7400b07947 */ /* 0x000fea000383ffff */
.L_x_256:
[----:B------:R-:W-:Y:S01]  /*e9e0*/  SHF.R.U32.HI R8, RZ, 0x5, R21 ;  /* 0x00000005ff087819 */ /* 0x000fe20000011615 */
[----:B------:R-:W-:Y:S01]  /*e9f0*/  BSSY B0, `(.L_x_322) ;  /* 0x0000009000007945 */ /* 0x000fe20003800000 */
[----:B------:R-:W-:Y:S01]  /*ea00*/  IMAD.MOV.U32 R12, RZ, RZ, RZ ;  /* 0x000000ffff0c7224 */ /* 0x000fe200078e00ff */
[----:B------:R-:W-:Y:S01]  /*ea10*/  MOV R11, 0x1f ;  /* 0x0000001f000b7802 */ /* 0x000fe20000000f00 */
[----:B------:R-:W-:Y:S01]  /*ea20*/  IMAD.MOV.U32 R15, RZ, RZ, -0x1 ;  /* 0xffffffffff0f7424 */ /* 0x000fe200078e00ff */
[----:B------:R-:W-:-:S05]  /*ea30*/  LOP3.LUT R8, R8, 0x3, RZ, 0xc0, !PT ;  /* 0x0000000308087812 */ /* 0x000fca00078ec0ff */
[----:B------:R-:W-:-:S07]  /*ea40*/  IMAD.MOV.U32 R13, RZ, RZ, R8 ;  /* 0x000000ffff0d7224 */ /* 0x000fce00078e0008 */
[----:B-----5:R-:W-:Y:S05]  /*ea50*/  WARPSYNC.COLLECTIVE R15, `(.L_x_323) ;  /* 0x000000000f087348 */ /* 0x020fea0003c00000 */
[----:B------:R0:W1:Y:S02]  /*ea60*/  SHFL.IDX P6, R14, R13, R12, R11 ;  /* 0x0000000c0d0e7389 */ /* 0x00006400000c000b */
[----:B01---5:R-:W-:Y:S01]  /*ea70*/  ENDCOLLECTIVE ;  /* 0x000000000000791b */ /* 0x023fe20003800000 */
.L_x_323:
[----:B------:R-:W-:Y:S05]  /*ea80*/  BSYNC B0 ;  /* 0x0000000000007941 */ /* 0x000fea0003800000 */
.L_x_322:
[----:B------:R-:W-:Y:S05]  /*ea90*/  BRA `(.L_x_324) ;  /* 0xffffffc000547947 */ /* 0x000fea000383ffff */
.L_x_259:
[----:B0-----:R0:W1:Y:S02]  /*eaa0*/  SYNCS.PHASECHK.TRANS64.TRYWAIT P0, [R7+URZ+0x30840], R2 ;  /* 0x03084002070075a7 */ /* 0x001064000800017f */
[----:B-1----:R-:W-:Y:S05]  /*eab0*/  @!P0 NANOSLEEP.SYNCS 0x989680 ;  /* 0x009896800000895d */ /* 0x002fea0003900000 */
[----:B------:R-:W1:Y:S02]  /*eac0*/  @!P0 SYNCS.PHASECHK.TRANS64 P0, [R7+URZ+0x30840], R2 ;  /* 0x03084002070085a7 */ /* 0x000e64000800007f */
[----:B-1----:R-:W-:Y:S05]  /*ead0*/  @!P0 BRA `(.L_x_259) ;  /* 0xfffffffc00f08947 */ /* 0x002fea000383ffff */
[----:B------:R-:W-:Y:S05]  /*eae0*/  BRA `(.L_x_325) ;  /* 0xffffffc000bc7947 */ /* 0x000fea000383ffff */
.L_x_260:
[----:B------:R-:W-:Y:S01]  /*eaf0*/  BSSY B0, `(.L_x_326) ;  /* 0x0000008000007945 */ /* 0x000fe20003800000 */
[----:B------:R-:W-:Y:S02]  /*eb00*/  IMAD.MOV.U32 R13, RZ, RZ, R0 ;  /* 0x000000ffff0d7224 */ /* 0x000fe400078e0000 */
[----:B------:R-:W-:Y:S02]  /*eb10*/  IMAD.MOV.U32 R12, RZ, RZ, RZ ;  /* 0x000000ffff0c7224 */ /* 0x000fe400078e00ff */
[----:B------:R-:W-:Y:S02]  /*eb20*/  IMAD.MOV.U32 R11, RZ, RZ, 0x181f ;  /* 0x0000181fff0b7424 */ /* 0x000fe400078e00ff */
[----:B------:R-:W-:-:S07]  /*eb30*/  IMAD.MOV.U32 R15, RZ, RZ, -0x1 ;  /* 0xffffffffff0f7424 */ /* 0x000fce00078e00ff */
[----:B------:R-:W-:Y:S05]  /*eb40*/  WARPSYNC.COLLECTIVE R15, `(.L_x_327) ;  /* 0x000000000f087348 */ /* 0x000fea0003c00000 */
[----:B------:R0:W1:Y:S02]  /*eb50*/  SHFL.IDX P6, R14, R13, R12, R11 ;  /* 0x0000000c0d0e7389 */ /* 0x00006400000c000b */
[----:B01----:R-:W-:Y:S01]  /*eb60*/  ENDCOLLECTIVE ;  /* 0x000000000000791b */ /* 0x003fe20003800000 */
.L_x_327:
[----:B------:R-:W-:Y:S05]  /*eb70*/  BSYNC B0 ;  /* 0x0000000000007941 */ /* 0x000fea0003800000 */
.L_x_326:
[----:B------:R-:W-:Y:S01]  /*eb80*/  IMAD.MOV.U32 R13, RZ, RZ, R4 ;  /* 0x000000ffff0d7224 */ /* 0x000fe200078e0004 */
[----:B------:R-:W-:Y:S01]  /*eb90*/  MOV R2, R14 ;  /* 0x0000000e00027202 */ /* 0x000fe20000000f00 */
[----:B------:R-:W-:Y:S02]  /*eba0*/  IMAD.MOV.U32 R12, RZ, RZ, RZ ;  /* 0x000000ffff0c7224 */ /* 0x000fe400078e00ff */
[----:B------:R-:W-:Y:S02]  /*ebb0*/  IMAD.MOV.U32 R11, RZ, RZ, 0x181f ;  /* 0x0000181fff0b7424 */ /* 0x000fe400078e00ff */
[----:B------:R-:W-:Y:S02]  /*ebc0*/  IMAD.MOV.U32 R15, RZ, RZ, -0x1 ;  /* 0xffffffffff0f7424 */ /* 0x000fe400078e00ff */
[----:B------:R-:W-:-:S07]  /*ebd0*/  @P0 IMAD R8, R5, 0x2, R22 ;  /* 0x0000000205080824 */ /* 0x000fce00078e0216 */
[----:B------:R-:W-:Y:S05]  /*ebe0*/  WARPSYNC.COLLECTIVE R15, `(.L_x_328) ;  /* 0x000000000f087348 */ /* 0x000fea0003c00000 */
[----:B------:R0:W1:Y:S02]  /*ebf0*/  SHFL.IDX P6, R14, R13, R12, R11 ;  /* 0x0000000c0d0e7389 */ /* 0x00006400000c000b */
[----:B01----:R-:W-:Y:S01]  /*ec00*/  ENDCOLLECTIVE ;  /* 0x000000000000791b */ /* 0x003fe20003800000 */
.L_x_328:
[----:B------:R-:W-:Y:S02]  /*ec10*/  IMAD.MOV.U32 R13, RZ, RZ, R0 ;  /* 0x000000ffff0d7224 */ /* 0x000fe400078e0000 */
[----:B------:R-:W-:Y:S02]  /*ec20*/  IMAD.MOV.U32 R12, RZ, RZ, 0x1 ;  /* 0x00000001ff0c7424 */ /* 0x000fe400078e00ff */
[----:B------:R-:W-:-:S07]  /*ec30*/  IMAD.MOV.U32 R3, RZ, RZ, R14 ;  /* 0x000000ffff037224 */ /* 0x000fce00078e000e */
[----:B------:R-:W-:Y:S05]  /*ec40*/  WARPSYNC.COLLECTIVE R15, `(.L_x_329) ;  /* 0x000000000f087348 */ /* 0x000fea0003c00000 */
[----:B------:R0:W1:Y:S02]  /*ec50*/  SHFL.IDX P6, R14, R13, R12, R11 ;  /* 0x0000000c0d0e7389 */ /* 0x00006400000c000b */
[----:B01----:R-:W-:Y:S01]  /*ec60*/  ENDCOLLECTIVE ;  /* 0x000000000000791b */ /* 0x003fe20003800000 */
.L_x_329:
[----:B------:R-:W-:-:S04]  /*ec70*/  @P0 LEA R3, P1, R32, R3, 0x1 ;  /* 0x0000000320030211 */ /* 0x000fc800078208ff */
[----:B------:R-:W-:Y:S02]  /*ec80*/  @P0 IADD3.X R2, RZ, R2, RZ, P1, !PT ;  /* 0x00000002ff020210 */ /* 0x000fe40000ffe4ff */
[----:B------:R-:W-:Y:S02]  /*ec90*/  ISETP.GE.AND P1, PT, R6, 0x11, PT ;  /* 0x000000110600780c */ /* 0x000fe40003f26270 */
[----:B------:R-:W-:Y:S01]  /*eca0*/  @P0 LOP3.LUT R3, R3, R2, RZ, 0x3c, !PT ;  /* 0x0000000203030212 */ /* 0x000fe200078e3cff */
[----:B------:R-:W-:-:S03]  /*ecb0*/  IMAD.MOV.U32 R13, RZ, RZ, R4 ;  /* 0x000000ffff0d7224 */ /* 0x000fc600078e0004 */
[----:B------:R-:W-:-:S04]  /*ecc0*/  @P0 LOP3.LUT R2, R3, R2, RZ, 0x3c, !PT ;  /* 0x0000000203020212 */ /* 0x000fc800078e3cff */
[----:B------:R-:W-:-:S05]  /*ecd0*/  @P0 LOP3.LUT R3, R3, R2, RZ, 0x3c, !PT ;  /* 0x0000000203030212 */ /* 0x000fca00078e3cff */
[----:B------:R-:W-:Y:S01]  /*ece0*/  @!PT LDS RZ, [RZ] ;  /* 0x00000000fffff984 */ /* 0x000fe20000000800 */
[----:B------:R-:W-:Y:S01]  /*ecf0*/  @!PT LDS RZ, [RZ] ;  /* 0x00000000fffff984 */ /* 0x000fe20000000800 */
[----:B------:R-:W-:Y:S01]  /*ed00*/  @!PT LDS RZ, [RZ] ;  /* 0x00000000fffff984 */ /* 0x000fe20000000800 */
[----:B------:R-:W-:Y:S04]  /*ed10*/  @P0 LDGSTS.E.BYPASS.LTC128B.128 [R8+0x1e400], desc[UR36][R2.64], !P4 ;  /* 0x1e40000002080fae */ /* 0x000fe8000e101d64 */
[----:B------:R-:W-:Y:S04]  /*ed20*/  @P0 LDGSTS.E.BYPASS.LTC128B.128 [R8+0x21400], desc[UR36][R2.64+0x80], !P3 ;  /* 0x2140008002080fae */ /* 0x000fe8000d901d64 */
[----:B------:R0:W-:Y:S02]  /*ed30*/  @P0 LDGSTS.E.BYPASS.LTC128B.128 [R8+0x24400], desc[UR36][R2.64+0x100], !P2 ;  /* 0x2440010002080fae */ /* 0x0001e4000d101d64 */
[----:B0-----:R-:W-:-:S07]  /*ed40*/  IMAD.MOV.U32 R2, RZ, RZ, R14 ;  /* 0x000000ffff027224 */ /* 0x001fce00078e000e */
[----:B------:R-:W-:Y:S05]  /*ed50*/  WARPSYNC.COLLECTIVE R15, `(.L_x_330) ;  /* 0x000000000f087348 */ /* 0x000fea0003c00000 */
[----:B------:R0:W1:Y:S02]  /*ed60*/  SHFL.IDX P6, R14, R13, R12, R11 ;  /* 0x0000000c0d0e7389 */ /* 0x00006400000c000b */
[----:B01----:R-:W-:Y:S01]  /*ed70*/  ENDCOLLECTIVE ;  /* 0x000000000000791b */ /* 0x003fe20003800000 */
.L_x_330:
[----:B------:R-:W-:Y:S02]  /*ed80*/  @P1 IMAD R8, R5, 0x2, R22 ;  /* 0x0000000205081824 */ /* 0x000fe400078e0216 */
[----:B------:R-:W-:Y:S02]  /*ed90*/  IMAD.MOV.U32 R13, RZ, RZ, R0 ;  /* 0x000000ffff0d7224 */ /* 0x000fe400078e0000 */
[----:B------:R-:W-:Y:S01]  /*eda0*/  IMAD.MOV.U32 R12, RZ, RZ, 0x2 ;  /* 0x00000002ff0c7424 */ /* 0x000fe200078e00ff */
[----:B------:R-:W-:-:S07]  /*edb0*/  MOV R3, R14 ;  /* 0x0000000e00037202 */ /* 0x000fce0000000f00 */
[----:B------:R-:W-:Y:S05]  /*edc0*/  WARPSYNC.COLLECTIVE R15, `(.L_x_331) ;  /* 0x000000000f087348 */ /* 0x000fea0003c00000 */
[----:B------:R0:W1:Y:S02]  /*edd0*/  SHFL.IDX P6, R14, R13, R12, R11 ;  /* 0x0000000c0d0e7389 */ /* 0x00006400000c000b */
[----:B01----:R-:W-:Y:S01]  /*ede0*/  ENDCOLLECTIVE ;  /* 0x000000000000791b */ /* 0x003fe20003800000 */
.L_x_331:
[----:B------:R-:W-:-:S05]  /*edf0*/  @P1 LEA R3, P0, R32, R3, 0x1 ;  /* 0x0000000320031211 */ /* 0x000fca00078008ff */
[----:B------:R-:W-:-:S05]  /*ee00*/  @P1 IMAD.X R2, RZ, RZ, R2, P0 ;  /* 0x000000ffff021224 */ /* 0x000fca00000e0602 */
[----:B------:R-:W-:Y:S02]  /*ee10*/  @P1 LOP3.LUT R3, R3, R2, RZ, 0x3c, !PT ;  /* 0x0000000203031212 */ /* 0x000fe400078e3cff */
[----:B------:R-:W-:Y:S02]  /*ee20*/  MOV R13, R4 ;  /* 0x00000004000d7202 */ /* 0x000fe40000000f00 */
[----:B------:R-:W-:-:S04]  /*ee30*/  @P1 LOP3.LUT R2, R3, R2, RZ, 0x3c, !PT ;  /* 0x0000000203021212 */ /* 0x000fc800078e3cff */
[----:B------:R-:W-:-:S05]  /*ee40*/  @P1 LOP3.LUT R3, R3, R2, RZ, 0x3c, !PT ;  /* 0x0000000203031212 */ /* 0x000fca00078e3cff */
[----:B------:R-:W-:Y:S01]  /*ee50*/  @!PT LDS RZ, [RZ] ;  /* 0x00000000fffff984 */ /* 0x000fe20000000800 */
[----:B------:R-:W-:Y:S01]  /*ee60*/  @!PT LDS RZ, [RZ] ;  /* 0x00000000fffff984 */ /* 0x000fe20000000800 */
[----:B------:R-:W-:Y:S01]  /*ee70*/  @!PT LDS RZ, [RZ] ;  /* 0x00000000fffff984 */ /* 0x000fe20000000800 */
[----:B------:R-:W-:Y:S04]  /*ee80*/  @P1 LDGSTS.E.BYPASS.LTC128B.128 [R8+0x1ec00], desc[UR36][R2.64], !P4 ;  /* 0x1ec0000002081fae */ /* 0x000fe8000e101d64 */
[----:B------:R-:W-:Y:S04]  /*ee90*/  @P1 LDGSTS.E.BYPASS.LTC128B.128 [R8+0x21c00], desc[UR36][R2.64+0x80], !P3 ;  /* 0x21c0008002081fae */ /* 0x000fe8000d901d64 */
[----:B------:R0:W-:Y:S01]  /*eea0*/  @P1 LDGSTS.E.BYPASS.LTC128B.128 [R8+0x24c00], desc[UR36][R2.64+0x100], !P2 ;  /* 0x24c0010002081fae */ /* 0x0001e2000d101d64 */
[----:B------:R-:W-:Y:S01]  /*eeb0*/  ISETP.GE.AND P1, PT, R6, 0x21, PT ;  /* 0x000000210600780c */ /* 0x000fe20003f26270 */
[----:B0-----:R-:W-:-:S12]  /*eec0*/  IMAD.MOV.U32 R2, RZ, RZ, R14 ;  /* 0x000000ffff027224 */ /* 0x001fd800078e000e */
[----:B------:R-:W-:Y:S05]  /*eed0*/  WARPSYNC.COLLECTIVE R15, `(.L_x_332) ;  /* 0x000000000f087348 */ /* 0x000fea0003c00000 */
[----:B------:R0:W1:Y:S02]  /*eee0*/  SHFL.IDX P6, R14, R13, R12, R11 ;  /* 0x0000000c0d0e7389 */ /* 0x00006400000c000b */
[----:B01----:R-:W-:Y:S01]  /*eef0*/  ENDCOLLECTIVE ;  /* 0x000000000000791b */ /* 0x003fe20003800000 */
.L_x_332:
[----:B------:R-:W-:Y:S02]  /*ef00*/  @P1 IMAD R8, R5, 0x2, R22 ;  /* 0x0000000205081824 */ /* 0x000fe400078e0216 */
[----:B------:R-:W-:Y:S02]  /*ef10*/  IMAD.MOV.U32 R13, RZ, RZ, R0 ;  /* 0x000000ffff0d7224 */ /* 0x000fe400078e0000 */
[----:B------:R-:W-:Y:S02]  /*ef20*/  IMAD.MOV.U32 R12, RZ, RZ, 0x3 ;  /* 0x00000003ff0c7424 */ /* 0x000fe400078e00ff */
[----:B------:R-:W-:-:S07]  /*ef30*/  IMAD.MOV.U32 R3, RZ, RZ, R14 ;  /* 0x000000ffff037224 */ /* 0x000fce00078e000e */
[----:B------:R-:W-:Y:S05]  /*ef40*/  WARPSYNC.COLLECTIVE R15, `(.L_x_333) ;  /* 0x000000000f087348 */ /* 0x000fea0003c00000 */
[----:B------:R0:W1:Y:S02]  /*ef50*/  SHFL.IDX P6, R14, R13, R12, R11 ;  /* 0x0000000c0d0e7389 */ /* 0x00006400000c000b */
[----:B01----:R-:W-:Y:S01]  /*ef60*/  ENDCOLLECTIVE ;  /* 0x000000000000791b */ /* 0x003fe20003800000 */
.L_x_333:
[----:B------:R-:W-:-:S05]  /*ef70*/  @P1 LEA R3, P0, R32, R3, 0x1 ;  /* 0x0000000320031211 */ /* 0x000fca00078008ff */
[----:B------:R-:W-:-:S05]  /*ef80*/  @P1 IMAD.X R2, RZ, RZ, R2, P0 ;  /* 0x000000ffff021224 */ /* 0x000fca00000e0602 */
        /* <DEDUP_REMOVED lines=10> */
[----:B------:R-:W-:Y:S02]  /*f030*/  ISETP.GE.AND P1, PT, R6, 0x31, PT ;  /* 0x000000310600780c */ /* 0x000fe40003f26270 */
[----:B0-----:R-:W-:-:S11]  /*f040*/  MOV R2, R14 ;  /* 0x0000000e00027202 */ /* 0x001fd60000000f00 */
[----:B------:R-:W-:Y:S05]  /*f050*/  WARPSYNC.COLLECTIVE R15, `(.L_x_334) ;  /* 0x000000000f087348 */ /* 0x000fea0003c00000 */
[----:B------:R0:W1:Y:S02]  /*f060*/  SHFL.IDX P6, R14, R13, R12, R11 ;  /* 0x0000000c0d0e7389 */ /* 0x00006400000c000b */
[----:B01----:R-:W-:Y:S01]  /*f070*/  ENDCOLLECTIVE ;  /* 0x000000000000791b */ /* 0x003fe20003800000 */
.L_x_334:
[----:B------:R-:W-:Y:S02]  /*f080*/  @P1 IMAD R8, R5, 0x2, R22 ;  /* 0x0000000205081824 */ /* 0x000fe400078e0216 */
[----:B------:R-:W-:Y:S01]  /*f090*/  IMAD.MOV.U32 R13, RZ, RZ, R0 ;  /* 0x000000ffff0d7224 */ /* 0x000fe200078e0000 */
[----:B------:R-:W-:Y:S01]  /*f0a0*/  MOV R12, 0x4 ;  /* 0x00000004000c7802 */ /* 0x000fe20000000f00 */
[----:B------:R-:W-:-:S07]  /*f0b0*/  IMAD.MOV.U32 R3, RZ, RZ, R14 ;  /* 0x000000ffff037224 */ /* 0x000fce00078e000e */
[----:B------:R-:W-:Y:S05]  /*f0c0*/  WARPSYNC.COLLECTIVE R15, `(.L_x_335) ;  /* 0x000000000f087348 */ /* 0x000fea0003c00000 */
[----:B------:R0:W1:Y:S02]  /*f0d0*/  SHFL.IDX P6, R14, R13, R12, R11 ;  /* 0x0000000c0d0e7389 */ /* 0x00006400000c000b */
[----:B01----:R-:W-:Y:S01]  /*f0e0*/  ENDCOLLECTIVE ;  /* 0x000000000000791b */ /* 0x003fe20003800000 */
.L_x_335:
        /* <DEDUP_REMOVED lines=17> */
.L_x_336:
[----:B------:R-:W-:Y:S01]  /*f200*/  @P1 IMAD R8, R5, 0x2, R22 ;  /* 0x0000000205081824 */ /* 0x000fe200078e0216 */
[----:B------:R-:W-:Y:S01]  /*f210*/  MOV R13, R0 ;  /* 0x00000000000d7202 */ /* 0x000fe20000000f00 */
[----:B------:R-:W-:Y:S02]  /*f220*/  IMAD.MOV.U32 R12, RZ, RZ, 0x5 ;  /* 0x00000005ff0c7424 */ /* 0x000fe400078e00ff */
[----:B------:R-:W-:-:S07]  /*f230*/  IMAD.MOV.U32 R3, RZ, RZ, R14 ;  /* 0x000000ffff037224 */ /* 0x000fce00078e000e */
[----:B------:R-:W-:Y:S05]  /*f240*/  WARPSYNC.COLLECTIVE R15, `(.L_x_337) ;  /* 0x000000000f087348 */ /* 0x000fea0003c00000 */
[----:B------:R0:W1:Y:S02]  /*f250*/  SHFL.IDX P6, R14, R13, R12, R11 ;  /* 0x0000000c0d0e7389 */ /* 0x00006400000c000b */
[----:B01----:R-:W-:Y:S01]  /*f260*/  ENDCOLLECTIVE ;  /* 0x000000000000791b */ /* 0x003fe20003800000 */
.L_x_337:
[----:B------:R-:W-:-:S05]  /*f270*/  @P1 LEA R3, P0, R32, R3, 0x1 ;  /* 0x0000000320031211 */ /* 0x000fca00078008ff */
[----:B------:R-:W-:-:S05]  /*f280*/  @P1 IMAD.X R2, RZ, RZ, R2, P0 ;  /* 0x000000ffff021224 */ /* 0x000fca00000e0602 */
[----:B------:R-:W-:Y:S01]  /*f290*/  @P1 LOP3.LUT R3, R3, R2, RZ, 0x3c, !PT ;  /* 0x0000000203031212 */ /* 0x000fe200078e3cff */
[----:B------:R-:W-:-:S03]  /*f2a0*/  IMAD.MOV.U32 R13, RZ, RZ, R4 ;  /* 0x000000ffff0d7224 */ /* 0x000fc600078e0004 */
[----:B------:R-:W-:-:S04]  /*f2b0*/  @P1 LOP3.LUT R2, R3, R2, RZ, 0x3c, !PT ;  /* 0x0000000203021212 */ /* 0x000fc800078e3cff */
[----:B------:R-:W-:Y:S01]  /*f2c0*/  @P1 LOP3.LUT R3, R3, R2, RZ, 0x3c, !PT ;  /* 0x0000000203031212 */ /* 0x000fe200078e3cff */
[----:B------:R-:W-:-:S07]  /*f2d0*/  IMAD.MOV.U32 R0, RZ, RZ, R14 ;  /* 0x000000ffff007224 */ /* 0x000fce00078e000e */
[----:B------:R-:W-:Y:S05]  /*f2e0*/  WARPSYNC.COLLECTIVE R15, `(.L_x_338) ;  /* 0x000000000f087348 */ /* 0x000fea0003c00000 */
[----:B------:R0:W1:Y:S02]  /*f2f0*/  SHFL.IDX P6, R14, R13, R12, R11 ;  /* 0x0000000c0d0e7389 */ /* 0x00006400000c000b */
[----:B01----:R-:W-:Y:S01]  /*f300*/  ENDCOLLECTIVE ;  /* 0x000000000000791b */ /* 0x003fe20003800000 */
.L_x_338:
[----:B------:R-:W-:Y:S01]  /*f310*/  @!PT LDS RZ, [RZ] ;  /* 0x00000000fffff984 */ /* 0x000fe20000000800 */
[----:B------:R-:W-:Y:S01]  /*f320*/  @!PT LDS RZ, [RZ] ;  /* 0x00000000fffff984 */ /* 0x000fe20000000800 */
[----:B------:R-:W-:Y:S01]  /*f330*/  @!PT LDS RZ, [RZ] ;  /* 0x00000000fffff984 */ /* 0x000fe20000000800 */
[----:B------:R-:W-:Y:S04]  /*f340*/  @P1 LDGSTS.E.BYPASS.LTC128B.128 [R8+0x20400], desc[UR36][R2.64], !P4 ;  /* 0x2040000002081fae */ /* 0x000fe8000e101d64 */
[----:B------:R-:W-:Y:S04]  /*f350*/  @P1 LDGSTS.E.BYPASS.LTC128B.128 [R8+0x23400], desc[UR36][R2.64+0x80], !P3 ;  /* 0x2340008002081fae */ /* 0x000fe8000d901d64 */
[----:B------:R0:W-:Y:S02]  /*f360*/  @P1 LDGSTS.E.BYPASS.LTC128B.128 [R8+0x26400], desc[UR36][R2.64+0x100], !P2 ;  /* 0x2640010002081fae */ /* 0x0001e4000d101d64 */
[----:B0-----:R-:W-:Y:S01]  /*f370*/  IMAD.MOV.U32 R2, RZ, RZ, R14 ;  /* 0x000000ffff027224 */ /* 0x001fe200078e000e */
[----:B------:R-:W-:Y:S06]  /*f380*/  BRA `(.L_x_339) ;  /* 0xffffffc0000c7947 */ /* 0x000fec000383ffff */
.L_x_265:
[----:B------:R-:W-:Y:S01]  /*f390*/  IMAD.MOV.U32 R13, RZ, RZ, R5 ;  /* 0x000000ffff0d7224 */ /* 0x000fe200078e0005 */
[----:B------:R-:W-:Y:S01]  /*f3a0*/  MOV R12, RZ ;  /* 0x000000ff000c7202 */ /* 0x000fe20000000f00 */
[----:B------:R-:W-:Y:S02]  /*f3b0*/  IMAD.MOV.U32 R11, RZ, RZ, 0x181f ;  /* 0x0000181fff0b7424 */ /* 0x000fe400078e00ff */
[----:B------:R-:W-:Y:S02]  /*f3c0*/  IMAD.MOV.U32 R15, RZ, RZ, -0x1 ;  /* 0xffffffffff0f7424 */ /* 0x000fe400078e00ff */
[----:B-----5:R-:W-:Y:S02]  /*f3d0*/  IMAD R6, R17, R6, RZ ;  /* 0x0000000611067224 */ /* 0x020fe400078e02ff */
[----:B------:R-:W-:-:S07]  /*f3e0*/  IMAD.IADD R4, R10, 0x1, R4 ;  /* 0x000000010a047824 */ /* 0x000fce00078e0204 */
[----:B------:R-:W-:Y:S05]  /*f3f0*/  WARPSYNC.COLLECTIVE R15, `(.L_x_340) ;  /* 0x000000000f087348 */ /* 0x000fea0003c00000 */
[----:B------:R0:W1:Y:S02]  /*f400*/  SHFL.IDX P6, R14, R13, R12, R11 ;  /* 0x0000000c0d0e7389 */ /* 0x00006400000c000b */
[----:B01----:R-:W-:Y:S01]  /*f410*/  ENDCOLLECTIVE ;  /* 0x000000000000791b */ /* 0x003fe20003800000 */
.L_x_340:
[C---:B------:R-:W-:Y:S01]  /*f420*/  VIADD R7, R4.reuse, 0x10 ;  /* 0x0000001004077836 */ /* 0x040fe20000000000 */
[----:B------:R-:W-:Y:S01]  /*f430*/  ISETP.GE.AND P1, PT, R4, R6, PT ;  /* 0x000000060400720c */ /* 0x000fe20003f26270 */
[----:B------:R-:W-:Y:S02]  /*f440*/  IMAD.MOV.U32 R13, RZ, RZ, R0 ;  /* 0x000000ffff0d7224 */ /* 0x000fe400078e0000 */
[----:B------:R-:W-:-:S10]  /*f450*/  IMAD.MOV.U32 R2, RZ, RZ, R14 ;  /* 0x000000ffff027224 */ /* 0x000fd400078e000e */
[----:B------:R-:W-:Y:S05]  /*f460*/  WARPSYNC.COLLECTIVE R15, `(.L_x_341) ;  /* 0x000000000f087348 */ /* 0x000fea0003c00000 */
[----:B------:R0:W1:Y:S02]  /*f470*/  SHFL.IDX P6, R14, R13, R12, R11 ;  /* 0x0000000c0d0e7389 */ /* 0x00006400000c000b */
[----:B01----:R-:W-:Y:S01]  /*f480*/  ENDCOLLECTIVE ;  /* 0x000000000000791b */ /* 0x003fe20003800000 */
.L_x_341:
[----:B------:R-:W-:Y:S02]  /*f490*/  IMAD.MOV.U32 R13, RZ, RZ, R5 ;  /* 0x000000ffff0d7224 */ /* 0x000fe400078e0005 */
[----:B------:R-:W-:Y:S01]  /*f4a0*/  IMAD.MOV.U32 R12, RZ, RZ, 0x1 ;  /* 0x00000001ff0c7424 */ /* 0x000fe200078e00ff */
[----:B------:R-:W-:-:S04]  /*f4b0*/  @!P1 LEA R14, P4, R32, R14, 0x1 ;  /* 0x0000000e200e9211 */ /* 0x000fc800078808ff */
[----:B------:R-:W-:Y:S01]  /*f4c0*/  @!P1 IADD3.X R3, RZ, R2, RZ, P4, !PT ;  /* 0x00000002ff039210 */ /* 0x000fe200027fe4ff */
[----:B------:R-:W-:-:S08]  /*f4d0*/  @!P1 IMAD.MOV.U32 R2, RZ, RZ, R14 ;  /* 0x000000ffff029224 */ /* 0x000fd000078e000e */
[----:B------:R-:W-:Y:S05]  /*f4e0*/  WARPSYNC.COLLECTIVE R15, `(.L_x_342) ;  /* 0x000000000f087348 */ /* 0x000fea0003c00000 */
[----:B------:R0:W1:Y:S02]  /*f4f0*/  SHFL.IDX P6, R14, R13, R12, R11 ;  /* 0x0000000c0d0e7389 */ /* 0x00006400000c000b */
[----:B01----:R-:W-:Y:S01]  /*f500*/  ENDCOLLECTIVE ;  /* 0x000000000000791b */ /* 0x003fe20003800000 */
.L_x_342:
[----:B------:R-:W-:Y:S01]  /*f510*/  @!PT LDS RZ, [RZ] ;  /* 0x00000000fffff984 */ /* 0x000fe20000000800 */
[----:B------:R-:W-:Y:S01]  /*f520*/  @!PT LDS RZ, [RZ] ;  /* 0x00000000fffff984 */ /* 0x000fe20000000800 */
[----:B------:R-:W-:Y:S01]  /*f530*/  @!PT LDS RZ, [RZ] ;  /* 0x00000000fffff984 */ /* 0x000fe20000000800 */
[----:B------:R-:W-:Y:S04]  /*f540*/  @!P1 LDGSTS.E.BYPASS.LTC128B.128 [R37+0x12400], desc[UR36][R2.64], !P3 ;  /* 0x1240000002259fae */ /* 0x000fe8000d901d64 */
[----:B------:R-:W-:Y:S04]  /*f550*/  @!P1 LDGSTS.E.BYPASS.LTC128B.128 [R37+0x16400], desc[UR36][R2.64+0x80], !P2 ;  /* 0x1640008002259fae */ /* 0x000fe8000d101d64 */
[----:B------:R0:W-:Y:S01]  /*f560*/  @!P1 LDGSTS.E.BYPASS.LTC128B.128 [R37+0x1a400], desc[UR36][R2.64+0x100], !P0 ;  /* 0x1a40010002259fae */ /* 0x0001e2000c101d64 */
[----:B------:R-:W-:Y:S02]  /*f570*/  ISETP.GE.AND P1, PT, R7, R6, PT ;  /* 0x000000060700720c */ /* 0x000fe40003f26270 */
[----:B------:R-:W-:Y:S01]  /*f580*/  MOV R13, R0 ;  /* 0x00000000000d7202 */ /* 0x000fe20000000f00 */
[----:B0-----:R-:W-:-:S10]  /*f590*/  IMAD.MOV.U32 R2, RZ, RZ, R14 ;  /* 0x000000ffff027224 */ /* 0x001fd400078e000e */
[----:B------:R-:W-:Y:S05]  /*f5a0*/  WARPSYNC.COLLECTIVE R15, `(.L_x_343) ;  /* 0x000000000f087348 */ /* 0x000fea0003c00000 */
[----:B------:R0:W1:Y:S02]  /*f5b0*/  SHFL.IDX P6, R14, R13, R12, R11 ;  /* 0x0000000c0d0e7389 */ /* 0x00006400000c000b */
[----:B01----:R-:W-:Y:S01]  /*f5c0*/  ENDCOLLECTIVE ;  /* 0x000000000000791b */ /* 0x003fe20003800000 */
.L_x_343:
[----:B------:R-:W-:Y:S01]  /*f5d0*/  IMAD.MOV.U32 R13, RZ, RZ, R5 ;  /* 0x000000ffff0d7224 */ /* 0x000fe200078e0005 */
[----:B------:R-:W-:Y:S02]  /*f5e0*/  MOV R12, 0x2 ;  /* 0x00000002000c7802 */ /* 0x000fe40000000f00 */
[----:B------:R-:W-:-:S05]  /*f5f0*/  @!P1 LEA R14, P4, R32, R14, 0x1 ;  /* 0x0000000e200e9211 */ /* 0x000fca00078808ff */
[----:B------:R-:W-:Y:S02]  /*f600*/  @!P1 IMAD.X R7, RZ, RZ, R2, P4 ;  /* 0x000000ffff079224 */ /* 0x000fe400020e0602 */
[----:B------:R-:W-:-:S07]  /*f610*/  @!P1 IMAD.MOV.U32 R2, RZ, RZ, R14 ;  /* 0x000000ffff029224 */ /* 0x000fce00078e000e */
[----:B------:R-:W-:Y:S05]  /*f620*/  WARPSYNC.COLLECTIVE R15, `(.L_x_344) ;  /* 0x000000000f087348 */ /* 0x000fea0003c00000 */
[----:B------:R0:W1:Y:S02]  /*f630*/  SHFL.IDX P6, R14, R13, R12, R11 ;  /* 0x0000000c0d0e7389 */ /* 0x00006400000c000b */
[----:B01----:R-:W-:Y:S01]  /*f640*/  ENDCOLLECTIVE ;  /* 0x000000000000791b */ /* 0x003fe20003800000 */
.L_x_344:
[----:B------:R-:W-:Y:S02]  /*f650*/  @!P1 IMAD.MOV.U32 R3, RZ, RZ, R7 ;  /* 0x000000ffff039224 */ /* 0x000fe400078e0007 */
[----:B------:R-:W-:-:S03]  /*f660*/  VIADD R7, R4, 0x20 ;  /* 0x0000002004077836 */ /* 0x000fc60000000000 */
[----:B------:R-:W-:Y:S01]  /*f670*/  @!PT LDS RZ, [RZ] ;  /* 0x00000000fffff984 */ /* 0x000fe20000000800 */
[----:B------:R-:W-:Y:S01]  /*f680*/  @!PT LDS RZ, [RZ] ;  /* 0x00000000fffff984 */ /* 0x000fe20000000800 */
[----:B------:R-:W-:Y:S01]  /*f690*/  @!PT LDS RZ, [RZ] ;  /* 0x00000000fffff984 */ /* 0x000fe20000000800 */
[----:B------:R-:W-:Y:S04]  /*f6a0*/  @!P1 LDGSTS.E.BYPASS.LTC128B.128 [R37+0x12c00], desc[UR36][R2.64], !P3 ;  /* 0x12c0000002259fae */ /* 0x000fe8000d901d64 */
[----:B------:R-:W-:Y:S01]  /*f6b0*/  @!P1 LDGSTS.E.BYPASS.LTC128B.128 [R37+0x16c00], desc[UR36][R2.64+0x80], !P2 ;  /* 0x16c0008002259fae */ /* 0x000fe2000d101d64 */
[----:B------:R-:W-:-:S03]  /*f6c0*/  IMAD.MOV.U32 R13, RZ, RZ, R0 ;  /* 0x000000ffff0d7224 */ /* 0x000fc600078e0000 */
[----:B------:R0:W-:Y:S01]  /*f6d0*/  @!P1 LDGSTS.E.BYPASS.LTC128B.128 [R37+0x1ac00], desc[UR36][R2.64+0x100], !P0 ;  /* 0x1ac0010002259fae */ /* 0x0001e2000c101d64 */
[----:B------:R-:W-:Y:S01]  /*f6e0*/  ISETP.GE.AND P1, PT, R7, R6, PT ;  /* 0x000000060700720c */ /* 0x000fe20003f26270 */
[----:B0-----:R-:W-:-:S12]  /*f6f0*/  IMAD.MOV.U32 R2, RZ, RZ, R14 ;  /* 0x000000ffff027224 */ /* 0x001fd800078e000e */
[----:B------:R-:W-:Y:S05]  /*f700*/  WARPSYNC.COLLECTIVE R15, `(.L_x_345) ;  /* 0x000000000f087348 */ /* 0x000fea0003c00000 */
[----:B------:R0:W1:Y:S02]  /*f710*/  SHFL.IDX P6, R14, R13, R12, R11 ;  /* 0x0000000c0d0e7389 */ /* 0x00006400000c000b */
[----:B01----:R-:W-:Y:S01]  /*f720*/  ENDCOLLECTIVE ;  /* 0x000000000000791b */ /* 0x003fe20003800000 */
.L_x_345:
[----:B------:R-:W-:Y:S02]  /*f730*/  IMAD.MOV.U32 R13, RZ, RZ, R5 ;  /* 0x000000ffff0d7224 */ /* 0x000fe400078e0005 */
[----:B------:R-:W-:Y:S01]  /*f740*/  IMAD.MOV.U32 R12, RZ, RZ, 0x3 ;  /* 0x00000003ff0c7424 */ /* 0x000fe200078e00ff */
[----:B------:R-:W-:-:S05]  /*f750*/  @!P1 LEA R14, P4, R32, R14, 0x1 ;  /* 0x0000000e200e9211 */ /* 0x000fca00078808ff */
[----:B------:R-:W-:Y:S02]  /*f760*/  @!P1 IMAD.X R7, RZ, RZ, R2, P4 ;  /* 0x000000ffff079224 */ /* 0x000fe400020e0602 */
[----:B------:R-:W-:-:S07]  /*f770*/  @!P1 IMAD.MOV.U32 R2, RZ, RZ, R14 ;  /* 0x000000ffff029224 */ /* 0x000fce00078e000e */
[----:B------:R-:W-:Y:S05]  /*f780*/  WARPSYNC.COLLECTIVE R15, `(.L_x_346) ;  /* 0x000000000f087348 */ /* 0x000fea0003c00000 */
[----:B------:R0:W1:Y:S02]  /*f790*/  SHFL.IDX P6, R14, R13, R12, R11 ;  /* 0x0000000c0d0e7389 */ /* 0x00006400000c000b */
[----:B01----:R-:W-:Y:S01]  /*f7a0*/  ENDCOLLECTIVE ;  /* 0x000000000000791b */ /* 0x003fe20003800000 */
.L_x_346:
[----:B------:R-:W-:Y:S01]  /*f7b0*/  @!P1 IMAD.MOV.U32 R3, RZ, RZ, R7 ;  /* 0x000000ffff039224 */ /* 0x000fe200078e0007 */
[----:B------:R-:W-:-:S04]  /*f7c0*/  IADD3 R7, R4, 0x30, RZ ;  /* 0x0000003004077810 */ /* 0x000fc80007ffe0ff */
        /* <DEDUP_REMOVED lines=12> */
.L_x_347:
        /* <DEDUP_REMOVED lines=8> */
.L_x_348:
[----:B------:R-:W-:Y:S02]  /*f910*/  @!P1 IMAD.MOV.U32 R3, RZ, RZ, R7 ;  /* 0x000000ffff039224 */ /* 0x000fe400078e0007 */
[----:B------:R-:W-:-:S03]  /*f920*/  VIADD R7, R4, 0x40 ;  /* 0x0000004004077836 */ /* 0x000fc60000000000 */
[----:B------:R-:W-:Y:S01]  /*f930*/  @!PT LDS RZ, [RZ] ;  /* 0x00000000fffff984 */ /* 0x000fe20000000800 */
[----:B------:R-:W-:Y:S01]  /*f940*/  @!PT LDS RZ, [RZ] ;  /* 0x00000000fffff984 */ /* 0x000fe20000000800 */
[----:B------:R-:W-:Y:S01]  /*f950*/  @!PT LDS RZ, [RZ] ;  /* 0x00000000fffff984 */ /* 0x000fe20000000800 */
[----:B------:R-:W-:Y:S04]  /*f960*/  @!P1 LDGSTS.E.BYPASS.LTC128B.128 [R37+0x13c00], desc[UR36][R2.64], !P3 ;  /* 0x13c0000002259fae */ /* 0x000fe8000d901d64 */
[----:B------:R-:W-:Y:S01]  /*f970*/  @!P1 LDGSTS.E.BYPASS.LTC128B.128 [R37+0x17c00], desc[UR36][R2.64+0x80], !P2 ;  /* 0x17c0008002259fae */ /* 0x000fe2000d101d64 */
[----:B------:R-:W-:-:S03]  /*f980*/  MOV R13, R0 ;  /* 0x00000000000d7202 */ /* 0x000fc60000000f00 */
[----:B------:R0:W-:Y:S01]  /*f990*/  @!P1 LDGSTS.E.BYPASS.LTC128B.128 [R37+0x1bc00], desc[UR36][R2.64+0x100], !P0 ;  /* 0x1bc0010002259fae */ /* 0x0001e2000c101d64 */
[----:B------:R-:W-:Y:S01]  /*f9a0*/  ISETP.GE.AND P1, PT, R7, R6, PT ;  /* 0x000000060700720c */ /* 0x000fe20003f26270 */
[----:B0-----:R-:W-:-:S12]  /*f9b0*/  IMAD.MOV.U32 R2, RZ, RZ, R14 ;  /* 0x000000ffff027224 */ /* 0x001fd800078e000e */
[----:B------:R-:W-:Y:S05]  /*f9c0*/  WARPSYNC.COLLECTIVE R15, `(.L_x_349) ;  /* 0x000000000f087348 */ /* 0x000fea0003c00000 */
[----:B------:R0:W1:Y:S02]  /*f9d0*/  SHFL.IDX P6, R14, R13, R12, R11 ;  /* 0x0000000c0d0e7389 */ /* 0x00006400000c000b */
[----:B01----:R-:W-:Y:S01]  /*f9e0*/  ENDCOLLECTIVE ;  /* 0x000000000000791b */ /* 0x003fe20003800000 */
.L_x_349:
        /* <DEDUP_REMOVED lines=8> */
.L_x_350:
        /* <DEDUP_REMOVED lines=14> */
.L_x_351:
        /* <DEDUP_REMOVED lines=8> */
.L_x_352:
        /* <DEDUP_REMOVED lines=14> */
.L_x_353:
        /* <DEDUP_REMOVED lines=8> */
.L_x_354:
[----:B------:R-:W-:-:S05]  /*fd30*/  @!P1 IMAD.MOV.U32 R3, RZ, RZ, R7 ;  /* 0x000000ffff039224 */ /* 0x000fca00078e0007 */
[----:B------:R-:W-:Y:S01]  /*fd40*/  @!PT LDS RZ, [RZ] ;  /* 0x00000000fffff984 */ /* 0x000fe20000000800 */
[----:B------:R-:W-:Y:S01]  /*fd50*/  @!PT LDS RZ, [RZ] ;  /* 0x00000000fffff984 */ /* 0x000fe20000000800 */
[----:B------:R-:W-:Y:S01]  /*fd60*/  @!PT LDS RZ, [RZ] ;  /* 0x00000000fffff984 */ /* 0x000fe20000000800 */
[----:B------:R0:W-:Y:S04]  /*fd70*/  @!P1 LDGSTS.E.BYPASS.LTC128B.128 [R37+0x15400], desc[UR36][R2.64], !P3 ;  /* 0x1540000002259fae */ /* 0x0001e8000d901d64 */
[----:B------:R0:W-:Y:S01]  /*fd80*/  @!P1 LDGSTS.E.BYPASS.LTC128B.128 [R37+0x19400], desc[UR36][R2.64+0x80], !P2 ;  /* 0x1940008002259fae */ /* 0x0001e2000d101d64 */
[----:B------:R-:W-:-:S03]  /*fd90*/  IMAD.MOV.U32 R13, RZ, RZ, R0 ;  /* 0x000000ffff0d7224 */ /* 0x000fc600078e0000 */
[----:B------:R0:W-:Y:S01]  /*fda0*/  @!P1 LDGSTS.E.BYPASS.LTC128B.128 [R37+0x1d400], desc[UR36][R2.64+0x100], !P0 ;  /* 0x1d40010002259fae */ /* 0x0001e2000c101d64 */
[----:B------:R-:W-:-:S07]  /*fdb0*/  IMAD.MOV.U32 R5, RZ, RZ, R14 ;  /* 0x000000ffff057224 */ /* 0x000fce00078e000e */
[----:B0-----:R-:W-:Y:S05]  /*fdc0*/  WARPSYNC.COLLECTIVE R15, `(.L_x_355) ;  /* 0x000000000f087348 */ /* 0x001fea0003c00000 */
[----:B------:R1:W2:Y:S02]  /*fdd0*/  SHFL.IDX P6, R14, R13, R12, R11 ;  /* 0x0000000c0d0e7389 */ /* 0x0002a400000c000b */
[----:B012---:R-:W-:Y:S01]  /*fde0*/  ENDCOLLECTIVE ;  /* 0x000000000000791b */ /* 0x007fe20003800000 */
.L_x_355:
[----:B------:R-:W-:Y:S05]  /*fdf0*/  BRA `(.L_x_356) ;  /* 0xffffffc000707947 */ /* 0x000fea000383ffff */
.L_x_270:
[----:B0-----:R0:W1:Y:S02]  /*fe00*/  SYNCS.PHASECHK.TRANS64.TRYWAIT P0, [R22+URZ+0x30820], R3 ;  /* 0x03082003160075a7 */ /* 0x001064000800017f */
[----:B-1----:R-:W-:Y:S05]  /*fe10*/  @!P0 NANOSLEEP.SYNCS 0x989680 ;  /* 0x009896800000895d */ /* 0x002fea0003900000 */
[----:B------:R-:W1:Y:S02]  /*fe20*/  @!P0 SYNCS.PHASECHK.TRANS64 P0, [R22+URZ+0x30820], R3 ;  /* 0x03082003160085a7 */ /* 0x000e64000800007f */
[----:B-1----:R-:W-:Y:S05]  /*fe30*/  @!P0 BRA `(.L_x_270) ;  /* 0xfffffffc00f08947 */ /* 0x002fea000383ffff */
[----:B------:R-:W-:Y:S05]  /*fe40*/  BRA `(.L_x_357) ;  /* 0xffffffc000e07947 */ /* 0x000fea000383ffff */
.L_x_275:
[----:B0-----:R0:W1:Y:S02]  /*fe50*/  SYNCS.PHASECHK.TRANS64.TRYWAIT P0, [R7+URZ+0x30840], R2 ;  /* 0x03084002070075a7 */ /* 0x001064000800017f */
[----:B-1----:R-:W-:Y:S05]  /*fe60*/  @!P0 NANOSLEEP.SYNCS 0x989680 ;  /* 0x009896800000895d */ /* 0x002fea0003900000 */
[----:B------:R-:W1:Y:S02]  /*fe70*/  @!P0 SYNCS.PHASECHK.TRANS64 P0, [R7+URZ+0x30840], R2 ;  /* 0x03084002070085a7 */ /* 0x000e64000800007f */
[----:B-1----:R-:W-:Y:S05]  /*fe80*/  @!P0 BRA `(.L_x_275) ;  /* 0xfffffffc00f08947 */ /* 0x002fea000383ffff */
[----:B------:R-:W-:Y:S05]  /*fe90*/  BRA `(.L_x_358) ;  /* 0xffffffc400c47947 */ /* 0x000fea000383ffff */
.L_x_276:
[----:B------:R-:W-:Y:S01]  /*fea0*/  BSSY B1, `(.L_x_359) ;  /* 0x0000008000017945 */ /* 0x000fe20003800000 */
[----:B------:R-:W-:Y:S01]  /*feb0*/  MOV R13, R6 ;  /* 0x00000006000d7202 */ /* 0x000fe20000000f00 */
[----:B------:R-:W-:Y:S02]  /*fec0*/  IMAD.MOV.U32 R12, RZ, RZ, RZ ;  /* 0x000000ffff0c7224 */ /* 0x000fe400078e00ff */
[----:B------:R-:W-:Y:S02]  /*fed0*/  IMAD.MOV.U32 R11, RZ, RZ, 0x181f ;  /* 0x0000181fff0b7424 */ /* 0x000fe400078e00ff */
[----:B------:R-:W-:-:S07]  /*fee0*/  IMAD.MOV.U32 R15, RZ, RZ, -0x1 ;  /* 0xffffffffff0f7424 */ /* 0x000fce00078e00ff */
[----:B------:R-:W-:Y:S05]  /*fef0*/  WARPSYNC.COLLECTIVE R15, `(.L_x_360) ;  /* 0x000000000f087348 */ /* 0x000fea0003c00000 */
[----:B------:R0:W1:Y:S02]  /*ff00*/  SHFL.IDX P6, R14, R13, R12, R11 ;  /* 0x0000000c0d0e7389 */ /* 0x00006400000c000b */
[----:B01----:R-:W-:Y:S01]  /*ff10*/  ENDCOLLECTIVE ;  /* 0x000000000000791b */ /* 0x003fe20003800000 */
.L_x_360:
[----:B------:R-:W-:Y:S05]  /*ff20*/  BSYNC B1 ;  /* 0x0000000000017941 */ /* 0x000fea0003800000 */
.L_x_359:
[----:B------:R-:W-:Y:S01]  /*ff30*/  IMAD.MOV.U32 R13, RZ, RZ, R8 ;  /* 0x000000ffff0d7224 */ /* 0x000fe200078e0008 */
[----:B------:R-:W-:Y:S01]  /*ff40*/  MOV R12, RZ ;  /* 0x000000ff000c7202 */ /* 0x000fe20000000f00 */
[----:B------:R-:W-:Y:S01]  /*ff50*/  IMAD.MOV.U32 R11, RZ, RZ, 0x181f ;  /* 0x0000181fff0b7424 */ /* 0x000fe200078e00ff */
[----:B------:R-:W-:Y:S01]  /*ff60*/  LOP3.LUT R23, R23, 0xfffffeff, RZ, 0xc0, !PT ;  /* 0xfffffeff17177812 */ /* 0x000fe200078ec0ff */
[----:B------:R-:W-:Y:S01]  /*ff70*/  IMAD.MOV.U32 R15, RZ, RZ, -0x1 ;  /* 0xffffffffff0f7424 */ /* 0x000fe200078e00ff */
[----:B------:R-:W-:Y:S01]  /*ff80*/  LEA R5, R5, R22, 0x1 ;  /* 0x0000001605057211 */ /* 0x000fe200078e08ff */
[----:B------:R-:W-:Y:S01]  /*ff90*/  IMAD.MOV.U32 R3, RZ, RZ, R14 ;  /* 0x000000ffff037224 */ /* 0x000fe200078e000e */
[----:B------:R-:W-:Y:S01]  /*ffa0*/  @P1 LOP3.LUT R23, R23, 0x100, RZ, 0xfc, !PT ;  /* 0x0000010017171812 */ /* 0x000fe200078efcff */
[----:B------:R-:W-:-:S07]  /*ffb0*/  IMAD.SHL.U32 R4, R32, 0x2, RZ ;  /* 0x0000000220047824 */ /* 0x000fce00078e00ff */
[----:B------:R-:W-:Y:S05]  /*ffc0*/  WARPSYNC.COLLECTIVE R15, `(.L_x_361) ;  /* 0x000000000f087348 */ /* 0x000fea0003c00000 */
[----:B------:R0:W1:Y:S02]  /*ffd0*/  SHFL.IDX P6, R14, R13, R12, R11 ;  /* 0x0000000c0d0e7389 */ /* 0x00006400000c000b */
[----:B01----:R-:W-:Y:S01]  /*ffe0*/  ENDCOLLECTIVE ;  /* 0x000000000000791b */ /* 0x003fe20003800000 */
.L_x_361:
[----:B------:R-:W-:Y:S01]  /*fff0*/  LOP3.LUT P1, RZ, R23, 0x4, RZ, 0xc0, !PT ;  /* 0x0000000417ff7812 */ /* 0x000fe2000782c0ff */
[----:B------:R-:W-:Y:S02]  /*10000*/  IMAD.MOV.U32 R13, RZ, RZ, R6 ;  /* 0x000000ffff0d7224 */ /* 0x000fe400078e0006 */
[----:B------:R-:W-:Y:S02]  /*10010*/  IMAD.MOV.U32 R12, RZ, RZ, 0x1 ;  /* 0x00000001ff0c7424 */ /* 0x000fe400078e00ff */
[----:B------:R-:W-:-:S08]  /*10020*/  IMAD.MOV.U32 R2, RZ, RZ, R14 ;  /* 0x000000ffff027224 */ /* 0x000fd000078e000e */
[----:B------:R-:W-:Y:S05]  /*10030*/  WARPSYNC.COLLECTIVE R15, `(.L_x_362) ;  /* 0x000000000f087348 */ /* 0x000fea0003c00000 */
[----:B------:R0:W1:Y:S02]  /*10040*/  SHFL.IDX P6, R14, R13, R12, R11 ;  /* 0x0000000c0d0e7389 */ /* 0x00006400000c000b */
[----:B01----:R-:W-:Y:S01]  /*10050*/  ENDCOLLECTIVE ;  /* 0x000000000000791b */ /* 0x003fe20003800000 */
.L_x_362:
[----:B------:R-:W-:-:S05]  /*10060*/  IADD3 R2, P0, R2, R4, RZ ;  /* 0x0000000402027210 */ /* 0x000fca0007f1e0ff */
[----:B------:R-:W-:-:S05]  /*10070*/  IMAD.X R3, RZ, RZ, R3, P0 ;  /* 0x000000ffff037224 */ /* 0x000fca00000e0603 */
[----:B------:R-:W-:Y:S01]  /*10080*/  @!PT LDS RZ, [RZ] ;  /* 0x00000000fffff984 */ /* 0x000fe20000000800 */
[----:B------:R-:W-:Y:S01]  /*10090*/  @!PT LDS RZ, [RZ] ;  /* 0x00000000fffff984 */ /* 0x000fe20000000800 */
[----:B------:R-:W-:Y:S01]  /*100a0*/  @!PT LDS RZ, [RZ] ;  /* 0x00000000fffff984 */ /* 0x000fe20000000800 */
[----:B------:R-:W-:Y:S01]  /*100b0*/  LDGSTS.E.BYPASS.LTC128B.128 [R5+0x1e400], desc[UR36][R2.64], !P1 ;  /* 0x1e40000002057fae */ /* 0x000fe2000c901d64 */
[----:B------:R-:W-:-:S03]  /*100c0*/  IMAD.MOV.U32 R13, RZ, RZ, R8 ;  /* 0x000000ffff0d7224 */ /* 0x000fc600078e0008 */
[----:B------:R-:W-:Y:S04]  /*100d0*/  LDGSTS.E.BYPASS.LTC128B.128 [R5+0x21400], desc[UR36][R2.64+0x80], !P5 ;  /* 0x2140008002057fae */ /* 0x000fe8000e901d64 */
[----:B------:R0:W-:Y:S02]  /*100e0*/  LDGSTS.E.BYPASS.LTC128B.128 [R5+0x24400], desc[UR36][R2.64+0x100], !P4 ;  /* 0x2440010002057fae */ /* 0x0001e4000e101d64 */
[----:B0-----:R-:W-:-:S07]  /*100f0*/  IMAD.MOV.U32 R3, RZ, RZ, R14 ;  /* 0x000000ffff037224 */ /* 0x001fce00078e000e */
[----:B------:R-:W-:Y:S05]  /*10100*/  WARPSYNC.COLLECTIVE R15, `(.L_x_363) ;  /* 0x000000000f087348 */ /* 0x000fea0003c00000 */
[----:B------:R0:W1:Y:S02]  /*10110*/  SHFL.IDX P6, R14, R13, R12, R11 ;  /* 0x0000000c0d0e7389 */ /* 0x00006400000c000b */
[----:B01----:R-:W-:Y:S01]  /*10120*/  ENDCOLLECTIVE ;  /* 0x000000000000791b */ /* 0x003fe20003800000 */
.L_x_363:
[----:B------:R-:W-:Y:S02]  /*10130*/  IMAD.MOV.U32 R13, RZ, RZ, R6 ;  /* 0x000000ffff0d7224 */ /* 0x000fe400078e0006 */
[----:B------:R-:W-:Y:S02]  /*10140*/  IMAD.MOV.U32 R12, RZ, RZ, 0x2 ;  /* 0x00000002ff0c7424 */ /* 0x000fe400078e00ff */
[----:B------:R-:W-:-:S07]  /*10150*/  IMAD.MOV.U32 R2, RZ, RZ, R14 ;  /* 0x000000ffff027224 */ /* 0x000fce00078e000e */
[----:B------:R-:W-:Y:S05]  /*10160*/  WARPSYNC.COLLECTIVE R15, `(.L_x_364) ;  /* 0x000000000f087348 */ /* 0x000fea0003c00000 */
[----:B------:R0:W1:Y:S02]  /*10170*/  SHFL.IDX P6, R14, R13, R12, R11 ;  /* 0x0000000c0d0e7389 */ /* 0x00006400000c000b */
[----:B01----:R-:W-:Y:S01]  /*10180*/  ENDCOLLECTIVE ;  /* 0x000000000000791b */ /* 0x003fe20003800000 */
.L_x_364:
[----:B------:R-:W-:-:S04]  /*10190*/  IADD3 R2, P0, R2, R4, RZ ;  /* 0x0000000402027210 */ /* 0x000fc80007f1e0ff */
[----:B------:R-:W-:-:S05]  /*101a0*/  IADD3.X R3, RZ, R3, RZ, P0, !PT ;  /* 0x00000003ff037210 */ /* 0x000fca00007fe4ff */
[----:B------:R-:W-:Y:S01]  /*101b0*/  @!PT LDS RZ, [RZ] ;  /* 0x00000000fffff984 */ /* 0x000fe20000000800 */
[----:B------:R-:W-:Y:S01]  /*101c0*/  @!PT LDS RZ, [RZ] ;  /* 0x00000000fffff984 */ /* 0x000fe20000000800 */
[----:B------:R-:W-:Y:S01]  /*101d0*/  @!PT LDS RZ, [RZ] ;  /* 0x00000000fffff984 */ /* 0x000fe20000000800 */
[----:B------:R0:W-:Y:S01]  /*101e0*/  LDGSTS.E.BYPASS.LTC128B.128 [R5+0x1ec00], desc[UR36][R2.64], !P1 ;  /* 0x1ec0000002057fae */ /* 0x0001e2000c901d64 */
[----:B------:R-:W-:-:S03]  /*101f0*/  IMAD.MOV.U32 R13, RZ, RZ, R8 ;  /* 0x000000ffff0d7224 */ /* 0x000fc600078e0008 */
[----:B------:R0:W-:Y:S04]  /*10200*/  LDGSTS.E.BYPASS.LTC128B.128 [R5+0x21c00], desc[UR36][R2.64+0x80], !P5 ;  /* 0x21c0008002057fae */ /* 0x0001e8000e901d64 */
[----:B------:R0:W-:Y:S01]  /*10210*/  LDGSTS.E.BYPASS.LTC128B.128 [R5+0x24c00], desc[UR36][R2.64+0x100], !P4 ;  /* 0x24c0010002057fae */ /* 0x0001e2000e101d64 */
[----:B------:R-:W-:-:S07]  /*10220*/  IMAD.MOV.U32 R35, RZ, RZ, R14 ;  /* 0x000000ffff237224 */ /* 0x000fce00078e000e */
[----:B0-----:R-:W-:Y:S05]  /*10230*/  WARPSYNC.COLLECTIVE R15, `(.L_x_365) ;  /* 0x000000000f087348 */ /* 0x001fea0003c00000 */
[----:B------:R1:W2:Y:S02]  /*10240*/  SHFL.IDX P6, R14, R13, R12, R11 ;  /* 0x0000000c0d0e7389 */ /* 0x0002a400000c000b */
[----:B012---:R-:W-:Y:S01]  /*10250*/  ENDCOLLECTIVE ;  /* 0x000000000000791b */ /* 0x007fe20003800000 */
.L_x_365:
[----:B------:R-:W-:Y:S02]  /*10260*/  IMAD.MOV.U32 R13, RZ, RZ, R6 ;  /* 0x000000ffff0d7224 */ /* 0x000fe400078e0006 */
[----:B------:R-:W-:Y:S02]  /*10270*/  IMAD.MOV.U32 R12, RZ, RZ, 0x3 ;  /* 0x00000003ff0c7424 */ /* 0x000fe400078e00ff */
[----:B------:R-:W-:-:S07]  /*10280*/  IMAD.MOV.U32 R2, RZ, RZ, R14 ;  /* 0x000000ffff027224 */ /* 0x000fce00078e000e */
[----:B------:R-:W-:Y:S05]  /*10290*/  WARPSYNC.COLLECTIVE R15, `(.L_x_366) ;  /* 0x000000000f087348 */ /* 0x000fea0003c00000 */
[----:B------:R0:W1:Y:S02]  /*102a0*/  SHFL.IDX P6, R14, R13, R12, R11 ;  /* 0x0000000c0d0e7389 */ /* 0x00006400000c000b */
[----:B01----:R-:W-:Y:S01]  /*102b0*/  ENDCOLLECTIVE ;  /* 0x000000000000791b */ /* 0x003fe20003800000 */
.L_x_366:
        /* <DEDUP_REMOVED lines=13> */
.L_x_367:
[----:B------:R-:W-:Y:S02]  /*10390*/  IMAD.MOV.U32 R13, RZ, RZ, R6 ;  /* 0x000000ffff0d7224 */ /* 0x000fe400078e0006 */
[----:B------:R-:W-:Y:S02]  /*103a0*/  IMAD.MOV.U32 R12, RZ, RZ, 0x4 ;  /* 0x00000004ff0c7424 */ /* 0x000fe400078e00ff */
[----:B------:R-:W-:-:S07]  /*103b0*/  IMAD.MOV.U32 R2, RZ, RZ, R14 ;  /* 0x000000ffff027224 */ /* 0x000fce00078e000e */
[----:B------:R-:W-:Y:S05]  /*103c0*/  WARPSYNC.COLLECTIVE R15, `(.L_x_368) ;  /* 0x000000000f087348 */ /* 0x000fea0003c00000 */
[----:B------:R0:W1:Y:S02]  /*103d0*/  SHFL.IDX P6, R14, R13, R12, R11 ;  /* 0x0000000c0d0e7389 */ /* 0x00006400000c000b */
[----:B01----:R-:W-:Y:S01]  /*103e0*/  ENDCOLLECTIVE ;  /* 0x000000000000791b */ /* 0x003fe20003800000 */
.L_x_368:
        /* <DEDUP_REMOVED lines=13> */
.L_x_369:
[----:B------:R-:W-:Y:S02]  /*104c0*/  IMAD.MOV.U32 R13, RZ, RZ, R6 ;  /* 0x000000ffff0d7224 */ /* 0x000fe400078e0006 */
[----:B------:R-:W-:Y:S02]  /*104d0*/  IMAD.MOV.U32 R12, RZ, RZ, 0x5 ;  /* 0x00000005ff0c7424 */ /* 0x000fe400078e00ff */
[----:B------:R-:W-:-:S07]  /*104e0*/  IMAD.MOV.U32 R2, RZ, RZ, R14 ;  /* 0x000000ffff027224 */ /* 0x000fce00078e000e */
[----:B------:R-:W-:Y:S05]  /*104f0*/  WARPSYNC.COLLECTIVE R15, `(.L_x_370) ;  /* 0x000000000f087348 */ /* 0x000fea0003c00000 */
[----:B------:R0:W1:Y:S02]  /*10500*/  SHFL.IDX P6, R14, R13, R12, R11 ;  /* 0x0000000c0d0e7389 */ /* 0x00006400000c000b */
[----:B01----:R-:W-:Y:S01]  /*10510*/  ENDCOLLECTIVE ;  /* 0x000000000000791b */ /* 0x003fe20003800000 */
.L_x_370:
[----:B------:R-:W-:-:S04]  /*10520*/  IADD3 R2, P0, R2, R4, RZ ;  /* 0x0000000402027210 */ /* 0x000fc80007f1e0ff */
[----:B------:R-:W-:-:S05]  /*10530*/  IADD3.X R3, RZ, R35, RZ, P0, !PT ;  /* 0x00000023ff037210 */ /* 0x000fca00007fe4ff */
[----:B------:R-:W-:Y:S01]  /*10540*/  @!PT LDS RZ, [RZ] ;  /* 0x00000000fffff984 */ /* 0x000fe20000000800 */
[----:B------:R-:W-:Y:S01]  /*10550*/  @!PT LDS RZ, [RZ] ;  /* 0x00000000fffff984 */ /* 0x000fe20000000800 */
[----:B------:R-:W-:Y:S01]  /*10560*/  @!PT LDS RZ, [RZ] ;  /* 0x00000000fffff984 */ /* 0x000fe20000000800 */
[----:B------:R0:W-:Y:S01]  /*10570*/  LDGSTS.E.BYPASS.LTC128B.128 [R5+0x20400], desc[UR36][R2.64], !P1 ;  /* 0x2040000002057fae */ /* 0x0001e2000c901d64 */
[----:B------:R-:W-:Y:S01]  /*10580*/  LOP3.LUT P1, RZ, R23, 0x100, RZ, 0xc0, !PT ;  /* 0x0000010017ff7812 */ /* 0x000fe2000782c0ff */
[----:B------:R-:W-:Y:S02]  /*10590*/  IMAD.MOV.U32 R13, RZ, RZ, R8 ;  /* 0x000000ffff0d7224 */ /* 0x000fe400078e0008 */
[----:B------:R0:W-:Y:S04]  /*105a0*/  LDGSTS.E.BYPASS.LTC128B.128 [R5+0x23400], desc[UR36][R2.64+0x80], !P5 ;  /* 0x2340008002057fae */ /* 0x0001e8000e901d64 */
[----:B------:R0:W-:Y:S01]  /*105b0*/  LDGSTS.E.BYPASS.LTC128B.128 [R5+0x26400], desc[UR36][R2.64+0x100], !P4 ;  /* 0x2640010002057fae */ /* 0x0001e2000e101d64 */
[----:B------:R-:W-:-:S07]  /*105c0*/  IMAD.MOV.U32 R35, RZ, RZ, R14 ;  /* 0x000000ffff237224 */ /* 0x000fce00078e000e */
[----:B0-----:R-:W-:Y:S05]  /*105d0*/  WARPSYNC.COLLECTIVE R15, `(.L_x_371) ;  /* 0x000000000f087348 */ /* 0x001fea0003c00000 */
[----:B------:R1:W2:Y:S02]  /*105e0*/  SHFL.IDX P6, R14, R13, R12, R11 ;  /* 0x0000000c0d0e7389 */ /* 0x0002a400000c000b */
[----:B012---:R-:W-:Y:S01]  /*105f0*/  ENDCOLLECTIVE ;  /* 0x000000000000791b */ /* 0x007fe20003800000 */
.L_x_371:
[----:B------:R-:W-:Y:S01]  /*10600*/  IMAD.MOV.U32 R2, RZ, RZ, R14 ;  /* 0x000000ffff027224 */ /* 0x000fe200078e000e */
[----:B------:R-:W-:Y:S06]  /*10610*/  BRA `(.L_x_372) ;  /* 0xffffffc000ec7947 */ /* 0x000fec000383ffff */
.L_x_281:
[----:B0-----:R0:W1:Y:S02]  /*10620*/  SYNCS.PHASECHK.TRANS64.TRYWAIT P0, [R6+URZ+0x30860], R2 ;  /* 0x03086002060075a7 */ /* 0x001064000800017f */
[----:B-1----:R-:W-:Y:S05]  /*10630*/  @!P0 NANOSLEEP.SYNCS 0x989680 ;  /* 0x009896800000895d */ /* 0x002fea0003900000 */
[----:B------:R-:W1:Y:S02]  /*10640*/  @!P0 SYNCS.PHASECHK.TRANS64 P0, [R6+URZ+0x30860], R2 ;  /* 0x03086002060085a7 */ /* 0x000e64000800007f */
[----:B-1----:R-:W-:Y:S05]  /*10650*/  @!P0 BRA `(.L_x_281) ;  /* 0xfffffffc00f08947 */ /* 0x002fea000383ffff */
[----:B------:R-:W-:Y:S05]  /*10660*/  BRA `(.L_x_373) ;  /* 0xffffffc400547947 */ /* 0x000fea000383ffff */
.L_x_282:
[----:B------:R-:W-:Y:S01]  /*10670*/  BSSY B1, `(.L_x_374) ;  /* 0x0000008000017945 */ /* 0x000fe20003800000 */
[----:B------:R-:W-:Y:S01]  /*10680*/  MOV R13, R25 ;  /* 0x00000019000d7202 */ /* 0x000fe20000000f00 */
[----:B------:R-:W-:Y:S02]  /*10690*/  IMAD.MOV.U32 R12, RZ, RZ, RZ ;  /* 0x000000ffff0c7224 */ /* 0x000fe400078e00ff */
[----:B------:R-:W-:Y:S02]  /*106a0*/  IMAD.MOV.U32 R11, RZ, RZ, 0x181f ;  /* 0x0000181fff0b7424 */ /* 0x000fe400078e00ff */
[----:B------:R-:W-:-:S07]  /*106b0*/  IMAD.MOV.U32 R15, RZ, RZ, -0x1 ;  /* 0xffffffffff0f7424 */ /* 0x000fce00078e00ff */
[----:B0-----:R-:W-:Y:S05]  /*106c0*/  WARPSYNC.COLLECTIVE R15, `(.L_x_375) ;  /* 0x000000000f087348 */ /* 0x001fea0003c00000 */
[----:B------:R1:W2:Y:S02]  /*106d0*/  SHFL.IDX P6, R14, R13, R12, R11 ;  /* 0x0000000c0d0e7389 */ /* 0x0002a400000c000b */
[----:B012---:R-:W-:Y:S01]  /*106e0*/  ENDCOLLECTIVE ;  /* 0x000000000000791b */ /* 0x007fe20003800000 */
.L_x_375:
[----:B------:R-:W-:Y:S05]  /*106f0*/  BSYNC B1 ;  /* 0x0000000000017941 */ /* 0x000fea0003800000 */
.L_x_374:
[----:B------:R-:W-:Y:S01]  /*10700*/  IMAD.MOV.U32 R13, RZ, RZ, R24 ;  /* 0x000000ffff0d7224 */ /* 0x000fe200078e0018 */
[----:B------:R-:W-:Y:S01]  /*10710*/  MOV R12, RZ ;  /* 0x000000ff000c7202 */ /* 0x000fe20000000f00 */
[----:B------:R-:W-:Y:S02]  /*10720*/  IMAD.MOV.U32 R11, RZ, RZ, 0x181f ;  /* 0x0000181fff0b7424 */ /* 0x000fe400078e00ff */
[----:B------:R-:W-:Y:S02]  /*10730*/  IMAD.MOV.U32 R15, RZ, RZ, -0x1 ;  /* 0xffffffffff0f7424 */ /* 0x000fe400078e00ff */
[----:B------:R-:W-:Y:S02]  /*10740*/  IMAD.MOV.U32 R3, RZ, RZ, R14 ;  /* 0x000000ffff037224 */ /* 0x000fe400078e000e */
[----:B------:R-:W-:-:S07]  /*10750*/  IMAD R5, R5, 0x2, R22 ;  /* 0x0000000205057824 */ /* 0x000fce00078e0216 */
[----:B------:R-:W-:Y:S05]  /*10760*/  WARPSYNC.COLLECTIVE R15, `(.L_x_376) ;  /* 0x000000000f087348 */ /* 0x000fea0003c00000 */
[----:B------:R0:W1:Y:S02]  /*10770*/  SHFL.IDX P6, R14, R13, R12, R11 ;  /* 0x0000000c0d0e7389 */ /* 0x00006400000c000b */
[----:B01----:R-:W-:Y:S01]  /*10780*/  ENDCOLLECTIVE ;  /* 0x000000000000791b */ /* 0x003fe20003800000 */
.L_x_376:
[----:B------:R-:W-:Y:S01]  /*10790*/  MOV R13, R25 ;  /* 0x00000019000d7202 */ /* 0x000fe20000000f00 */
[----:B------:R-:W-:Y:S02]  /*107a0*/  IMAD.MOV.U32 R12, RZ, RZ, 0x1 ;  /* 0x00000001ff0c7424 */ /* 0x000fe400078e00ff */
[----:B------:R-:W-:-:S07]  /*107b0*/  IMAD.MOV.U32 R2, RZ, RZ, R14 ;  /* 0x000000ffff027224 */ /* 0x000fce00078e000e */
[----:B------:R-:W-:Y:S05]  /*107c0*/  WARPSYNC.COLLECTIVE R15, `(.L_x_377) ;  /* 0x000000000f087348 */ /* 0x000fea0003c00000 */
[----:B------:R0:W1:Y:S02]  /*107d0*/  SHFL.IDX P6, R14, R13, R12, R11 ;  /* 0x0000000c0d0e7389 */ /* 0x00006400000c000b */
[----:B01----:R-:W-:Y:S01]  /*107e0*/  ENDCOLLECTIVE ;  /* 0x000000000000791b */ /* 0x003fe20003800000 */
.L_x_377:
[----:B------:R-:W-:-:S05]  /*107f0*/  IADD3 R2, P0, R2, R4, RZ ;  /* 0x0000000402027210 */ /* 0x000fca0007f1e0ff */
        /* <DEDUP_REMOVED lines=15> */
.L_x_378:
[----:B------:R-:W-:Y:S01]  /*108f0*/  MOV R13, R25 ;  /* 0x00000019000d7202 */ /* 0x000fe20000000f00 */
[----:B------:R-:W-:Y:S02]  /*10900*/  IMAD.MOV.U32 R12, RZ, RZ, 0x2 ;  /* 0x00000002ff0c7424 */ /* 0x000fe400078e00ff */
[----:B------:R-:W-:-:S07]  /*10910*/  IMAD.MOV.U32 R2, RZ, RZ, R14 ;  /* 0x000000ffff027224 */ /* 0x000fce00078e000e */
[----:B------:R-:W-:Y:S05]  /*10920*/  WARPSYNC.COLLECTIVE R15, `(.L_x_379) ;  /* 0x000000000f087348 */ /* 0x000fea0003c00000 */
[----:B------:R0:W1:Y:S02]  /*10930*/  SHFL.IDX P6, R14, R13, R12, R11 ;  /* 0x0000000c0d0e7389 */ /* 0x00006400000c000b */
[----:B01----:R-:W-:Y:S01]  /*10940*/  ENDCOLLECTIVE ;  /* 0x000000000000791b */ /* 0x003fe20003800000 */
.L_x_379:
        /* <DEDUP_REMOVED lines=16> */
.L_x_380:
[----:B------:R-:W-:Y:S01]  /*10a50*/  MOV R13, R25 ;  /* 0x00000019000d7202 */ /* 0x000fe20000000f00 */
[----:B------:R-:W-:Y:S02]  /*10a60*/  IMAD.MOV.U32 R12, RZ, RZ, 0x3 ;  /* 0x00000003ff0c7424 */ /* 0x000fe400078e00ff */
[----:B------:R-:W-:-:S07]  /*10a70*/  IMAD.MOV.U32 R2, RZ, RZ, R14 ;  /* 0x000000ffff027224 */ /* 0x000fce00078e000e */
[----:B------:R-:W-:Y:S05]  /*10a80*/  WARPSYNC.COLLECTIVE R15, `(.L_x_381) ;  /* 0x000000000f087348 */ /* 0x000fea0003c00000 */
[----:B------:R0:W1:Y:S02]  /*10a90*/  SHFL.IDX P6, R14, R13, R12, R11 ;  /* 0x0000000c0d0e7389 */ /* 0x00006400000c000b */
[----:B01----:R-:W-:Y:S01]  /*10aa0*/  ENDCOLLECTIVE ;  /* 0x000000000000791b */ /* 0x003fe20003800000 */
.L_x_381:
        /* <DEDUP_REMOVED lines=16> */
.L_x_382:
[----:B------:R-:W-:Y:S01]  /*10bb0*/  MOV R13, R25 ;  /* 0x00000019000d7202 */ /* 0x000fe20000000f00 */
[----:B------:R-:W-:Y:S02]  /*10bc0*/  IMAD.MOV.U32 R12, RZ, RZ, 0x4 ;  /* 0x00000004ff0c7424 */ /* 0x000fe400078e00ff */
[----:B------:R-:W-:-:S07]  /*10bd0*/  IMAD.MOV.U32 R2, RZ, RZ, R14 ;  /* 0x000000ffff027224 */ /* 0x000fce00078e000e */
[----:B------:R-:W-:Y:S05]  /*10be0*/  WARPSYNC.COLLECTIVE R15, `(.L_x_383) ;  /* 0x000000000f087348 */ /* 0x000fea0003c00000 */
[----:B------:R0:W1:Y:S02]  /*10bf0*/  SHFL.IDX P6, R14, R13, R12, R11 ;  /* 0x0000000c0d0e7389 */ /* 0x00006400000c000b */
[----:B01----:R-:W-:Y:S01]  /*10c00*/  ENDCOLLECTIVE ;  /* 0x000000000000791b */ /* 0x003fe20003800000 */
.L_x_383:
        /* <DEDUP_REMOVED lines=16> */
.L_x_384:
[----:B------:R-:W-:Y:S01]  /*10d10*/  MOV R13, R25 ;  /* 0x00000019000d7202 */ /* 0x000fe20000000f00 */
[----:B------:R-:W-:Y:S02]  /*10d20*/  IMAD.MOV.U32 R12, RZ, RZ, 0x5 ;  /* 0x00000005ff0c7424 */ /* 0x000fe400078e00ff */
[----:B------:R-:W-:-:S07]  /*10d30*/  IMAD.MOV.U32 R2, RZ, RZ, R14 ;  /* 0x000000ffff027224 */ /* 0x000fce00078e000e */
[----:B------:R-:W-:Y:S05]  /*10d40*/  WARPSYNC.COLLECTIVE R15, `(.L_x_385) ;  /* 0x000000000f087348 */ /* 0x000fea0003c00000 */
[----:B------:R0:W1:Y:S02]  /*10d50*/  SHFL.IDX P6, R14, R13, R12, R11 ;  /* 0x0000000c0d0e7389 */ /* 0x00006400000c000b */
[----:B01----:R-:W-:Y:S01]  /*10d60*/  ENDCOLLECTIVE ;  /* 0x000000000000791b */ /* 0x003fe20003800000 */
.L_x_385:
[----:B------:R-:W-:-:S05]  /*10d70*/  IADD3 R2, P0, R2, R4, RZ ;  /* 0x0000000402027210 */ /* 0x000fca0007f1e0ff */
        /* <DEDUP_REMOVED lines=12> */
.L_x_386:
[----:B------:R-:W-:Y:S01]  /*10e40*/  @!PT LDS RZ, [RZ] ;  /* 0x00000000fffff984 */ /* 0x000fe20000000800 */
[----:B------:R-:W-:Y:S01]  /*10e50*/  @!PT LDS RZ, [RZ] ;  /* 0x00000000fffff984 */ /* 0x000fe20000000800 */
[----:B------:R-:W-:Y:S01]  /*10e60*/  @!PT LDS RZ, [RZ] ;  /* 0x00000000fffff984 */ /* 0x000fe20000000800 */
[----:B------:R1:W-:Y:S01]  /*10e70*/  LDGSTS.E.BYPASS.LTC128B.128 [R5+0x5400], desc[UR36][R2.64+0x80], !P0 ;  /* 0x0540008002057fae */ /* 0x0003e2000c101d64 */
[----:B------:R-:W-:-:S13]  /*10e80*/  ISETP.LT.OR P0, PT, R7, 0x41, P1 ;  /* 0x000000410700780c */ /* 0x000fda0000f01670 */
[----:B------:R1:W-:Y:S01]  /*10e90*/  LDGSTS.E.BYPASS.LTC128B.128 [R5+0x8400], desc[UR36][R2.64+0x100], !P0 ;  /* 0x0840010002057fae */ /* 0x0003e2000c101d64 */
[----:B------:R-:W-:Y:S05]  /*10ea0*/  BRA `(.L_x_387) ;  /* 0xffffffc000387947 */ /* 0x000fea000383ffff */
.L_x_290:
[----:B0-----:R0:W1:Y:S02]  /*10eb0*/  SYNCS.PHASECHK.TRANS64.TRYWAIT P0, [R0+URZ+0x30860], R3 ;  /* 0x03086003000075a7 */ /* 0x001064000800017f */
[----:B-1----:R-:W-:Y:S05]  /*10ec0*/  @!P0 NANOSLEEP.SYNCS 0x989680 ;  /* 0x009896800000895d */ /* 0x002fea0003900000 */
[----:B------:R-:W1:Y:S02]  /*10ed0*/  @!P0 SYNCS.PHASECHK.TRANS64 P0, [R0+URZ+0x30860], R3 ;  /* 0x03086003000085a7 */ /* 0x000e64000800007f */
[----:B-1----:R-:W-:Y:S05]  /*10ee0*/  @!P0 BRA `(.L_x_290) ;  /* 0xfffffffc00f08947 */ /* 0x002fea000383ffff */
[----:B------:R-:W-:Y:S05]  /*10ef0*/  BRA `(.L_x_388) ;  /* 0xffffffc400587947 */ /* 0x000fea000383ffff */
.L_x_291:
[----:B------:R-:W-:Y:S01]  /*10f00*/  BSSY B0, `(.L_x_389) ;  /* 0x0000008000007945 */ /* 0x000fe20003800000 */
[----:B------:R-:W-:Y:S01]  /*10f10*/  IMAD.MOV.U32 R13, RZ, RZ, R25 ;  /* 0x000000ffff0d7224 */ /* 0x000fe200078e0019 */
[----:B------:R-:W-:Y:S01]  /*10f20*/  MOV R11, 0x181f ;  /* 0x0000181f000b7802 */ /* 0x000fe20000000f00 */
[----:B------:R-:W-:Y:S02]  /*10f30*/  IMAD.MOV.U32 R12, RZ, RZ, RZ ;  /* 0x000000ffff0c7224 */ /* 0x000fe400078e00ff */
[----:B------:R-:W-:-:S07]  /*10f40*/  IMAD.MOV.U32 R15, RZ, RZ, -0x1 ;  /* 0xffffffffff0f7424 */ /* 0x000fce00078e00ff */
[----:B0-2---:R-:W-:Y:S05]  /*10f50*/  WARPSYNC.COLLECTIVE R15, `(.L_x_390) ;  /* 0x000000000f087348 */ /* 0x005fea0003c00000 */
[----:B--2---:R1:W2:Y:S02]  /*10f60*/  SHFL.IDX P6, R14, R13, R12, R11 ;  /* 0x0000000c0d0e7389 */ /* 0x0042a400000c000b */
[----:B012---:R-:W-:Y:S01]  /*10f70*/  ENDCOLLECTIVE ;  /* 0x000000000000791b */ /* 0x007fe20003800000 */
.L_x_390:
[----:B------:R-:W-:Y:S05]  /*10f80*/  BSYNC B0 ;  /* 0x0000000000007941 */ /* 0x000fea0003800000 */
.L_x_389:
[----:B------:R-:W-:Y:S01]  /*10f90*/  IMAD.MOV.U32 R13, RZ, RZ, R24 ;  /* 0x000000ffff0d7224 */ /* 0x000fe200078e0018 */
[----:B------:R-:W-:Y:S01]  /*10fa0*/  MOV R15, 0xffffffff ;  /* 0xffffffff000f7802 */ /* 0x000fe20000000f00 */
[----:B------:R-:W-:Y:S02]  /*10fb0*/  IMAD.MOV.U32 R12, RZ, RZ, RZ ;  /* 0x000000ffff0c7224 */ /* 0x000fe400078e00ff */
[----:B------:R-:W-:Y:S02]  /*10fc0*/  IMAD.MOV.U32 R11, RZ, RZ, 0x181f ;  /* 0x0000181fff0b7424 */ /* 0x000fe400078e00ff */
[----:B------:R-:W-:Y:S02]  /*10fd0*/  IMAD.MOV.U32 R3, RZ, RZ, R14 ;  /* 0x000000ffff037224 */ /* 0x000fe400078e000e */
[----:B------:R-:W-:-:S07]  /*10fe0*/  IMAD.SHL.U32 R5, R32, 0x2, RZ ;  /* 0x0000000220057824 */ /* 0x000fce00078e00ff */
[----:B------:R-:W-:Y:S05]  /*10ff0*/  WARPSYNC.COLLECTIVE R15, `(.L_x_391) ;  /* 0x000000000f087348 */ /* 0x000fea0003c00000 */
[----:B------:R0:W1:Y:S02]  /*11000*/  SHFL.IDX P6, R14, R13, R12, R11 ;  /* 0x0000000c0d0e7389 */ /* 0x00006400000c000b */
[----:B01----:R-:W-:Y:S01]  /*11010*/  ENDCOLLECTIVE ;  /* 0x000000000000791b */ /* 0x003fe20003800000 */
.L_x_391:
[----:B------:R-:W-:Y:S01]  /*11020*/  ULDC UR4, c[0x0][0x2f4] ;  /* 0x0000bd0000047ab9 */ /* 0x000fe20000000800 */
[----:B------:R-:W-:Y:S01]  /*11030*/  IMAD R4, R7, 0x2, R22 ;  /* 0x0000000207047824 */ /* 0x000fe200078e0216 */
[----:B------:R-:W-:Y:S02]  /*11040*/  ISETP.GE.AND P2, PT, R32, UR4, PT ;  /* 0x0000000420007c0c */ /* 0x000fe4000bf46270 */
[----:B------:R-:W-:Y:S02]  /*11050*/  ISETP.GE.AND P1, PT, R34, UR4, PT ;  /* 0x0000000422007c0c */ /* 0x000fe4000bf26270 */
[C---:B------:R-:W-:Y:S02]  /*11060*/  ISETP.LT.OR P3, PT, R6.reuse, 0x1, P2 ;  /* 0x000000010600780c */ /* 0x040fe40001761670 */
[----:B------:R-:W-:Y:S01]  /*11070*/  ISETP.LT.OR P4, PT, R6, 0x1, P1 ;  /* 0x000000010600780c */ /* 0x000fe20000f81670 */
[----:B------:R-:W-:Y:S02]  /*11080*/  IMAD.MOV.U32 R13, RZ, RZ, R25 ;  /* 0x000000ffff0d7224 */ /* 0x000fe400078e0019 */
[----:B------:R-:W-:Y:S01]  /*11090*/  IMAD.MOV.U32 R12, RZ, RZ, 0x1 ;  /* 0x00000001ff0c7424 */ /* 0x000fe200078e00ff */
[----:B------:R-:W-:-:S05]  /*110a0*/  IADD3 R2, P0, R14, R5, RZ ;  /* 0x000000050e027210 */ /* 0x000fca0007f1e0ff */
[----:B------:R-:W-:Y:S01]  /*110b0*/  IMAD.X R3, RZ, RZ, R3, P0 ;  /* 0x000000ffff037224 */ /* 0x000fe200000e0603 */
[----:B------:R-:W-:-:S13]  /*110c0*/  ISETP.GE.AND P0, PT, R33, UR4, PT ;  /* 0x0000000421007c0c */ /* 0x000fda000bf06270 */
[----:B------:R-:W-:Y:S05]  /*110d0*/  WARPSYNC.COLLECTIVE R15, `(.L_x_392) ;  /* 0x000000000f087348 */ /* 0x000fea0003c00000 */
[----:B------:R0:W1:Y:S02]  /*110e0*/  SHFL.IDX P6, R14, R13, R12, R11 ;  /* 0x0000000c0d0e7389 */ /* 0x00006400000c000b */
[----:B01----:R-:W-:Y:S01]  /*110f0*/  ENDCOLLECTIVE ;  /* 0x000000000000791b */ /* 0x003fe20003800000 */
.L_x_392:
[----:B------:R-:W-:Y:S01]  /*11100*/  @!PT LDS RZ, [RZ] ;  /* 0x00000000fffff984 */ /* 0x000fe20000000800 */
[----:B------:R-:W-:Y:S01]  /*11110*/  @!PT LDS RZ, [RZ] ;  /* 0x00000000fffff984 */ /* 0x000fe20000000800 */
[----:B------:R-:W-:Y:S01]  /*11120*/  @!PT LDS RZ, [RZ] ;  /* 0x00000000fffff984 */ /* 0x000fe20000000800 */
[----:B------:R0:W-:Y:S01]  /*11130*/  LDGSTS.E.BYPASS.LTC128B.128 [R4+0x400], desc[UR36][R2.64], !P3 ;  /* 0x0040000002047fae */ /* 0x0001e2000d901d64 */
[----:B------:R-:W-:-:S03]  /*11140*/  ISETP.LT.OR P3, PT, R6, 0x1, P0 ;  /* 0x000000010600780c */ /* 0x000fc60000761670 */
[----:B------:R0:W-:Y:S01]  /*11150*/  LDGSTS.E.BYPASS.LTC128B.128 [R4+0x3400], desc[UR36][R2.64+0x80], !P4 ;  /* 0x0340008002047fae */ /* 0x0001e2000e101d64 */
[----:B------:R-:W-:-:S09]  /*11160*/  IMAD.MOV.U32 R13, RZ, RZ, R24 ;  /* 0x000000ffff0d7224 */ /* 0x000fd200078e0018 */
[----:B------:R0:W-:Y:S01]  /*11170*/  LDGSTS.E.BYPASS.LTC128B.128 [R4+0x6400], desc[UR36][R2.64+0x100], !P3 ;  /* 0x0640010002047fae */ /* 0x0001e2000d901d64 */
[----:B------:R-:W-:Y:S02]  /*11180*/  ISETP.LT.OR P3, PT, R6, 0x11, P2 ;  /* 0x000000110600780c */ /* 0x000fe40001761670 */
[----:B------:R-:W-:-:S11]  /*11190*/  MOV R7, R14 ;  /* 0x0000000e00077202 */ /* 0x000fd60000000f00 */
[----:B0-----:R-:W-:Y:S05]  /*111a0*/  WARPSYNC.COLLECTIVE R15, `(.L_x_393) ;  /* 0x000000000f087348 */ /* 0x001fea0003c00000 */
[----:B------:R1:W2:Y:S02]  /*111b0*/  SHFL.IDX P6, R14, R13, R12, R11 ;  /* 0x0000000c0d0e7389 */ /* 0x0002a400000c000b */
[----:B012---:R-:W-:Y:S01]  /*111c0*/  ENDCOLLECTIVE ;  /* 0x000000000000791b */ /* 0x007fe20003800000 */
.L_x_393:
[----:B------:R-:W-:Y:S02]  /*111d0*/  IMAD.MOV.U32 R13, RZ, RZ, R25 ;  /* 0x000000ffff0d7224 */ /* 0x000fe400078e0019 */
[----:B------:R-:W-:Y:S01]  /*111e0*/  IMAD.MOV.U32 R12, RZ, RZ, 0x2 ;  /* 0x00000002ff0c7424 */ /* 0x000fe200078e00ff */
[----:B------:R-:W-:-:S13]  /*111f0*/  IADD3 R2, P4, R14, R5, RZ ;  /* 0x000000050e027210 */ /* 0x000fda0007f9e0ff */
[----:B------:R-:W-:Y:S05]  /*11200*/  WARPSYNC.COLLECTIVE R15, `(.L_x_394) ;  /* 0x000000000f087348 */ /* 0x000fea0003c00000 */
[----:B------:R0:W1:Y:S02]  /*11210*/  SHFL.IDX P6, R14, R13, R12, R11 ;  /* 0x0000000c0d0e7389 */ /* 0x00006400000c000b */
[----:B01----:R-:W-:Y:S01]  /*11220*/  ENDCOLLECTIVE ;  /* 0x000000000000791b */ /* 0x003fe20003800000 */
.L_x_394:
[----:B------:R-:W-:Y:S01]  /*11230*/  IMAD.X R3, RZ, RZ, R7, P4 ;  /* 0x000000ffff037224 */ /* 0x000fe200020e0607 */
[----:B------:R-:W-:-:S04]  /*11240*/  ISETP.LT.OR P4, PT, R6, 0x11, P1 ;  /* 0x000000110600780c */ /* 0x000fc80000f81670 */
[----:B------:R-:W-:Y:S01]  /*11250*/  @!PT LDS RZ, [RZ] ;  /* 0x00000000fffff984 */ /* 0x000fe20000000800 */
[----:B------:R-:W-:Y:S01]  /*11260*/  @!PT LDS RZ, [RZ] ;  /* 0x00000000fffff984 */ /* 0x000fe20000000800 */
[----:B------:R-:W-:Y:S01]  /*11270*/  @!PT LDS RZ, [RZ] ;  /* 0x00000000fffff984 */ /* 0x000fe20000000800 */
[----:B------:R0:W-:Y:S01]  /*11280*/  LDGSTS.E.BYPASS.LTC128B.128 [R4+0xc00], desc[UR36][R2.64], !P3 ;  /* 0x00c0000002047fae */ /* 0x0001e2000d901d64 */
[----:B------:R-:W-:Y:S02]  /*11290*/  ISETP.LT.OR P3, PT, R6, 0x11, P0 ;  /* 0x000000110600780c */ /* 0x000fe40000761670 */
[----:B------:R-:W-:-:S06]  /*112a0*/  MOV R13, R24 ;  /* 0x00000018000d7202 */ /* 0x000fcc0000000f00 */
[----:B------:R0:W-:Y:S05]  /*112b0*/  LDGSTS.E.BYPASS.LTC128B.128 [R4+0x3c00], desc[UR36][R2.64+0x80], !P4 ;  /* 0x03c0008002047fae */ /* 0x0001ea000e101d64 */
[----:B------:R0:W-:Y:S01]  /*112c0*/  LDGSTS.E.BYPASS.LTC128B.128 [R4+0x6c00], desc[UR36][R2.64+0x100], !P3 ;  /* 0x06c0010002047fae */ /* 0x0001e2000d901d64 */
[----:B------:R-:W-:Y:S01]  /*112d0*/  ISETP.LT.OR P3, PT, R6, 0x21, P2 ;  /* 0x000000210600780c */ /* 0x000fe20001761670 */
[----:B------:R-:W-:-:S12]  /*112e0*/  IMAD.MOV.U32 R7, RZ, RZ, R14 ;  /* 0x000000ffff077224 */ /* 0x000fd800078e000e */
[----:B0-----:R-:W-:Y:S05]  /*112f0*/  WARPSYNC.COLLECTIVE R15, `(.L_x_395) ;  /* 0x000000000f087348 */ /* 0x001fea0003c00000 */
[----:B------:R1:W2:Y:S02]  /*11300*/  SHFL.IDX P6, R14, R13, R12, R11 ;  /* 0x0000000c0d0e7389 */ /* 0x0002a400000c000b */
[----:B012---:R-:W-:Y:S01]  /*11310*/  ENDCOLLECTIVE ;  /* 0x000000000000791b */ /* 0x007fe20003800000 */
.L_x_395:
[----:B------:R-:W-:Y:S02]  /*11320*/  IMAD.MOV.U32 R13, RZ, RZ, R25 ;  /* 0x000000ffff0d7224 */ /* 0x000fe400078e0019 */
[----:B------:R-:W-:Y:S01]  /*11330*/  IMAD.MOV.U32 R12, RZ, RZ, 0x3 ;  /* 0x00000003ff0c7424 */ /* 0x000fe200078e00ff */
[----:B------:R-:W-:-:S13]  /*11340*/  IADD3 R2, P4, R14, R5, RZ ;  /* 0x000000050e027210 */ /* 0x000fda0007f9e0ff */
[----:B------:R-:W-:Y:S05]  /*11350*/  WARPSYNC.COLLECTIVE R15, `(.L_x_396) ;  /* 0x000000000f087348 */ /* 0x000fea0003c00000 */
[----:B------:R0:W1:Y:S02]  /*11360*/  SHFL.IDX P6, R14, R13, R12, R11 ;  /* 0x0000000c0d0e7389 */ /* 0x00006400000c000b */
[----:B01----:R-:W-:Y:S01]  /*11370*/  ENDCOLLECTIVE ;  /* 0x000000000000791b */ /* 0x003fe20003800000 */
.L_x_396:
[----:B------:R-:W-:Y:S01]  /*11380*/  IMAD.X R3, RZ, RZ, R7, P4 ;  /* 0x000000ffff037224 */ /* 0x000fe200020e0607 */
[----:B------:R-:W-:-:S04]  /*11390*/  ISETP.LT.OR P4, PT, R6, 0x21, P1 ;  /* 0x000000210600780c */ /* 0x000fc80000f81670 */
[----:B------:R-:W-:Y:S01]  /*113a0*/  @!PT LDS RZ, [RZ] ;  /* 0x00000000fffff984 */ /* 0x000fe20000000800 */
[----:B------:R-:W-:Y:S01]  /*113b0*/  @!PT LDS RZ, [RZ] ;  /* 0x00000000fffff984 */ /* 0x000fe20000000800 */
[----:B------:R-:W-:Y:S01]  /*113c0*/  @!PT LDS RZ, [RZ] ;  /* 0x00000000fffff984 */ /* 0x000fe20000000800 */
[----:B------:R0:W-:Y:S01]  /*113d0*/  LDGSTS.E.BYPASS.LTC128B.128 [R4+0x1400], desc[UR36][R2.64], !P3 ;  /* 0x0140000002047fae */ /* 0x0001e2000d901d64 */
[----:B------:R-:W-:Y:S01]  /*113e0*/  ISETP.LT.OR P3, PT, R6, 0x21, P0 ;  /* 0x000000210600780c */ /* 0x000fe20000761670 */
[----:B------:R-:W-:-:S07]  /*113f0*/  IMAD.MOV.U32 R13, RZ, RZ, R24 ;  /* 0x000000ffff0d7224 */ /* 0x000fce00078e0018 */
[----:B------:R0:W-:Y:S05]  /*11400*/  LDGSTS.E.BYPASS.LTC128B.128 [R4+0x4400], desc[UR36][R2.64+0x80], !P4 ;  /* 0x0440008002047fae */ /* 0x0001ea000e101d64 */
[----:B------:R0:W-:Y:S01]  /*11410*/  LDGSTS.E.BYPASS.LTC128B.128 [R4+0x7400], desc[UR36][R2.64+0x100], !P3 ;  /* 0x0740010002047fae */ /* 0x0001e2000d901d64 */
[----:B------:R-:W-:Y:S01]  /*11420*/  ISETP.LT.OR P3, PT, R6, 0x31, P2 ;  /* 0x000000310600780c */ /* 0x000fe20001761670 */
[----:B------:R-:W-:-:S12]  /*11430*/  IMAD.MOV.U32 R7, RZ, RZ, R14 ;  /* 0x000000ffff077224 */ /* 0x000fd800078e000e */
[----:B0-----:R-:W-:Y:S05]  /*11440*/  WARPSYNC.COLLECTIVE R15, `(.L_x_397) ;  /* 0x000000000f087348 */ /* 0x001fea0003c00000 */
[----:B------:R1:W2:Y:S02]  /*11450*/  SHFL.IDX P6, R14, R13, R12, R11 ;  /* 0x0000000c0d0e7389 */ /* 0x0002a400000c000b */
[----:B012---:R-:W-:Y:S01]  /*11460*/  ENDCOLLECTIVE ;  /* 0x000000000000791b */ /* 0x007fe20003800000 */
.L_x_397:
[----:B------:R-:W-:Y:S02]  /*11470*/  IMAD.MOV.U32 R13, RZ, RZ, R25 ;  /* 0x000000ffff0d7224 */ /* 0x000fe400078e0019 */
[----:B------:R-:W-:Y:S01]  /*11480*/  IMAD.MOV.U32 R12, RZ, RZ, 0x4 ;  /* 0x00000004ff0c7424 */ /* 0x000fe200078e00ff */
[----:B------:R-:W-:-:S13]  /*11490*/  IADD3 R2, P4, R14, R5, RZ ;  /* 0x000000050e027210 */ /* 0x000fda0007f9e0ff */
[----:B------:R-:W-:Y:S05]  /*114a0*/  WARPSYNC.COLLECTIVE R15, `(.L_x_398) ;  /* 0x000000000f087348 */ /* 0x000fea0003c00000 */
[----:B------:R0:W1:Y:S02]  /*114b0*/  SHFL.IDX P6, R14, R13, R12, R11 ;  /* 0x0000000c0d0e7389 */ /* 0x00006400000c000b */
[----:B01----:R-:W-:Y:S01]  /*114c0*/  ENDCOLLECTIVE ;  /* 0x000000000000791b */ /* 0x003fe20003800000 */
.L_x_398:
[----:B------:R-:W-:Y:S02]  /*114d0*/  IADD3.X R3, RZ, R7, RZ, P4, !PT ;  /* 0x00000007ff037210 */ /* 0x000fe400027fe4ff */
[----:B------:R-:W-:-:S03]  /*114e0*/  ISETP.LT.OR P4, PT, R6, 0x31, P1 ;  /* 0x000000310600780c */ /* 0x000fc60000f81670 */
[----:B------:R-:W-:Y:S01]  /*114f0*/  @!PT LDS RZ, [RZ] ;  /* 0x00000000fffff984 */ /* 0x000fe20000000800 */
[----:B------:R-:W-:Y:S01]  /*11500*/  @!PT LDS RZ, [RZ] ;  /* 0x00000000fffff984 */ /* 0x000fe20000000800 */
[----:B------:R-:W-:Y:S01]  /*11510*/  @!PT LDS RZ, [RZ] ;  /* 0x00000000fffff984 */ /* 0x000fe20000000800 */
[----:B------:R0:W-:Y:S01]  /*11520*/  LDGSTS.E.BYPASS.LTC128B.128 [R4+0x1c00], desc[UR36][R2.64], !P3 ;  /* 0x01c0000002047fae */ /* 0x0001e2000d901d64 */
[----:B------:R-:W-:Y:S01]  /*11530*/  ISETP.LT.OR P3, PT, R6, 0x31, P0 ;  /* 0x000000310600780c */ /* 0x000fe20000761670 */
[----:B------:R-:W-:-:S08]  /*11540*/  IMAD.MOV.U32 R13, RZ, RZ, R24 ;  /* 0x000000ffff0d7224 */ /* 0x000fd000078e0018 */
[----:B------:R0:W-:Y:S04]  /*11550*/  LDGSTS.E.BYPASS.LTC128B.128 [R4+0x4c00], desc[UR36][R2.64+0x80], !P4 ;  /* 0x04c0008002047fae */ /* 0x0001e8000e101d64 */
[----:B------:R0:W-:Y:S01]  /*11560*/  LDGSTS.E.BYPASS.LTC128B.128 [R4+0x7c00], desc[UR36][R2.64+0x100], !P3 ;  /* 0x07c0010002047fae */ /* 0x0001e2000d901d64 */
[----:B------:R-:W-:Y:S01]  /*11570*/  ISETP.LT.OR P3, PT, R6, 0x41, P2 ;  /* 0x000000410600780c */ /* 0x000fe20001761670 */
[----:B------:R-:W-:-:S12]  /*11580*/  IMAD.MOV.U32 R7, RZ, RZ, R14 ;  /* 0x000000ffff077224 */ /* 0x000fd800078e000e */
[----:B0-----:R-:W-:Y:S05]  /*11590*/  WARPSYNC.COLLECTIVE R15, `(.L_x_399) ;  /* 0x000000000f087348 */ /* 0x001fea0003c00000 */
[----:B------:R1:W2:Y:S02]  /*115a0*/  SHFL.IDX P6, R14, R13, R12, R11 ;  /* 0x0000000c0d0e7389 */ /* 0x0002a400000c000b */
[----:B012---:R-:W-:Y:S01]  /*115b0*/  ENDCOLLECTIVE ;  /* 0x000000000000791b */ /* 0x007fe20003800000 */
.L_x_399:
[----:B------:R-:W-:Y:S01]  /*115c0*/  MOV R13, R25 ;  /* 0x00000019000d7202 */ /* 0x000fe20000000f00 */
[----:B------:R-:W-:Y:S01]  /*115d0*/  IMAD.MOV.U32 R12, RZ, RZ, 0x5 ;  /* 0x00000005ff0c7424 */ /* 0x000fe200078e00ff */
[----:B------:R-:W-:-:S13]  /*115e0*/  IADD3 R2, P4, R14, R5, RZ ;  /* 0x000000050e027210 */ /* 0x000fda0007f9e0ff */
[----:B------:R-:W-:Y:S05]  /*115f0*/  WARPSYNC.COLLECTIVE R15, `(.L_x_400) ;  /* 0x000000000f087348 */ /* 0x000fea0003c00000 */
[----:B------:R0:W1:Y:S02]  /*11600*/  SHFL.IDX P6, R14, R13, R12, R11 ;  /* 0x0000000c0d0e7389 */ /* 0x00006400000c000b */
[----:B01----:R-:W-:Y:S01]  /*11610*/  ENDCOLLECTIVE ;  /* 0x000000000000791b */ /* 0x003fe20003800000 */
.L_x_400:
        /* <DEDUP_REMOVED lines=10> */
[----:B------:R-:W-:-:S07]  /*116c0*/  IMAD.MOV.U32 R25, RZ, RZ, R14 ;  /* 0x000000ffff197224 */ /* 0x000fce00078e000e */
[----:B0-----:R-:W-:Y:S05]  /*116d0*/  WARPSYNC.COLLECTIVE R15, `(.L_x_401) ;  /* 0x000000000f087348 */ /* 0x001fea0003c00000 */
[----:B------:R1:W2:Y:S02]  /*116e0*/  SHFL.IDX P6, R14, R13, R12, R11 ;  /* 0x0000000c0d0e7389 */ /* 0x0002a400000c000b */
[----:B012---:R-:W-:Y:S01]  /*116f0*/  ENDCOLLECTIVE ;  /* 0x000000000000791b */ /* 0x007fe20003800000 */
.L_x_401:
[----:B------:R-:W-:Y:S05]  /*11700*/  BRA `(.L_x_402) ;  /* 0xffffffc0005c7947 */ /* 0x000fea000383ffff */
.L_x_296:
[----:B------:R-:W-:Y:S01]  /*11710*/  BSSY B0, `(.L_x_403) ;  /* 0x0000008000007945 */ /* 0x000fe20003800000 */
[----:B------:R-:W-:Y:S01]  /*11720*/  IMAD.MOV.U32 R13, RZ, RZ, R16 ;  /* 0x000000ffff0d7224 */ /* 0x000fe200078e0010 */
[----:B------:R-:W-:Y:S01]  /*11730*/  MOV R11, 0x1f ;  /* 0x0000001f000b7802 */ /* 0x000fe20000000f00 */
[----:B------:R-:W-:Y:S02]  /*11740*/  IMAD.MOV.U32 R12, RZ, RZ, RZ ;  /* 0x000000ffff0c7224 */ /* 0x000fe400078e00ff */
[----:B------:R-:W-:-:S07]  /*11750*/  IMAD.MOV.U32 R15, RZ, RZ, -0x1 ;  /* 0xffffffffff0f7424 */ /* 0x000fce00078e00ff */
[----:B0-----:R-:W-:Y:S05]  /*11760*/  WARPSYNC.COLLECTIVE R15, `(.L_x_404) ;  /* 0x000000000f087348 */ /* 0x001fea0003c00000 */
[----:B------:R1:W2:Y:S02]  /*11770*/  SHFL.IDX P6, R14, R13, R12, R11 ;  /* 0x0000000c0d0e7389 */ /* 0x0002a400000c000b */
[----:B012---:R-:W-:Y:S01]  /*11780*/  ENDCOLLECTIVE ;  /* 0x000000000000791b */ /* 0x007fe20003800000 */
.L_x_404:
[----:B------:R-:W-:Y:S05]  /*11790*/  BSYNC B0 ;  /* 0x0000000000007941 */ /* 0x000fea0003800000 */
.L_x_403:
[----:B------:R-:W-:Y:S01]  /*117a0*/  IMAD.MOV.U32 R13, RZ, RZ, R16 ;  /* 0x000000ffff0d7224 */ /* 0x000fe200078e0010 */
[----:B------:R-:W-:Y:S01]  /*117b0*/  MOV R15, 0xffffffff ;  /* 0xffffffff000f7802 */ /* 0x000fe20000000f00 */
[----:B------:R-:W-:Y:S02]  /*117c0*/  IMAD.MOV.U32 R12, RZ, RZ, 0x1 ;  /* 0x00000001ff0c7424 */ /* 0x000fe400078e00ff */
[----:B------:R-:W-:Y:S02]  /*117d0*/  IMAD.MOV.U32 R11, RZ, RZ, 0x1f ;  /* 0x0000001fff0b7424 */ /* 0x000fe400078e00ff */
[----:B------:R-:W-:Y:S02]  /*117e0*/  IMAD.IADD R7, R19, 0x1, R8 ;  /* 0x0000000113077824 */ /* 0x000fe400078e0208 */
[----:B------:R-:W-:-:S07]  /*117f0*/  IMAD.MOV.U32 R5, RZ, RZ, R14 ;  /* 0x000000ffff057224 */ /* 0x000fce00078e000e */
[----:B------:R-:W-:Y:S05]  /*11800*/  WARPSYNC.COLLECTIVE R15, `(.L_x_405) ;  /* 0x000000000f087348 */ /* 0x000fea0003c00000 */
[----:B------:R0:W1:Y:S02]  /*11810*/  SHFL.IDX P6, R14, R13, R12, R11 ;  /* 0x0000000c0d0e7389 */ /* 0x00006400000c000b */
[----:B01----:R-:W-:Y:S01]  /*11820*/  ENDCOLLECTIVE ;  /* 0x000000000000791b */ /* 0x003fe20003800000 */
.L_x_405:
[----:B------:R-:W-:Y:S02]  /*11830*/  ULDC UR4, c[0x0][0xc3c] ;  /* 0x00030f0000047ab9 */ /* 0x000fe40000000800 */
[----:B------:R-:W-:-:S13]  /*11840*/  ISETP.GE.OR P1, PT, R7, UR4, !P0 ;  /* 0x0000000407007c0c */ /* 0x000fda000c726670 */
[----:B------:R-:W0:Y:S01]  /*11850*/  @!P1 LDC.64 R2, c[0x0][0xc80] ;  /* 0x00032000ff029b82 */ /* 0x000e220000000a00 */
[----:B------:R-:W-:Y:S01]  /*11860*/  IMAD.MOV.U32 R4, RZ, RZ, RZ ;  /* 0x000000ffff047224 */ /* 0x000fe200078e00ff */
[----:B------:R-:W-:Y:S01]  /*11870*/  MOV R11, RZ ;  /* 0x000000ff000b7202 */ /* 0x000fe20000000f00 */
[----:B------:R-:W-:Y:S02]  /*11880*/  IMAD.MOV.U32 R0, RZ, RZ, R14 ;  /* 0x000000ffff007224 */ /* 0x000fe400078e000e */
[----:B0-----:R-:W-:-:S06]  /*11890*/  @!P1 IMAD.WIDE R2, R7, 0x4, R2 ;  /* 0x0000000407029825 */ /* 0x001fcc00078e0202 */
[----:B------:R-:W2:Y:S01]  /*118a0*/  @!P1 LDG.E R2, desc[UR36][R2.64] ;  /* 0x0000002402029981 */ /* 0x000ea2000c1e1900 */
[C---:B------:R-:W-:Y:S02]  /*118b0*/  ISETP.GE.U32.AND P2, PT, R8.reuse, 0x2, PT ;  /* 0x000000020800780c */ /* 0x040fe40003f46070 */
[C---:B------:R-:W-:Y:S02]  /*118c0*/  ISETP.GE.U32.AND P3, PT, R8.reuse, 0x4, PT ;  /* 0x000000040800780c */ /* 0x040fe40003f66070 */
[C---:B------:R-:W-:Y:S02]  /*118d0*/  ISETP.GE.U32.AND P4, PT, R8.reuse, 0x8, PT ;  /* 0x000000080800780c */ /* 0x040fe40003f86070 */
[C---:B------:R-:W-:Y:S01]  /*118e0*/  ISETP.GE.U32.AND P5, PT, R8.reuse, 0x10, PT ;  /* 0x000000100800780c */ /* 0x040fe20003fa6070 */
[----:B--2---:R-:W-:Y:S01]  /*118f0*/  @!P1 IMAD.MOV.U32 R4, RZ, RZ, R2 ;  /* 0x000000ffff049224 */ /* 0x004fe200078e0002 */
[----:B------:R-:W-:-:S03]  /*11900*/  ISETP.NE.AND P1, PT, R8, RZ, PT ;  /* 0x000000ff0800720c */ /* 0x000fc60003f25270 */
[----:B------:R-:W-:-:S10]  /*11910*/  IMAD.MOV.U32 R13, RZ, RZ, R4 ;  /* 0x000000ffff0d7224 */ /* 0x000fd400078e0004 */
[----:B------:R-:W-:Y:S05]  /*11920*/  WARPSYNC.COLLECTIVE R15, `(.L_x_406) ;  /* 0x000000000f087348 */ /* 0x000fea0003c00000 */
[----:B------:R0:W1:Y:S02]  /*11930*/  SHFL.UP P6, R14, R13, R12, R11 ;  /* 0x0400000c0d0e7389 */ /* 0x00006400000c000b */
[----:B01----:R-:W-:Y:S01]  /*11940*/  ENDCOLLECTIVE ;  /* 0x000000000000791b */ /* 0x003fe20003800000 */
.L_x_406:
[----:B------:R-:W-:Y:S01]  /*11950*/  IMAD.MOV.U32 R12, RZ, RZ, 0x2 ;  /* 0x00000002ff0c7424 */ /* 0x000fe200078e00ff */
[----:B------:R-:W-:-:S05]  /*11960*/  SEL R7, R14, RZ, P1 ;  /* 0x000000ff0e077207 */ /* 0x000fca0000800000 */
[----:B------:R-:W-:-:S04]  /*11970*/  IMAD.IADD R6, R4, 0x1, R7 ;  /* 0x0000000104067824 */ /* 0x000fc800078e0207 */
[----:B------:R-:W-:-:S07]  /*11980*/  IMAD.MOV.U32 R13, RZ, RZ, R6 ;  /* 0x000000ffff0d7224 */ /* 0x000fce00078e0006 */
[----:B------:R-:W-:Y:S05]  /*11990*/  WARPSYNC.COLLECTIVE R15, `(.L_x_407) ;  /* 0x000000000f087348 */ /* 0x000fea0003c00000 */
[----:B------:R0:W1:Y:S02]  /*119a0*/  SHFL.UP P6, R14, R13, R12, R11 ;  /* 0x0400000c0d0e7389 */ /* 0x00006400000c000b */
[----:B01----:R-:W-:Y:S01]  /*119b0*/  ENDCOLLECTIVE ;  /* 0x000000000000791b */ /* 0x003fe20003800000 */
.L_x_407:
[----:B------:R-:W-:Y:S02]  /*119c0*/  MOV R12, 0x4 ;  /* 0x00000004000c7802 */ /* 0x000fe40000000f00 */
[----:B------:R-:W-:-:S05]  /*119d0*/  SEL R7, R14, RZ, P2 ;  /* 0x000000ff0e077207 */ /* 0x000fca0001000000 */
[----:B------:R-:W-:-:S04]  /*119e0*/  IMAD.IADD R7, R6, 0x1, R7 ;  /* 0x0000000106077824 */ /* 0x000fc800078e0207 */
[----:B------:R-:W-:-:S07]  /*119f0*/  IMAD.MOV.U32 R13, RZ, RZ, R7 ;  /* 0x000000ffff0d7224 */ /* 0x000fce00078e0007 */
[----:B------:R-:W-:Y:S05]  /*11a00*/  WARPSYNC.COLLECTIVE R15, `(.L_x_408) ;  /* 0x000000000f087348 */ /* 0x000fea0003c00000 */
[----:B------:R0:W1:Y:S02]  /*11a10*/  SHFL.UP P6, R14, R13, R12, R11 ;  /* 0x0400000c0d0e7389 */ /* 0x00006400000c000b */
[----:B01----:R-:W-:Y:S01]  /*11a20*/  ENDCOLLECTIVE ;  /* 0x000000000000791b */ /* 0x003fe20003800000 */
.L_x_408:
[----:B------:R-:W-:Y:S01]  /*11a30*/  IMAD.MOV.U32 R12, RZ, RZ, 0x8 ;  /* 0x00000008ff0c7424 */ /* 0x000fe200078e00ff */
[----:B------:R-:W-:-:S05]  /*11a40*/  SEL R2, R14, RZ, P3 ;  /* 0x000000ff0e027207 */ /* 0x000fca0001800000 */
[----:B------:R-:W-:-:S04]  /*11a50*/  IMAD.IADD R2, R7, 0x1, R2 ;  /* 0x0000000107027824 */ /* 0x000fc800078e0202 */
[----:B------:R-:W-:-:S07]  /*11a60*/  IMAD.MOV.U32 R13, RZ, RZ, R2 ;  /* 0x000000ffff0d7224 */ /* 0x000fce00078e0002 */
[----:B------:R-:W-:Y:S05]  /*11a70*/  WARPSYNC.COLLECTIVE R15, `(.L_x_409) ;  /* 0x000000000f087348 */ /* 0x000fea0003c00000 */
[----:B------:R0:W1:Y:S02]  /*11a80*/  SHFL.UP P6, R14, R13, R12, R11 ;  /* 0x0400000c0d0e7389 */ /* 0x00006400000c000b */
[----:B01----:R-:W-:Y:S01]  /*11a90*/  ENDCOLLECTIVE ;  /* 0x000000000000791b */ /* 0x003fe20003800000 */
.L_x_409:
[----:B------:R-:W-:Y:S02]  /*11aa0*/  MOV R12, 0x10 ;  /* 0x00000010000c7802 */ /* 0x000fe40000000f00 */
[----:B------:R-:W-:-:S05]  /*11ab0*/  SEL R3, R14, RZ, P4 ;  /* 0x000000ff0e037207 */ /* 0x000fca0002000000 */
[----:B------:R-:W-:-:S04]  /*11ac0*/  IMAD.IADD R3, R2, 0x1, R3 ;  /* 0x0000000102037824 */ /* 0x000fc800078e0203 */
[----:B------:R-:W-:-:S07]  /*11ad0*/  IMAD.MOV.U32 R13, RZ, RZ, R3 ;  /* 0x000000ffff0d7224 */ /* 0x000fce00078e0003 */
[----:B------:R-:W-:Y:S05]  /*11ae0*/  WARPSYNC.COLLECTIVE R15, `(.L_x_410) ;  /* 0x000000000f087348 */ /* 0x000fea0003c00000 */
[----:B------:R0:W1:Y:S02]  /*11af0*/  SHFL.UP P6, R14, R13, R12, R11 ;  /* 0x0400000c0d0e7389 */ /* 0x00006400000c000b */
[----:B01----:R-:W-:Y:S01]  /*11b00*/  ENDCOLLECTIVE ;  /* 0x000000000000791b */ /* 0x003fe20003800000 */
.L_x_410:
[----:B------:R-:W-:Y:S02]  /*11b10*/  IMAD.MOV.U32 R12, RZ, RZ, 0x1f ;  /* 0x0000001fff0c7424 */ /* 0x000fe400078e00ff */
[----:B------:R-:W-:Y:S01]  /*11b20*/  IMAD.MOV.U32 R11, RZ, RZ, 0x1f ;  /* 0x0000001fff0b7424 */ /* 0x000fe200078e00ff */
[----:B------:R-:W-:-:S05]  /*11b30*/  SEL R6, R14, RZ, P5 ;  /* 0x000000ff0e067207 */ /* 0x000fca0002800000 */
[----:B------:R-:W-:-:S04]  /*11b40*/  IMAD.IADD R6, R3, 0x1, R6 ;  /* 0x0000000103067824 */ /* 0x000fc800078e0206 */
[----:B------:R-:W-:-:S07]  /*11b50*/  IMAD.MOV.U32 R13, RZ, RZ, R6 ;  /* 0x000000ffff0d7224 */ /* 0x000fce00078e0006 */
[----:B------:R-:W-:Y:S05]  /*11b60*/  WARPSYNC.COLLECTIVE R15, `(.L_x_411) ;  /* 0x000000000f087348 */ /* 0x000fea0003c00000 */
[----:B------:R0:W1:Y:S02]  /*11b70*/  SHFL.IDX P6, R14, R13, R12, R11 ;  /* 0x0000000c0d0e7389 */ /* 0x00006400000c000b */
[----:B01----:R-:W-:Y:S01]  /*11b80*/  ENDCOLLECTIVE ;  /* 0x000000000000791b */ /* 0x003fe20003800000 */
.L_x_411:
[----:B------:R-:W-:Y:S05]  /*11b90*/  BRA `(.L_x_412) ;  /* 0xffffffc0006c7947 */ /* 0x000fea000383ffff */
.L_x_301:
[----:B------:R-:W-:Y:S01]  /*11ba0*/  BSSY B0, `(.L_x_413) ;  /* 0x0000008000007945 */ /* 0x000fe20003800000 */
[----:B-----5:R-:W-:Y:S01]  /*11bb0*/  IMAD.MOV.U32 R13, RZ, RZ, R4 ;  /* 0x000000ffff0d7224 */ /* 0x020fe200078e0004 */
[----:B------:R-:W-:Y:S01]  /*11bc0*/  MOV R12, 0x1 ;  /* 0x00000001000c7802 */ /* 0x000fe20000000f00 */
[----:B------:R-:W-:Y:S02]  /*11bd0*/  IMAD.MOV.U32 R11, RZ, RZ, RZ ;  /* 0x000000ffff0b7224 */ /* 0x000fe400078e00ff */
[----:B------:R-:W-:-:S07]  /*11be0*/  IMAD.MOV.U32 R15, RZ, RZ, -0x1 ;  /* 0xffffffffff0f7424 */ /* 0x000fce00078e00ff */
[----:B01----:R-:W-:Y:S05]  /*11bf0*/  WARPSYNC.COLLECTIVE R15, `(.L_x_414) ;  /* 0x000000000f087348 */ /* 0x003fea0003c00000 */
[----:B------:R2:W3:Y:S02]  /*11c00*/  SHFL.UP P6, R14, R13, R12, R11 ;  /* 0x0400000c0d0e7389 */ /* 0x0004e400000c000b */
[----:B0123--:R-:W-:Y:S01]  /*11c10*/  ENDCOLLECTIVE ;  /* 0x000000000000791b */ /* 0x00ffe20003800000 */
.L_x_414:
[----:B------:R-:W-:Y:S05]  /*11c20*/  BSYNC B0 ;  /* 0x0000000000007941 */ /* 0x000fea0003800000 */
.L_x_413:
[----:B------:R-:W-:Y:S01]  /*11c30*/  SEL R13, R14, RZ, P1 ;  /* 0x000000ff0e0d7207 */ /* 0x000fe20000800000 */
[----:B------:R-:W-:Y:S01]  /*11c40*/  IMAD.MOV.U32 R12, RZ, RZ, 0x2 ;  /* 0x00000002ff0c7424 */ /* 0x000fe200078e00ff */
[----:B------:R-:W-:Y:S01]  /*11c50*/  MOV R15, 0xffffffff ;  /* 0xffffffff000f7802 */ /* 0x000fe20000000f00 */
[----:B------:R-:W-:Y:S02]  /*11c60*/  IMAD.MOV.U32 R11, RZ, RZ, RZ ;  /* 0x000000ffff0b7224 */ /* 0x000fe400078e00ff */
[----:B------:R-:W-:-:S07]  /*11c70*/  IMAD.IADD R13, R4, 0x1, R13 ;  /* 0x00000001040d7824 */ /* 0x000fce00078e020d */
[----:B------:R-:W-:Y:S05]  /*11c80*/  WARPSYNC.COLLECTIVE R15, `(.L_x_415) ;  /* 0x000000000f087348 */ /* 0x000fea0003c00000 */
[----:B------:R0:W1:Y:S02]  /*11c90*/  SHFL.UP P6, R14, R13, R12, R11 ;  /* 0x0400000c0d0e7389 */ /* 0x00006400000c000b */
[----:B01----:R-:W-:Y:S01]  /*11ca0*/  ENDCOLLECTIVE ;  /* 0x000000000000791b */ /* 0x003fe20003800000 */
.L_x_415:
[----:B------:R-:W-:Y:S01]  /*11cb0*/  IMAD.MOV.U32 R12, RZ, RZ, 0x4 ;  /* 0x00000004ff0c7424 */ /* 0x000fe200078e00ff */
[----:B------:R-:W-:-:S05]  /*11cc0*/  SEL R0, R14, RZ, P2 ;  /* 0x000000ff0e007207 */ /* 0x000fca0001000000 */
[----:B------:R-:W-:-:S04]  /*11cd0*/  IMAD.IADD R0, R13, 0x1, R0 ;  /* 0x000000010d007824 */ /* 0x000fc800078e0200 */
[----:B------:R-:W-:-:S07]  /*11ce0*/  IMAD.MOV.U32 R13, RZ, RZ, R0 ;  /* 0x000000ffff0d7224 */ /* 0x000fce00078e0000 */
[----:B------:R-:W-:Y:S05]  /*11cf0*/  WARPSYNC.COLLECTIVE R15, `(.L_x_416) ;  /* 0x000000000f087348 */ /* 0x000fea0003c00000 */
[----:B------:R0:W1:Y:S02]  /*11d00*/  SHFL.UP P6, R14, R13, R12, R11 ;  /* 0x0400000c0d0e7389 */ /* 0x00006400000c000b */
[----:B01----:R-:W-:Y:S01]  /*11d10*/  ENDCOLLECTIVE ;  /* 0x000000000000791b */ /* 0x003fe20003800000 */
.L_x_416:
[----:B------:R-:W-:Y:S02]  /*11d20*/  MOV R12, 0x8 ;  /* 0x00000008000c7802 */ /* 0x000fe40000000f00 */
[----:B------:R-:W-:-:S05]  /*11d30*/  SEL R3, R14, RZ, P3 ;  /* 0x000000ff0e037207 */ /* 0x000fca0001800000 */
[----:B------:R-:W-:-:S04]  /*11d40*/  IMAD.IADD R2, R0, 0x1, R3 ;  /* 0x0000000100027824 */ /* 0x000fc800078e0203 */
[----:B------:R-:W-:-:S07]  /*11d50*/  IMAD.MOV.U32 R13, RZ, RZ, R2 ;  /* 0x000000ffff0d7224 */ /* 0x000fce00078e0002 */
[----:B------:R-:W-:Y:S05]  /*11d60*/  WARPSYNC.COLLECTIVE R15, `(.L_x_417) ;  /* 0x000000000f087348 */ /* 0x000fea0003c00000 */
[----:B------:R0:W1:Y:S02]  /*11d70*/  SHFL.UP P6, R14, R13, R12, R11 ;  /* 0x0400000c0d0e7389 */ /* 0x00006400000c000b */
[----:B01----:R-:W-:Y:S01]  /*11d80*/  ENDCOLLECTIVE ;  /* 0x000000000000791b */ /* 0x003fe20003800000 */
.L_x_417:
[----:B------:R-:W-:Y:S01]  /*11d90*/  IMAD.MOV.U32 R12, RZ, RZ, 0x10 ;  /* 0x00000010ff0c7424 */ /* 0x000fe200078e00ff */
[----:B------:R-:W-:-:S05]  /*11da0*/  SEL R3, R14, RZ, P4 ;  /* 0x000000ff0e037207 */ /* 0x000fca0002000000 */
[----:B------:R-:W-:-:S04]  /*11db0*/  IMAD.IADD R3, R2, 0x1, R3 ;  /* 0x0000000102037824 */ /* 0x000fc800078e0203 */
[----:B------:R-:W-:-:S07]  /*11dc0*/  IMAD.MOV.U32 R13, RZ, RZ, R3 ;  /* 0x000000ffff0d7224 */ /* 0x000fce00078e0003 */
[----:B------:R-:W-:Y:S05]  /*11dd0*/  WARPSYNC.COLLECTIVE R15, `(.L_x_418) ;  /* 0x000000000f087348 */ /* 0x000fea0003c00000 */
[----:B------:R0:W1:Y:S02]  /*11de0*/  SHFL.UP P6, R14, R13, R12, R11 ;  /* 0x0400000c0d0e7389 */ /* 0x00006400000c000b */
[----:B01----:R-:W-:Y:S01]  /*11df0*/  ENDCOLLECTIVE ;  /* 0x000000000000791b */ /* 0x003fe20003800000 */
.L_x_418:
[----:B------:R-:W-:Y:S01]  /*11e00*/  MOV R12, 0x1f ;  /* 0x0000001f000c7802 */ /* 0x000fe20000000f00 */
[----:B------:R-:W-:Y:S01]  /*11e10*/  IMAD.MOV.U32 R11, RZ, RZ, 0x1f ;  /* 0x0000001fff0b7424 */ /* 0x000fe200078e00ff */
[----:B------:R-:W-:-:S05]  /*11e20*/  SEL R6, R14, RZ, P5 ;  /* 0x000000ff0e067207 */ /* 0x000fca0002800000 */
[----:B------:R-:W-:-:S04]  /*11e30*/  IMAD.IADD R6, R3, 0x1, R6 ;  /* 0x0000000103067824 */ /* 0x000fc800078e0206 */
[----:B------:R-:W-:-:S07]  /*11e40*/  IMAD.MOV.U32 R13, RZ, RZ, R6 ;  /* 0x000000ffff0d7224 */ /* 0x000fce00078e0006 */
[----:B------:R-:W-:Y:S05]  /*11e50*/  WARPSYNC.COLLECTIVE R15, `(.L_x_419) ;  /* 0x000000000f087348 */ /* 0x000fea0003c00000 */
[----:B------:R0:W1:Y:S02]  /*11e60*/  SHFL.IDX P6, R14, R13, R12, R11 ;  /* 0x0000000c0d0e7389 */ /* 0x00006400000c000b */
[----:B01----:R-:W-:Y:S01]  /*11e70*/  ENDCOLLECTIVE ;  /* 0x000000000000791b */ /* 0x003fe20003800000 */
.L_x_419:
[----:B------:R-:W-:Y:S05]  /*11e80*/  BRA `(.L_x_420) ;  /* 0xffffffc0004c7947 */ /* 0x000fea000383ffff */
.L_x_303:
[----:B------:R-:W-:Y:S01]  /*11e90*/  BSSY B0, `(.L_x_421) ;  /* 0x0000006000007945 */ /* 0x000fe20003800000 */
[----:B------:R-:W-:Y:S01]  /*11ea0*/  PLOP3.LUT P6, PT, P6, PT, PT, 0x8, 0x0 ;  /* 0x000000000000781c */ /* 0x000fe200037ce170 */
[----:B------:R-:W-:-:S12]  /*11eb0*/  IMAD.MOV.U32 R15, RZ, RZ, -0x1 ;  /* 0xffffffffff0f7424 */ /* 0x000fd800078e00ff */
[----:B0-----:R-:W-:Y:S05]  /*11ec0*/  WARPSYNC.COLLECTIVE R15, `(.L_x_422) ;  /* 0x000000000f087348 */ /* 0x001fea0003c00000 */
[----:B------:R-:W-:Y:S01]  /*11ed0*/  VOTE.ANY R14, PT, P6 ;  /* 0x00000000000e7806 */ /* 0x000fe200030e0100 */
[----:B0-----:R-:W-:Y:S06]  /*11ee0*/  ENDCOLLECTIVE ;  /* 0x000000000000791b */ /* 0x001fec0003800000 */
.L_x_422:
[----:B------:R-:W-:Y:S05]  /*11ef0*/  BSYNC B0 ;  /* 0x0000000000007941 */ /* 0x000fea0003800000 */
.L_x_421:
[----:B------:R-:W-:Y:S01]  /*11f00*/  IMAD.MOV.U32 R2, RZ, RZ, R14 ;  /* 0x000000ffff027224 */ /* 0x000fe200078e000e */
[----:B------:R-:W-:Y:S01]  /*11f10*/  MOV R11, 0x1f ;  /* 0x0000001f000b7802 */ /* 0x000fe20000000f00 */
[----:B------:R-:W-:Y:S02]  /*11f20*/  IMAD.MOV.U32 R13, RZ, RZ, R4 ;  /* 0x000000ffff0d7224 */ /* 0x000fe400078e0004 */
[----:B------:R-:W0:Y:S01]  /*11f30*/  POPC R0, R2 ;  /* 0x0000000200007309 */ /* 0x000e220000000000 */
[----:B------:R-:W-:Y:S02]  /*11f40*/  IMAD.MOV.U32 R15, RZ, RZ, -0x1 ;  /* 0xffffffffff0f7424 */ /* 0x000fe400078e00ff */
[----:B0-----:R-:W-:-:S07]  /*11f50*/  IMAD.MOV.U32 R12, RZ, RZ, R0 ;  /* 0x000000ffff0c7224 */ /* 0x001fce00078e0000 */
[----:B------:R-:W-:Y:S05]  /*11f60*/  WARPSYNC.COLLECTIVE R15, `(.L_x_423) ;  /* 0x000000000f087348 */ /* 0x000fea0003c00000 */
[----:B------:R0:W1:Y:S02]  /*11f70*/  SHFL.IDX P6, R14, R13, R12, R11 ;  /* 0x0000000c0d0e7389 */ /* 0x00006400000c000b */
[----:B01----:R-:W-:Y:S01]  /*11f80*/  ENDCOLLECTIVE ;  /* 0x000000000000791b */ /* 0x003fe20003800000 */
.L_x_423:
[----:B------:R-:W-:Y:S01]  /*11f90*/  IMAD.MOV.U32 R4, RZ, RZ, R14 ;  /* 0x000000ffff047224 */ /* 0x000fe200078e000e */
[----:B------:R-:W-:Y:S06]  /*11fa0*/  BRA `(.L_x_424) ;  /* 0xffffffc0003c7947 */ /* 0x000fec000383ffff */
.L_x_305:
[----:B------:R-:W-:Y:S01]  /*11fb0*/  BSSY B0, `(.L_x_425) ;  /* 0x0000007000007945 */ /* 0x000fe20003800000 */
[----:B------:R-:W-:Y:S02]  /*11fc0*/  IMAD.MOV.U32 R13, RZ, RZ, R6 ;  /* 0x000000ffff0d7224 */ /* 0x000fe400078e0006 */
[----:B------:R-:W-:Y:S02]  /*11fd0*/  IMAD.MOV.U32 R11, RZ, RZ, 0x1f ;  /* 0x0000001fff0b7424 */ /* 0x000fe400078e00ff */
[----:B------:R-:W-:-:S07]  /*11fe0*/  IMAD.MOV.U32 R15, RZ, RZ, -0x1 ;  /* 0xffffffffff0f7424 */ /* 0x000fce00078e00ff */
[----:B012---:R-:W-:Y:S05]  /*11ff0*/  WARPSYNC.COLLECTIVE R15, `(.L_x_426) ;  /* 0x000000000f087348 */ /* 0x007fea0003c00000 */
[----:B------:R3:W4:Y:S02]  /*12000*/  SHFL.IDX P6, R14, R13, R12, R11 ;  /* 0x0000000c0d0e7389 */ /* 0x00072400000c000b */
[----:B01234-:R-:W-:Y:S01]  /*12010*/  ENDCOLLECTIVE ;  /* 0x000000000000791b */ /* 0x01ffe20003800000 */
.L_x_426:
[----:B------:R-:W-:Y:S05]  /*12020*/  BSYNC B0 ;  /* 0x0000000000007941 */ /* 0x000fea0003800000 */
.L_x_425:
[----:B------:R-:W-:Y:S05]  /*12030*/  BRA `(.L_x_304) ;  /* 0xffffffc000347947 */ /* 0x000fea000383ffff */
.L_x_309:
[----:B0-----:R0:W2:Y:S02]  /*12040*/  SYNCS.PHASECHK.TRANS64.TRYWAIT P0, [R4+URZ+0x30820], R0 ;  /* 0x03082000040075a7 */ /* 0x0010a4000800017f */
[----:B--2---:R-:W-:Y:S05]  /*12050*/  @!P0 NANOSLEEP.SYNCS 0x989680 ;  /* 0x009896800000895d */ /* 0x004fea0003900000 */
[----:B------:R-:W2:Y:S02]  /*12060*/  @!P0 SYNCS.PHASECHK.TRANS64 P0, [R4+URZ+0x30820], R0 ;  /* 0x03082000040085a7 */ /* 0x000ea4000800007f */
[----:B--2---:R-:W-:Y:S05]  /*12070*/  @!P0 BRA `(.L_x_309) ;  /* 0xfffffffc00f08947 */ /* 0x004fea000383ffff */
[----:B------:R-:W-:Y:S05]  /*12080*/  BRA `(.L_x_427) ;  /* 0xffffffc400207947 */ /* 0x000fea000383ffff */
.L_x_310:
[----:B------:R-:W2:Y:S01]  /*12090*/  S2R R2, SR_TID.X ;  /* 0x0000000000027919 */ /* 0x000ea20000002100 */
[----:B------:R-:W-:Y:S01]  /*120a0*/  BSSY B0, `(.L_x_428) ;  /* 0x000000a000007945 */ /* 0x000fe20003800000 */
[----:B------:R-:W-:Y:S02]  /*120b0*/  IMAD.MOV.U32 R12, RZ, RZ, RZ ;  /* 0x000000ffff0c7224 */ /* 0x000fe400078e00ff */
[----:B------:R-:W-:Y:S02]  /*120c0*/  IMAD.MOV.U32 R11, RZ, RZ, 0x1f ;  /* 0x0000001fff0b7424 */ /* 0x000fe400078e00ff */
[----:B------:R-:W-:Y:S01]  /*120d0*/  IMAD.MOV.U32 R15, RZ, RZ, -0x1 ;  /* 0xffffffffff0f7424 */ /* 0x000fe200078e00ff */
[----:B--2---:R-:W-:-:S04]  /*120e0*/  SHF.R.U32.HI R2, RZ, 0x5, R2 ;  /* 0x00000005ff027819 */ /* 0x004fc80000011602 */
[----:B------:R-:W-:-:S04]  /*120f0*/  LOP3.LUT R2, R2, 0x3, RZ, 0xc0, !PT ;  /* 0x0000000302027812 */ /* 0x000fc800078ec0ff */
[----:B------:R-:W-:-:S07]  /*12100*/  MOV R13, R2 ;  /* 0x00000002000d7202 */ /* 0x000fce0000000f00 */
[----:B01-3--:R-:W-:Y:S05]  /*12110*/  WARPSYNC.COLLECTIVE R15, `(.L_x_429) ;  /* 0x000000000f087348 */ /* 0x00bfea0003c00000 */
[----:B------:R2:W4:Y:S02]  /*12120*/  SHFL.IDX P6, R14, R13, R12, R11 ;  /* 0x0000000c0d0e7389 */ /* 0x00052400000c000b */
[----:B01234-:R-:W-:Y:S01]  /*12130*/  ENDCOLLECTIVE ;  /* 0x000000000000791b */ /* 0x01ffe20003800000 */
.L_x_429:
[----:B------:R-:W-:Y:S05]  /*12140*/  BSYNC B0 ;  /* 0x0000000000007941 */ /* 0x000fea0003800000 */
.L_x_428:
[----:B------:R-:W-:Y:S05]  /*12150*/  BRA `(.L_x_430) ;  /* 0xffffffc400087947 */ /* 0x000fea000383ffff */
.L_x_313:
[----:B------:R-:W-:Y:S01]  /*12160*/  BSSY B1, `(.L_x_431) ;  /* 0x0000006000017945 */ /* 0x000fe20003800000 */
[----:B------:R-:W-:-:S07]  /*12170*/  IMAD.MOV.U32 R15, RZ, RZ, -0x1 ;  /* 0xffffffffff0f7424 */ /* 0x000fce00078e00ff */
[----:B01-3--:R-:W-:Y:S05]  /*12180*/  WARPSYNC.COLLECTIVE R15, `(.L_x_432) ;  /* 0x000000000f0c7348 */ /* 0x00bfea0003c00000 */
[----:B------:R-:W-:Y:S02]  /*12190*/  ELECT P6, UR62, PT ;  /* 0x00000000003e782f */ /* 0x000fe400038c0000 */
[----:B------:R-:W-:Y:S01]  /*121a0*/  MOV R14, UR62 ;  /* 0x0000003e000e7c02 */ /* 0x000fe20008000f00 */
[----:B01-3--:R-:W-:Y:S10]  /*121b0*/  ENDCOLLECTIVE ;  /* 0x000000000000791b */ /* 0x00bff40003800000 */
.L_x_432:
[----:B------:R-:W-:Y:S05]  /*121c0*/  BSYNC B1 ;  /* 0x0000000000017941 */ /* 0x000fea0003800000 */
.L_x_431:
[----:B------:R-:W-:Y:S05]  /*121d0*/  BRA `(.L_x_433) ;  /* 0xffffffc400007947 */ /* 0x000fea000383ffff */
.L_x_315:
[----:B0-----:R0:W2:Y:S02]  /*121e0*/  SYNCS.PHASECHK.TRANS64.TRYWAIT P1, [R5+URZ+0x30840], R0 ;  /* 0x03084000050075a7 */ /* 0x0010a4000802017f */
[----:B--2---:R-:W-:Y:S05]  /*121f0*/  @!P1 NANOSLEEP.SYNCS 0x989680 ;  /* 0x009896800000995d */ /* 0x004fea0003900000 */
[----:B------:R-:W2:Y:S02]  /*12200*/  @!P1 SYNCS.PHASECHK.TRANS64 P1, [R5+URZ+0x30840], R0 ;  /* 0x03084000050095a7 */ /* 0x000ea4000802007f */
[----:B--2---:R-:W-:Y:S05]  /*12210*/  @!P1 BRA `(.L_x_315) ;  /* 0xfffffffc00f09947 */ /* 0x004fea000383ffff */
[----:B------:R-:W-:Y:S05]  /*12220*/  BRA `(.L_x_434) ;  /* 0xffffffc400287947 */ /* 0x000fea000383ffff */
.L_x_317:
[----:B--2---:R2:W4:Y:S02]  /*12230*/  SYNCS.PHASECHK.TRANS64.TRYWAIT P1, [R27+URZ+0x30840], R2 ;  /* 0x030840021b0075a7 */ /* 0x004524000802017f */
[----:B----4-:R-:W-:Y:S05]  /*12240*/  @!P1 NANOSLEEP.SYNCS 0x989680 ;  /* 0x009896800000995d */ /* 0x010fea0003900000 */
[----:B------:R-:W4:Y:S02]  /*12250*/  @!P1 SYNCS.PHASECHK.TRANS64 P1, [R27+URZ+0x30840], R2 ;  /* 0x030840021b0095a7 */ /* 0x000f24000802007f */
[----:B----4-:R-:W-:Y:S05]  /*12260*/  @!P1 BRA `(.L_x_317) ;  /* 0xfffffffc00f09947 */ /* 0x010fea000383ffff */
[----:B------:R-:W-:Y:S05]  /*12270*/  BRA `(.L_x_435) ;  /* 0xffffffc400347947 */ /* 0x000fea000383ffff */
.L_x_319:
[----:B----4-:R4:W0:Y:S02]  /*12280*/  SYNCS.PHASECHK.TRANS64.TRYWAIT P1, [R5+URZ+0x30860], R0 ;  /* 0x03086000050075a7 */ /* 0x010824000802017f */
[----:B0-----:R-:W-:Y:S05]  /*12290*/  @!P1 NANOSLEEP.SYNCS 0x989680 ;  /* 0x009896800000995d */ /* 0x001fea0003900000 */
[----:B------:R-:W0:Y:S02]  /*122a0*/  @!P1 SYNCS.PHASECHK.TRANS64 P1, [R5+URZ+0x30860], R0 ;  /* 0x03086000050095a7 */ /* 0x000e24000802007f */
[----:B0-----:R-:W-:Y:S05]  /*122b0*/  @!P1 BRA `(.L_x_319) ;  /* 0xfffffffc00f09947 */ /* 0x001fea000383ffff */
[----:B------:R-:W-:Y:S05]  /*122c0*/  BRA `(.L_x_436) ;  /* 0xffffffc400307947 */ /* 0x000fea000383ffff */
.L_x_437:
        /* <DEDUP_REMOVED lines=11> */
.L_x_3233:


//--------------------- .text._ZN7cutlass13device_kernelIN5flash11enable_sm90INS1_16FlashAttnFwdSm90INS1_25CollectiveMainloopFwdSm90ILi2EN4cute5tupleIJNS5_1CILi1EEES8_S8_EEENS6_IJNS7_ILi128EEENS7_ILi96EEENS7_ILi192EEEEEELi192ENS_10bfloat16_tEfNS_4arch4Sm90ELb0ELb0ELb0ELb1ELb1ELb1ELb0ELb1ELb1ELb1ELb0ELb0EEENS1_21CollectiveEpilogueFwdINS6_IJSA_SC_SB_EEES9_SE_SG_Li256ELb1ELb1ELb0ELb0EEENS1_36VarlenDynamicPersistentTileSchedulerILi128ELi96ELi256ELi128ELb0ELb1ELb1ELb0ELb1ELb1EEEEEEEEEvNT_6ParamsE --------------------------
	.section	.text._ZN7cutlass13device_kernelIN5flash11enable_sm90INS1_16FlashAttnFwdSm90INS1_25CollectiveMainloopFwdSm90ILi2EN4cute5tupleIJNS5_1CILi1EEES8_S8_EEENS6_IJNS7_ILi128EEENS7_ILi96EEENS7_ILi192EEEEEELi192ENS_10bfloat16_tEfNS_4arch4Sm90ELb0ELb0ELb0ELb1ELb1ELb1ELb0ELb1ELb1ELb1ELb0ELb0EEENS1_21CollectiveEpilogueFwdINS6_IJSA_SC_SB_EEES9_SE_SG_Li256ELb1ELb1ELb0ELb0EEENS1_36VarlenDynamicPersistentTileSchedulerILi128ELi96ELi256ELi128ELb0ELb1ELb1ELb0ELb1ELb1EEEEEEEEEvNT_6ParamsE,"ax",@progbits
	.align	128
.text._ZN7cutlass13device_kernelIN5flash11enable_sm90INS1_16FlashAttnFwdSm90INS1_25CollectiveMainloopFwdSm90ILi2EN4cute5tupleIJNS5_1CILi1EEES8_S8_EEENS6_IJNS7_ILi128EEENS7_ILi96EEENS7_ILi192EEEEEELi192ENS_10bfloat16_tEfNS_4arch4Sm90ELb0ELb0ELb0ELb1ELb1ELb1ELb0ELb1ELb1ELb1ELb0ELb0EEENS1_21CollectiveEpilogueFwdINS6_IJSA_SC_SB_EEES9_SE_SG_Li256ELb1ELb1ELb0ELb0EEENS1_36VarlenDynamicPersistentTileSchedulerILi128ELi96ELi256ELi128ELb0ELb1ELb1ELb0ELb1ELb1EEEEEEEEEvNT_6ParamsE:
        .type           _ZN7cutlass13device_kernelIN5flash11enable_sm90INS1_16FlashAttnFwdSm90INS1_25CollectiveMainloopFwdSm90ILi2EN4cute5tupleIJNS5_1CILi1EEES8_S8_EEENS6_IJNS7_ILi128EEENS7_ILi96EEENS7_ILi192EEEEEELi192ENS_10bfloat16_tEfNS_4arch4Sm90ELb0ELb0ELb0ELb1ELb1ELb1ELb0ELb1ELb1ELb1ELb0ELb0EEENS1_21CollectiveEpilogueFwdINS6_IJSA_SC_SB_EEES9_SE_SG_Li256ELb1ELb1ELb0ELb0EEENS1_36VarlenDynamicPersistentTileSchedulerILi128ELi96ELi256ELi128ELb0ELb1ELb1ELb0ELb1ELb1EEEEEEEEEvNT_6ParamsE,@function
        .size           _ZN7cutlass13device_kernelIN5flash11enable_sm90INS1_16FlashAttnFwdSm90INS1_25CollectiveMainloopFwdSm90ILi2EN4cute5tupleIJNS5_1CILi1EEES8_S8_EEENS6_IJNS7_ILi128EEENS7_ILi96EEENS7_ILi192EEEEEELi192ENS_10bfloat16_tEfNS_4arch4Sm90ELb0ELb0ELb0ELb1ELb1ELb1ELb0ELb1ELb1ELb1ELb0ELb0EEENS1_21CollectiveEpilogueFwdINS6_IJSA_SC_SB_EEES9_SE_SG_Li256ELb1ELb1ELb0ELb0EEENS1_36VarlenDynamicPersistentTileSchedulerILi128ELi96ELi256ELi128ELb0ELb1ELb1ELb0ELb1ELb1EEEEEEEEEvNT_6ParamsE,(.L_x_3234 - _ZN7cutlass13device_kernelIN5flash11enable_sm90INS1_16FlashAttnFwdSm90INS1_25CollectiveMainloopFwdSm90ILi2EN4cute5tupleIJNS5_1CILi1EEES8_S8_EEENS6_IJNS7_ILi128EEENS7_ILi96EEENS7_ILi192EEEEEELi192ENS_10bfloat16_tEfNS_4arch4Sm90ELb0ELb0ELb0ELb1ELb1ELb1ELb0ELb1ELb1ELb1ELb0ELb0EEENS1_21CollectiveEpilogueFwdINS6_IJSA_SC_SB_EEES9_SE_SG_Li256ELb1ELb1ELb0ELb0EEENS1_36VarlenDynamicPersistentTileSchedulerILi128ELi96ELi256ELi128ELb0ELb1ELb1ELb0ELb1ELb1EEEEEEEEEvNT_6ParamsE)
        .other          _ZN7cutlass13device_kernelIN5flash11enable_sm90INS1_16FlashAttnFwdSm90INS1_25CollectiveMainloopFwdSm90ILi2EN4cute5tupleIJNS5_1CILi1EEES8_S8_EEENS6_IJNS7_ILi128EEENS7_ILi96EEENS7_ILi192EEEEEELi192ENS_10bfloat16_tEfNS_4arch4Sm90ELb0ELb0ELb0ELb1ELb1ELb1ELb0ELb1ELb1ELb1ELb0ELb0EEENS1_21CollectiveEpilogueFwdINS6_IJSA_SC_SB_EEES9_SE_SG_Li256ELb1ELb1ELb0ELb0EEENS1_36VarlenDynamicPersistentTileSchedulerILi128ELi96ELi256ELi128ELb0ELb1ELb1ELb0ELb1ELb1EEEEEEEEEvNT_6ParamsE,@"STO_CUDA_ENTRY STV_DEFAULT"
_ZN7cutlass13device_kernelIN5flash11enable_sm90INS1_16FlashAttnFwdSm90INS1_25CollectiveMainloopFwdSm90ILi2EN4cute5tupleIJNS5_1CILi1EEES8_S8_EEENS6_IJNS7_ILi128EEENS7_ILi96EEENS7_ILi192EEEEEELi192ENS_10bfloat16_tEfNS_4arch4Sm90ELb0ELb0ELb0ELb1ELb1ELb1ELb0ELb1ELb1ELb1ELb0ELb0EEENS1_21CollectiveEpilogueFwdINS6_IJSA_SC_SB_EEES9_SE_SG_Li256ELb1ELb1ELb0ELb0EEENS1_36VarlenDynamicPersistentTileSchedulerILi128ELi96ELi256ELi128ELb0ELb1ELb1ELb0ELb1ELb1EEEEEEEEEvNT_6ParamsE:
[----:B------:R-:W0:Y:S02]  /*0000*/  LDC R1, c[0x0][0x28] ;  /* 0x00000a00ff017b82 */ /* 0x000e240000000800 */
[----:B0-----:R-:W-:Y:S01]  /*0010*/  VIADD R1, R1, 0xffffff68 ;  /* 0xffffff6801017836 */ /* 0x001fe20000000000 */
[----:B------:R-:W0:Y:S01]  /*0020*/  S2R R0, SR_TID.X ;  /* 0x0000000000007919 */ /* 0x000e220000002100 */
[----:B------:R-:W-:Y:S01]  /*0030*/  ELECT P0, URZ, PT ;  /* 0x00000000003f782f */ /* 0x000fe20003800000 */
[----:B------:R-:W-:Y:S01]  /*0040*/  BSSY B0, `(.L_x_438) ;  /* 0x000000e000007945 */ /* 0x000fe20003800000 */
[----:B0-----:R-:W-:-:S05]  /*0050*/  SHF.R.U32.HI R2, RZ, 0x5, R0 ;  /* 0x00000005ff027819 */ /* 0x001fca0000011600 */
[----:B------:R-:W0:Y:S02]  /*0060*/  SHFL.IDX PT, R3, R2, RZ, 0x1f ;  /* 0x00001fff02037589 */ /* 0x000e2400000e0000 */
[----:B0-----:R-:W-:Y:S02]  /*0070*/  ISETP.EQ.AND P0, PT, R3, RZ, P0 ;  /* 0x000000ff0300720c */ /* 0x001fe40000702270 */
[----:B------:R-:W-:-:S11]  /*0080*/  SHF.R.U32.HI R3, RZ, 0x7, R0 ;  /* 0x00000007ff037819 */ /* 0x000fd60000011600 */
[----:B------:R-:W-:Y:S05]  /*0090*/  @!P0 BRA `(.L_x_439) ;  /* 0x0000000000208947 */ /* 0x000fea0003800000 */
[----:B------:R-:W-:Y:S02]  /*00a0*/  ULDC.64 UR4, c[0x0][0x198] ;  /* 0x0000660000047ab9 */ /* 0x000fe40000000a00 */
[----:B------:R-:W-:Y:S02]  /*00b0*/  UIADD3 UR6, UP0, UR4, 0x570, URZ ;  /* 0x0000057004067890 */ /* 0x000fe4000ff1e03f */
[----:B------:R-:W-:Y:S02]  /*00c0*/  UIADD3 UR4, UP1, UR4, 0x670, URZ ;  /* 0x0000067004047890 */ /* 0x000fe4000ff3e03f */
[----:B------:R-:W-:Y:S02]  /*00d0*/  UIADD3.X UR7, URZ, UR5, URZ, UP0, !UPT ;  /* 0x000000053f077290 */ /* 0x000fe400087fe43f */
[----:B------:R-:W-:-:S07]  /*00e0*/  UIADD3.X UR5, URZ, UR5, URZ, UP1, !UPT ;  /* 0x000000053f057290 */ /* 0x000fce0008ffe43f */
[----:B------:R0:W-:Y:S02]  /*00f0*/  UTMACCTL.PF [UR6] ;  /* 0x00000000060079b9 */ /* 0x0001e40008040000 */
[----:B------:R0:W-:Y:S02]  /*0100*/  UTMACCTL.PF [UR4] ;  /* 0x00000000040079b9 */ /* 0x0001e40008040000 */
[----:B0-----:R-:W-:Y:S01]  /*0110*/  NOP ;  /* 0x0000000000007918 */ /* 0x001fe20000000000 */
.L_x_439:
[----:B------:R-:W-:Y:S05]  /*0120*/  BSYNC B0 ;  /* 0x0000000000007941 */ /* 0x000fea0003800000 */
.L_x_438:
[----:B------:R-:W-:Y:S01]  /*0130*/  VOTEU.ANY UP0, P0 ;  /* 0x00000000003f7886 */ /* 0x000fe20000000100 */
[----:B------:R-:W0:Y:S01]  /*0140*/  SHFL.IDX PT, R3, R3, RZ, 0x1f ;  /* 0x00001fff03037589 */ /* 0x000e2200000e0000 */
[----:B------:R-:W-:Y:S01]  /*0150*/  UMOV UR4, 0x80 ;  /* 0x0000008000047882 */ /* 0x000fe20000000000 */
[----:B------:R-:W-:Y:S01]  /*0160*/  UMOV UR7, 0x100 ;  /* 0x0000010000077882 */ /* 0x000fe20000000000 */
[----:B------:R-:W-:Y:S01]  /*0170*/  VOTEU.ANY UP1, P0 ;  /* 0x00000000003f7886 */ /* 0x000fe20000020100 */
[----:B------:R-:W1:Y:S01]  /*0180*/  @UP0 S2UR UR8, SR_CgaCtaId ;  /* 0x00000000000809c3 */ /* 0x000e620000008800 */
[----:B------:R-:W2:Y:S01]  /*0190*/  SHFL.IDX PT, R4, R2, RZ, 0x1f ;  /* 0x00001fff02047589 */ /* 0x000ea200000e0000 */
[----:B------:R-:W-:Y:S01]  /*01a0*/  @UP0 UMOV UR6, 0x400 ;  /* 0x0000040000060882 */ /* 0x000fe20000000000 */
[----:B------:R-:W-:-:S04]  /*01b0*/  @UP0 UIADD3 UR4, -UR4, 0x100000, URZ ;  /* 0x0010000004040890 */ /* 0x000fc8000fffe13f */
[----:B------:R-:W-:Y:S02]  /*01c0*/  @UP0 USHF.L.U32 UR5, UR4, 0xb, URZ ;  /* 0x0000000b04050899 */ /* 0x000fe4000800063f */
[----:B------:R-:W-:Y:S01]  /*01d0*/  @UP0 USHF.L.U32 UR4, UR4, 0x1, URZ ;  /* 0x0000000104040899 */ /* 0x000fe2000800063f */
[----:B------:R-:W-:Y:S01]  /*01e0*/  VOTEU.ANY UP2, P0 ;  /* 0x00000000003f7886 */ /* 0x000fe20000040100 */
[----:B0-----:R-:W-:Y:S01]  /*01f0*/  R2UR UR9, R3 ;  /* 0x00000000030972ca */ /* 0x001fe200000e0000 */
[----:B-1----:R-:W-:Y:S01]  /*0200*/  @UP0 ULEA UR8, UR8, UR6, 0x18 ;  /* 0x0000000608080291 */ /* 0x002fe2000f8ec03f */
[----:B--2---:R-:W-:Y:S01]  /*0210*/  ISETP.NE.AND P1, PT, R4, RZ, PT ;  /* 0x000000ff0400720c */ /* 0x004fe20003f25270 */
[----:B------:R-:W-:-:S04]  /*0220*/  @UP0 UIADD3 UR6, -UR7, 0x100000, URZ ;  /* 0x0010000007060890 */ /* 0x000fc8000fffe13f */
[----:B------:R-:W-:Y:S02]  /*0230*/  @UP0 USHF.L.U32 UR7, UR6, 0xb, URZ ;  /* 0x0000000b06070899 */ /* 0x000fe4000800063f */
[----:B------:R-:W-:-:S04]  /*0240*/  @UP0 USHF.L.U32 UR6, UR6, 0x1, URZ ;  /* 0x0000000106060899 */ /* 0x000fc8000800063f */
[----:B------:R-:W-:Y:S01]  /*0250*/  UISETP.NE.AND UP0, UPT, UR9, URZ, UPT ;  /* 0x0000003f0900728c */ /* 0x000fe2000bf05270 */
[----:B------:R-:W0:Y:S02]  /*0260*/  FENCE.VIEW.ASYNC.S ;  /* 0x00000000000073c6 */ /* 0x000e240000000000 */
[----:B0-----:R0:W1:Y:S05]  /*0270*/  @UP1 SYNCS.EXCH.64 URZ, [UR8+0x30800], UR4 ;  /* 0x03080004083f15b2 */ /* 0x00106a0008000100 */
[----:B------:R0:W2:Y:S01]  /*0280*/  @UP2 SYNCS.EXCH.64 URZ, [UR8+0x30820], UR6 ;  /* 0x03082006083f25b2 */ /* 0x0000a20008000100 */
        /* <DEDUP_REMOVED lines=14> */
[----:B0-----:R3:W4:Y:S08]  /*0370*/  SYNCS.EXCH.64 URZ, [UR8+0x30830], UR4 ;  /* 0x03083004083f75b2 */ /* 0x0017300008000100 */
[----:B------:R3:W0:Y:S01]  /*0380*/  SYNCS.EXCH.64 URZ, [UR8+0x30840], UR6 ;  /* 0x03084006083f75b2 */ /* 0x0006220008000100 */
[----:B------:R3:W0:Y:S01]  /*0390*/  SYNCS.EXCH.64 URZ, [UR8+0x30838], UR4 ;  /* 0x03083804083f75b2 */ /* 0x0006220008000100 */
[----:B------:R3:W0:Y:S02]  /*03a0*/  SYNCS.EXCH.64 URZ, [UR8+0x30848], UR6 ;  /* 0x03084806083f75b2 */ /* 0x0006240008000100 */
[----:B---3--:R-:W-:Y:S01]  /*03b0*/  NOP ;  /* 0x0000000000007918 */ /* 0x008fe20000000000 */
.L_x_440:
[----:B------:R-:W3:Y:S01]  /*03c0*/  SHFL.IDX PT, R3, R2, RZ, 0x1f ;  /* 0x00001fff02037589 */ /* 0x000ee200000e0000 */
[----:B------:R-:W-:Y:S01]  /*03d0*/  NOP ;  /* 0x0000000000007918 */ /* 0x000fe20000000000 */
[----:B---3--:R-:W-:-:S13]  /*03e0*/  ISETP.NE.AND P0, PT, R3, RZ, PT ;  /* 0x000000ff0300720c */ /* 0x008fda0003f05270 */
        /* <DEDUP_REMOVED lines=17> */
[----:B------:R3:W0:Y:S02]  /*0500*/  SYNCS.EXCH.64 URZ, [UR8+0x30868], UR6 ;  /* 0x03086806083f75b2 */ /* 0x0006240008000100 */
[----:B---3--:R-:W-:Y:S01]  /*0510*/  NOP ;  /* 0x0000000000007918 */ /* 0x008fe20000000000 */
.L_x_441:
[----:B------:R-:W3:Y:S01]  /*0520*/  SHFL.IDX PT, R3, R2, RZ, 0x1f ;  /* 0x00001fff02037589 */ /* 0x000ee200000e0000 */
[----:B------:R-:W-:Y:S01]  /*0530*/  NOP ;  /* 0x0000000000007918 */ /* 0x000fe20000000000 */
[----:B---3--:R-:W-:-:S13]  /*0540*/  ISETP.NE.AND P0, PT, R3, RZ, PT ;  /* 0x000000ff0300720c */ /* 0x008fda0003f05270 */
        /* <DEDUP_REMOVED lines=13> */
[----:B------:R3:W0:Y:S02]  /*0620*/  SYNCS.EXCH.64 URZ, [UR6+0x30888], UR4 ;  /* 0x03088804063f75b2 */ /* 0x0006240008000100 */
[----:B---3--:R-:W-:Y:S01]  /*0630*/  NOP ;  /* 0x0000000000007918 */ /* 0x008fe20000000000 */
.L_x_442:
        /* <DEDUP_REMOVED lines=22> */
.L_x_443:
        /* <DEDUP_REMOVED lines=22> */
.L_x_444:
[----:B------:R-:W-:Y:S01]  /*0900*/  PLOP3.LUT P0, PT, PT, PT, UP0, 0x80, 0x0 ;  /* 0x000000000000781c */ /* 0x000fe20003f0f008 */
[----:B------:R-:W-:Y:S01]  /*0910*/  UMOV UR61, 0x1 ;  /* 0x00000001003d7882 */ /* 0x000fe20000000000 */
[----:B------:R-:W-:Y:S01]  /*0920*/  NOP ;  /* 0x0000000000007918 */ /* 0x000fe20000000000 */
[----:B------:R-:W-:Y:S01]  /*0930*/  USEL UR61, UR61, 0x2, !UP0 ;  /* 0x000000023d3d7887 */ /* 0x000fe2000c000000 */
[----:B------:R-:W-:Y:S01]  /*0940*/  BSSY B9, `(.L_x_445) ;  /* 0x0001f5d000097945 */ /* 0x000fe20003800000 */
[----:B------:R-:W-:Y:S01]  /*0950*/  ULDC.64 UR56, c[0x0][0x208] ;  /* 0x0000820000387ab9 */ /* 0x000fe20000000a00 */
[----:B012-4-:R-:W-:Y:S07]  /*0960*/  BAR.SYNC.DEFER_BLOCKING 0x0 ;  /* 0x0000000000007b1d */ /* 0x017fee0000010000 */
[----:B------:R-:W-:Y:S05]  /*0970*/  @!P0 BRA `(.L_x_446) ;  /* 0x0000018800b48947 */ /* 0x000fea0003800000 */
.L_x_447:
[----:B------:R-:W-:-:S08]  /*0980*/  NOP ;  /* 0x0000000000007918 */ /* 0x000fd00000000000 */
[----:B------:R-:W0:Y:S02]  /*0990*/  USETMAXREG.TRY_ALLOC.CTAPOOL UP0, 0xe8 ;  /* 0x000000e8000079c8 */ /* 0x000e240008000600 */
[----:B0-----:R-:W-:-:S13]  /*09a0*/  PLOP3.LUT P0, PT, PT, PT, UP0, 0x80, 0x0 ;  /* 0x000000000000781c */ /* 0x001fda0003f0f008 */
[----:B------:R-:W-:Y:S05]  /*09b0*/  @!P0 BRA `(.L_x_447) ;  /* 0xfffffffc00f08947 */ /* 0x000fea000383ffff */
[----:B------:R-:W0:Y:S08]  /*09c0*/  S2UR UR4, SR_CgaCtaId ;  /* 0x00000000000479c3 */ /* 0x000e300000008800 */
[----:B------:R-:W-:Y:S06]  /*09d0*/  BAR.ARV 0x8, 0x180 ;  /* 0x0206000000007b1d */ /* 0x000fec0000002000 */
[----:B------:R-:W-:-:S02]  /*09e0*/  MOV R18, 0x400 ;  /* 0x0000040000127802 */ /* 0x000fc40000000f00 */
[----:B------:R-:W-:Y:S01]  /*09f0*/  BAR.SYNC.DEFER_BLOCKING 0x5, 0x180 ;  /* 0x0146000000007b1d */ /* 0x000fe20000010000 */
[----:B0-----:R-:W-:-:S05]  /*0a00*/  IMAD.U32 R221, RZ, RZ, UR4 ;  /* 0x00000004ffdd7e24 */ /* 0x001fca000f8e00ff */
[----:B------:R-:W-:Y:S01]  /*0a10*/  ULDC UR4, c[0x0][0xc3c] ;  /* 0x00030f0000047ab9 */ /* 0x000fe20000000800 */
[----:B------:R-:W-:-:S05]  /*0a20*/  LEA R18, R221, R18, 0x18 ;  /* 0x00000012dd127211 */ /* 0x000fca00078ec0ff */
[----:B------:R-:W0:Y:S01]  /*0a30*/  LDS.128 R28, [R18+0x308d0] ;  /* 0x0308d000121c7984 */ /* 0x000e220000000c00 */
[----:B------:R-:W-:Y:S06]  /*0a40*/  BAR.ARV 0x4, 0x180 ;  /* 0x0106000000007b1d */ /* 0x000fec0000002000 */
[----:B0-----:R-:W-:-:S13]  /*0a50*/  ISETP.GE.AND P0, PT, R31, UR4, PT ;  /* 0x000000041f007c0c */ /* 0x001fda000bf06270 */
[----:B------:R-:W-:Y:S05]  /*0a60*/  @P0 BRA `(.L_x_448) ;  /* 0x000001f400280947 */ /* 0x000fea0003800000 */
[----:B------:R-:W-:Y:S01]  /*0a70*/  VIADD R15, R0, 0xffffff80 ;  /* 0xffffff80000f7836 */ /* 0x000fe20000000000 */
[----:B------:R-:W-:Y:S01]  /*0a80*/  R2UR UR60, R18 ;  /* 0x00000000123c72ca */ /* 0x000fe200000e0000 */
[----:B------:R-:W-:Y:S01]  /*0a90*/  IMAD.MOV.U32 R13, RZ, RZ, -0x2 ;  /* 0xfffffffeff0d7424 */ /* 0x000fe200078e00ff */
[----:B------:R-:W-:Y:S01]  /*0aa0*/  MOV R210, RZ ;  /* 0x000000ff00d27202 */ /* 0x000fe20000000f00 */
[----:B------:R-:W-:Y:S01]  /*0ab0*/  IMAD.MOV.U32 R19, RZ, RZ, RZ ;  /* 0x000000ffff137224 */ /* 0x000fe200078e00ff */
[----:B------:R-:W-:Y:S01]  /*0ac0*/  SHF.R.S32.HI R0, RZ, 0x1f, R15 ;  /* 0x0000001fff007819 */ /* 0x000fe2000001140f */
[----:B------:R-:W-:Y:S01]  /*0ad0*/  IMAD.MOV.U32 R203, RZ, RZ, RZ ;  /* 0x000000ffffcb7224 */ /* 0x000fe200078e00ff */
[----:B------:R-:W-:Y:S01]  /*0ae0*/  ULOP3.LUT UR59, UR61, 0x1, URZ, 0xfc, !UPT ;  /* 0x000000013d3b7892 */ /* 0x000fe2000f8efc3f */
[----:B------:R-:W-:Y:S01]  /*0af0*/  IMAD.MOV.U32 R219, RZ, RZ, RZ ;  /* 0x000000ffffdb7224 */ /* 0x000fe200078e00ff */
[CC--:B------:R-:W-:Y:S02]  /*0b00*/  LEA.HI R2, R0.reuse, R15.reuse, RZ, 0x7 ;  /* 0x0000000f00027211 */ /* 0x0c0fe400078f38ff */
[----:B------:R-:W-:-:S02]  /*0b10*/  LEA.HI R5, R0, R15, RZ, 0x5 ;  /* 0x0000000f00057211 */ /* 0x000fc400078f28ff */
[----:B------:R-:W-:Y:S01]  /*0b20*/  LOP3.LUT R3, R2, 0xffffff80, RZ, 0xc0, !PT ;  /* 0xffffff8002037812 */ /* 0x000fe200078ec0ff */
[----:B------:R-:W-:Y:S01]  /*0b30*/  UIADD3 UR60, UR60, 0x12400, URZ ;  /* 0x000124003c3c7890 */ /* 0x000fe2000fffe03f */
[----:B------:R-:W-:Y:S02]  /*0b40*/  SHF.R.S32.HI R5, RZ, 0x5, R5 ;  /* 0x00000005ff057819 */ /* 0x000fe40000011405 */
[----:B------:R-:W-:Y:S01]  /*0b50*/  SHF.R.S32.HI R12, RZ, 0x7, R2 ;  /* 0x00000007ff0c7819 */ /* 0x000fe20000011402 */
[----:B------:R-:W-:Y:S01]  /*0b60*/  IMAD.IADD R14, R15, 0x1, -R3 ;  /* 0x000000010f0e7824 */ /* 0x000fe200078e0a03 */
[----:B------:R-:W-:Y:S01]  /*0b70*/  LEA.HI R3, R0, R15, RZ, 0x4 ;  /* 0x0000000f00037211 */ /* 0x000fe200078f20ff */
[----:B------:R-:W-:Y:S01]  /*0b80*/  IMAD.SHL.U32 R217, R5, 0x200, RZ ;  /* 0x0000020005d97824 */ /* 0x000fe200078e00ff */
[----:B------:R-:W-:Y:S02]  /*0b90*/  LEA.HI R2, R2, R12, RZ, 0x1 ;  /* 0x0000000c02027211 */ /* 0x000fe400078f08ff */
[----:B------:R-:W-:-:S02]  /*0ba0*/  SHF.R.S32.HI R7, RZ, 0x1f, R14 ;  /* 0x0000001fff077819 */ /* 0x000fc4000001140e */
[----:B------:R-:W-:Y:S02]  /*0bb0*/  SHF.R.S32.HI R6, RZ, 0x4, R3 ;  /* 0x00000004ff067819 */ /* 0x000fe40000011403 */
[----:B------:R-:W-:Y:S02]  /*0bc0*/  LOP3.LUT R4, R3, 0x3fffff0, RZ, 0xc0, !PT ;  /* 0x03fffff003047812 */ /* 0x000fe400078ec0ff */
[----:B------:R-:W-:Y:S02]  /*0bd0*/  LEA.HI R8, R7, R14, RZ, 0x2 ;  /* 0x0000000e07087211 */ /* 0x000fe400078f10ff */
[----:B------:R-:W-:Y:S01]  /*0be0*/  LEA.HI R3, R3, R6, RZ, 0x1 ;  /* 0x0000000603037211 */ /* 0x000fe200078f08ff */
[----:B------:R-:W-:Y:S01]  /*0bf0*/  IMAD.IADD R4, R15, 0x1, -R4 ;  /* 0x000000010f047824 */ /* 0x000fe200078e0a04 */
[--C-:B------:R-:W-:Y:S02]  /*0c00*/  SHF.R.S32.HI R9, RZ, 0x2, R8.reuse ;  /* 0x00000002ff097819 */ /* 0x100fe40000011408 */
[----:B------:R-:W-:Y:S01]  /*0c10*/  SHF.R.S32.HI R10, RZ, 0x1f, R8 ;  /* 0x0000001fff0a7819 */ /* 0x000fe20000011408 */
[----:B------:R-:W-:Y:S01]  /*0c20*/  IMAD R4, R5, 0x10, R4 ;  /* 0x0000001005047824 */ /* 0x000fe200078e0204 */
[----:B------:R-:W-:-:S02]  /*0c30*/  LOP3.LUT R3, R3, 0x1ffffffe, RZ, 0xc0, !PT ;  /* 0x1ffffffe03037812 */ /* 0x000fc400078ec0ff */
[----:B------:R-:W-:Y:S02]  /*0c40*/  LEA.HI R10, R10, R9, RZ, 0x3 ;  /* 0x000000090a0a7211 */ /* 0x000fe400078f18ff */
[----:B------:R-:W-:Y:S01]  /*0c50*/  LOP3.LUT R8, R8, 0x7ffffffc, RZ, 0xc0, !PT ;  /* 0x7ffffffc08087812 */ /* 0x000fe200078ec0ff */
[----:B------:R-:W-:Y:S01]  /*0c60*/  IMAD.IADD R3, R6, 0x1, -R3 ;  /* 0x0000000106037824 */ /* 0x000fe200078e0a03 */
[----:B------:R-:W-:Y:S02]  /*0c70*/  LOP3.LUT R10, R10, 0xfffffff8, RZ, 0xc0, !PT ;  /* 0xfffffff80a0a7812 */ /* 0x000fe400078ec0ff */
[----:B------:R-:W-:Y:S01]  /*0c80*/  LEA.HI R7, R7, R14, RZ, 0x5 ;  /* 0x0000000e07077211 */ /* 0x000fe200078f28ff */
[----:B------:R-:W-:Y:S01]  /*0c90*/  IMAD R11, R4, 0x8, R3 ;  /* 0x00000008040b7824 */ /* 0x000fe200078e0203 */
[----:B------:R-:W-:Y:S01]  /*0ca0*/  LEA.HI R3, R0, R15, RZ, 0x2 ;  /* 0x0000000f00037211 */ /* 0x000fe200078f10ff */
[----:B------:R-:W-:Y:S01]  /*0cb0*/  IMAD.IADD R8, R14, 0x1, -R8 ;  /* 0x000000010e087824 */ /* 0x000fe200078e0a08 */
[----:B------:R-:W-:Y:S01]  /*0cc0*/  SHF.R.S32.HI R7, RZ, 0x5, R7 ;  /* 0x00000005ff077819 */ /* 0x000fe20000011407 */
[----:B------:R-:W-:Y:S01]  /*0cd0*/  IMAD.IADD R10, R9, 0x1, -R10 ;  /* 0x00000001090a7824 */ /* 0x000fe200078e0a0a */
[--C-:B------:R-:W-:Y:S01]  /*0ce0*/  SHF.R.S32.HI R202, RZ, 0x2, R3.reuse ;  /* 0x00000002ffca7819 */ /* 0x100fe20000011403 */
[----:B------:R-:W-:Y:S01]  /*0cf0*/  IMAD R4, R8, R13, 0x60 ;  /* 0x0000006008047424 */ /* 0x000fe200078e020d */
[----:B------:R-:W-:Y:S01]  /*0d00*/  SHF.R.S32.HI R9, RZ, 0x1f, R3 ;  /* 0x0000001fff097819 */ /* 0x000fe20000011403 */
[----:B------:R-:W-:Y:S01]  /*0d10*/  IMAD R7, R7, 0x10, R10 ;  /* 0x0000001007077824 */ /* 0x000fe200078e020a */
[----:B------:R-:W-:Y:S01]  /*0d20*/  LOP3.LUT R3, R3, 0xfffffffc, RZ, 0xc0, !PT ;  /* 0xfffffffc03037812 */ /* 0x000fe200078ec0ff */
[----:B------:R-:W-:Y:S01]  /*0d30*/  IMAD.SHL.U32 R20, R11, 0x8, RZ ;  /* 0x000000080b147824 */ /* 0x000fe200078e00ff */
[----:B------:R-:W-:Y:S01]  /*0d40*/  LOP3.LUT R2, R2, 0x3fffffe, RZ, 0xc0, !PT ;  /* 0x03fffffe02027812 */ /* 0x000fe200078ec0ff */
[----:B------:R0:W-:Y:S01]  /*0d50*/  STL [R1+0x74], R4 ;  /* 0x0000740401007387 */ /* 0x0001e20000100800 */
[----:B------:R-:W-:-:S02]  /*0d60*/  IADD3 R14, R15, -R3, RZ ;  /* 0x800000030f0e7210 */ /* 0x000fc40007ffe0ff */
[----:B------:R-:W-:Y:S01]  /*0d70*/  LEA.HI R9, R9, R202, RZ, 0x3 ;  /* 0x000000ca09097211 */ /* 0x000fe200078f18ff */
[----:B------:R-:W-:Y:S01]  /*0d80*/  IMAD.IADD R2, R12, 0x1, -R2 ;  /* 0x000000010c027824 */ /* 0x000fe200078e0a02 */
[----:B------:R-:W-:Y:S01]  /*0d90*/  LEA.HI R0, R0, R15, RZ, 0x3 ;  /* 0x0000000f00007211 */ /* 0x000fe200078f18ff */
[----:B------:R-:W-:Y:S01]  /*0da0*/  IMAD.SHL.U32 R196, R14, 0x4, RZ ;  /* 0x000000040ec47824 */ /* 0x000fe200078e00ff */
[----:B------:R-:W-:Y:S01]  /*0db0*/  LOP3.LUT R9, R9, 0xfffffff8, RZ, 0xc0, !PT ;  /* 0xfffffff809097812 */ /* 0x000fe200078ec0ff */
[----:B------:R-:W-:Y:S01]  /*0dc0*/  IMAD R10, R2, 0x40, R7 ;  /* 0x00000040020a7824 */ /* 0x000fe200078e0207 */
[----:B------:R-:W-:Y:S01]  /*0dd0*/  LOP3.LUT R225, R0, 0xfffffff8, RZ, 0xc0, !PT ;  /* 0xfffffff800e17812 */ /* 0x000fe200078ec0ff */
[----:B0-----:R-:W-:Y:S01]  /*0de0*/  VIADD R4, R202, 0x40 ;  /* 0x00000040ca047836 */ /* 0x001fe20000000000 */
[----:B------:R-:W-:Y:S01]  /*0df0*/  SHF.R.S32.HI R0, RZ, 0x3, R0 ;  /* 0x00000003ff007819 */ /* 0x000fe20000011400 */
[C---:B------:R-:W-:Y:S01]  /*0e00*/  VIADD R205, R196.reuse, 0x20 ;  /* 0x00000020c4cd7836 */ /* 0x040fe20000000000 */
[----:B------:R-:W-:Y:S01]  /*0e10*/  STL [R1+0x70], R10 ;  /* 0x0000700a01007387 */ /* 0x000fe20000100800 */
[C---:B------:R-:W-:Y:S01]  /*0e20*/  VIADD R208, R196.reuse, 0x40 ;  /* 0x00000040c4d07836 */ /* 0x040fe20000000000 */
[----:B------:R-:W-:Y:S01]  /*0e30*/  SHF.R.S32.HI R2, RZ, 0x1f, R4 ;  /* 0x0000001fff027819 */ /* 0x000fe20000011404 */
[----:B------:R-:W-:Y:S01]  /*0e40*/  IMAD.IADD R194, R196, 0x1, R205 ;  /* 0x00000001c4c27824 */ /* 0x000fe200078e02cd */
[----:B------:R-:W-:Y:S01]  /*0e50*/  STL [R1+0x4], RZ ;  /* 0x000004ff01007387 */ /* 0x000fe20000100800 */
[----:B------:R-:W-:Y:S01]  /*0e60*/  IMAD.IADD R223, R202, 0x1, -R9 ;  /* 0x00000001cadf7824 */ /* 0x000fe200078e0a09 */
[----:B------:R-:W-:Y:S01]  /*0e70*/  LEA.HI R2, R2, R4, RZ, 0x3 ;  /* 0x0000000402027211 */ /* 0x000fe200078f18ff */
[----:B------:R-:W-:Y:S01]  /*0e80*/  IMAD.IADD R193, R196, 0x1, R208 ;  /* 0x00000001c4c17824 */ /* 0x000fe200078e02d0 */
[----:B------:R-:W-:Y:S01]  /*0e90*/  SHF.R.S32.HI R3, RZ, 0x1f, R194 ;  /* 0x0000001fff037819 */ /* 0x000fe200000114c2 */
[----:B------:R-:W-:Y:S01]  /*0ea0*/  IMAD.SHL.U32 R204, R4, 0x40, RZ ;  /* 0x0000004004cc7824 */ /* 0x000fe200078e00ff */
[----:B------:R-:W-:Y:S01]  /*0eb0*/  STL [R1+0x7c], R20 ;  /* 0x00007c1401007387 */ /* 0x000fe20000100800 */
[----:B------:R-:W-:Y:S01]  /*0ec0*/  IMAD.SHL.U32 R2, R2, 0x40, RZ ;  /* 0x0000004002027824 */ /* 0x000fe200078e00ff */
[-C--:B------:R-:W-:Y:S01]  /*0ed0*/  LEA.HI R195, R3, R194.reuse, RZ, 0x3 ;  /* 0x000000c203c37211 */ /* 0x080fe200078f18ff */
[----:B------:R-:W-:Y:S01]  /*0ee0*/  IMAD.SHL.U32 R215, R223, 0x40, RZ ;  /* 0x00000040dfd77824 */ /* 0x000fe200078e00ff */
[----:B------:R-:W-:Y:S01]  /*0ef0*/  LEA.HI R3, R3, R194, RZ, 0x6 ;  /* 0x000000c203037211 */ /* 0x000fe200078f30ff */
[----:B------:R-:W-:Y:S01]  /*0f00*/  VIADD R207, R196, 0x10 ;  /* 0x00000010c4cf7836 */ /* 0x000fe20000000000 */
[----:B------:R-:W-:Y:S01]  /*0f10*/  LOP3.LUT R218, R2, 0xfffffe00, RZ, 0xc0, !PT ;  /* 0xfffffe0002da7812 */ /* 0x000fe200078ec0ff */
[----:B------:R-:W-:Y:S01]  /*0f20*/  VIADD R206, R196, 0x30 ;  /* 0x00000030c4ce7836 */ /* 0x000fe20000000000 */
[----:B------:R-:W-:Y:S01]  /*0f30*/  SHF.R.S32.HI R2, RZ, 0x1f, R193 ;  /* 0x0000001fff027819 */ /* 0x000fe200000114c1 */
[----:B------:R-:W-:Y:S01]  /*0f40*/  IMAD.SHL.U32 R16, R14, 0x8, RZ ;  /* 0x000000080e107824 */ /* 0x000fe200078e00ff */
[----:B------:R-:W-:Y:S01]  /*0f50*/  LOP3.LUT R204, R204, 0x1c0, RZ, 0xc0, !PT ;  /* 0x000001c0cccc7812 */ /* 0x000fe200078ec0ff */
[----:B------:R-:W-:Y:S01]  /*0f60*/  VIADD R209, R196, 0x50 ;  /* 0x00000050c4d17836 */ /* 0x000fe20000000000 */
[----:B------:R-:W-:Y:S01]  /*0f70*/  LOP3.LUT R215, R215, 0x1c0, RZ, 0xc0, !PT ;  /* 0x000001c0d7d77812 */ /* 0x000fe200078ec0ff */
[----:B------:R-:W-:Y:S01]  /*0f80*/  IMAD.IADD R225, R15, 0x1, -R225 ;  /* 0x000000010fe17824 */ /* 0x000fe200078e0ae1 */
[-C--:B------:R-:W-:Y:S01]  /*0f90*/  LEA.HI R4, R2, R193.reuse, RZ, 0x6 ;  /* 0x000000c102047211 */ /* 0x080fe200078f30ff */
[----:B------:R-:W-:Y:S01]  /*0fa0*/  VIADD R23, R16, 0x60 ;  /* 0x0000006010177836 */ /* 0x000fe20000000000 */
[----:B------:R-:W-:Y:S01]  /*0fb0*/  LEA.HI R198, R2, R193, RZ, 0x3 ;  /* 0x000000c102c67211 */ /* 0x000fe200078f18ff */
[----:B------:R-:W-:Y:S01]  /*0fc0*/  IMAD.SHL.U32 R2, R3, 0x80, RZ ;  /* 0x0000008003027824 */ /* 0x000fe200078e00ff */
[----:B------:R-:W-:Y:S01]  /*0fd0*/  SHF.R.U32.HI R12, RZ, 0x3, R204 ;  /* 0x00000003ff0c7819 */ /* 0x000fe200000116cc */
[----:B------:R-:W-:Y:S01]  /*0fe0*/  IMAD.SHL.U32 R4, R4, 0x80, RZ ;  /* 0x0000008004047824 */ /* 0x000fe200078e00ff */
[----:B------:R-:W-:Y:S01]  /*0ff0*/  SHF.R.U32.HI R216, RZ, 0x3, R215 ;  /* 0x00000003ffd87819 */ /* 0x000fe200000116d7 */
[C---:B------:R-:W-:Y:S01]  /*1000*/  VIADD R22, R16.reuse, 0x80 ;  /* 0x0000008010167836 */ /* 0x040fe20000000000 */
[--C-:B------:R-:W-:Y:S01]  /*1010*/  LOP3.LUT R3, R215, 0x38, R195.reuse, 0xf8, !PT ;  /* 0x00000038d7037812 */ /* 0x100fe200078ef8c3 */
[----:B------:R-:W-:Y:S01]  /*1020*/  VIADD R192, R16, 0xa0 ;  /* 0x000000a010c07836 */ /* 0x000fe20000000000 */
[----:B------:R-:W-:Y:S01]  /*1030*/  LOP3.LUT R6, R204, 0x38, R195, 0xf8, !PT ;  /* 0x00000038cc067812 */ /* 0x000fe200078ef8c3 */
[----:B------:R-:W-:Y:S01]  /*1040*/  IMAD.SHL.U32 R222, R225, 0x8, RZ ;  /* 0x00000008e1de7824 */ /* 0x000fe200078e00ff */
[----:B------:R-:W-:-:S02]  /*1050*/  LOP3.LUT R2, R2, 0xffffe000, RZ, 0xc0, !PT ;  /* 0xffffe00002027812 */ /* 0x000fc400078ec0ff */
[----:B------:R-:W-:Y:S01]  /*1060*/  LOP3.LUT R3, R3, R216, RZ, 0x3c, !PT ;  /* 0x000000d803037212 */ /* 0x000fe200078e3cff */
[----:B------:R-:W-:Y:S01]  /*1070*/  VIADD R224, R222, 0x80 ;  /* 0x00000080dee07836 */ /* 0x000fe20000000000 */
[----:B------:R-:W-:Y:S02]  /*1080*/  LOP3.LUT R7, R6, R12, RZ, 0x3c, !PT ;  /* 0x0000000c06077212 */ /* 0x000fe400078e3cff */
[--C-:B------:R-:W-:Y:S02]  /*1090*/  LOP3.LUT R5, R215, 0x38, R198.reuse, 0xf8, !PT ;  /* 0x00000038d7057812 */ /* 0x100fe400078ef8c6 */
[----:B------:R-:W-:Y:S02]  /*10a0*/  LOP3.LUT R8, R204, 0x38, R198, 0xf8, !PT ;  /* 0x00000038cc087812 */ /* 0x000fe400078ef8c6 */
[-C--:B------:R-:W-:Y:S02]  /*10b0*/  IADD3 R3, R3, R2.reuse, R217 ;  /* 0x0000000203037210 */ /* 0x080fe40007ffe0d9 */
[----:B------:R-:W-:-:S02]  /*10c0*/  IADD3 R7, R7, R2, R218 ;  /* 0x0000000207077210 */ /* 0x000fc40007ffe0da */
[----:B------:R-:W-:Y:S02]  /*10d0*/  LEA.HI R2, R14, R14, RZ, 0x1 ;  /* 0x0000000e0e027211 */ /* 0x000fe400078f08ff */
[----:B------:R-:W-:Y:S02]  /*10e0*/  LOP3.LUT R4, R4, 0xffffe000, RZ, 0xc0, !PT ;  /* 0xffffe00004047812 */ /* 0x000fe400078ec0ff */
[----:B------:R-:W-:Y:S02]  /*10f0*/  LOP3.LUT R5, R5, R216, RZ, 0x3c, !PT ;  /* 0x000000d805057212 */ /* 0x000fe400078e3cff */
[----:B------:R-:W-:Y:S02]  /*1100*/  LOP3.LUT R9, R8, R12, RZ, 0x3c, !PT ;  /* 0x0000000c08097212 */ /* 0x000fe400078e3cff */
[----:B------:R-:W-:Y:S02]  /*1110*/  LOP3.LUT R2, R2, 0x1ffffffe, RZ, 0xc0, !PT ;  /* 0x1ffffffe02027812 */ /* 0x000fe400078ec0ff */
[----:B------:R-:W-:-:S02]  /*1120*/  IADD3 R6, R5, R4, R217 ;  /* 0x0000000405067210 */ /* 0x000fc40007ffe0d9 */
[----:B------:R-:W-:Y:S01]  /*1130*/  IADD3 R9, R9, R4, R218 ;  /* 0x0000000409097210 */ /* 0x000fe20007ffe0da */
[----:B------:R-:W-:Y:S01]  /*1140*/  IMAD.IADD R2, R14, 0x1, -R2 ;  /* 0x000000010e027824 */ /* 0x000fe200078e0a02 */
[----:B------:R-:W-:Y:S02]  /*1150*/  SHF.R.S32.HI R0, RZ, 0x1f, R207 ;  /* 0x0000001fff007819 */ /* 0x000fe400000114cf */
[----:B------:R-:W-:Y:S02]  /*1160*/  SHF.R.S32.HI R4, RZ, 0x1f, R205 ;  /* 0x0000001fff047819 */ /* 0x000fe400000114cd */
[----:B------:R-:W-:Y:S02]  /*1170*/  SHF.R.S32.HI R13, RZ, 0x1f, R206 ;  /* 0x0000001fff0d7819 */ /* 0x000fe400000114ce */
[----:B------:R-:W-:Y:S02]  /*1180*/  SHF.L.U64.HI R14, R207, 0x1, R0 ;  /* 0x00000001cf0e7819 */ /* 0x000fe40000010200 */
[----:B------:R-:W-:-:S02]  /*1190*/  SHF.L.U64.HI R11, R205, 0x1, R4 ;  /* 0x00000001cd0b7819 */ /* 0x000fc40000010204 */
[----:B------:R-:W-:Y:S01]  /*11a0*/  SHF.R.S32.HI R15, RZ, 0x1f, R208 ;  /* 0x0000001fff0f7819 */ /* 0x000fe200000114d0 */
[----:B------:R-:W-:Y:S01]  /*11b0*/  STL [R1+0x48], R14 ;  /* 0x0000480e01007387 */ /* 0x000fe20000100800 */
[----:B------:R-:W-:Y:S02]  /*11c0*/  SHF.L.U64.HI R0, R206, 0x1, R13 ;  /* 0x00000001ce007819 */ /* 0x000fe4000001020d */
[----:B------:R-:W-:Y:S01]  /*11d0*/  LOP3.LUT R5, R204, 0x38, R16, 0xf8, !PT ;  /* 0x00000038cc057812 */ /* 0x000fe200078ef810 */
[----:B------:R-:W-:Y:S01]  /*11e0*/  STL [R1+0x4c], R11 ;  /* 0x00004c0b01007387 */ /* 0x000fe20000100800 */
[----:B------:R-:W-:Y:S02]  /*11f0*/  SHF.R.S32.HI R8, RZ, 0x1f, R209 ;  /* 0x0000001fff087819 */ /* 0x000fe400000114d1 */
[----:B------:R-:W-:Y:S01]  /*1200*/  SHF.L.U64.HI R4, R208, 0x1, R15 ;  /* 0x00000001d0047819 */ /* 0x000fe2000001020f */
[----:B------:R0:W-:Y:S01]  /*1210*/  STL [R1+0x50], R0 ;  /* 0x0000500001007387 */ /* 0x0001e20000100800 */
[----:B------:R-:W-:-:S02]  /*1220*/  LOP3.LUT R5, R218, R5, R12, 0xf6, !PT ;  /* 0x00000005da057212 */ /* 0x000fc400078ef60c */
[----:B------:R-:W-:Y:S01]  /*1230*/  LEA R3, R3, UR60, 0x1 ;  /* 0x0000003c03037c11 */ /* 0x000fe2000f8e08ff */
[----:B------:R1:W-:Y:S01]  /*1240*/  STL [R1+0x54], R4 ;  /* 0x0000540401007387 */ /* 0x0003e20000100800 */
[----:B------:R-:W-:Y:S02]  /*1250*/  SHF.R.S32.HI R17, RZ, 0x1f, R16 ;  /* 0x0000001fff117819 */ /* 0x000fe40000011410 */
[----:B------:R-:W-:Y:S02]  /*1260*/  SHF.R.S32.HI R201, RZ, 0x1f, R23 ;  /* 0x0000001fffc97819 */ /* 0x000fe40000011417 */
[----:B------:R-:W-:Y:S02]  /*1270*/  SHF.R.S32.HI R200, RZ, 0x1f, R22 ;  /* 0x0000001fffc87819 */ /* 0x000fe40000011416 */
[----:B0-----:R-:W-:Y:S02]  /*1280*/  SHF.L.U64.HI R0, R209, 0x1, R8 ;  /* 0x00000001d1007819 */ /* 0x001fe40000010208 */
[----:B------:R-:W-:-:S02]  /*1290*/  SHF.R.S32.HI R199, RZ, 0x1f, R192 ;  /* 0x0000001fffc77819 */ /* 0x000fc400000114c0 */
[----:B-1----:R-:W-:Y:S01]  /*12a0*/  LEA R4, R5, UR60, 0x1 ;  /* 0x0000003c05047c11 */ /* 0x002fe2000f8e08ff */
[----:B------:R0:W-:Y:S01]  /*12b0*/  STL [R1+0x58], R0 ;  /* 0x0000580001007387 */ /* 0x0001e20000100800 */
[----:B------:R-:W-:Y:S02]  /*12c0*/  SHF.R.S32.HI R195, RZ, 0x3, R195 ;  /* 0x00000003ffc37819 */ /* 0x000fe400000114c3 */
[----:B------:R-:W-:Y:S01]  /*12d0*/  SHF.R.S32.HI R198, RZ, 0x3, R198 ;  /* 0x00000003ffc67819 */ /* 0x000fe200000114c6 */
[----:B------:R1:W-:Y:S04]  /*12e0*/  STL [R1+0x68], R4 ;  /* 0x0000680401007387 */ /* 0x0003e80000100800 */
[----:B------:R2:W-:Y:S01]  /*12f0*/  STL [R1+0x6c], R3 ;  /* 0x00006c0301007387 */ /* 0x0005e20000100800 */
[----:B0-----:R-:W-:-:S02]  /*1300*/  LEA R0, R7, UR60, 0x1 ;  /* 0x0000003c07007c11 */ /* 0x001fc4000f8e08ff */
[----:B-1----:R-:W-:-:S03]  /*1310*/  LEA R4, R6, UR60, 0x1 ;  /* 0x0000003c06047c11 */ /* 0x002fc6000f8e08ff */
[----:B------:R0:W-:Y:S01]  /*1320*/  STL [R1+0x60], R0 ;  /* 0x0000600001007387 */ /* 0x0001e20000100800 */
[----:B--2---:R-:W-:-:S03]  /*1330*/  LEA R3, R9, UR60, 0x1 ;  /* 0x0000003c09037c11 */ /* 0x004fc6000f8e08ff */
[----:B------:R1:W-:Y:S01]  /*1340*/  STL [R1+0x64], R4 ;  /* 0x0000640401007387 */ /* 0x0003e20000100800 */
[----:B0-----:R-:W-:-:S05]  /*1350*/  IMAD R0, R2, 0x8, R10 ;  /* 0x0000000802007824 */ /* 0x001fca00078e020a */
[----:B------:R1:W-:Y:S04]  /*1360*/  STL [R1+0x78], R0 ;  /* 0x0000780001007387 */ /* 0x0003e80000100800 */
[----:B------:R1:W-:Y:S02]  /*1370*/  STL [R1+0x5c], R3 ;  /* 0x00005c0301007387 */ /* 0x0003e40000100800 */
.L_x_663:
[----:B01-34-:R-:W0:Y:S01]  /*1380*/  LDC.64 R2, c[0x0][0xc88] ;  /* 0x00032200ff027b82 */ /* 0x01be220000000a00 */
[----:B------:R-:W-:Y:S01]  /*1390*/  ULDC.64 UR4, c[0x0][0xa28] ;  /* 0x00028a0000047ab9 */ /* 0x000fe20000000a00 */
[----:B------:R-:W-:Y:S01]  /*13a0*/  ULDC.64 UR8, c[0x0][0xa18] ;  /* 0x0002860000087ab9 */ /* 0x000fe20000000a00 */
[----:B------:R-:W-:Y:S01]  /*13b0*/  ULDC.64 UR6, c[0x0][0xa08] ;  /* 0x0002820000067ab9 */ /* 0x000fe20000000a00 */
[----:B0-----:R-:W-:-:S05]  /*13c0*/  IMAD.WIDE R2, R31, 0x4, R2 ;  /* 0x000000041f027825 */ /* 0x001fca00078e0202 */
[----:B------:R-:W2:Y:S01]  /*13d0*/  LDG.E R229, desc[UR56][R2.64] ;  /* 0x0000003802e57981 */ /* 0x000ea2000c1e1900 */
[----:B------:R-:W-:Y:S01]  /*13e0*/  ISETP.NE.U32.AND P2, PT, RZ, UR4, PT ;  /* 0x00000004ff007c0c */ /* 0x000fe2000bf45070 */
[----:B------:R-:W-:Y:S01]  /*13f0*/  IMAD.MOV.U32 R9, RZ, RZ, RZ ;  /* 0x000000ffff097224 */ /* 0x000fe200078e00ff */
[----:B------:R-:W-:Y:S02]  /*1400*/  ISETP.NE.U32.AND P1, PT, RZ, UR8, PT ;  /* 0x00000008ff007c0c */ /* 0x000fe4000bf25070 */
[----:B------:R-:W-:Y:S02]  /*1410*/  ISETP.NE.AND.EX P2, PT, RZ, UR5, PT, P2 ;  /* 0x00000005ff007c0c */ /* 0x000fe4000bf45320 */
[----:B------:R-:W-:Y:S02]  /*1420*/  ISETP.NE.AND.EX P1, PT, RZ, UR9, PT, P1 ;  /* 0x00000009ff007c0c */ /* 0x000fe4000bf25310 */
[----:B------:R-:W-:Y:S02]  /*1430*/  ISETP.NE.U32.AND P0, PT, RZ, UR6, PT ;  /* 0x00000006ff007c0c */ /* 0x000fe4000bf05070 */
[----:B------:R-:W-:-:S02]  /*1440*/  MOV R27, RZ ;  /* 0x000000ff001b7202 */ /* 0x000fc40000000f00 */
[----:B------:R-:W-:Y:S02]  /*1450*/  ISETP.NE.AND.EX P0, PT, RZ, UR7, PT, P0 ;  /* 0x00000007ff007c0c */ /* 0x000fe4000bf05300 */
[----:B--2---:R-:W-:Y:S01]  /*1460*/  SHF.R.S32.HI R0, RZ, 0x1f, R229 ;  /* 0x0000001fff007819 */ /* 0x004fe200000114e5 */
[C---:B------:R-:W-:Y:S02]  /*1470*/  IMAD.SHL.U32 R227, R229.reuse, 0x4, RZ ;  /* 0x00000004e5e37824 */ /* 0x040fe400078e00ff */
[C---:B------:R-:W-:Y:S02]  /*1480*/  @P2 LEA R2, P3, R229.reuse, UR4, 0x2 ;  /* 0x00000004e5022c11 */ /* 0x040fe4000f8610ff */
[C-C-:B------:R-:W-:Y:S01]  /*1490*/  SHF.L.U64.HI R228, R229.reuse, 0x2, R0.reuse ;  /* 0x00000002e5e47819 */ /* 0x140fe20000010200 */
[----:B------:R0:W-:Y:S01]  /*14a0*/  STL [R1+0x44], R0 ;  /* 0x0000440001007387 */ /* 0x0001e20000100800 */
[----:B------:R-:W-:Y:S01]  /*14b0*/  @P2 LEA.HI.X R3, R229, UR5, R0, 0x2, P3 ;  /* 0x00000005e5032c11 */ /* 0x000fe200098f1400 */
[----:B------:R-:W-:Y:S01]  /*14c0*/  ULDC UR4, c[0x0][0x288] ;  /* 0x0000a20000047ab9 */ /* 0x000fe20000000800 */
[----:B------:R-:W-:-:S03]  /*14d0*/  IADD3 R6, P4, R227, UR6, RZ ;  /* 0x00000006e3067c10 */ /* 0x000fc6000ff9e0ff */
[----:B------:R0:W5:Y:S01]  /*14e0*/  @P2 LDG.E R9, desc[UR56][R2.64] ;  /* 0x0000003802092981 */ /* 0x000162000c1e1900 */
[----:B------:R-:W-:Y:S01]  /*14f0*/  @P1 IADD3 R4, P2, R227, UR8, RZ ;  /* 0x00000008e3041c10 */ /* 0x000fe2000ff5e0ff */
[----:B------:R-:W-:Y:S01]  /*1500*/  IMAD.U32 R140, RZ, RZ, UR4 ;  /* 0x00000004ff8c7e24 */ /* 0x000fe2000f8e00ff */
[C---:B------:R-:W-:Y:S01]  /*1510*/  IADD3.X R7, R228.reuse, UR7, RZ, P4, !PT ;  /* 0x00000007e4077c10 */ /* 0x040fe2000a7fe4ff */
[----:B------:R0:W-:Y:S01]  /*1520*/  STL [R1+0x40], R29 ;  /* 0x0000401d01007387 */ /* 0x0001e20000100800 */
[----:B------:R-:W-:Y:S01]  /*1530*/  @P1 IADD3.X R5, R228, UR9, RZ, P2, !PT ;  /* 0x00000009e4051c10 */ /* 0x000fe200097fe4ff */
[----:B------:R-:W-:Y:S01]  /*1540*/  ULDC.64 UR4, c[0x0][0x418] ;  /* 0x0001060000047ab9 */ /* 0x000fe20000000a00 */
[----:B------:R-:W-:Y:S01]  /*1550*/  ULDC.64 UR8, c[0x0][0xa20] ;  /* 0x0002880000087ab9 */ /* 0x000fe20000000a00 */
[----:B------:R0:W5:Y:S04]  /*1560*/  @P0 LDG.E R27, desc[UR56][R6.64] ;  /* 0x00000038061b0981 */ /* 0x000168000c1e1900 */
[----:B------:R0:W5:Y:S01]  /*1570*/  @P1 LDG.E R140, desc[UR56][R4.64] ;  /* 0x00000038048c1981 */ /* 0x000162000c1e1900 */
[----:B------:R-:W-:-:S03]  /*1580*/  UISETP.NE.U32.AND UP0, UPT, UR4, URZ, UPT ;  /* 0x0000003f0400728c */ /* 0x000fc6000bf05070 */
[----:B------:R-:W-:Y:S01]  /*1590*/  ULDC UR4, c[0x0][0x424] ;  /* 0x0001090000047ab9 */ /* 0x000fe20000000800 */
[----:B------:R-:W-:Y:S01]  /*15a0*/  UISETP.NE.AND.EX UP0, UPT, UR5, URZ, UPT, UP0 ;  /* 0x0000003f0500728c */ /* 0x000fe2000bf05300 */
[----:B------:R-:W-:Y:S02]  /*15b0*/  ISETP.NE.U32.AND P2, PT, RZ, UR8, PT ;  /* 0x00000008ff007c0c */ /* 0x000fe4000bf45070 */
[----:B------:R-:W-:Y:S01]  /*15c0*/  ULDC UR5, c[0x0][0x2f0] ;  /* 0x0000bc0000057ab9 */ /* 0x000fe20000000800 */
[----:B------:R-:W-:Y:S01]  /*15d0*/  USEL UR4, UR4, 0x1, UP0 ;  /* 0x0000000104047887 */ /* 0x000fe20008000000 */
[----:B------:R-:W-:-:S03]  /*15e0*/  ISETP.NE.AND.EX P2, PT, RZ, UR9, PT, P2 ;  /* 0x00000009ff007c0c */ /* 0x000fc6000bf45320 */
[----:B------:R-:W-:-:S03]  /*15f0*/  UIMAD UR4, UR4, UR5, URZ ;  /* 0x00000005040472a4 */ /* 0x000fc6000f8e023f */
[----:B------:R-:W-:Y:S01]  /*1600*/  ULDC UR5, c[0x0][0x348] ;  /* 0x0000d20000057ab9 */ /* 0x000fe20000000800 */
[----:B------:R-:W-:Y:S02]  /*1610*/  IMAD.MOV.U32 R226, RZ, RZ, R30 ;  /* 0x000000ffffe27224 */ /* 0x000fe400078e001e */
[----:B------:R-:W-:Y:S01]  /*1620*/  IMAD.MOV.U32 R25, RZ, RZ, R229 ;  /* 0x000000ffff197224 */ /* 0x000fe200078e00e5 */
[----:B0-----:R-:W-:Y:S06]  /*1630*/  @P1 BRA `(.L_x_449) ;  /* 0x0000000000241947 */ /* 0x001fec0003800000 */
[----:B------:R-:W-:Y:S02]  /*1640*/  ULDC.64 UR6, c[0x0][0xa00] ;  /* 0x0002800000067ab9 */ /* 0x000fe40000000a00 */
[----:B------:R-:W-:-:S04]  /*1650*/  ISETP.NE.U32.AND P1, PT, RZ, UR6, PT ;  /* 0x00000006ff007c0c */ /* 0x000fc8000bf25070 */
[----:B------:R-:W-:-:S13]  /*1660*/  ISETP.NE.AND.EX P1, PT, RZ, UR7, PT, P1 ;  /* 0x00000007ff007c0c */ /* 0x000fda000bf25310 */
[----:B------:R-:W-:Y:S05]  /*1670*/  @!P1 BRA `(.L_x_449) ;  /* 0x0000000000149947 */ /* 0x000fea0003800000 */
[----:B------:R-:W0:Y:S02]  /*1680*/  LDC.64 R2, c[0x0][0xa00] ;  /* 0x00028000ff027b82 */ /* 0x000e240000000a00 */
[----:B0-----:R-:W-:-:S05]  /*1690*/  IMAD.WIDE R2, R25, 0x4, R2 ;  /* 0x0000000419027825 */ /* 0x001fca00078e0202 */
[----:B-----5:R-:W2:Y:S04]  /*16a0*/  LDG.E R140, desc[UR56][R2.64] ;  /* 0x00000038028c7981 */ /* 0x020ea8000c1e1900 */
[----:B------:R-:W2:Y:S02]  /*16b0*/  LDG.E R5, desc[UR56][R2.64+0x4] ;  /* 0x0000043802057981 */ /* 0x000ea4000c1e1900 */
[----:B--2---:R-:W-:-:S07]  /*16c0*/  IMAD.IADD R140, R5, 0x1, -R140 ;  /* 0x00000001058c7824 */ /* 0x004fce00078e0a8c */
.L_x_449:
[----:B------:R-:W-:Y:S02]  /*16d0*/  IMAD.U32 R24, RZ, RZ, UR5 ;  /* 0x00000005ff187e24 */ /* 0x000fe4000f8e00ff */
[----:B------:R-:W-:Y:S01]  /*16e0*/  IMAD.U32 R26, RZ, RZ, UR4 ;  /* 0x00000004ff1a7e24 */ /* 0x000fe2000f8e00ff */
[----:B------:R-:W-:Y:S06]  /*16f0*/  @!P2 BRA `(.L_x_450) ;  /* 0x000000000010a947 */ /* 0x000fec0003800000 */
[----:B------:R-:W-:-:S04]  /*1700*/  IADD3 R2, P0, R227, UR8, RZ ;  /* 0x00000008e3027c10 */ /* 0x000fc8000ff1e0ff */
[----:B------:R-:W-:-:S05]  /*1710*/  IADD3.X R3, R228, UR9, RZ, P0, !PT ;  /* 0x00000009e4037c10 */ /* 0x000fca00087fe4ff */
[----:B------:R0:W5:Y:S01]  /*1720*/  LDG.E R26, desc[UR56][R2.64] ;  /* 0x00000038021a7981 */ /* 0x000162000c1e1900 */
[----:B------:R-:W-:Y:S05]  /*1730*/  BRA `(.L_x_451) ;  /* 0x0000000000107947 */ /* 0x000fea0003800000 */
.L_x_450:
[----:B------:R-:W-:Y:S05]  /*1740*/  @!P0 BRA `(.L_x_451) ;  /* 0x00000000000c8947 */ /* 0x000fea0003800000 */
[----:B------:R-:W2:Y:S04]  /*1750*/  LDG.E R3, desc[UR56][R6.64] ;  /* 0x0000003806037981 */ /* 0x000ea8000c1e1900 */
[----:B------:R-:W2:Y:S02]  /*1760*/  LDG.E R26, desc[UR56][R6.64+0x4] ;  /* 0x00000438061a7981 */ /* 0x000ea4000c1e1900 */
[----:B--2---:R-:W-:-:S07]  /*1770*/  IMAD.IADD R26, R26, 0x1, -R3 ;  /* 0x000000011a1a7824 */ /* 0x004fce00078e0a03 */
.L_x_451:
[----:B------:R-:W-:Y:S02]  /*1780*/  ULDC.64 UR4, c[0x0][0xa10] ;  /* 0x0002840000047ab9 */ /* 0x000fe40000000a00 */
[----:B------:R-:W-:-:S04]  /*1790*/  ISETP.NE.U32.AND P0, PT, RZ, UR4, PT ;  /* 0x00000004ff007c0c */ /* 0x000fc8000bf05070 */
[----:B------:R-:W-:Y:S01]  /*17a0*/  ISETP.NE.AND.EX P0, PT, RZ, UR5, PT, P0 ;  /* 0x00000005ff007c0c */ /* 0x000fe2000bf05300 */
[----:B------:R-:W-:-:S12]  /*17b0*/  ULDC.64 UR4, c[0x0][0xa30] ;  /* 0x00028c0000047ab9 */ /* 0x000fd80000000a00 */
[----:B0-----:R-:W0:Y:S02]  /*17c0*/  @P0 LDC.64 R2, c[0x0][0xa10] ;  /* 0x00028400ff020b82 */ /* 0x001e240000000a00 */
[----:B0-----:R-:W-:-:S05]  /*17d0*/  @P0 IMAD.WIDE R2, R25, 0x4, R2 ;  /* 0x0000000419020825 */ /* 0x001fca00078e0202 */
[----:B------:R-:W2:Y:S04]  /*17e0*/  @P0 LDG.E R0, desc[UR56][R2.64] ;  /* 0x0000003802000981 */ /* 0x000ea8000c1e1900 */
[----:B------:R-:W2:Y:S01]  /*17f0*/  @P0 LDG.E R7, desc[UR56][R2.64+0x4] ;  /* 0x0000043802070981 */ /* 0x000ea2000c1e1900 */
[----:B------:R-:W-:Y:S01]  /*1800*/  ISETP.NE.U32.AND P1, PT, RZ, UR4, PT ;  /* 0x00000004ff007c0c */ /* 0x000fe2000bf25070 */
[----:B-----5:R-:W-:-:S03]  /*1810*/  IMAD.MOV.U32 R136, RZ, RZ, R26 ;  /* 0x000000ffff887224 */ /* 0x020fc600078e001a */
[----:B------:R-:W-:-:S13]  /*1820*/  ISETP.NE.AND.EX P1, PT, RZ, UR5, PT, P1 ;  /* 0x00000005ff007c0c */ /* 0x000fda000bf25310 */
[----:B------:R-:W-:-:S04]  /*1830*/  @P1 IADD3 R4, P2, R227, UR4, RZ ;  /* 0x00000004e3041c10 */ /* 0x000fc8000ff5e0ff */
[----:B------:R-:W-:-:S05]  /*1840*/  @P1 IADD3.X R5, R228, UR5, RZ, P2, !PT ;  /* 0x00000005e4051c10 */ /* 0x000fca00097fe4ff */
[----:B------:R0:W5:Y:S01]  /*1850*/  @P1 LDG.E R136, desc[UR56][R4.64] ;  /* 0x0000003804881981 */ /* 0x000162000c1e1900 */
[----:B------:R-:W-:Y:S01]  /*1860*/  IMAD.IADD R9, R26, 0x1, -R9 ;  /* 0x000000011a097824 */ /* 0x000fe200078e0a09 */
[----:B------:R-:W-:-:S03]  /*1870*/  PLOP3.LUT P2, PT, PT, PT, PT, 0x80, 0x0 ;  /* 0x000000000000781c */ /* 0x000fc60003f4f070 */
[----:B------:R-:W-:-:S05]  /*1880*/  IMAD.MOV R122, RZ, RZ, -R9 ;  /* 0x000000ffff7a7224 */ /* 0x000fca00078e0a09 */
[----:B------:R-:W-:Y:S01]  /*1890*/  VIMNMX R122, RZ, R122, !PT ;  /* 0x0000007aff7a7248 */ /* 0x000fe20007fe0100 */
[----:B--2---:R-:W-:-:S04]  /*18a0*/  @P0 IMAD.IADD R24, R7, 0x1, -R0 ;  /* 0x0000000107180824 */ /* 0x004fc800078e0a00 */
[----:B------:R-:W-:-:S04]  /*18b0*/  IMAD.IADD R141, R9, 0x1, R24 ;  /* 0x00000001098d7824 */ /* 0x000fc800078e0218 */
[----:B------:R-:W-:-:S04]  /*18c0*/  VIADD R0, R141, 0x5f ;  /* 0x0000005f8d007836 */ /* 0x000fc80000000000 */
[----:B------:R-:W-:-:S05]  /*18d0*/  IMAD.HI R0, R0, 0x2aaaaaab, RZ ;  /* 0x2aaaaaab00007827 */ /* 0x000fca00078e02ff */
[----:B------:R-:W-:-:S04]  /*18e0*/  SHF.R.U32.HI R3, RZ, 0x1f, R0 ;  /* 0x0000001fff037819 */ /* 0x000fc80000011600 */
[----:B------:R-:W-:-:S05]  /*18f0*/  LEA.HI.SX32 R142, R0, R3, 0x1c ;  /* 0x00000003008e7211 */ /* 0x000fca00078fe2ff */
[----:B------:R-:W-:-:S05]  /*1900*/  IMAD R3, R142, 0x60, -R9 ;  /* 0x000000608e037824 */ /* 0x000fca00078e0a09 */
[----:B------:R-:W-:-:S04]  /*1910*/  VIMNMX R3, R3, R24, PT ;  /* 0x0000001803037248 */ /* 0x000fc80003fe0100 */
[----:B------:R-:W-:Y:S01]  /*1920*/  ISETP.GT.AND P0, PT, R3, R122, PT ;  /* 0x0000007a0300720c */ /* 0x000fe20003f04270 */
[----:B------:R-:W-:-:S05]  /*1930*/  IMAD.WIDE.U32 R122, R122, -0x55555555, RZ ;  /* 0xaaaaaaab7a7a7825 */ /* 0x000fca00078e00ff */
[----:B------:R-:W-:-:S05]  /*1940*/  SHF.R.U32.HI R122, RZ, 0x6, R123 ;  /* 0x00000006ff7a7819 */ /* 0x000fca000001167b */
[----:B------:R-:W-:Y:S02]  /*1950*/  IMAD.MOV.U32 R2, RZ, RZ, R122 ;  /* 0x000000ffff027224 */ /* 0x000fe400078e007a */
[----:B------:R-:W-:-:S04]  /*1960*/  @P0 VIADD R0, R3, 0x5f ;  /* 0x0000005f03000836 */ /* 0x000fc80000000000 */
[----:B------:R-:W-:-:S05]  /*1970*/  @P0 IMAD.HI R0, R0, 0x2aaaaaab, RZ ;  /* 0x2aaaaaab00000827 */ /* 0x000fca00078e02ff */
[----:B------:R-:W-:-:S04]  /*1980*/  @P0 SHF.R.U32.HI R3, RZ, 0x1f, R0 ;  /* 0x0000001fff030819 */ /* 0x000fc80000011600 */
[----:B------:R-:W-:-:S04]  /*1990*/  @P0 LEA.HI.SX32 R2, R0, R3, 0x1c ;  /* 0x0000000300020211 */ /* 0x000fc800078fe2ff */
[----:B------:R-:W-:-:S13]  /*19a0*/  ISETP.GT.AND P0, PT, R2, R122, PT ;  /* 0x0000007a0200720c */ /* 0x000fda0003f04270 */
[----:B0-----:R-:W-:Y:S05]  /*19b0*/  @!P0 BRA `(.L_x_452) ;  /* 0x0000009400688947 */ /* 0x001fea0003800000 */
[----:B------:R-:W-:Y:S01]  /*19c0*/  IADD3 R0, R18, 0x1e400, RZ ;  /* 0x0001e40012007810 */ /* 0x000fe20007ffe0ff */
[----:B------:R-:W-:Y:S03]  /*19d0*/  BSSY B6, `(.L_x_453) ;  /* 0x0000013000067945 */ /* 0x000fe60003800000 */
[----:B------:R-:W-:-:S13]  /*19e0*/  LOP3.LUT P0, RZ, R0, 0x3ff, RZ, 0xc0, !PT ;  /* 0x000003ff00ff7812 */ /* 0x000fda000780c0ff */
[----:B------:R-:W-:Y:S05]  /*19f0*/  @!P0 BRA `(.L_x_454) ;  /* 0x0000000000408947 */ /* 0x000fea0003800000 */
[----:B------:R-:W-:Y:S01]  /*1a00*/  MOV R0, 0x0 ;  /* 0x0000000000007802 */ /* 0x000fe20000000f00 */
[----:B------:R-:W-:Y:S01]  /*1a10*/  ULDC.64 UR4, c[0x4][0x88] ;  /* 0x0100220000047ab9 */ /* 0x000fe20000000a00 */
[----:B------:R-:W-:Y:S01]  /*1a20*/  ULDC.64 UR6, c[0x4][0x18] ;  /* 0x0100060000067ab9 */ /* 0x000fe20000000a00 */
[----:B------:R-:W-:Y:S01]  /*1a30*/  IMAD.U32 R4, RZ, RZ, UR4 ;  /* 0x00000004ff047e24 */ /* 0x000fe2000f8e00ff */
[----:B------:R0:W1:Y:S01]  /*1a40*/  LDC.64 R14, c[0x4][R0] ;  /* 0x01000000000e7b82 */ /* 0x0000620000000a00 */
[----:B------:R-:W-:Y:S01]  /*1a50*/  IMAD.U32 R5, RZ, RZ, UR5 ;  /* 0x00000005ff057e24 */ /* 0x000fe2000f8e00ff */
[----:B------:R-:W-:Y:S01]  /*1a60*/  ULDC.64 UR4, c[0x4][0x90] ;  /* 0x0100240000047ab9 */ /* 0x000fe20000000a00 */
[----:B------:R-:W-:Y:S02]  /*1a70*/  IMAD.U32 R10, RZ, RZ, UR6 ;  /* 0x00000006ff0a7e24 */ /* 0x000fe4000f8e00ff */
[----:B------:R-:W-:Y:S02]  /*1a80*/  IMAD.U32 R6, RZ, RZ, UR4 ;  /* 0x00000004ff067e24 */ /* 0x000fe4000f8e00ff */
[----:B------:R-:W-:-:S02]  /*1a90*/  IMAD.U32 R7, RZ, RZ, UR5 ;  /* 0x00000005ff077e24 */ /* 0x000fc4000f8e00ff */
[----:B------:R-:W-:Y:S02]  /*1aa0*/  IMAD.U32 R11, RZ, RZ, UR7 ;  /* 0x00000007ff0b7e24 */ /* 0x000fe4000f8e00ff */
[----:B------:R-:W-:Y:S02]  /*1ab0*/  IMAD.MOV.U32 R8, RZ, RZ, 0x70 ;  /* 0x00000070ff087424 */ /* 0x000fe400078e00ff */
[----:B------:R-:W-:Y:S02]  /*1ac0*/  IMAD.MOV.U32 R12, RZ, RZ, 0x1 ;  /* 0x00000001ff0c7424 */ /* 0x000fe400078e00ff */
[----:B0-----:R-:W-:-:S07]  /*1ad0*/  IMAD.MOV.U32 R13, RZ, RZ, RZ ;  /* 0x000000ffff0d7224 */ /* 0x001fce00078e00ff */
[----:B------:R-:W-:-:S07]  /*1ae0*/  LEPC R20, `(.L_x_454) ;  /* 0x000000001014794e */ /* 0x000fce0000000000 */
[----:B-1---5:R-:W-:Y:S05]  /*1af0*/  CALL.ABS.NOINC R14 ;  /* 0x000000000e007343 */ /* 0x022fea0003c00000 */
.L_x_454:
[----:B------:R-:W-:Y:S05]  /*1b00*/  BSYNC B6 ;  /* 0x0000000000067941 */ /* 0x000fea0003800000 */
.L_x_453:
[----:B------:R-:W-:Y:S01]  /*1b10*/  VIADD R115, R18, 0x400 ;  /* 0x0000040012737836 */ /* 0x000fe20000000000 */
[----:B------:R-:W-:Y:S04]  /*1b20*/  BSSY B6, `(.L_x_455) ;  /* 0x0000013000067945 */ /* 0x000fe80003800000 */
        /* <DEDUP_REMOVED lines=17> */
[----:B-1---5:R-:W-:Y:S05]  /*1c40*/  CALL.ABS.NOINC R14 ;  /* 0x000000000e007343 */ /* 0x022fea0003c00000 */
.L_x_456:
[----:B------:R-:W-:Y:S05]  /*1c50*/  BSYNC B6 ;  /* 0x0000000000067941 */ /* 0x000fea0003800000 */
.L_x_455:
[----:B------:R-:W-:Y:S01]  /*1c60*/  ULDC.64 UR4, c[0x0][0x9f8] ;  /* 0x00027e0000047ab9 */ /* 0x000fe20000000a00 */
[----:B------:R-:W2:Y:S01]  /*1c70*/  LDL.LU R20, [R1] ;  /* 0x0000000001147983 */ /* 0x000ea20000300800 */
[----:B------:R-:W-:Y:S01]  /*1c80*/  ISETP.NE.U32.AND P0, PT, RZ, UR4, PT ;  /* 0x00000004ff007c0c */ /* 0x000fe2000bf05070 */
[----:B------:R-:W0:Y:S03]  /*1c90*/  LDC.64 R94, c[0x0][0x3f8] ;  /* 0x0000fe00ff5e7b82 */ /* 0x000e260000000a00 */
[----:B------:R-:W-:-:S05]  /*1ca0*/  ISETP.NE.AND.EX P0, PT, RZ, UR5, PT, P0 ;  /* 0x00000005ff007c0c */ /* 0x000fca000bf05300 */
[----:B------:R-:W1:Y:S08]  /*1cb0*/  LDC R121, c[0x0][0x3f4] ;  /* 0x0000fd00ff797b82 */ /* 0x000e700000000800 */
[----:B------:R-:W-:Y:S01]  /*1cc0*/  @P0 IADD3 R4, P1, R227, UR4, RZ ;  /* 0x00000004e3040c10 */ /* 0x000fe2000ff3e0ff */
[----:B------:R-:W-:Y:S01]  /*1cd0*/  ULDC UR4, c[0x0][0x2f4] ;  /* 0x0000bd0000047ab9 */ /* 0x000fe20000000800 */
[----:B------:R-:W3:Y:S02]  /*1ce0*/  LDC.64 R88, c[0x0][0x408] ;  /* 0x00010200ff587b82 */ /* 0x000ee40000000a00 */
[----:B------:R-:W-:-:S05]  /*1cf0*/  @P0 IADD3.X R5, R228, UR5, RZ, P1, !PT ;  /* 0x00000005e4050c10 */ /* 0x000fca0008ffe4ff */
[----:B------:R4:W2:Y:S01]  /*1d00*/  @P0 LDG.E R25, desc[UR56][R4.64] ;  /* 0x0000003804190981 */ /* 0x0008a2000c1e1900 */
[----:B------:R-:W-:Y:S01]  /*1d10*/  ISETP.GE.AND P1, PT, R194, UR4, PT ;  /* 0x00000004c2007c0c */ /* 0x000fe2000bf26270 */
[-C--:B0-----:R-:W-:Y:S01]  /*1d20*/  IMAD.WIDE.U32 R96, R202, R94.reuse, R16 ;  /* 0x0000005eca607225 */ /* 0x081fe200078e0010 */
[----:B------:R-:W-:Y:S01]  /*1d30*/  ISETP.GE.AND P0, PT, R16, UR4, PT ;  /* 0x0000000410007c0c */ /* 0x000fe2000bf06270 */
[----:B------:R-:W0:Y:S01]  /*1d40*/  S2R R28, SR_TID.X ;  /* 0x00000000001c7919 */ /* 0x000e220000002100 */
[----:B------:R-:W-:Y:S01]  /*1d50*/  SEL R3, RZ, 0xffffffff, P1 ;  /* 0xffffffffff037807 */ /* 0x000fe20000800000 */
[----:B------:R-:W-:Y:S01]  /*1d60*/  IMAD R125, R95, 0x60, RZ ;  /* 0x000000605f7d7824 */ /* 0x000fe200078e02ff */
[----:B------:R-:W-:Y:S01]  /*1d70*/  SEL R0, RZ, 0x1, P0 ;  /* 0x00000001ff007807 */ /* 0x000fe20000000000 */
[----:B------:R-:W0:Y:S01]  /*1d80*/  S2R R137, SR_TID.X ;  /* 0x0000000000897919 */ /* 0x000e220000002100 */
[----:B------:R-:W-:Y:S01]  /*1d90*/  ISETP.GE.AND P0, PT, R193, UR4, PT ;  /* 0x00000004c1007c0c */ /* 0x000fe2000bf06270 */
[----:B------:R-:W-:Y:S01]  /*1da0*/  IMAD.SHL.U32 R3, R3, 0x2, RZ ;  /* 0x0000000203037824 */ /* 0x000fe200078e00ff */
[----:B----4-:R-:W-:Y:S01]  /*1db0*/  SHF.R.S32.HI R5, RZ, 0x1f, R202 ;  /* 0x0000001fff057819 */ /* 0x010fe200000114ca */
[----:B------:R-:W-:Y:S01]  /*1dc0*/  IMAD.SHL.U32 R105, R94, 0x40, RZ ;  /* 0x000000405e697824 */ /* 0x000fe200078e00ff */
[----:B------:R-:W-:Y:S01]  /*1dd0*/  ISETP.GE.AND P1, PT, R23, UR4, PT ;  /* 0x0000000417007c0c */ /* 0x000fe2000bf26270 */
[----:B------:R-:W-:Y:S01]  /*1de0*/  IMAD.IADD R124, R27, 0x1, R26 ;  /* 0x000000011b7c7824 */ /* 0x000fe200078e021a */
[----:B------:R-:W-:Y:S01]  /*1df0*/  LOP3.LUT R0, R3, 0x2, R0, 0xe2, !PT ;  /* 0x0000000203007812 */ /* 0x000fe200078ee200 */
[C---:B------:R-:W-:Y:S01]  /*1e00*/  IMAD R6, R5.reuse, R94, RZ ;  /* 0x0000005e05067224 */ /* 0x040fe200078e02ff */
[----:B------:R-:W-:Y:S01]  /*1e10*/  SHF.R.S32.HI R197, RZ, 0x1f, R196 ;  /* 0x0000001fffc57819 */ /* 0x000fe200000114c4 */
[----:B---3--:R-:W-:Y:S01]  /*1e20*/  IMAD R5, R5, R88, RZ ;  /* 0x0000005805057224 */ /* 0x008fe200078e02ff */
[----:B------:R-:W-:Y:S01]  /*1e30*/  SEL R3, RZ, 0x4, P0 ;  /* 0x00000004ff037807 */ /* 0x000fe20000000000 */
[C---:B------:R-:W-:Y:S01]  /*1e40*/  IMAD R7, R202.reuse, R95, R6 ;  /* 0x0000005fca077224 */ /* 0x040fe200078e0206 */
[----:B------:R-:W-:Y:S01]  /*1e50*/  SEL R4, RZ, 0x8, P1 ;  /* 0x00000008ff047807 */ /* 0x000fe20000800000 */
[----:B------:R-:W-:Y:S01]  /*1e60*/  IMAD.WIDE.U32 R98, R202, R94, R196 ;  /* 0x0000005eca627225 */ /* 0x000fe200078e00c4 */
[----:B------:R-:W-:-:S02]  /*1e70*/  ISETP.GE.AND P2, PT, R22, UR4, PT ;  /* 0x0000000416007c0c */ /* 0x000fc4000bf46270 */
[----:B------:R-:W-:Y:S01]  /*1e80*/  LOP3.LUT R0, R4, R0, R3, 0xfe, !PT ;  /* 0x0000000004007212 */ /* 0x000fe200078efe03 */
[----:B------:R-:W-:Y:S01]  /*1e90*/  IMAD.IADD R99, R99, 0x1, R7 ;  /* 0x0000000163637824 */ /* 0x000fe200078e0207 */
[----:B------:R-:W-:Y:S01]  /*1ea0*/  SEL R3, RZ, 0x10, P2 ;  /* 0x00000010ff037807 */ /* 0x000fe20001000000 */
[----:B------:R-:W-:Y:S01]  /*1eb0*/  IMAD.IADD R97, R7, 0x1, R97 ;  /* 0x0000000107617824 */ /* 0x000fe200078e0261 */
[----:B-1----:R-:W-:Y:S01]  /*1ec0*/  ISETP.GE.AND P0, PT, R16, R121, PT ;  /* 0x000000791000720c */ /* 0x002fe20003f06270 */
[----:B------:R-:W-:Y:S01]  /*1ed0*/  IMAD R9, R202, R89, R5 ;  /* 0x00000059ca097224 */ /* 0x000fe200078e0205 */
[----:B------:R-:W-:Y:S01]  /*1ee0*/  ISETP.GE.AND P1, PT, R194, R121, PT ;  /* 0x00000079c200720c */ /* 0x000fe20003f26270 */
[-C--:B------:R-:W-:Y:S01]  /*1ef0*/  IMAD.WIDE.U32 R92, R202, R88.reuse, R196 ;  /* 0x00000058ca5c7225 */ /* 0x080fe200078e00c4 */
[----:B------:R-:W-:Y:S02]  /*1f00*/  LOP3.LUT R7, R0, R3, RZ, 0xfc, !PT ;  /* 0x0000000300077212 */ /* 0x000fe400078efcff */
[----:B------:R-:W-:Y:S01]  /*1f10*/  ISETP.GE.AND P3, PT, R193, R121, PT ;  /* 0x00000079c100720c */ /* 0x000fe20003f66270 */
[----:B------:R-:W-:Y:S01]  /*1f20*/  IMAD.WIDE.U32 R90, R202, R88, R16 ;  /* 0x00000058ca5a7225 */ /* 0x000fe200078e0010 */
[----:B------:R-:W-:-:S02]  /*1f30*/  SEL R3, R121, RZ, P0 ;  /* 0x000000ff79037207 */ /* 0x000fc40000000000 */
[----:B------:R-:W-:Y:S01]  /*1f40*/  SEL R5, R121, RZ, P1 ;  /* 0x000000ff79057207 */ /* 0x000fe20000800000 */
[----:B------:R-:W-:Y:S01]  /*1f50*/  IMAD.IADD R93, R93, 0x1, R9 ;  /* 0x000000015d5d7824 */ /* 0x000fe200078e0209 */
[----:B------:R-:W-:Y:S01]  /*1f60*/  SEL R0, R121, RZ, P3 ;  /* 0x000000ff79007207 */ /* 0x000fe20001800000 */
[----:B------:R-:W-:Y:S01]  /*1f70*/  IMAD.IADD R3, R16, 0x1, R3 ;  /* 0x0000000110037824 */ /* 0x000fe200078e0203 */
[----:B------:R-:W-:Y:S01]  /*1f80*/  SHF.R.U32.HI R21, RZ, 0x3, R204 ;  /* 0x00000003ff157819 */ /* 0x000fe200000116cc */
[----:B------:R-:W-:Y:S01]  /*1f90*/  IMAD.IADD R5, R194, 0x1, R5 ;  /* 0x00000001c2057824 */ /* 0x000fe200078e0205 */
[----:B------:R-:W-:Y:S01]  /*1fa0*/  LOP3.LUT P2, RZ, R223, 0x4, RZ, 0xc0, !PT ;  /* 0x00000004dfff7812 */ /* 0x000fe2000784c0ff */
[----:B------:R-:W-:Y:S01]  /*1fb0*/  IMAD.IADD R10, R193, 0x1, R0 ;  /* 0x00000001c10a7824 */ /* 0x000fe200078e0200 */
[----:B------:R-:W-:Y:S01]  /*1fc0*/  SHF.R.S32.HI R0, RZ, 0x1f, R3 ;  /* 0x0000001fff007819 */ /* 0x000fe20000011403 */
[----:B------:R-:W-:Y:S01]  /*1fd0*/  IMAD.IADD R91, R9, 0x1, R91 ;  /* 0x00000001095b7824 */ /* 0x000fe200078e025b */
[----:B------:R-:W-:Y:S01]  /*1fe0*/  SHF.R.S32.HI R6, RZ, 0x1f, R5 ;  /* 0x0000001fff067819 */ /* 0x000fe20000011405 */
[----:B0-----:R-:W-:Y:S01]  /*1ff0*/  VIADD R28, R28, 0xffffff80 ;  /* 0xffffff801c1c7836 */ /* 0x001fe20000000000 */
[-C--:B------:R-:W-:Y:S01]  /*2000*/  LEA.HI R4, R0, R3.reuse, RZ, 0x3 ;  /* 0x0000000300047211 */ /* 0x080fe200078f18ff */
[----:B------:R-:W-:Y:S01]  /*2010*/  IMAD.SHL.U32 R107, R88, 0x40, RZ ;  /* 0x00000040586b7824 */ /* 0x000fe200078e00ff */
[----:B------:R-:W-:Y:S01]  /*2020*/  LEA.HI R0, R0, R3, RZ, 0x6 ;  /* 0x0000000300007211 */ /* 0x000fe200078f30ff */
[----:B-----5:R-:W-:Y:S01]  /*2030*/  IMAD.WIDE.U32 R92, R136, R88, R92 ;  /* 0x00000058885c7225 */ /* 0x020fe200078e005c */
[----:B------:R-:W-:-:S02]  /*2040*/  LEA.HI R3, R6, R5, RZ, 0x6 ;  /* 0x0000000506037211 */ /* 0x000fc400078f30ff */
[----:B------:R-:W-:Y:S01]  /*2050*/  LEA.HI R5, R6, R5, RZ, 0x3 ;  /* 0x0000000506057211 */ /* 0x000fe200078f18ff */
[C---:B------:R-:W-:Y:S01]  /*2060*/  IMAD.WIDE.U32 R90, R136.reuse, R88, R90 ;  /* 0x00000058885a7225 */ /* 0x040fe200078e005a */
[----:B------:R-:W-:Y:S02]  /*2070*/  SHF.R.S32.HI R0, RZ, 0x6, R0 ;  /* 0x00000006ff007819 */ /* 0x000fe40000011400 */
[----:B------:R-:W-:Y:S01]  /*2080*/  SHF.R.S32.HI R6, RZ, 0x6, R3 ;  /* 0x00000006ff067819 */ /* 0x000fe20000011403 */
[----:B------:R-:W-:Y:S01]  /*2090*/  IMAD.WIDE.U32 R98, R136, R94, R98 ;  /* 0x0000005e88627225 */ /* 0x000fe200078e0062 */
[C-C-:B------:R-:W-:Y:S02]  /*20a0*/  LOP3.LUT R3, R215.reuse, 0x38, R4.reuse, 0xf8, !PT ;  /* 0x00000038d7037812 */ /* 0x140fe400078ef804 */
[----:B------:R-:W-:Y:S01]  /*20b0*/  LOP3.LUT R8, R204, 0x38, R4, 0xf8, !PT ;  /* 0x00000038cc087812 */ /* 0x000fe200078ef804 */
[C---:B------:R-:W-:Y:S01]  /*20c0*/  IMAD R135, R0.reuse, 0x1800, R217 ;  /* 0x0000180000877824 */ /* 0x040fe200078e02d9 */
[----:B------:R-:W-:Y:S01]  /*20d0*/  LOP3.LUT R9, R215, 0x38, R5, 0xf8, !PT ;  /* 0x00000038d7097812 */ /* 0x000fe200078ef805 */
[----:B------:R-:W-:Y:S01]  /*20e0*/  IMAD R132, R0, 0x1800, R218 ;  /* 0x0000180000847824 */ /* 0x000fe200078e02da */
[----:B------:R-:W-:Y:S01]  /*20f0*/  SHF.R.S32.HI R11, RZ, 0x1f, R10 ;  /* 0x0000001fff0b7819 */ /* 0x000fe2000001140a */
[C---:B------:R-:W-:Y:S01]  /*2100*/  IMAD R133, R6.reuse, 0x1800, R217 ;  /* 0x0000180006857824 */ /* 0x040fe200078e02d9 */
[----:B------:R-:W-:Y:S01]  /*2110*/  LOP3.LUT R0, R3, R216, RZ, 0x3c, !PT ;  /* 0x000000d803007212 */ /* 0x000fe200078e3cff */
[----:B------:R-:W-:Y:S01]  /*2120*/  IMAD R129, R6, 0x1800, R218 ;  /* 0x0000180006817824 */ /* 0x000fe200078e02da */
[----:B------:R-:W-:Y:S01]  /*2130*/  LOP3.LUT R3, R8, R21, RZ, 0x3c, !PT ;  /* 0x0000001508037212 */ /* 0x000fe200078e3cff */
[----:B------:R-:W-:Y:S01]  /*2140*/  IMAD.WIDE.U32 R96, R136, R94, R96 ;  /* 0x0000005e88607225 */ /* 0x000fe200078e0060 */
[----:B------:R-:W-:-:S02]  /*2150*/  LOP3.LUT R8, R9, R216, RZ, 0x3c, !PT ;  /* 0x000000d809087212 */ /* 0x000fc400078e3cff */
[-C--:B------:R-:W-:Y:S01]  /*2160*/  LEA.HI R12, R11, R10.reuse, RZ, 0x3 ;  /* 0x0000000a0b0c7211 */ /* 0x080fe200078f18ff */
[----:B------:R-:W-:Y:S01]  /*2170*/  IMAD.IADD R135, R135, 0x1, R0 ;  /* 0x0000000187877824 */ /* 0x000fe200078e0200 */
[----:B------:R-:W-:Y:S01]  /*2180*/  LEA.HI R10, R11, R10, RZ, 0x6 ;  /* 0x0000000a0b0a7211 */ /* 0x000fe200078f30ff */
[----:B------:R-:W-:Y:S01]  /*2190*/  IMAD.IADD R132, R132, 0x1, R3 ;  /* 0x0000000184847824 */ /* 0x000fe200078e0203 */
[C---:B------:R-:W-:Y:S01]  /*21a0*/  LOP3.LUT R0, R204.reuse, 0x38, R5, 0xf8, !PT ;  /* 0x00000038cc007812 */ /* 0x040fe200078ef805 */
[----:B------:R-:W-:Y:S01]  /*21b0*/  IMAD.IADD R133, R133, 0x1, R8 ;  /* 0x0000000185857824 */ /* 0x000fe200078e0208 */
[----:B------:R-:W-:Y:S01]  /*21c0*/  LOP3.LUT R3, R215, 0x38, R12, 0xf8, !PT ;  /* 0x00000038d7037812 */ /* 0x000fe200078ef80c */
[----:B------:R-:W-:Y:S01]  /*21d0*/  IMAD.SHL.U32 R121, R121, 0x2, RZ ;  /* 0x0000000279797824 */ /* 0x000fe200078e00ff */
[----:B------:R-:W-:Y:S02]  /*21e0*/  SHF.R.S32.HI R10, RZ, 0x6, R10 ;  /* 0x00000006ff0a7819 */ /* 0x000fe4000001140a */
[----:B------:R-:W-:-:S02]  /*21f0*/  LOP3.LUT R8, R204, 0x38, R12, 0xf8, !PT ;  /* 0x00000038cc087812 */ /* 0x000fc400078ef80c */
[-C--:B------:R-:W-:Y:S01]  /*2200*/  LOP3.LUT R6, R0, R21.reuse, RZ, 0x3c, !PT ;  /* 0x0000001500067212 */ /* 0x080fe200078e3cff */
[C---:B------:R-:W-:Y:S01]  /*2210*/  IMAD R128, R10.reuse, 0x1800, R218 ;  /* 0x000018000a807824 */ /* 0x040fe200078e02da */
[----:B------:R-:W-:Y:S01]  /*2220*/  LOP3.LUT R0, R3, R216, RZ, 0x3c, !PT ;  /* 0x000000d803007212 */ /* 0x000fe200078e3cff */
[----:B------:R-:W-:Y:S01]  /*2230*/  IMAD R131, R10, 0x1800, R217 ;  /* 0x000018000a837824 */ /* 0x000fe200078e02d9 */
[----:B------:R-:W-:Y:S02]  /*2240*/  SHF.R.S32.HI R9, RZ, 0x1f, R136 ;  /* 0x0000001fff097819 */ /* 0x000fe40000011488 */
[----:B------:R-:W-:Y:S01]  /*2250*/  LOP3.LUT R3, R8, R21, RZ, 0x3c, !PT ;  /* 0x0000001508037212 */ /* 0x000fe200078e3cff */
[----:B------:R-:W-:Y:S01]  /*2260*/  IMAD.IADD R131, R131, 0x1, R0 ;  /* 0x0000000183837824 */ /* 0x000fe200078e0200 */
[----:B------:R-:W-:Y:S01]  /*2270*/  IADD3 R129, R129, R6, RZ ;  /* 0x0000000681817210 */ /* 0x000fe20007ffe0ff */
[----:B------:R-:W-:Y:S01]  /*2280*/  IMAD R6, R9, R94, RZ ;  /* 0x0000005e09067224 */ /* 0x000fe200078e02ff */
[----:B------:R-:W-:Y:S01]  /*2290*/  SHF.R.S32.HI R21, RZ, 0x1f, R28 ;  /* 0x0000001fff157819 */ /* 0x000fe2000001141c */
[----:B------:R-:W-:Y:S01]  /*22a0*/  IMAD.IADD R128, R128, 0x1, R3 ;  /* 0x0000000180807824 */ /* 0x000fe200078e0203 */
[----:B------:R-:W-:Y:S01]  /*22b0*/  LOP3.LUT R3, R215, 0x18, R16, 0xf8, !PT ;  /* 0x00000018d7037812 */ /* 0x000fe200078ef810 */
[C---:B------:R-:W-:Y:S01]  /*22c0*/  IMAD R101, R136.reuse, R95, R6 ;  /* 0x0000005f88657224 */ /* 0x040fe200078e0206 */
[----:B------:R-:W-:Y:S01]  /*22d0*/  LEA.HI R21, R21, R28, RZ, 0x2 ;  /* 0x0000001c15157211 */ /* 0x000fe200078f10ff */
[----:B------:R-:W-:Y:S01]  /*22e0*/  IMAD R0, R9, R88, RZ ;  /* 0x0000005809007224 */ /* 0x000fe200078e02ff */
[----:B------:R-:W-:Y:S01]  /*22f0*/  LOP3.LUT R6, R3, R216, RZ, 0x3c, !PT ;  /* 0x000000d803067212 */ /* 0x000fe200078e3cff */
[----:B------:R-:W-:Y:S01]  /*2300*/  IMAD R9, R89, 0x60, RZ ;  /* 0x0000006059097824 */ /* 0x000fe200078e02ff */
[----:B------:R-:W-:Y:S01]  /*2310*/  LOP3.LUT R21, R21, 0xfffffffc, RZ, 0xc0, !PT ;  /* 0xfffffffc15157812 */ /* 0x000fe200078ec0ff */
[----:B------:R-:W-:Y:S01]  /*2320*/  IMAD R11, R136, R89, R0 ;  /* 0x00000059880b7224 */ /* 0x000fe200078e0200 */
[C---:B------:R-:W-:Y:S01]  /*2330*/  SHF.L.U64.HI R106, R88.reuse, 0x6, R89 ;  /* 0x00000006586a7819 */ /* 0x040fe20000010259 */
[----:B------:R-:W-:Y:S01]  /*2340*/  IMAD.IADD R127, R217, 0x1, R6 ;  /* 0x00000001d97f7824 */ /* 0x000fe200078e0206 */
[----:B------:R-:W-:Y:S01]  /*2350*/  SHF.R.S32.HI R114, RZ, 0x3, R4 ;  /* 0x00000003ff727819 */ /* 0x000fe20000011404 */
[----:B------:R-:W-:Y:S01]  /*2360*/  IMAD.WIDE.U32 R88, R88, 0x60, RZ ;  /* 0x0000006058587825 */ /* 0x000fe200078e00ff */
[----:B------:R-:W-:-:S02]  /*2370*/  LOP3.LUT R3, R4, 0xfffffff8, RZ, 0xc0, !PT ;  /* 0xfffffff804037812 */ /* 0x000fc400078ec0ff */
[C---:B------:R-:W-:Y:S01]  /*2380*/  SHF.L.U64.HI R104, R94.reuse, 0x6, R95 ;  /* 0x000000065e687819 */ /* 0x040fe2000001025f */
[----:B------:R-:W-:Y:S01]  /*2390*/  IMAD.WIDE.U32 R94, R94, 0x60, RZ ;  /* 0x000000605e5e7825 */ /* 0x000fe200078e00ff */
[----:B------:R-:W-:Y:S02]  /*23a0*/  SHF.R.S32.HI R113, RZ, 0x3, R5 ;  /* 0x00000003ff717819 */ /* 0x000fe40000011405 */
[----:B------:R-:W-:Y:S01]  /*23b0*/  LOP3.LUT R4, R5, 0xfffffff8, RZ, 0xc0, !PT ;  /* 0xfffffff805047812 */ /* 0x000fe200078ec0ff */
[----:B------:R-:W-:Y:S01]  /*23c0*/  IMAD.IADD R21, R28, 0x1, -R21 ;  /* 0x000000011c157824 */ /* 0x000fe200078e0a15 */
[----:B------:R-:W-:Y:S01]  /*23d0*/  LOP3.LUT R5, R12, 0xfffffff8, RZ, 0xc0, !PT ;  /* 0xfffffff80c057812 */ /* 0x000fe200078ec0ff */
[----:B------:R-:W-:Y:S01]  /*23e0*/  IMAD.IADD R126, R89, 0x1, R9 ;  /* 0x00000001597e7824 */ /* 0x000fe200078e0209 */
[----:B------:R-:W-:Y:S01]  /*23f0*/  SHF.R.S32.HI R0, RZ, 0x1f, R30 ;  /* 0x0000001fff007819 */ /* 0x000fe2000001141e */
[----:B------:R-:W-:Y:S01]  /*2400*/  IMAD.IADD R103, R99, 0x1, R101 ;  /* 0x0000000163677824 */ /* 0x000fe200078e0265 */
[----:B------:R-:W-:Y:S01]  /*2410*/  LEA.HI R137, R137, 0x8, RZ, 0x19 ;  /* 0x0000000889897811 */ /* 0x000fe200078fc8ff */
[----:B------:R-:W-:Y:S01]  /*2420*/  IMAD R111, R21, 0x40, R202 ;  /* 0x00000040156f7824 */ /* 0x000fe200078e02ca */
[----:B------:R-:W-:Y:S01]  /*2430*/  SHF.R.S32.HI R112, RZ, 0x3, R12 ;  /* 0x00000003ff707819 */ /* 0x000fe2000001140c */
[----:B------:R-:W-:Y:S01]  /*2440*/  IMAD.IADD R125, R95, 0x1, R125 ;  /* 0x000000015f7d7824 */ /* 0x000fe200078e027d */
[----:B------:R-:W-:Y:S01]  /*2450*/  SHF.R.S32.HI R110, RZ, 0x1f, R3 ;  /* 0x0000001fff6e7819 */ /* 0x000fe20000011403 */
[----:B------:R-:W-:Y:S01]  /*2460*/  IMAD.IADD R101, R101, 0x1, R97 ;  /* 0x0000000165657824 */ /* 0x000fe200078e0261 */
[----:B------:R-:W-:Y:S01]  /*2470*/  SHF.R.S32.HI R109, RZ, 0x1f, R4 ;  /* 0x0000001fff6d7819 */ /* 0x000fe20000011404 */
[----:B------:R-:W-:Y:S01]  /*2480*/  IMAD.IADD R102, R93, 0x1, R11 ;  /* 0x000000015d667824 */ /* 0x000fe200078e020b */
[----:B------:R-:W-:Y:S01]  /*2490*/  SHF.R.S32.HI R108, RZ, 0x1f, R5 ;  /* 0x0000001fff6c7819 */ /* 0x000fe20000011405 */
[----:B------:R-:W-:Y:S01]  /*24a0*/  IMAD.IADD R100, R11, 0x1, R91 ;  /* 0x000000010b647824 */ /* 0x000fe200078e025b */
[----:B--2---:R-:W-:-:S04]  /*24b0*/  LOP3.LUT R20, R20, 0xfffffffe, RZ, 0xc0, !PT ;  /* 0xfffffffe14147812 */ /* 0x004fc800078ec0ff */
[----:B------:R-:W-:-:S04]  /*24c0*/  @P3 LOP3.LUT R20, R20, 0x1, RZ, 0xfc, !PT ;  /* 0x0000000114143812 */ /* 0x000fc800078efcff */
[----:B------:R-:W-:-:S04]  /*24d0*/  LOP3.LUT R20, R20, 0xfffffffb, RZ, 0xc0, !PT ;  /* 0xfffffffb14147812 */ /* 0x000fc800078ec0ff */
[----:B------:R-:W-:Y:S02]  /*24e0*/  @P2 LOP3.LUT R20, R20, 0x4, RZ, 0xfc, !PT ;  /* 0x0000000414142812 */ /* 0x000fe400078efcff */
[----:B------:R-:W-:-:S03]  /*24f0*/  ISETP.GE.AND P2, PT, R192, UR4, PT ;  /* 0x00000004c0007c0c */ /* 0x000fc6000bf46270 */
[----:B------:R0:W-:Y:S01]  /*2500*/  STL [R1], R20 ;  /* 0x0000001401007387 */ /* 0x0001e20000100800 */
[----:B------:R-:W-:-:S04]  /*2510*/  SEL R6, RZ, 0x20, P2 ;  /* 0x00000020ff067807 */ /* 0x000fc80001000000 */
[C---:B0-----:R-:W-:Y:S02]  /*2520*/  LOP3.LUT R20, R7.reuse, R6, RZ, 0xfc, !PT ;  /* 0x0000000607147212 */ /* 0x041fe400078efcff */
[----:B------:R-:W-:Y:S02]  /*2530*/  LOP3.LUT R6, R7, 0x1, RZ, 0xc0, !PT ;  /* 0x0000000107067812 */ /* 0x000fe400078ec0ff */
[C---:B------:R-:W-:Y:S02]  /*2540*/  LOP3.LUT R7, R20.reuse, 0x2, RZ, 0xc0, !PT ;  /* 0x0000000214077812 */ /* 0x040fe400078ec0ff */
[C---:B------:R-:W-:Y:S02]  /*2550*/  LOP3.LUT R8, R20.reuse, 0x4, RZ, 0xc0, !PT ;  /* 0x0000000414087812 */ /* 0x040fe400078ec0ff */
[C---:B------:R-:W-:Y:S02]  /*2560*/  LOP3.LUT R9, R20.reuse, 0x8, RZ, 0xc0, !PT ;  /* 0x0000000814097812 */ /* 0x040fe400078ec0ff */
[----:B------:R-:W-:-:S02]  /*2570*/  LOP3.LUT R10, R20, 0x10, RZ, 0xc0, !PT ;  /* 0x00000010140a7812 */ /* 0x000fc400078ec0ff */
[----:B------:R-:W-:Y:S02]  /*2580*/  SHF.R.S32.HI R123, RZ, 0x1f, R25 ;  /* 0x0000001fff7b7819 */ /* 0x000fe40000011419 */
[----:B------:R-:W-:-:S07]  /*2590*/  LOP3.LUT R20, R20, 0x20, RZ, 0xc0, !PT ;  /* 0x0000002014147812 */ /* 0x000fce00078ec0ff */
.L_x_562:
[----:B--2---:R-:W2:Y:S01]  /*25a0*/  LDL.LU R33, [R1] ;  /* 0x0000000001217983 */ /* 0x004ea20000300800 */
[----:B------:R-:W0:Y:S01]  /*25b0*/  LDC R31, c[0x0][0x430] ;  /* 0x00010c00ff1f7b82 */ /* 0x000e220000000800 */
[----:B------:R-:W-:Y:S01]  /*25c0*/  IADD3 R2, R2, -0x1, RZ ;  /* 0xffffffff02027810 */ /* 0x000fe20007ffe0ff */
[----:B------:R-:W-:-:S04]  /*25d0*/  IMAD.MOV.U32 R21, RZ, RZ, RZ ;  /* 0x000000ffff157224 */ /* 0x000fc800078e00ff */
[----:B------:R-:W-:Y:S02]  /*25e0*/  IMAD R13, R2, 0x60, R111 ;  /* 0x00000060020d7824 */ /* 0x000fe400078e026f */
[----:B------:R-:W1:Y:S02]  /*25f0*/  LDC R120, c[0x0][0x3f4] ;  /* 0x0000fd00ff787b82 */ /* 0x000e640000000800 */
[----:B------:R-:W-:Y:S01]  /*2600*/  IMAD.IADD R32, R124, 0x1, R13 ;  /* 0x000000017c207824 */ /* 0x000fe200078e020d */
[----:B------:R-:W-:-:S03]  /*2610*/  ISETP.GE.AND P2, PT, R13, R24, PT ;  /* 0x000000180d00720c */ /* 0x000fc60003f46270 */
[----:B------:R-:W-:Y:S01]  /*2620*/  IMAD.MOV.U32 R26, RZ, RZ, R32 ;  /* 0x000000ffff1a7224 */ /* 0x000fe200078e0020 */
[----:B------:R-:W-:Y:S02]  /*2630*/  ISETP.GT.OR P2, PT, R111, 0x5f, P2 ;  /* 0x0000005f6f00780c */ /* 0x000fe40001744670 */
[----:B0-----:R-:W-:-:S11]  /*2640*/  ISETP.NE.AND P3, PT, R31, 0x1, PT ;  /* 0x000000011f00780c */ /* 0x001fd60003f65270 */
[----:B------:R-:W0:Y:S08]  /*2650*/  @!P2 LDC.64 R14, c[0x0][0x428] ;  /* 0x00010a00ff0eab82 */ /* 0x000e300000000a00 */
[----:B------:R-:W3:Y:S08]  /*2660*/  @!P2 LDC.64 R12, c[0x0][0x418] ;  /* 0x00010600ff0cab82 */ /* 0x000ef00000000a00 */
[----:B------:R-:W4:Y:S08]  /*2670*/  @P3 LDC R11, c[0x0][0x434] ;  /* 0x00010d00ff0b3b82 */ /* 0x000f300000000800 */
[----:B------:R-:W1:Y:S01]  /*2680*/  @P3 LDC R28, c[0x0][0x438] ;  /* 0x00010e00ff1c3b82 */ /* 0x000e620000000800 */
[----:B----4-:R-:W-:-:S05]  /*2690*/  @P3 IMAD.HI.U32 R11, R32, R11, RZ ;  /* 0x0000000b200b3227 */ /* 0x010fca00078e00ff */
[----:B-1----:R-:W-:Y:S01]  /*26a0*/  @P3 SHF.R.U32.HI R26, RZ, R28, R11 ;  /* 0x0000001cff1a3219 */ /* 0x002fe2000001160b */
[----:B0-----:R-:W-:-:S03]  /*26b0*/  @!P2 IMAD R28, R123, R14, RZ ;  /* 0x0000000e7b1ca224 */ /* 0x001fc600078e02ff */
[----:B------:R-:W-:Y:S01]  /*26c0*/  @!P2 SHF.R.S32.HI R27, RZ, 0x1f, R26 ;  /* 0x0000001fff1ba819 */ /* 0x000fe2000001141a */
[C---:B------:R-:W-:Y:S02]  /*26d0*/  @!P2 IMAD R11, R25.reuse, R15, R28 ;  /* 0x0000000f190ba224 */ /* 0x040fe400078e021c */
[----:B------:R-:W-:-:S04]  /*26e0*/  @!P2 IMAD.WIDE.U32 R14, R25, R14, R26 ;  /* 0x0000000e190ea225 */ /* 0x000fc800078e001a */
[----:B------:R-:W-:Y:S01]  /*26f0*/  @!P2 IMAD.IADD R11, R15, 0x1, R11 ;  /* 0x000000010f0ba824 */ /* 0x000fe200078e020b */
[----:B---3--:R-:W-:-:S04]  /*2700*/  @!P2 LEA R12, P3, R14, R12, 0x2 ;  /* 0x0000000c0e0ca211 */ /* 0x008fc800078610ff */
[----:B------:R-:W-:-:S05]  /*2710*/  @!P2 LEA.HI.X R13, R14, R13, R11, 0x2, P3 ;  /* 0x0000000d0e0da211 */ /* 0x000fca00018f140b */
[----:B------:R0:W5:Y:S01]  /*2720*/  @!P2 LDG.E R21, desc[UR56][R12.64] ;  /* 0x000000380c15a981 */ /* 0x000162000c1e1900 */
[----:B------:R-:W-:Y:S01]  /*2730*/  ISETP.GT.AND P2, PT, R2, R122, PT ;  /* 0x0000007a0200720c */ /* 0x000fe20003f44270 */
[----:B------:R-:W-:Y:S01]  /*2740*/  IMAD R14, R19, 0x4800, R127 ;  /* 0x00004800130e7824 */ /* 0x000fe200078e027f */
[----:B------:R-:W-:Y:S01]  /*2750*/  LOP3.LUT P4, RZ, R223, 0x4, RZ, 0xc0, !PT ;  /* 0x00000004dfff7812 */ /* 0x000fe2000788c0ff */
[----:B------:R-:W-:Y:S01]  /*2760*/  IMAD.MOV R26, RZ, RZ, -R26 ;  /* 0x000000ffff1a7224 */ /* 0x000fe200078e0a1a */
[----:B------:R-:W-:Y:S05]  /*2770*/  YIELD ;  /* 0x0000000000007946 */ /* 0x000fea0003800000 */
[----:B------:R-:W-:Y:S01]  /*2780*/  VIADD R28, R14, 0x20 ;  /* 0x000000200e1c7836 */ /* 0x000fe20000000000 */
[----:B------:R-:W-:Y:S01]  /*2790*/  BSSY B0, `(.L_x_457) ;  /* 0x00007f3000007945 */ /* 0x000fe20003800000 */
[----:B------:R-:W-:-:S02]  /*27a0*/  IMAD R26, R31, R26, R32 ;  /* 0x0000001a1f1a7224 */ /* 0x000fc400078e0220 */
[C---:B------:R-:W-:Y:S02]  /*27b0*/  IMAD R27, R14.reuse, 0x2, R115 ;  /* 0x000000020e1b7824 */ /* 0x040fe400078e0273 */
[----:B------:R-:W-:-:S04]  /*27c0*/  @P4 VIADD R28, R14, 0xffffffe0 ;  /* 0xffffffe00e1c4836 */ /* 0x000fc80000000000 */
[----:B------:R-:W-:Y:S01]  /*27d0*/  IMAD R28, R28, 0x2, R115 ;  /* 0x000000021c1c7824 */ /* 0x000fe200078e0273 */
[----:B--2---:R-:W-:-:S04]  /*27e0*/  LOP3.LUT R33, R33, 0xfffffffd, RZ, 0xc0, !PT ;  /* 0xfffffffd21217812 */ /* 0x004fc800078ec0ff */
[----:B------:R-:W-:Y:S02]  /*27f0*/  @P2 LOP3.LUT R33, R33, 0x2, RZ, 0xfc, !PT ;  /* 0x0000000221212812 */ /* 0x000fe400078efcff */
[----:B------:R-:W-:-:S03]  /*2800*/  ISETP.GE.AND P2, PT, R120, 0x1, PT ;  /* 0x000000017800780c */ /* 0x000fc60003f46270 */
[----:B------:R0:W-:Y:S10]  /*2810*/  STL [R1], R33 ;  /* 0x0000002101007387 */ /* 0x0001f40000100800 */
[----:B0-----:R-:W-:Y:S05]  /*2820*/  @!P2 BRA `(.L_x_458) ;  /* 0x0000007400d0a947 */ /* 0x001fea0003800000 */
[----:B------:R-:W-:Y:S01]  /*2830*/  SHF.R.S32.HI R31, RZ, 0x1f, R26 ;  /* 0x0000001fff1f7819 */ /* 0x000fe2000001141a */
[----:B------:R-:W-:Y:S01]  /*2840*/  ULDC.64 UR4, c[0x0][0x300] ;  /* 0x0000c00000047ab9 */ /* 0x000fe20000000a00 */
[----:B-----5:R-:W-:Y:S01]  /*2850*/  SHF.R.S32.HI R84, RZ, 0x1f, R21 ;  /* 0x0000001fff547819 */ /* 0x020fe20000011415 */
[----:B------:R-:W-:Y:S01]  /*2860*/  IMAD.WIDE.U32 R12, R26, UR4, RZ ;  /* 0x000000041a0c7c25 */ /* 0x000fe2000f8e00ff */
[----:B------:R-:W-:Y:S02]  /*2870*/  ULDC.U8 UR6, c[0x0][0x410] ;  /* 0x0001040000067ab9 */ /* 0x000fe40000000000 */
[----:B------:R-:W-:Y:S01]  /*2880*/  ISETP.NE.AND P2, PT, RZ, UR6, PT ;  /* 0x00000006ff007c0c */ /* 0x000fe2000bf45270 */
[----:B------:R-:W-:Y:S02]  /*2890*/  IMAD R11, R31, UR4, RZ ;  /* 0x000000041f0b7c24 */ /* 0x000fe4000f8e02ff */
[----:B------:R-:W-:Y:S02]  /*28a0*/  IMAD R32, R126, R2, RZ ;  /* 0x000000027e207224 */ /* 0x000fe400078e02ff */
[----:B------:R-:W-:Y:S01]  /*28b0*/  IMAD R11, R26, UR5, R11 ;  /* 0x000000051a0b7c24 */ /* 0x000fe2000f8e020b */
[----:B------:R-:W-:Y:S01]  /*28c0*/  ULDC.64 UR4, c[0x0][0x310] ;  /* 0x0000c40000047ab9 */ /* 0x000fe20000000a00 */
[----:B------:R-:W-:-:S02]  /*28d0*/  IMAD R85, R2, -0x60, R24 ;  /* 0xffffffa002557824 */ /* 0x000fc400078e0218 */
[----:B------:R-:W-:Y:S02]  /*28e0*/  IMAD R14, R84, UR4, RZ ;  /* 0x00000004540e7c24 */ /* 0x000fe4000f8e02ff */
[----:B------:R-:W-:Y:S01]  /*28f0*/  IMAD.IADD R13, R13, 0x1, R11 ;  /* 0x000000010d0d7824 */ /* 0x000fe200078e020b */
[----:B------:R-:W-:Y:S01]  /*2900*/  SHF.R.S32.HI R11, RZ, 0x1f, R2 ;  /* 0x0000001fff0b7819 */ /* 0x000fe20000011402 */
[----:B------:R-:W-:Y:S01]  /*2910*/  IMAD R15, R21, UR5, R14 ;  /* 0x00000005150f7c24 */ /* 0x000fe2000f8e020e */
[----:B------:R-:W-:Y:S01]  /*2920*/  VIMNMX R85, R85, 0x60, PT ;  /* 0x0000006055557848 */ /* 0x000fe20003fe0100 */
[----:B------:R-:W-:Y:S01]  /*2930*/  IMAD.WIDE.U32 R12, R21, UR4, R12 ;  /* 0x00000004150c7c25 */ /* 0x000fe2000f8e000c */
[----:B------:R-:W-:-:S03]  /*2940*/  ULDC.64 UR4, c[0x0][0x308] ;  /* 0x0000c20000047ab9 */ /* 0x000fc60000000a00 */
[----:B------:R-:W-:Y:S02]  /*2950*/  IMAD R14, R125, R2, RZ ;  /* 0x000000027d0e7224 */ /* 0x000fe400078e02ff */
[----:B------:R-:W-:Y:S02]  /*2960*/  IMAD.IADD R13, R13, 0x1, R15 ;  /* 0x000000010d0d7824 */ /* 0x000fe400078e020f */
[----:B------:R-:W-:Y:S02]  /*2970*/  IMAD R15, R0, UR4, RZ ;  /* 0x00000004000f7c24 */ /* 0x000fe4000f8e02ff */
[C---:B------:R-:W-:Y:S02]  /*2980*/  IMAD R33, R11.reuse, R94, R14 ;  /* 0x0000005e0b217224 */ /* 0x040fe400078e020e */
[----:B------:R-:W-:Y:S02]  /*2990*/  IMAD R35, R11, R88, R32 ;  /* 0x000000580b237224 */ /* 0x000fe400078e0220 */
[----:B------:R-:W-:-:S02]  /*29a0*/  IMAD R11, R30, UR5, R15 ;  /* 0x000000051e0b7c24 */ /* 0x000fc4000f8e020f */
[----:B------:R-:W-:Y:S01]  /*29b0*/  IMAD.WIDE.U32 R118, R30, UR4, R12 ;  /* 0x000000041e767c25 */ /* 0x000fe2000f8e000c */
[----:B------:R-:W-:-:S03]  /*29c0*/  ULDC.64 UR4, c[0x0][0x2e8] ;  /* 0x0000ba0000047ab9 */ /* 0x000fc60000000a00 */
[----:B------:R-:W-:Y:S01]  /*29d0*/  IMAD.IADD R11, R119, 0x1, R11 ;  /* 0x00000001770b7824 */ /* 0x000fe200078e020b */
[----:B------:R-:W-:Y:S01]  /*29e0*/  LEA R119, P3, R118, UR4, 0x1 ;  /* 0x0000000476777c11 */ /* 0x000fe2000f8608ff */
[----:B------:R-:W-:-:S03]  /*29f0*/  IMAD.WIDE.U32 R14, R94, R2, RZ ;  /* 0x000000025e0e7225 */ /* 0x000fc600078e00ff */
[----:B------:R-:W-:Y:S01]  /*2a00*/  LEA.HI.X R118, R118, UR5, R11, 0x1, P3 ;  /* 0x0000000576767c11 */ /* 0x000fe200098f0c0b */
[----:B------:R-:W-:-:S04]  /*2a10*/  IMAD.WIDE.U32 R12, R88, R2, RZ ;  /* 0x00000002580c7225 */ /* 0x000fc800078e00ff */
[----:B------:R-:W-:Y:S02]  /*2a20*/  IMAD.IADD R11, R15, 0x1, R33 ;  /* 0x000000010f0b7824 */ /* 0x000fe400078e0221 */
[----:B------:R-:W-:Y:S01]  /*2a30*/  IMAD.IADD R80, R13, 0x1, R35 ;  /* 0x000000010d507824 */ /* 0x000fe200078e0223 */
[----:B------:R-:W-:Y:S06]  /*2a40*/  @!P2 BRA `(.L_x_459) ;  /* 0x00000038006ca947 */ /* 0x000fec0003800000 */
[----:B------:R-:W-:Y:S01]  /*2a50*/  ISETP.GE.AND P3, PT, R202, R85, PT ;  /* 0x00000055ca00720c */ /* 0x000fe20003f66270 */
[----:B------:R-:W-:Y:S01]  /*2a60*/  BSSY B1, `(.L_x_460) ;  /* 0x0000037000017945 */ /* 0x000fe20003800000 */
        /* <DEDUP_REMOVED lines=12> */
[----:B------:R-:W-:Y:S01]  /*2b30*/  CS2R R78, SRZ ;  /* 0x00000000004e7805 */ /* 0x000fe2000001ff00 */
[----:B------:R-:W-:Y:S06]  /*2b40*/  @P3 BRA `(.L_x_461) ;  /* 0x0000000000a03947 */ /* 0x000fec0003800000 */
[----:B------:R-:W-:Y:S01]  /*2b50*/  IADD3 R35, P2, R98, R14, RZ ;  /* 0x0000000e62237210 */ /* 0x000fe20007f5e0ff */
[----:B------:R-:W-:Y:S01]  /*2b60*/  ULDC.64 UR4, c[0x0][0x3e8] ;  /* 0x0000fa0000047ab9 */ /* 0x000fe20000000a00 */
[----:B------:R-:W-:Y:S02]  /*2b70*/  CS2R R76, SRZ ;  /* 0x00000000004c7805 */ /* 0x000fe4000001ff00 */
[----:B------:R-:W-:Y:S01]  /*2b80*/  CS2R R78, SRZ ;  /* 0x00000000004e7805 */ /* 0x000fe2000001ff00 */
[----:B------:R-:W-:Y:S01]  /*2b90*/  IMAD.X R36, R11, 0x1, R103, P2 ;  /* 0x000000010b247824 */ /* 0x000fe200010e0667 */
[----:B------:R-:W-:-:S04]  /*2ba0*/  LEA R34, P2, R35, UR4, 0x1 ;  /* 0x0000000423227c11 */ /* 0x000fc8000f8408ff */
[----:B------:R-:W-:Y:S01]  /*2bb0*/  LEA.HI.X R35, R35, UR5, R36, 0x1, P2 ;  /* 0x0000000523237c11 */ /* 0x000fe200090f0c24 */
[----:B------:R-:W-:Y:S01]  /*2bc0*/  ULDC.64 UR4, c[0x0][0x400] ;  /* 0x0001000000047ab9 */ /* 0x000fe20000000a00 */
[----:B------:R-:W-:-:S04]  /*2bd0*/  IADD3 R37, P2, R92, R12, RZ ;  /* 0x0000000c5c257210 */ /* 0x000fc80007f5e0ff */
[----:B------:R-:W-:Y:S02]  /*2be0*/  IADD3.X R38, R80, R102, RZ, P2, !PT ;  /* 0x0000006650267210 */ /* 0x000fe400017fe4ff */
[----:B------:R-:W-:-:S04]  /*2bf0*/  LEA R36, P2, R37, UR4, 0x1 ;  /* 0x0000000425247c11 */ /* 0x000fc8000f8408ff */
[----:B------:R-:W-:Y:S02]  /*2c00*/  LEA.HI.X R37, R37, UR5, R38, 0x1, P2 ;  /* 0x0000000525257c11 */ /* 0x000fe400090f0c26 */
[----:B------:R-:W-:Y:S02]  /*2c10*/  ISETP.GE.AND P2, PT, R196, R120, PT ;  /* 0x00000078c400720c */ /* 0x000fe40003f46270 */
[----:B------:R-:W-:Y:S02]  /*2c20*/  CS2R R72, SRZ ;  /* 0x0000000000487805 */ /* 0x000fe4000001ff00 */
[----:B------:R-:W-:-:S09]  /*2c30*/  CS2R R74, SRZ ;  /* 0x00000000004a7805 */ /* 0x000fd2000001ff00 */
[----:B------:R0:W5:Y:S04]  /*2c40*/  @!P2 LDG.E.64 R76, desc[UR56][R34.64] ;  /* 0x00000038224ca981 */ /* 0x000168000c1e1b00 */
[----:B------:R0:W5:Y:S01]  /*2c50*/  @!P2 LDG.E.64 R78, desc[UR56][R36.64] ;  /* 0x00000038244ea981 */ /* 0x000162000c1e1b00 */
        /* <DEDUP_REMOVED lines=20> */
[----:B------:R-:W-:-:S13]  /*2da0*/  ISETP.GE.AND P2, PT, R209, R120, PT ;  /* 0x00000078d100720c */ /* 0x000fda0003f46270 */
[----:B------:R0:W5:Y:S04]  /*2db0*/  @!P2 LDG.E.64 R56, desc[UR56][R34.64+0xa0] ;  /* 0x0000a0382238a981 */ /* 0x000168000c1e1b00 */
[----:B------:R0:W5:Y:S02]  /*2dc0*/  @!P2 LDG.E.64 R58, desc[UR56][R36.64+0xa0] ;  /* 0x0000a038243aa981 */ /* 0x000164000c1e1b00 */
.L_x_461:
[----:B------:R-:W-:Y:S05]  /*2dd0*/  BSYNC B1 ;  /* 0x0000000000017941 */ /* 0x000fea0003800000 */
.L_x_460:
[----:B0-----:R-:W-:Y:S01]  /*2de0*/  VIADD R34, R202, 0x40 ;  /* 0x00000040ca227836 */ /* 0x001fe20000000000 */
[----:B------:R-:W-:Y:S01]  /*2df0*/  BSSY B1, `(.L_x_462) ;  /* 0x0000038000017945 */ /* 0x000fe20003800000 */
[----:B------:R-:W-:Y:S02]  /*2e00*/  CS2R R36, SRZ ;  /* 0x0000000000247805 */ /* 0x000fe4000001ff00 */
[----:B------:R-:W-:Y:S02]  /*2e10*/  CS2R R40, SRZ ;  /* 0x0000000000287805 */ /* 0x000fe4000001ff00 */
[----:B------:R-:W-:Y:S02]  /*2e20*/  CS2R R44, SRZ ;  /* 0x00000000002c7805 */ /* 0x000fe4000001ff00 */
[----:B------:R-:W-:Y:S02]  /*2e30*/  ISETP.GE.AND P4, PT, R34, R85, PT ;  /* 0x000000552200720c */ /* 0x000fe40003f86270 */
[----:B------:R-:W-:-:S02]  /*2e40*/  CS2R R48, SRZ ;  /* 0x0000000000307805 */ /* 0x000fc4000001ff00 */
[----:B------:R-:W-:Y:S02]  /*2e50*/  CS2R R52, SRZ ;  /* 0x0000000000347805 */ /* 0x000fe4000001ff00 */
[----:B------:R-:W-:Y:S02]  /*2e60*/  CS2R R34, SRZ ;  /* 0x0000000000227805 */ /* 0x000fe4000001ff00 */
[----:B------:R-:W-:Y:S02]  /*2e70*/  CS2R R38, SRZ ;  /* 0x0000000000267805 */ /* 0x000fe4000001ff00 */
[----:B------:R-:W-:Y:S02]  /*2e80*/  CS2R R42, SRZ ;  /* 0x00000000002a7805 */ /* 0x000fe4000001ff00 */
[----:B------:R-:W-:Y:S02]  /*2e90*/  CS2R R46, SRZ ;  /* 0x00000000002e7805 */ /* 0x000fe4000001ff00 */
[----:B------:R-:W-:Y:S01]  /*2ea0*/  CS2R R50, SRZ ;  /* 0x0000000000327805 */ /* 0x000fe2000001ff00 */
[----:B-----5:R-:W-:Y:S01]  /*2eb0*/  IMAD.MOV.U32 R81, RZ, RZ, R56 ;  /* 0x000000ffff517224 */ /* 0x020fe200078e0038 */
[----:B------:R-:W-:Y:S01]  /*2ec0*/  CS2R R54, SRZ ;  /* 0x0000000000367805 */ /* 0x000fe2000001ff00 */
[----:B------:R-:W-:Y:S01]  /*2ed0*/  IMAD.MOV.U32 R82, RZ, RZ, R57 ;  /* 0x000000ffff527224 */ /* 0x000fe200078e0039 */
[----:B------:R-:W-:Y:S06]  /*2ee0*/  @P4 BRA `(.L_x_463) ;  /* 0x0000000000a04947 */ /* 0x000fec0003800000 */
[----:B------:R-:W-:Y:S01]  /*2ef0*/  IADD3 R14, P2, P5, R98, R14, R105 ;  /* 0x0000000e620e7210 */ /* 0x000fe20007d5e069 */
[----:B------:R-:W-:Y:S01]  /*2f00*/  ULDC.64 UR4, c[0x0][0x3e8] ;  /* 0x0000fa0000047ab9 */ /* 0x000fe20000000a00 */
[----:B------:R-:W-:Y:S02]  /*2f10*/  CS2R R52, SRZ ;  /* 0x0000000000347805 */ /* 0x000fe4000001ff00 */
[----:B------:R-:W-:Y:S02]  /*2f20*/  CS2R R54, SRZ ;  /* 0x0000000000367805 */ /* 0x000fe4000001ff00 */
[----:B------:R-:W-:Y:S02]  /*2f30*/  IADD3.X R13, R103, R11, R104, P2, P5 ;  /* 0x0000000b670d7210 */ /* 0x000fe400017ea468 */
[----:B------:R-:W-:-:S04]  /*2f40*/  IADD3 R11, P2, P5, R92, R12, R107 ;  /* 0x0000000c5c0b7210 */ /* 0x000fc80007d5e06b */
[----:B------:R-:W-:Y:S02]  /*2f50*/  IADD3.X R80, R102, R80, R106, P2, P5 ;  /* 0x0000005066507210 */ /* 0x000fe400017ea46a */
[----:B------:R-:W-:-:S04]  /*2f60*/  LEA R12, P2, R14, UR4, 0x1 ;  /* 0x000000040e0c7c11 */ /* 0x000fc8000f8408ff */
[----:B------:R-:W-:Y:S01]  /*2f70*/  LEA.HI.X R13, R14, UR5, R13, 0x1, P2 ;  /* 0x000000050e0d7c11 */ /* 0x000fe200090f0c0d */
[----:B------:R-:W-:Y:S02]  /*2f80*/  ULDC.64 UR4, c[0x0][0x400] ;  /* 0x0001000000047ab9 */ /* 0x000fe40000000a00 */
        /* <DEDUP_REMOVED lines=30> */
.L_x_463:
[----:B------:R-:W-:Y:S05]  /*3170*/  BSYNC B1 ;  /* 0x0000000000017941 */ /* 0x000fea0003800000 */
.L_x_462:
[----:B------:R-:W-:Y:S01]  /*3180*/  IMAD.MOV.U32 R11, RZ, RZ, R60 ;  /* 0x000000ffff0b7224 */ /* 0x000fe200078e003c */
[----:B------:R-:W-:Y:S01]  /*3190*/  UISETP.NE.AND UP0, UPT, UR59, 0x3, UPT ;  /* 0x000000033b00788c */ /* 0x000fe2000bf05270 */
[----:B0-----:R-:W-:Y:S01]  /*31a0*/  IMAD.MOV.U32 R12, RZ, RZ, R61 ;  /* 0x000000ffff0c7224 */ /* 0x001fe200078e003d */
[----:B------:R-:W-:Y:S01]  /*31b0*/  PRMT R166, R81, 0x7610, R166 ;  /* 0x0000761051a67816 */ /* 0x000fe200000000a6 */
[----:B------:R-:W-:Y:S01]  /*31c0*/  IMAD.MOV.U32 R14, RZ, RZ, R69 ;  /* 0x000000ffff0e7224 */ /* 0x000fe200078e0045 */
        /* <DEDUP_REMOVED lines=20> */
[----:B------:R-:W-:-:S02]  /*3310*/  MOV R13, R62 ;  /* 0x0000003e000d7202 */ /* 0x000fc40000000f00 */
        /* <DEDUP_REMOVED lines=17> */
[----:B-----5:R-:W-:Y:S01]  /*3430*/  IMAD.MOV.U32 R11, RZ, RZ, R32 ;  /* 0x000000ffff0b7224 */ /* 0x020fe200078e0020 */
        /* <DEDUP_REMOVED lines=12> */
[----:B------:R-:W-:-:S02]  /*3500*/  PRMT R116, R12, 0x7610, R116 ;  /* 0x000076100c747816 */ /* 0x000fc40000000074 */
[----:B------:R-:W-:Y:S02]  /*3510*/  MOV R12, R44 ;  /* 0x0000002c000c7202 */ /* 0x000fe40000000f00 */
        /* <DEDUP_REMOVED lines=16> */
[----:B------:R-:W-:-:S02]  /*3620*/  PLOP3.LUT P2, PT, PT, PT, UP0, 0x80, 0x0 ;  /* 0x000000000000781c */ /* 0x000fc40003f4f008 */
        /* <DEDUP_REMOVED lines=16> */
[----:B------:R-:W-:Y:S02]  /*3730*/  PRMT R167, R82, 0x7610, R167 ;  /* 0x0000761052a77816 */ /* 0x000fe400000000a7 */
[----:B------:R-:W-:Y:S02]  /*3740*/  PRMT R160, R14, 0x7610, R160 ;  /* 0x000076100ea07816 */ /* 0x000fe400000000a0 */
[----:B------:R-:W-:Y:S02]  /*3750*/  PRMT R161, R13, 0x7610, R161 ;  /* 0x000076100da17816 */ /* 0x000fe400000000a1 */
[----:B------:R-:W-:Y:S02]  /*3760*/  PRMT R164, R12, 0x7610, R164 ;  /* 0x000076100ca47816 */ /* 0x000fe400000000a4 */
[----:B------:R-:W-:Y:S01]  /*3770*/  PRMT R165, R11, 0x7610, R165 ;  /* 0x000076100ba57816 */ /* 0x000fe200000000a5 */
[----:B------:R-:W-:Y:S06]  /*3780*/  @!P2 BRA `(.L_x_464) ;  /* 0x000000000004a947 */ /* 0x000fec0003800000 */
[----:B------:R-:W-:Y:S01]  /*3790*/  BPT.TRAP 0x1 ;  /* 0x000000040000795c */ /* 0x000fe20000300000 */
.L_x_464:
[----:B------:R-:W-:Y:S01]  /*37a0*/  IMAD R86, R19, 0x8, R18 ;  /* 0x0000000813567824 */ /* 0x000fe200078e0212 */
[----:B------:R-:W-:Y:S01]  /*37b0*/  SHF.L.U32 R87, R203, 0x1f, RZ ;  /* 0x0000001fcb577819 */ /* 0x000fe200000006ff */
[----:B------:R-:W-:Y:S03]  /*37c0*/  BSSY B1, `(.L_x_465) ;  /* 0x0000003000017945 */ /* 0x000fe60003800000 */
[----:B------:R-:W0:Y:S02]  /*37d0*/  SYNCS.PHASECHK.TRANS64.TRYWAIT P5, [R86+URZ+0x30890], R87 ;  /* 0x03089057560075a7 */ /* 0x000e2400080a017f */
[----:B0-----:R-:W-:Y:S05]  /*37e0*/  @!P5 BRA `(.L_x_466) ;  /* 0x000001c400d0d947 */ /* 0x001fea0003800000 */
.L_x_788:
[----:B------:R-:W-:Y:S05]  /*37f0*/  BSYNC B1 ;  /* 0x0000000000017941 */ /* 0x000fea0003800000 */
.L_x_465:
[----:B------:R-:W-:-:S03]  /*3800*/  UMOV UR4, 0xffffffff ;  /* 0xffffffff00047882 */ /* 0x000fc60000000000 */
[----:B------:R-:W-:Y:S05]  /*3810*/  BRA.DIV UR4, `(.L_x_467) ;  /* 0x000001c604d87947 */ /* 0x000fea000b800000 */
[----:B------:R1:W2:Y:S04]  /*3820*/  SHFL.IDX PT, R82, R118, RZ, 0x1c1f ;  /* 0x001c1fff76527589 */ /* 0x0002a800000e0000 */
[----:B------:R1:W3:Y:S02]  /*3830*/  SHFL.IDX PT, R11, R119, RZ, 0x1c1f ;  /* 0x001c1fff770b7589 */ /* 0x0002e400000e0000 */
.L_x_792:
[----:B------:R-:W-:Y:S04]  /*3840*/  BSSY B1, `(.L_x_468) ;  /* 0x0000159000017945 */ /* 0x000fe80003800000 */
[----:B------:R-:W-:Y:S05]  /*3850*/  @P3 BRA `(.L_x_469) ;  /* 0x00000014005c3947 */ /* 0x000fea0003800000 */
[----:B------:R-:W-:Y:S01]  /*3860*/  ISETP.NE.AND P3, PT, R6, RZ, PT ;  /* 0x000000ff0600720c */ /* 0x000fe20003f65270 */
[----:B------:R-:W-:-:S12]  /*3870*/  BSSY B2, `(.L_x_470) ;  /* 0x0000037000027945 */ /* 0x000fd80003800000 */
[----:B------:R-:W-:Y:S05]  /*3880*/  @!P3 BRA `(.L_x_471) ;  /* 0x0000000000d4b947 */ /* 0x000fea0003800000 */
[----:B------:R4:W0:Y:S01]  /*3890*/  LDS.128 R12, [R27+0x1e000] ;  /* 0x01e000001b0c7984 */ /* 0x0008220000000c00 */
[C---:B---3--:R-:W-:Y:S01]  /*38a0*/  LEA R80, P3, R16.reuse, R11, 0x1 ;  /* 0x0000000b10507211 */ /* 0x048fe200078608ff */
[----:B------:R-:W-:Y:S03]  /*38b0*/  BSSY B3, `(.L_x_472) ;  /* 0x0000031000037945 */ /* 0x000fe60003800000 */
[----:B--2---:R-:W-:Y:S02]  /*38c0*/  LEA.HI.X R81, R16, R82, R17, 0x1, P3 ;  /* 0x0000005210517211 */ /* 0x004fe400018f0c11 */
[----:B------:R-:W-:-:S13]  /*38d0*/  ISETP.GE.AND P3, PT, R196, R120, PT ;  /* 0x00000078c400720c */ /* 0x000fda0003f66270 */
[----:B----4-:R-:W-:Y:S05]  /*38e0*/  @P3 BRA `(.L_x_473) ;  /* 0x0000000000b43947 */ /* 0x010fea0003800000 */
[--C-:B------:R-:W-:Y:S02]  /*38f0*/  SHF.R.U64 R76, R76, 0x10, R77.reuse ;  /* 0x000000104c4c7819 */ /* 0x100fe4000000124d */
[----:B------:R-:W-:Y:S02]  /*3900*/  SHF.R.U32.HI R150, RZ, 0x10, R77 ;  /* 0x00000010ff967819 */ /* 0x000fe4000001164d */
[--C-:B------:R-:W-:Y:S02]  /*3910*/  SHF.R.U64 R77, R78, 0x10, R79.reuse ;  /* 0x000000104e4d7819 */ /* 0x100fe4000000124f */
[----:B------:R-:W-:Y:S02]  /*3920*/  SHF.R.U32.HI R151, RZ, 0x10, R79 ;  /* 0x00000010ff977819 */ /* 0x000fe4000001164f */
[----:B------:R-:W-:Y:S01]  /*3930*/  PRMT R79, R152, 0x5410, R77 ;  /* 0x00005410984f7816 */ /* 0x000fe2000000004d */
[----:B0-----:R-:W-:Y:S01]  /*3940*/  IMAD.U32 R77, R13, 0x10000, RZ ;  /* 0x000100000d4d7824 */ /* 0x001fe200078e00ff */
[----:B------:R-:W-:-:S02]  /*3950*/  PRMT R76, R138, 0x5432, R76 ;  /* 0x000054328a4c7816 */ /* 0x000fc4000000004c */
[----:B------:R-:W-:Y:S02]  /*3960*/  LOP3.LUT R153, R13, 0xffff0000, RZ, 0xc0, !PT ;  /* 0xffff00000d997812 */ /* 0x000fe400078ec0ff */
[----:B------:R-:W-:Y:S02]  /*3970*/  LOP3.LUT R152, R79, 0xffff0000, RZ, 0xc0, !PT ;  /* 0xffff00004f987812 */ /* 0x000fe400078ec0ff */
[C---:B------:R-:W-:Y:S01]  /*3980*/  LOP3.LUT R78, R76.reuse, 0xffff0000, RZ, 0xc0, !PT ;  /* 0xffff00004c4e7812 */ /* 0x040fe200078ec0ff */
[----:B------:R-:W-:Y:S02]  /*3990*/  IMAD.U32 R76, R76, 0x10000, RZ ;  /* 0x000100004c4c7824 */ /* 0x000fe400078e00ff */
[C---:B------:R-:W-:Y:S02]  /*39a0*/  FMUL.FTZ R158, R153.reuse, R152 ;  /* 0x00000098999e7220 */ /* 0x040fe40000410000 */
[-C--:B------:R-:W-:Y:S02]  /*39b0*/  FMUL.FTZ R13, R153, R78.reuse ;  /* 0x0000004e990d7220 */ /* 0x080fe40000410000 */
[----:B------:R-:W-:-:S02]  /*39c0*/  FFMA.FTZ R78, R77, R78, -R158 ;  /* 0x0000004e4d4e7223 */ /* 0x000fc4000001089e */
[----:B------:R-:W-:Y:S01]  /*39d0*/  FFMA.FTZ R77, R77, R152, R13 ;  /* 0x000000984d4d7223 */ /* 0x000fe2000001000d */
[----:B------:R-:W-:Y:S02]  /*39e0*/  PRMT R13, R139, 0x5432, R150 ;  /* 0x000054328b0d7816 */ /* 0x000fe40000000096 */
[----:B------:R-:W-:Y:S02]  /*39f0*/  PRMT R150, R155, 0x5410, R151 ;  /* 0x000054109b967816 */ /* 0x000fe40000000097 */
[----:B------:R-:W-:Y:S01]  /*3a00*/  LOP3.LUT R152, R14, 0xffff0000, RZ, 0xc0, !PT ;  /* 0xffff00000e987812 */ /* 0x000fe200078ec0ff */
[C---:B------:R-:W-:Y:S01]  /*3a10*/  IMAD.U32 R153, R13.reuse, 0x10000, RZ ;  /* 0x000100000d997824 */ /* 0x040fe200078e00ff */
[----:B------:R-:W-:Y:S01]  /*3a20*/  LOP3.LUT R13, R13, 0xffff0000, RZ, 0xc0, !PT ;  /* 0xffff00000d0d7812 */ /* 0x000fe200078ec0ff */
[----:B------:R-:W-:Y:S01]  /*3a30*/  IMAD.U32 R151, R150, 0x10000, RZ ;  /* 0x0001000096977824 */ /* 0x000fe200078e00ff */
[----:B------:R-:W-:Y:S01]  /*3a40*/  F2FP.BF16.F32.PACK_AB R77, R77, R78 ;  /* 0x0000004e4d4d723e */ /* 0x000fe200000010ff */
[----:B------:R-:W-:-:S02]  /*3a50*/  IMAD.U32 R14, R14, 0x10000, RZ ;  /* 0x000100000e0e7824 */ /* 0x000fc400078e00ff */
[C---:B------:R-:W-:Y:S01]  /*3a60*/  FMUL.FTZ R155, R152.reuse, R151 ;  /* 0x00000097989b7220 */ /* 0x040fe20000410000 */
[----:B------:R-:W-:-:S03]  /*3a70*/  FMUL.FTZ R152, R152, R153 ;  /* 0x0000009998987220 */ /* 0x000fc60000410000 */
[C---:B------:R-:W-:Y:S01]  /*3a80*/  FFMA.FTZ R155, R14.reuse, R153, -R155 ;  /* 0x000000990e9b7223 */ /* 0x040fe2000001089b */
[----:B------:R-:W-:Y:S01]  /*3a90*/  FFMA.FTZ R152, R14, R151, R152 ;  /* 0x000000970e987223 */ /* 0x000fe20000010098 */
[----:B------:R-:W-:Y:S01]  /*3aa0*/  LOP3.LUT R151, R150, 0xffff0000, RZ, 0xc0, !PT ;  /* 0xffff000096977812 */ /* 0x000fe200078ec0ff */
[C---:B------:R-:W-:Y:S01]  /*3ab0*/  IMAD.U32 R150, R15.reuse, 0x10000, RZ ;  /* 0x000100000f967824 */ /* 0x040fe200078e00ff */
[----:B------:R-:W-:-:S05]  /*3ac0*/  LOP3.LUT R14, R15, 0xffff0000, RZ, 0xc0, !PT ;  /* 0xffff00000f0e7812 */ /* 0x000fca00078ec0ff */
[C---:B------:R-:W-:Y:S01]  /*3ad0*/  FMUL.FTZ R15, R14.reuse, R151 ;  /* 0x000000970e0f7220 */ /* 0x040fe20000410000 */
[----:B------:R-:W-:-:S03]  /*3ae0*/  FMUL.FTZ R14, R14, R13 ;  /* 0x0000000d0e0e7220 */ /* 0x000fc60000410000 */
[C---:B------:R-:W-:Y:S01]  /*3af0*/  FFMA.FTZ R15, R150.reuse, R13, -R15 ;  /* 0x0000000d960f7223 */ /* 0x040fe2000001080f */
[----:B------:R-:W-:Y:S01]  /*3b00*/  FFMA.FTZ R14, R150, R151, R14 ;  /* 0x00000097960e7223 */ /* 0x000fe2000001000e */
[C---:B------:R-:W-:Y:S01]  /*3b10*/  LOP3.LUT R13, R12.reuse, 0xffff0000, RZ, 0xc0, !PT ;  /* 0xffff00000c0d7812 */ /* 0x040fe200078ec0ff */
[----:B------:R-:W-:Y:S02]  /*3b20*/  IMAD.U32 R150, R79, 0x10000, RZ ;  /* 0x000100004f967824 */ /* 0x000fe400078e00ff */
[----:B------:R-:W-:Y:S01]  /*3b30*/  IMAD.U32 R79, R12, 0x10000, RZ ;  /* 0x000100000c4f7824 */ /* 0x000fe200078e00ff */
[----:B------:R-:W-:Y:S01]  /*3b40*/  F2FP.BF16.F32.PACK_AB R15, R14, R15 ;  /* 0x0000000f0e0f723e */ /* 0x000fe200000010ff */
[C---:B------:R-:W-:Y:S01]  /*3b50*/  FMUL.FTZ R12, R13.reuse, R150 ;  /* 0x000000960d0c7220 */ /* 0x040fe20000410000 */
[-C--:B------:R-:W-:Y:S01]  /*3b60*/  FMUL.FTZ R13, R13, R76.reuse ;  /* 0x0000004c0d0d7220 */ /* 0x080fe20000410000 */
[----:B------:R-:W-:Y:S02]  /*3b70*/  F2FP.BF16.F32.PACK_AB R14, R152, R155 ;  /* 0x0000009b980e723e */ /* 0x000fe400000010ff */
[C---:B------:R-:W-:Y:S01]  /*3b80*/  FFMA.FTZ R12, R79.reuse, R76, -R12 ;  /* 0x0000004c4f0c7223 */ /* 0x040fe2000001080c */
[----:B------:R-:W-:-:S05]  /*3b90*/  FFMA.FTZ R13, R79, R150, R13 ;  /* 0x000000964f0d7223 */ /* 0x000fca000001000d */
[----:B------:R-:W-:Y:S01]  /*3ba0*/  F2FP.BF16.F32.PACK_AB R12, R13, R12 ;  /* 0x0000000c0d0c723e */ /* 0x000fe200000010ff */
[----:B------:R-:W-:-:S07]  /*3bb0*/  IMAD.MOV.U32 R13, RZ, RZ, R77 ;  /* 0x000000ffff0d7224 */ /* 0x000fce00078e004d */
.L_x_473:
[----:B------:R-:W-:Y:S05]  /*3bc0*/  BSYNC B3 ;  /* 0x0000000000037941 */ /* 0x000fea0003800000 */
.L_x_472:
[----:B0-----:R4:W-:Y:S02]  /*3bd0*/  ST.E.128 desc[UR56][R80.64], R12 ;  /* 0x0000000c50007985 */ /* 0x0019e4000c101d38 */
.L_x_471:
[----:B------:R-:W-:Y:S05]  /*3be0*/  BSYNC B2 ;  /* 0x0000000000027941 */ /* 0x000fea0003800000 */
.L_x_470:
[----:B------:R-:W-:Y:S01]  /*3bf0*/  ISETP.NE.AND P3, PT, R7, RZ, PT ;  /* 0x000000ff0700720c */ /* 0x000fe20003f65270 */
[----:B------:R-:W-:-:S12]  /*3c00*/  BSSY B2, `(.L_x_474) ;  /* 0x0000039000027945 */ /* 0x000fd80003800000 */
[----:B------:R-:W-:Y:S05]  /*3c10*/  @!P3 BRA `(.L_x_475) ;  /* 0x0000000000dcb947 */ /* 0x000fea0003800000 */
[----:B----4-:R4:W0:Y:S01]  /*3c20*/  LDS.128 R12, [R28+0x1e000] ;  /* 0x01e000001c0c7984 */ /* 0x0108220000000c00 */
[----:B------:R-:W-:Y:S01]  /*3c30*/  ISETP.GE.AND P3, PT, R207, R120, PT ;  /* 0x00000078cf00720c */ /* 0x000fe20003f66270 */
[----:B------:R-:W-:Y:S01]  /*3c40*/  IMAD.SHL.U32 R79, R195, 0x8, RZ ;  /* 0x00000008c34f7824 */ /* 0x000fe200078e00ff */
[----:B------:R-:W-:Y:S01]  /*3c50*/  BSSY B3, `(.L_x_476) ;  /* 0x0000032000037945 */ /* 0x000fe20003800000 */
[----:B---3--:R-:W-:Y:S02]  /*3c60*/  IMAD.MOV.U32 R76, RZ, RZ, R11 ;  /* 0x000000ffff4c7224 */ /* 0x008fe400078e000b */
[----:B--2---:R-:W-:Y:S02]  /*3c70*/  IMAD.MOV.U32 R77, RZ, RZ, R82 ;  /* 0x000000ffff4d7224 */ /* 0x004fe400078e0052 */
[----:B------:R-:W-:-:S06]  /*3c80*/  IMAD.WIDE R76, R79, 0x2, R76 ;  /* 0x000000024f4c7825 */ /* 0x000fcc00078e024c */
[----:B----4-:R-:W-:Y:S05]  /*3c90*/  @P3 BRA `(.L_x_477) ;  /* 0x0000000000b43947 */ /* 0x010fea0003800000 */
[----:B------:R-:W-:Y:S02]  /*3ca0*/  SHF.R.U64 R74, R74, 0x10, R75 ;  /* 0x000000104a4a7819 */ /* 0x000fe4000000124b */
[--C-:B------:R-:W-:Y:S02]  /*3cb0*/  SHF.R.U64 R72, R72, 0x10, R73.reuse ;  /* 0x0000001048487819 */ /* 0x100fe40000001249 */
[----:B------:R-:W-:Y:S02]  /*3cc0*/  PRMT R74, R146, 0x5432, R74 ;  /* 0x00005432924a7816 */ /* 0x000fe4000000004a */
[----:B------:R-:W-:Y:S02]  /*3cd0*/  PRMT R72, R134, 0x5432, R72 ;  /* 0x0000543286487816 */ /* 0x000fe40000000048 */
[C---:B0-----:R-:W-:Y:S02]  /*3ce0*/  LOP3.LUT R81, R13.reuse, 0xffff0000, RZ, 0xc0, !PT ;  /* 0xffff00000d517812 */ /* 0x041fe400078ec0ff */
[C---:B------:R-:W-:Y:S01]  /*3cf0*/  LOP3.LUT R80, R74.reuse, 0xffff0000, RZ, 0xc0, !PT ;  /* 0xffff00004a507812 */ /* 0x040fe200078ec0ff */
[----:B------:R-:W-:Y:S01]  /*3d00*/  IMAD.U32 R74, R74, 0x10000, RZ ;  /* 0x000100004a4a7824 */ /* 0x000fe200078e00ff */
[C---:B------:R-:W-:Y:S01]  /*3d10*/  LOP3.LUT R78, R72.reuse, 0xffff0000, RZ, 0xc0, !PT ;  /* 0xffff0000484e7812 */ /* 0x040fe200078ec0ff */
[----:B------:R-:W-:Y:S01]  /*3d20*/  IMAD.U32 R72, R72, 0x10000, RZ ;  /* 0x0001000048487824 */ /* 0x000fe200078e00ff */
[----:B------:R-:W-:Y:S01]  /*3d30*/  SHF.R.U32.HI R79, RZ, 0x10, R73 ;  /* 0x00000010ff4f7819 */ /* 0x000fe20000011649 */
[----:B------:R-:W-:-:S02]  /*3d40*/  IMAD.U32 R73, R13, 0x10000, RZ ;  /* 0x000100000d497824 */ /* 0x000fc400078e00ff */
[C---:B------:R-:W-:Y:S01]  /*3d50*/  FMUL.FTZ R150, R81.reuse, R80 ;  /* 0x0000005051967220 */ /* 0x040fe20000410000 */
[----:B------:R-:W-:Y:S01]  /*3d60*/  SHF.R.U32.HI R75, RZ, 0x10, R75 ;  /* 0x00000010ff4b7819 */ /* 0x000fe2000001164b */
[-C--:B------:R-:W-:Y:S02]  /*3d70*/  FMUL.FTZ R13, R81, R78.reuse ;  /* 0x0000004e510d7220 */ /* 0x080fe40000410000 */
[C---:B------:R-:W-:Y:S01]  /*3d80*/  FFMA.FTZ R78, R73.reuse, R78, -R150 ;  /* 0x0000004e494e7223 */ /* 0x040fe20000010896 */
[----:B------:R-:W-:Y:S01]  /*3d90*/  PRMT R75, R176, 0x5410, R75 ;  /* 0x00005410b04b7816 */ /* 0x000fe2000000004b */
[----:B------:R-:W-:Y:S01]  /*3da0*/  FFMA.FTZ R73, R73, R80, R13 ;  /* 0x0000005049497223 */ /* 0x000fe2000001000d */
[----:B------:R-:W-:Y:S01]  /*3db0*/  PRMT R13, R174, 0x5410, R79 ;  /* 0x00005410ae0d7816 */ /* 0x000fe2000000004f */
[----:B------:R-:W-:Y:S01]  /*3dc0*/  IMAD.U32 R150, R15, 0x10000, RZ ;  /* 0x000100000f967824 */ /* 0x000fe200078e00ff */
[C---:B------:R-:W-:Y:S01]  /*3dd0*/  LOP3.LUT R80, R14.reuse, 0xffff0000, RZ, 0xc0, !PT ;  /* 0xffff00000e507812 */ /* 0x040fe200078ec0ff */
[----:B------:R-:W-:Y:S01]  /*3de0*/  IMAD.U32 R14, R14, 0x10000, RZ ;  /* 0x000100000e0e7824 */ /* 0x000fe200078e00ff */
[----:B------:R-:W-:Y:S01]  /*3df0*/  SHF.L.U32 R79, R75, 0x10, RZ ;  /* 0x000000104b4f7819 */ /* 0x000fe200000006ff */
[----:B------:R-:W-:Y:S01]  /*3e00*/  IMAD.U32 R81, R13, 0x10000, RZ ;  /* 0x000100000d517824 */ /* 0x000fe200078e00ff */
[----:B------:R-:W-:-:S02]  /*3e10*/  LOP3.LUT R75, R75, 0xffff0000, RZ, 0xc0, !PT ;  /* 0xffff00004b4b7812 */ /* 0x000fc400078ec0ff */
[----:B------:R-:W-:Y:S01]  /*3e20*/  LOP3.LUT R13, R13, 0xffff0000, RZ, 0xc0, !PT ;  /* 0xffff00000d0d7812 */ /* 0x000fe200078ec0ff */
[C---:B------:R-:W-:Y:S01]  /*3e30*/  FMUL.FTZ R151, R80.reuse, R79 ;  /* 0x0000004f50977220 */ /* 0x040fe20000410000 */
[-C--:B------:R-:W-:Y:S01]  /*3e40*/  FMUL.FTZ R80, R80, R81.reuse ;  /* 0x0000005150507220 */ /* 0x080fe20000410000 */
[----:B------:R-:W-:Y:S02]  /*3e50*/  F2FP.BF16.F32.PACK_AB R73, R73, R78 ;  /* 0x0000004e4949723e */ /* 0x000fe400000010ff */
[C---:B------:R-:W-:Y:S01]  /*3e60*/  FFMA.FTZ R151, R14.reuse, R81, -R151 ;  /* 0x000000510e977223 */ /* 0x040fe20000010897 */
[----:B------:R-:W-:Y:S01]  /*3e70*/  FFMA.FTZ R80, R14, R79, R80 ;  /* 0x0000004f0e507223 */ /* 0x000fe20000010050 */
[----:B------:R-:W-:-:S05]  /*3e80*/  LOP3.LUT R14, R15, 0xffff0000, RZ, 0xc0, !PT ;  /* 0xffff00000f0e7812 */ /* 0x000fca00078ec0ff */
[C---:B------:R-:W-:Y:S01]  /*3e90*/  FMUL.FTZ R15, R14.reuse, R75 ;  /* 0x0000004b0e0f7220 */ /* 0x040fe20000410000 */
[----:B------:R-:W-:-:S03]  /*3ea0*/  FMUL.FTZ R14, R14, R13 ;  /* 0x0000000d0e0e7220 */ /* 0x000fc60000410000 */
[----:B------:R-:W-:Y:S01]  /*3eb0*/  FFMA.FTZ R15, R150, R13, -R15 ;  /* 0x0000000d960f7223 */ /* 0x000fe2000001080f */
[----:B------:R-:W-:Y:S01]  /*3ec0*/  LOP3.LUT R13, R12, 0xffff0000, RZ, 0xc0, !PT ;  /* 0xffff00000c0d7812 */ /* 0x000fe200078ec0ff */
[----:B------:R-:W-:Y:S01]  /*3ed0*/  FFMA.FTZ R14, R150, R75, R14 ;  /* 0x0000004b960e7223 */ /* 0x000fe2000001000e */
[----:B------:R-:W-:-:S03]  /*3ee0*/  IMAD.U32 R75, R12, 0x10000, RZ ;  /* 0x000100000c4b7824 */ /* 0x000fc600078e00ff */
[C---:B------:R-:W-:Y:S01]  /*3ef0*/  FMUL.FTZ R12, R13.reuse, R74 ;  /* 0x0000004a0d0c7220 */ /* 0x040fe20000410000 */
[-C--:B------:R-:W-:Y:S01]  /*3f00*/  FMUL.FTZ R13, R13, R72.reuse ;  /* 0x000000480d0d7220 */ /* 0x080fe20000410000 */
[----:B------:R-:W-:Y:S02]  /*3f10*/  F2FP.BF16.F32.PACK_AB R15, R14, R15 ;  /* 0x0000000f0e0f723e */ /* 0x000fe400000010ff */
[C---:B------:R-:W-:Y:S01]  /*3f20*/  FFMA.FTZ R12, R75.reuse, R72, -R12 ;  /* 0x000000484b0c7223 */ /* 0x040fe2000001080c */
[----:B------:R-:W-:Y:S01]  /*3f30*/  FFMA.FTZ R13, R75, R74, R13 ;  /* 0x0000004a4b0d7223 */ /* 0x000fe2000001000d */
[----:B------:R-:W-:-:S04]  /*3f40*/  F2FP.BF16.F32.PACK_AB R14, R80, R151 ;  /* 0x00000097500e723e */ /* 0x000fc800000010ff */
[----:B------:R-:W-:Y:S01]  /*3f50*/  F2FP.BF16.F32.PACK_AB R12, R13, R12 ;  /* 0x0000000c0d0c723e */ /* 0x000fe200000010ff */
[----:B------:R-:W-:-:S07]  /*3f60*/  IMAD.MOV.U32 R13, RZ, RZ, R73 ;  /* 0x000000ffff0d7224 */ /* 0x000fce00078e0049 */
.L_x_477:
[----:B------:R-:W-:Y:S05]  /*3f70*/  BSYNC B3 ;  /* 0x0000000000037941 */ /* 0x000fea0003800000 */
.L_x_476:
[----:B0-----:R0:W-:Y:S02]  /*3f80*/  ST.E.128 desc[UR56][R76.64], R12 ;  /* 0x0000000c4c007985 */ /* 0x0011e4000c101d38 */
.L_x_475:
[----:B------:R-:W-:Y:S05]  /*3f90*/  BSYNC B2 ;  /* 0x0000000000027941 */ /* 0x000fea0003800000 */
.L_x_474:
[----:B------:R-:W-:Y:S01]  /*3fa0*/  ISETP.NE.AND P3, PT, R8, RZ, PT ;  /* 0x000000ff0800720c */ /* 0x000fe20003f65270 */
[----:B------:R-:W-:-:S12]  /*3fb0*/  BSSY B2, `(.L_x_478) ;  /* 0x0000039000027945 */ /* 0x000fd80003800000 */
[----:B------:R-:W-:Y:S05]  /*3fc0*/  @!P3 BRA `(.L_x_479) ;  /* 0x0000000000dcb947 */ /* 0x000fea0003800000 */
[----:B0---4-:R0:W4:Y:S01]  /*3fd0*/  LDS.128 R12, [R27+0x21000] ;  /* 0x021000001b0c7984 */ /* 0x0111220000000c00 */
[----:B------:R-:W-:Y:S01]  /*3fe0*/  ISETP.GE.AND P3, PT, R205, R120, PT ;  /* 0x00000078cd00720c */ /* 0x000fe20003f66270 */
[----:B------:R-:W-:Y:S01]  /*3ff0*/  IMAD.SHL.U32 R75, R198, 0x8, RZ ;  /* 0x00000008c64b7824 */ /* 0x000fe200078e00ff */
[----:B------:R-:W-:Y:S01]  /*4000*/  BSSY B3, `(.L_x_480) ;  /* 0x0000032000037945 */ /* 0x000fe20003800000 */
[----:B---3--:R-:W-:Y:S02]  /*4010*/  IMAD.MOV.U32 R72, RZ, RZ, R11 ;  /* 0x000000ffff487224 */ /* 0x008fe400078e000b */
[----:B--2---:R-:W-:Y:S02]  /*4020*/  IMAD.MOV.U32 R73, RZ, RZ, R82 ;  /* 0x000000ffff497224 */ /* 0x004fe400078e0052 */
[----:B------:R-:W-:-:S06]  /*4030*/  IMAD.WIDE R72, R75, 0x2, R72 ;  /* 0x000000024b487825 */ /* 0x000fcc00078e0248 */
[----:B0-----:R-:W-:Y:S05]  /*4040*/  @P3 BRA `(.L_x_481) ;  /* 0x0000000000b43947 */ /* 0x001fea0003800000 */
[----:B------:R-:W-:Y:S01]  /*4050*/  SHF.R.U64 R70, R70, 0x10, R71 ;  /* 0x0000001046467819 */ /* 0x000fe20000001247 */
[----:B----4-:R-:W-:Y:S01]  /*4060*/  IMAD.U32 R75, R14, 0x10000, RZ ;  /* 0x000100000e4b7824 */ /* 0x010fe200078e00ff */
[----:B------:R-:W-:Y:S01]  /*4070*/  SHF.R.U64 R68, R68, 0x10, R69 ;  /* 0x0000001044447819 */ /* 0x000fe20000001245 */
[----:B------:R-:W-:Y:S01]  /*4080*/  IMAD.U32 R76, R15, 0x10000, RZ ;  /* 0x000100000f4c7824 */ /* 0x000fe200078e00ff */
[----:B------:R-:W-:Y:S02]  /*4090*/  PRMT R70, R144, 0x5432, R70 ;  /* 0x0000543290467816 */ /* 0x000fe40000000046 */
[----:B------:R-:W-:Y:S02]  /*40a0*/  SHF.R.U32.HI R74, RZ, 0x10, R71 ;  /* 0x00000010ff4a7819 */ /* 0x000fe40000011647 */
[----:B------:R-:W-:Y:S02]  /*40b0*/  SHF.R.U32.HI R69, RZ, 0x10, R69 ;  /* 0x00000010ff457819 */ /* 0x000fe40000011645 */
[----:B------:R-:W-:-:S02]  /*40c0*/  LOP3.LUT R77, R13, 0xffff0000, RZ, 0xc0, !PT ;  /* 0xffff00000d4d7812 */ /* 0x000fc400078ec0ff */
[C---:B------:R-:W-:Y:S01]  /*40d0*/  LOP3.LUT R78, R70.reuse, 0xffff0000, RZ, 0xc0, !PT ;  /* 0xffff0000464e7812 */ /* 0x040fe200078ec0ff */
[----:B------:R-:W-:Y:S01]  /*40e0*/  IMAD.U32 R70, R70, 0x10000, RZ ;  /* 0x0001000046467824 */ /* 0x000fe200078e00ff */
[----:B------:R-:W-:Y:S02]  /*40f0*/  PRMT R68, R130, 0x5432, R68 ;  /* 0x0000543282447816 */ /* 0x000fe40000000044 */
[----:B------:R-:W-:Y:S01]  /*4100*/  PRMT R74, R145, 0x5432, R74 ;  /* 0x00005432914a7816 */ /* 0x000fe2000000004a */
[----:B------:R-:W-:Y:S01]  /*4110*/  FMUL.FTZ R80, R77, R78 ;  /* 0x0000004e4d507220 */ /* 0x000fe20000410000 */
[----:B------:R-:W-:Y:S02]  /*4120*/  PRMT R69, R173, 0x5410, R69 ;  /* 0x00005410ad457816 */ /* 0x000fe40000000045 */
[----:B------:R-:W-:Y:S01]  /*4130*/  LOP3.LUT R71, R15, 0xffff0000, RZ, 0xc0, !PT ;  /* 0xffff00000f477812 */ /* 0x000fe200078ec0ff */
[----:B------:R-:W-:Y:S01]  /*4140*/  IMAD.U32 R15, R13, 0x10000, RZ ;  /* 0x000100000d0f7824 */ /* 0x000fe200078e00ff */
[----:B------:R-:W-:Y:S01]  /*4150*/  LOP3.LUT R150, R68, 0xffff0000, RZ, 0xc0, !PT ;  /* 0xffff000044967812 */ /* 0x000fe200078ec0ff */
[----:B------:R-:W-:Y:S01]  /*4160*/  IMAD.U32 R79, R74, 0x10000, RZ ;  /* 0x000100004a4f7824 */ /* 0x000fe200078e00ff */
[----:B------:R-:W-:Y:S01]  /*4170*/  LOP3.LUT R14, R14, 0xffff0000, RZ, 0xc0, !PT ;  /* 0xffff00000e0e7812 */ /* 0x000fe200078ec0ff */
[----:B------:R-:W-:Y:S01]  /*4180*/  IMAD.U32 R13, R12, 0x10000, RZ ;  /* 0x000100000c0d7824 */ /* 0x000fe200078e00ff */
[----:B------:R-:W-:Y:S01]  /*4190*/  SHF.L.U32 R81, R69, 0x10, RZ ;  /* 0x0000001045517819 */ /* 0x000fe200000006ff */
[-C--:B------:R-:W-:Y:S01]  /*41a0*/  FMUL.FTZ R77, R77, R150.reuse ;  /* 0x000000964d4d7220 */ /* 0x080fe20000410000 */
[----:B------:R-:W-:Y:S01]  /*41b0*/  FFMA.FTZ R80, R15, R150, -R80 ;  /* 0x000000960f507223 */ /* 0x000fe20000010850 */
[----:B------:R-:W-:Y:S01]  /*41c0*/  FMUL.FTZ R150, R14, R79 ;  /* 0x0000004f0e967220 */ /* 0x000fe20000410000 */
[----:B------:R-:W-:Y:S01]  /*41d0*/  LOP3.LUT R12, R12, 0xffff0000, RZ, 0xc0, !PT ;  /* 0xffff00000c0c7812 */ /* 0x000fe200078ec0ff */
[-C--:B------:R-:W-:Y:S01]  /*41e0*/  FMUL.FTZ R14, R14, R81.reuse ;  /* 0x000000510e0e7220 */ /* 0x080fe20000410000 */
[----:B------:R-:W-:Y:S01]  /*41f0*/  LOP3.LUT R74, R74, 0xffff0000, RZ, 0xc0, !PT ;  /* 0xffff00004a4a7812 */ /* 0x000fe200078ec0ff */
[----:B------:R-:W-:Y:S01]  /*4200*/  IMAD.U32 R68, R68, 0x10000, RZ ;  /* 0x0001000044447824 */ /* 0x000fe200078e00ff */
[----:B------:R-:W-:Y:S01]  /*4210*/  LOP3.LUT R69, R69, 0xffff0000, RZ, 0xc0, !PT ;  /* 0xffff000045457812 */ /* 0x000fe200078ec0ff */
[----:B------:R-:W-:Y:S01]  /*4220*/  FFMA.FTZ R150, R75, R81, -R150 ;  /* 0x000000514b967223 */ /* 0x000fe20000010896 */
[----:B------:R-:W-:Y:S01]  /*4230*/  FFMA.FTZ R77, R15, R78, R77 ;  /* 0x0000004e0f4d7223 */ /* 0x000fe2000001004d */
[----:B------:R-:W-:Y:S01]  /*4240*/  FFMA.FTZ R75, R75, R79, R14 ;  /* 0x0000004f4b4b7223 */ /* 0x000fe2000001000e */
[C---:B------:R-:W-:Y:S01]  /*4250*/  FMUL.FTZ R15, R71.reuse, R74 ;  /* 0x0000004a470f7220 */ /* 0x040fe20000410000 */
[C---:B------:R-:W-:Y:S01]  /*4260*/  FMUL.FTZ R14, R12.reuse, R70 ;  /* 0x000000460c0e7220 */ /* 0x040fe20000410000 */
[-C--:B------:R-:W-:Y:S01]  /*4270*/  FMUL.FTZ R79, R12, R68.reuse ;  /* 0x000000440c4f7220 */ /* 0x080fe20000410000 */
[-C--:B------:R-:W-:Y:S01]  /*4280*/  FMUL.FTZ R71, R71, R69.reuse ;  /* 0x0000004547477220 */ /* 0x080fe20000410000 */
[C---:B------:R-:W-:Y:S01]  /*4290*/  FFMA.FTZ R15, R76.reuse, R69, -R15 ;  /* 0x000000454c0f7223 */ /* 0x040fe2000001080f */
[C---:B------:R-:W-:Y:S01]  /*42a0*/  FFMA.FTZ R14, R13.reuse, R68, -R14 ;  /* 0x000000440d0e7223 */ /* 0x040fe2000001080e */
[----:B------:R-:W-:Y:S01]  /*42b0*/  FFMA.FTZ R79, R13, R70, R79 ;  /* 0x000000460d4f7223 */ /* 0x000fe2000001004f */
[----:B------:R-:W-:Y:S01]  /*42c0*/  FFMA.FTZ R74, R76, R74, R71 ;  /* 0x0000004a4c4a7223 */ /* 0x000fe20000010047 */
[----:B------:R-:W-:-:S02]  /*42d0*/  F2FP.BF16.F32.PACK_AB R150, R75, R150 ;  /* 0x000000964b96723e */ /* 0x000fc400000010ff */
[----:B------:R-:W-:Y:S02]  /*42e0*/  F2FP.BF16.F32.PACK_AB R13, R77, R80 ;  /* 0x000000504d0d723e */ /* 0x000fe400000010ff */
[----:B------:R-:W-:Y:S01]  /*42f0*/  F2FP.BF16.F32.PACK_AB R12, R79, R14 ;  /* 0x0000000e4f0c723e */ /* 0x000fe200000010ff */
[----:B------:R-:W-:Y:S01]  /*4300*/  IMAD.MOV.U32 R14, RZ, RZ, R150 ;  /* 0x000000ffff0e7224 */ /* 0x000fe200078e0096 */
[----:B------:R-:W-:-:S07]  /*4310*/  F2FP.BF16.F32.PACK_AB R15, R74, R15 ;  /* 0x0000000f4a0f723e */ /* 0x000fce00000010ff */
.L_x_481:
[----:B------:R-:W-:Y:S05]  /*4320*/  BSYNC B3 ;  /* 0x0000000000037941 */ /* 0x000fea0003800000 */
.L_x_480:
[----:B----4-:R0:W-:Y:S02]  /*4330*/  ST.E.128 desc[UR56][R72.64], R12 ;  /* 0x0000000c48007985 */ /* 0x0101e4000c101d38 */
.L_x_479:
[----:B------:R-:W-:Y:S05]  /*4340*/  BSYNC B2 ;  /* 0x0000000000027941 */ /* 0x000fea0003800000 */
.L_x_478:
[----:B------:R-:W-:Y:S01]  /*4350*/  ISETP.NE.AND P3, PT, R9, RZ, PT ;  /* 0x000000ff0900720c */ /* 0x000fe20003f65270 */
[----:B------:R-:W-:-:S12]  /*4360*/  BSSY B2, `(.L_x_482) ;  /* 0x0000037000027945 */ /* 0x000fd80003800000 */
[----:B------:R-:W-:Y:S05]  /*4370*/  @!P3 BRA `(.L_x_483) ;  /* 0x0000000000d4b947 */ /* 0x000fea0003800000 */
[----:B0---4-:R0:W4:Y:S01]  /*4380*/  LDS.128 R12, [R28+0x21000] ;  /* 0x021000001c0c7984 */ /* 0x0111220000000c00 */
[C---:B---3--:R-:W-:Y:S01]  /*4390*/  LEA R68, P3, R23.reuse, R11, 0x1 ;  /* 0x0000000b17447211 */ /* 0x048fe200078608ff */
[----:B------:R-:W-:Y:S03]  /*43a0*/  BSSY B3, `(.L_x_484) ;  /* 0x0000031000037945 */ /* 0x000fe60003800000 */
[----:B--2---:R-:W-:Y:S02]  /*43b0*/  LEA.HI.X R69, R23, R82, R201, 0x1, P3 ;  /* 0x0000005217457211 */ /* 0x004fe400018f0cc9 */
[----:B------:R-:W-:-:S13]  /*43c0*/  ISETP.GE.AND P3, PT, R206, R120, PT ;  /* 0x00000078ce00720c */ /* 0x000fda0003f66270 */
[----:B0-----:R-:W-:Y:S05]  /*43d0*/  @P3 BRA `(.L_x_485) ;  /* 0x0000000000b43947 */ /* 0x001fea0003800000 */
[----:B------:R-:W-:Y:S01]  /*43e0*/  SHF.R.U64 R70, R66, 0x10, R67 ;  /* 0x0000001042467819 */ /* 0x000fe20000001243 */
[----:B----4-:R-:W-:Y:S01]  /*43f0*/  IMAD.U32 R72, R15, 0x10000, RZ ;  /* 0x000100000f487824 */ /* 0x010fe200078e00ff */
[----:B------:R-:W-:Y:S02]  /*4400*/  SHF.R.U64 R71, R64, 0x10, R65 ;  /* 0x0000001040477819 */ /* 0x000fe40000001241 */
[----:B------:R-:W-:Y:S02]  /*4410*/  SHF.R.U32.HI R67, RZ, 0x10, R67 ;  /* 0x00000010ff437819 */ /* 0x000fe40000011643 */
[----:B------:R-:W-:Y:S02]  /*4420*/  PRMT R70, R143, 0x5432, R70 ;  /* 0x000054328f467816 */ /* 0x000fe40000000046 */
[----:B------:R-:W-:Y:S01]  /*4430*/  SHF.R.U32.HI R73, RZ, 0x10, R65 ;  /* 0x00000010ff497819 */ /* 0x000fe20000011641 */
[----:B------:R-:W-:Y:S01]  /*4440*/  IMAD.U32 R65, R14, 0x10000, RZ ;  /* 0x000100000e417824 */ /* 0x000fe200078e00ff */
[----:B------:R-:W-:-:S02]  /*4450*/  PRMT R71, R171, 0x5410, R71 ;  /* 0x00005410ab477816 */ /* 0x000fc40000000047 */
[----:B------:R-:W-:Y:S02]  /*4460*/  PRMT R67, R175, 0x5410, R67 ;  /* 0x00005410af437816 */ /* 0x000fe40000000043 */
[----:B------:R-:W-:Y:S02]  /*4470*/  LOP3.LUT R77, R13, 0xffff0000, RZ, 0xc0, !PT ;  /* 0xffff00000d4d7812 */ /* 0x000fe400078ec0ff */
[C---:B------:R-:W-:Y:S01]  /*4480*/  LOP3.LUT R74, R70.reuse, 0xffff0000, RZ, 0xc0, !PT ;  /* 0xffff0000464a7812 */ /* 0x040fe200078ec0ff */
[----:B------:R-:W-:Y:S01]  /*4490*/  IMAD.U32 R70, R70, 0x10000, RZ ;  /* 0x0001000046467824 */ /* 0x000fe200078e00ff */
[----:B------:R-:W-:Y:S01]  /*44a0*/  PRMT R66, R172, 0x5410, R73 ;  /* 0x00005410ac427816 */ /* 0x000fe20000000049 */
[----:B------:R-:W-:Y:S01]  /*44b0*/  IMAD.U32 R73, R67, 0x10000, RZ ;  /* 0x0001000043497824 */ /* 0x000fe200078e00ff */
[----:B------:R-:W-:Y:S01]  /*44c0*/  LOP3.LUT R76, R71, 0xffff0000, RZ, 0xc0, !PT ;  /* 0xffff0000474c7812 */ /* 0x000fe200078ec0ff */
[----:B------:R-:W-:Y:S01]  /*44d0*/  FMUL.FTZ R78, R77, R74 ;  /* 0x0000004a4d4e7220 */ /* 0x000fe20000410000 */
[----:B------:R-:W-:Y:S01]  /*44e0*/  LOP3.LUT R14, R14, 0xffff0000, RZ, 0xc0, !PT ;  /* 0xffff00000e0e7812 */ /* 0x000fe200078ec0ff */
[----:B------:R-:W-:Y:S01]  /*44f0*/  IMAD.U32 R75, R66, 0x10000, RZ ;  /* 0x00010000424b7824 */ /* 0x000fe200078e00ff */
[----:B------:R-:W-:Y:S01]  /*4500*/  LOP3.LUT R64, R15, 0xffff0000, RZ, 0xc0, !PT ;  /* 0xffff00000f407812 */ /* 0x000fe200078ec0ff */
[----:B------:R-:W-:-:S02]  /*4510*/  IMAD.U32 R15, R13, 0x10000, RZ ;  /* 0x000100000d0f7824 */ /* 0x000fc400078e00ff */
[-C--:B------:R-:W-:Y:S01]  /*4520*/  FMUL.FTZ R77, R77, R76.reuse ;  /* 0x0000004c4d4d7220 */ /* 0x080fe20000410000 */
[----:B------:R-:W-:Y:S02]  /*4530*/  IMAD.U32 R13, R12, 0x10000, RZ ;  /* 0x000100000c0d7824 */ /* 0x000fe400078e00ff */
[----:B------:R-:W-:Y:S01]  /*4540*/  FMUL.FTZ R80, R14, R73 ;  /* 0x000000490e507220 */ /* 0x000fe20000410000 */
[----:B------:R-:W-:Y:S01]  /*4550*/  LOP3.LUT R12, R12, 0xffff0000, RZ, 0xc0, !PT ;  /* 0xffff00000c0c7812 */ /* 0x000fe200078ec0ff */
[C---:B------:R-:W-:Y:S01]  /*4560*/  FFMA.FTZ R78, R15.reuse, R76, -R78 ;  /* 0x0000004c0f4e7223 */ /* 0x040fe2000001084e */
[----:B------:R-:W-:Y:S01]  /*4570*/  FFMA.FTZ R77, R15, R74, R77 ;  /* 0x0000004a0f4d7223 */ /* 0x000fe2000001004d */
[-C--:B------:R-:W-:Y:S01]  /*4580*/  FMUL.FTZ R14, R14, R75.reuse ;  /* 0x0000004b0e0e7220 */ /* 0x080fe20000410000 */
[----:B------:R-:W-:Y:S01]  /*4590*/  LOP3.LUT R67, R67, 0xffff0000, RZ, 0xc0, !PT ;  /* 0xffff000043437812 */ /* 0x000fe200078ec0ff */
[----:B------:R-:W-:Y:S01]  /*45a0*/  IMAD.U32 R71, R71, 0x10000, RZ ;  /* 0x0001000047477824 */ /* 0x000fe200078e00ff */
[----:B------:R-:W-:Y:S01]  /*45b0*/  LOP3.LUT R15, R66, 0xffff0000, RZ, 0xc0, !PT ;  /* 0xffff0000420f7812 */ /* 0x000fe200078ec0ff */
[C---:B------:R-:W-:Y:S01]  /*45c0*/  FFMA.FTZ R80, R65.reuse, R75, -R80 ;  /* 0x0000004b41507223 */ /* 0x040fe20000010850 */
[----:B------:R-:W-:Y:S01]  /*45d0*/  FFMA.FTZ R65, R65, R73, R14 ;  /* 0x0000004941417223 */ /* 0x000fe2000001000e */
[----:B------:R-:W-:Y:S01]  /*45e0*/  FMUL.FTZ R73, R64, R67 ;  /* 0x0000004340497220 */ /* 0x000fe20000410000 */
[CC--:B------:R-:W-:Y:S01]  /*45f0*/  FMUL.FTZ R14, R12.reuse, R70.reuse ;  /* 0x000000460c0e7220 */ /* 0x0c0fe20000410000 */
[----:B------:R-:W-:Y:S01]  /*4600*/  FMUL.FTZ R75, R12, R71 ;  /* 0x000000470c4b7220 */ /* 0x000fe20000410000 */
        /* <DEDUP_REMOVED lines=10> */
.L_x_485:
[----:B------:R-:W-:Y:S05]  /*46b0*/  BSYNC B3 ;  /* 0x0000000000037941 */ /* 0x000fea0003800000 */
.L_x_484:
[----:B----4-:R0:W-:Y:S02]  /*46c0*/  ST.E.128 desc[UR56][R68.64], R12 ;  /* 0x0000000c44007985 */ /* 0x0101e4000c101d38 */
.L_x_483:
[----:B------:R-:W-:Y:S05]  /*46d0*/  BSYNC B2 ;  /* 0x0000000000027941 */ /* 0x000fea0003800000 */
.L_x_482:
        /* <DEDUP_REMOVED lines=9> */
[----:B------:R-:W-:Y:S01]  /*4770*/  SHF.R.U32.HI R66, RZ, 0x10, R61 ;  /* 0x00000010ff427819 */ /* 0x000fe2000001163d */
[----:B----4-:R-:W-:Y:S01]  /*4780*/  IMAD.U32 R68, R15, 0x10000, RZ ;  /* 0x000100000f447824 */ /* 0x010fe200078e00ff */
[----:B------:R-:W-:Y:S02]  /*4790*/  SHF.R.U64 R69, R62, 0x10, R63 ;  /* 0x000000103e457819 */ /* 0x000fe4000000123f */
[----:B------:R-:W-:Y:S01]  /*47a0*/  SHF.R.U64 R67, R60, 0x10, R61 ;  /* 0x000000103c437819 */ /* 0x000fe2000000123d */
[----:B------:R-:W-:Y:S01]  /*47b0*/  IMAD.U32 R61, R14, 0x10000, RZ ;  /* 0x000100000e3d7824 */ /* 0x000fe200078e00ff */
[----:B------:R-:W-:Y:S02]  /*47c0*/  SHF.R.U32.HI R70, RZ, 0x10, R63 ;  /* 0x00000010ff467819 */ /* 0x000fe4000001163f */
[----:B------:R-:W-:Y:S02]  /*47d0*/  PRMT R62, R117, 0x5432, R66 ;  /* 0x00005432753e7816 */ /* 0x000fe40000000042 */
[----:B------:R-:W-:-:S02]  /*47e0*/  PRMT R66, R116, 0x5432, R69 ;  /* 0x0000543274427816 */ /* 0x000fc40000000045 */
[----:B------:R-:W-:Y:S01]  /*47f0*/  PRMT R67, R170, 0x5410, R67 ;  /* 0x00005410aa437816 */ /* 0x000fe20000000043 */
[----:B------:R-:W-:Y:S01]  /*4800*/  IMAD.U32 R71, R62, 0x10000, RZ ;  /* 0x000100003e477824 */ /* 0x000fe200078e00ff */
[----:B------:R-:W-:Y:S02]  /*4810*/  PRMT R63, R83, 0x5432, R70 ;  /* 0x00005432533f7816 */ /* 0x000fe40000000046 */
[----:B------:R-:W-:Y:S02]  /*4820*/  LOP3.LUT R73, R13, 0xffff0000, RZ, 0xc0, !PT ;  /* 0xffff00000d497812 */ /* 0x000fe400078ec0ff */
[C---:B------:R-:W-:Y:S01]  /*4830*/  LOP3.LUT R70, R66.reuse, 0xffff0000, RZ, 0xc0, !PT ;  /* 0xffff000042467812 */ /* 0x040fe200078ec0ff */
[----:B------:R-:W-:Y:S01]  /*4840*/  IMAD.U32 R69, R63, 0x10000, RZ ;  /* 0x000100003f457824 */ /* 0x000fe200078e00ff */
[----:B------:R-:W-:Y:S01]  /*4850*/  LOP3.LUT R72, R67, 0xffff0000, RZ, 0xc0, !PT ;  /* 0xffff000043487812 */ /* 0x000fe200078ec0ff */
[----:B------:R-:W-:Y:S01]  /*4860*/  IMAD.U32 R66, R66, 0x10000, RZ ;  /* 0x0001000042427824 */ /* 0x000fe200078e00ff */
[----:B------:R-:W-:Y:S01]  /*4870*/  LOP3.LUT R14, R14, 0xffff0000, RZ, 0xc0, !PT ;  /* 0xffff00000e0e7812 */ /* 0x000fe200078ec0ff */
[----:B------:R-:W-:Y:S01]  /*4880*/  FMUL.FTZ R74, R73, R70 ;  /* 0x00000046494a7220 */ /* 0x000fe20000410000 */
[----:B------:R-:W-:Y:S01]  /*4890*/  LOP3.LUT R60, R15, 0xffff0000, RZ, 0xc0, !PT ;  /* 0xffff00000f3c7812 */ /* 0x000fe200078ec0ff */
[----:B------:R-:W-:-:S02]  /*48a0*/  IMAD.U32 R15, R13, 0x10000, RZ ;  /* 0x000100000d0f7824 */ /* 0x000fc400078e00ff */
[-C--:B------:R-:W-:Y:S01]  /*48b0*/  FMUL.FTZ R73, R73, R72.reuse ;  /* 0x0000004849497220 */ /* 0x080fe20000410000 */
[----:B------:R-:W-:Y:S01]  /*48c0*/  SHF.L.U32 R13, R12, 0x10, RZ ;  /* 0x000000100c0d7819 */ /* 0x000fe200000006ff */
        /* <DEDUP_REMOVED lines=23> */
.L_x_489:
[----:B------:R-:W-:Y:S05]  /*4a40*/  BSYNC B3 ;  /* 0x0000000000037941 */ /* 0x000fea0003800000 */
.L_x_488:
[----:B----4-:R0:W-:Y:S02]  /*4a50*/  ST.E.128 desc[UR56][R64.64], R12 ;  /* 0x0000000c40007985 */ /* 0x0101e4000c101d38 */
.L_x_487:
[----:B------:R-:W-:Y:S05]  /*4a60*/  BSYNC B2 ;  /* 0x0000000000027941 */ /* 0x000fea0003800000 */
.L_x_486:
[----:B------:R-:W-:-:S13]  /*4a70*/  ISETP.NE.AND P3, PT, R20, RZ, PT ;  /* 0x000000ff1400720c */ /* 0x000fda0003f65270 */
[----:B------:R-:W-:Y:S05]  /*4a80*/  @!P3 BRA `(.L_x_469) ;  /* 0x0000000000d0b947 */ /* 0x000fea0003800000 */
[----:B0---4-:R0:W4:Y:S01]  /*4a90*/  LDS.128 R12, [R28+0x24000] ;  /* 0x024000001c0c7984 */ /* 0x0111220000000c00 */
[C---:B---3--:R-:W-:Y:S01]  /*4aa0*/  LEA R60, P3, R192.reuse, R11, 0x1 ;  /* 0x0000000bc03c7211 */ /* 0x048fe200078608ff */
[----:B------:R-:W-:Y:S03]  /*4ab0*/  BSSY B2, `(.L_x_490) ;  /* 0x0000030000027945 */ /* 0x000fe60003800000 */
[----:B--2---:R-:W-:Y:S02]  /*4ac0*/  LEA.HI.X R61, R192, R82, R199, 0x1, P3 ;  /* 0x00000052c03d7211 */ /* 0x004fe400018f0cc7 */
[----:B------:R-:W-:-:S13]  /*4ad0*/  ISETP.GE.AND P3, PT, R209, R120, PT ;  /* 0x00000078d100720c */ /* 0x000fda0003f66270 */
[----:B0-----:R-:W-:Y:S05]  /*4ae0*/  @P3 BRA `(.L_x_491) ;  /* 0x0000000000b03947 */ /* 0x001fea0003800000 */
[----:B------:R-:W-:Y:S02]  /*4af0*/  SHF.R.U64 R63, R58, 0x10, R59 ;  /* 0x000000103a3f7819 */ /* 0x000fe4000000123b */
[----:B------:R-:W-:Y:S01]  /*4b00*/  SHF.R.U64 R65, R56, 0x10, R57 ;  /* 0x0000001038417819 */ /* 0x000fe20000001239 */
[----:B----4-:R-:W-:Y:S01]  /*4b10*/  IMAD.U32 R56, R14, 0x10000, RZ ;  /* 0x000100000e387824 */ /* 0x010fe200078e00ff */
[----:B------:R-:W-:Y:S01]  /*4b20*/  SHF.R.U32.HI R58, RZ, 0x10, R59 ;  /* 0x00000010ff3a7819 */ /* 0x000fe2000001163b */
[----:B------:R-:W-:Y:S01]  /*4b30*/  IMAD.U32 R59, R13, 0x10000, RZ ;  /* 0x000100000d3b7824 */ /* 0x000fe200078e00ff */
[----:B------:R-:W-:Y:S02]  /*4b40*/  SHF.R.U32.HI R62, RZ, 0x10, R57 ;  /* 0x00000010ff3e7819 */ /* 0x000fe40000011639 */
[----:B------:R-:W-:Y:S02]  /*4b50*/  PRMT R168, R168, 0x5410, R63 ;  /* 0x00005410a8a87816 */ /* 0x000fe4000000003f */
[----:B------:R-:W-:-:S02]  /*4b60*/  PRMT R166, R166, 0x5410, R65 ;  /* 0x00005410a6a67816 */ /* 0x000fc40000000041 */
[----:B------:R-:W-:Y:S02]  /*4b70*/  PRMT R169, R169, 0x5410, R58 ;  /* 0x00005410a9a97816 */ /* 0x000fe4000000003a */
[----:B------:R-:W-:Y:S02]  /*4b80*/  PRMT R167, R167, 0x5410, R62 ;  /* 0x00005410a7a77816 */ /* 0x000fe4000000003e */
[----:B------:R-:W-:Y:S01]  /*4b90*/  LOP3.LUT R58, R13, 0xffff0000, RZ, 0xc0, !PT ;  /* 0xffff00000d3a7812 */ /* 0x000fe200078ec0ff */
[----:B------:R-:W-:Y:S01]  /*4ba0*/  IMAD.U32 R13, R12, 0x10000, RZ ;  /* 0x000100000c0d7824 */ /* 0x000fe200078e00ff */
[----:B------:R-:W-:Y:S01]  /*4bb0*/  LOP3.LUT R64, R168, 0xffff0000, RZ, 0xc0, !PT ;  /* 0xffff0000a8407812 */ /* 0x000fe200078ec0ff */
[----:B------:R-:W-:Y:S01]  /*4bc0*/  IMAD.U32 R63, R167, 0x10000, RZ ;  /* 0x00010000a73f7824 */ /* 0x000fe200078e00ff */
[----:B------:R-:W-:Y:S01]  /*4bd0*/  LOP3.LUT R62, R166, 0xffff0000, RZ, 0xc0, !PT ;  /* 0xffff0000a63e7812 */ /* 0x000fe200078ec0ff */
[----:B------:R-:W-:Y:S01]  /*4be0*/  IMAD.U32 R168, R168, 0x10000, RZ ;  /* 0x00010000a8a87824 */ /* 0x000fe200078e00ff */
[----:B------:R-:W-:Y:S01]  /*4bf0*/  LOP3.LUT R57, R14, 0xffff0000, RZ, 0xc0, !PT ;  /* 0xffff00000e397812 */ /* 0x000fe200078ec0ff */
[C---:B------:R-:W-:Y:S01]  /*4c00*/  FMUL.FTZ R66, R58.reuse, R64 ;  /* 0x000000403a427220 */ /* 0x040fe20000410000 */
[C---:B------:R-:W-:Y:S01]  /*4c10*/  LOP3.LUT R11, R15.reuse, 0xffff0000, RZ, 0xc0, !PT ;  /* 0xffff00000f0b7812 */ /* 0x040fe200078ec0ff */
[----:B------:R-:W-:Y:S01]  /*4c20*/  FMUL.FTZ R65, R58, R62 ;  /* 0x0000003e3a417220 */ /* 0x000fe20000410000 */
[----:B------:R-:W-:Y:S01]  /*4c30*/  IMAD.U32 R14, R15, 0x10000, RZ ;  /* 0x000100000f0e7824 */ /* 0x000fe200078e00ff */
[----:B------:R-:W-:Y:S01]  /*4c40*/  LOP3.LUT R58, R12, 0xffff0000, RZ, 0xc0, !PT ;  /* 0xffff00000c3a7812 */ /* 0x000fe200078ec0ff */
[----:B------:R-:W-:-:S02]  /*4c50*/  IMAD.U32 R15, R169, 0x10000, RZ ;  /* 0x00010000a90f7824 */ /* 0x000fc400078e00ff */
[C---:B------:R-:W-:Y:S01]  /*4c60*/  FFMA.FTZ R12, R59.reuse, R62, -R66 ;  /* 0x0000003e3b0c7223 */ /* 0x040fe20000010842 */
[----:B------:R-:W-:Y:S01]  /*4c70*/  FFMA.FTZ R59, R59, R64, R65 ;  /* 0x000000403b3b7223 */ /* 0x000fe20000010041 */
[----:B------:R-:W-:Y:S01]  /*4c80*/  FMUL.FTZ R65, R57, R63 ;  /* 0x0000003f39417220 */ /* 0x000fe20000410000 */
[----:B------:R-:W-:Y:S01]  /*4c90*/  LOP3.LUT R169, R169, 0xffff0000, RZ, 0xc0, !PT ;  /* 0xffff0000a9a97812 */ /* 0x000fe200078ec0ff */
[-C--:B------:R-:W-:Y:S01]  /*4ca0*/  FMUL.FTZ R67, R57, R15.reuse ;  /* 0x0000000f39437220 */ /* 0x080fe20000410000 */
[----:B------:R-:W-:Y:S01]  /*4cb0*/  LOP3.LUT R167, R167, 0xffff0000, RZ, 0xc0, !PT ;  /* 0xffff0000a7a77812 */ /* 0x000fe200078ec0ff */
[----:B------:R-:W-:Y:S02]  /*4cc0*/  IMAD.U32 R166, R166, 0x10000, RZ ;  /* 0x00010000a6a67824 */ /* 0x000fe400078e00ff */
[C---:B------:R-:W-:Y:S01]  /*4cd0*/  FFMA.FTZ R62, R56.reuse, R15, R65 ;  /* 0x0000000f383e7223 */ /* 0x040fe20000010041 */
[----:B------:R-:W-:Y:S01]  /*4ce0*/  FFMA.FTZ R57, R56, R63, -R67 ;  /* 0x0000003f38397223 */ /* 0x000fe20000010843 */
[C---:B------:R-:W-:Y:S01]  /*4cf0*/  FMUL.FTZ R15, R11.reuse, R169 ;  /* 0x000000a90b0f7220 */ /* 0x040fe20000410000 */
[-C--:B------:R-:W-:Y:S01]  /*4d00*/  FMUL.FTZ R64, R11, R167.reuse ;  /* 0x000000a70b407220 */ /* 0x080fe20000410000 */
[C---:B------:R-:W-:Y:S01]  /*4d10*/  FMUL.FTZ R56, R58.reuse, R168 ;  /* 0x000000a83a387220 */ /* 0x040fe20000410000 */
[-C--:B------:R-:W-:Y:S01]  /*4d20*/  FMUL.FTZ R11, R58, R166.reuse ;  /* 0x000000a63a0b7220 */ /* 0x080fe20000410000 */
[C---:B------:R-:W-:Y:S01]  /*4d30*/  FFMA.FTZ R15, R14.reuse, R167, -R15 ;  /* 0x000000a70e0f7223 */ /* 0x040fe2000001080f */
[----:B------:R-:W-:Y:S01]  /*4d40*/  FFMA.FTZ R64, R14, R169, R64 ;  /* 0x000000a90e407223 */ /* 0x000fe20000010040 */
[C---:B------:R-:W-:Y:S01]  /*4d50*/  FFMA.FTZ R56, R13.reuse, R166, -R56 ;  /* 0x000000a60d387223 */ /* 0x040fe20000010838 */
[----:B------:R-:W-:Y:S01]  /*4d60*/  FFMA.FTZ R11, R13, R168, R11 ;  /* 0x000000a80d0b7223 */ /* 0x000fe2000001000b */
[----:B------:R-:W-:-:S02]  /*4d70*/  F2FP.BF16.F32.PACK_AB R13, R59, R12 ;  /* 0x0000000c3b0d723e */ /* 0x000fc400000010ff */
[----:B------:R-:W-:Y:S02]  /*4d80*/  F2FP.BF16.F32.PACK_AB R15, R64, R15 ;  /* 0x0000000f400f723e */ /* 0x000fe400000010ff */
[----:B------:R-:W-:Y:S02]  /*4d90*/  F2FP.BF16.F32.PACK_AB R14, R62, R57 ;  /* 0x000000393e0e723e */ /* 0x000fe400000010ff */
[----:B------:R-:W-:-:S07]  /*4da0*/  F2FP.BF16.F32.PACK_AB R12, R11, R56 ;  /* 0x000000380b0c723e */ /* 0x000fce00000010ff */
.L_x_491:
[----:B------:R-:W-:Y:S05]  /*4db0*/  BSYNC B2 ;  /* 0x0000000000027941 */ /* 0x000fea0003800000 */
.L_x_490:
[----:B----4-:R0:W-:Y:S02]  /*4dc0*/  ST.E.128 desc[UR56][R60.64], R12 ;  /* 0x0000000c3c007985 */ /* 0x0101e4000c101d38 */
.L_x_469:
[----:B------:R-:W-:Y:S05]  /*4dd0*/  BSYNC B1 ;  /* 0x0000000000017941 */ /* 0x000fea0003800000 */
.L_x_468:
[----:B------:R-:W-:-:S03]  /*4de0*/  UMOV UR4, 0xffffffff ;  /* 0xffffffff00047882 */ /* 0x000fc60000000000 */
[----:B------:R-:W-:Y:S05]  /*4df0*/  BRA.DIV UR4, `(.L_x_492) ;  /* 0x000001b204ac7947 */ /* 0x000fea000b800000 */
[----:B------:R0:W0:Y:S04]  /*4e00*/  SHFL.IDX PT, R59, R118, 0x1, 0x1c1f ;  /* 0x003c1f00763b7f89 */ /* 0x00002800000e0000 */
[----:B------:R0:W0:Y:S02]  /*4e10*/  SHFL.IDX PT, R58, R119, 0x1, 0x1c1f ;  /* 0x003c1f00773a7f89 */ /* 0x00002400000e0000 */
.L_x_796:
[----:B------:R-:W-:Y:S05]  /*4e20*/  @P4 BRA `(.L_x_493) ;  /* 0x0000005800244947 */ /* 0x000fea0003800000 */
[----:B------:R-:W-:Y:S01]  /*4e30*/  ISETP.NE.AND P3, PT, R6, RZ, PT ;  /* 0x000000ff0600720c */ /* 0x000fe20003f65270 */
[----:B------:R-:W-:-:S12]  /*4e40*/  BSSY B1, `(.L_x_494) ;  /* 0x0000036000017945 */ /* 0x000fd80003800000 */
[----:B------:R-:W-:Y:S05]  /*4e50*/  @!P3 BRA `(.L_x_495) ;  /* 0x0000000000d0b947 */ /* 0x000fea0003800000 */
[----:B0---4-:R0:W4:Y:S01]  /*4e60*/  LDS.128 R12, [R27+0x20000] ;  /* 0x020000001b0c7984 */ /* 0x0111220000000c00 */
[C---:B------:R-:W-:Y:S01]  /*4e70*/  LEA R56, P3, R16.reuse, R58, 0x1 ;  /* 0x0000003a10387211 */ /* 0x040fe200078608ff */
[----:B------:R-:W-:Y:S03]  /*4e80*/  BSSY B2, `(.L_x_496) ;  /* 0x0000030000027945 */ /* 0x000fe60003800000 */
[----:B------:R-:W-:Y:S02]  /*4e90*/  LEA.HI.X R57, R16, R59, R17, 0x1, P3 ;  /* 0x0000003b10397211 */ /* 0x000fe400018f0c11 */
[----:B------:R-:W-:-:S13]  /*4ea0*/  ISETP.GE.AND P3, PT, R196, R120, PT ;  /* 0x00000078c400720c */ /* 0x000fda0003f66270 */
[----:B0-----:R-:W-:Y:S05]  /*4eb0*/  @P3 BRA `(.L_x_497) ;  /* 0x0000000000b03947 */ /* 0x001fea0003800000 */
[--C-:B------:R-:W-:Y:S01]  /*4ec0*/  SHF.R.U64 R61, R52, 0x10, R53.reuse ;  /* 0x00000010343d7819 */ /* 0x100fe20000001235 */
[----:B----4-:R-:W-:Y:S01]  /*4ed0*/  IMAD.U32 R52, R14, 0x10000, RZ ;  /* 0x000100000e347824 */ /* 0x010fe200078e00ff */
[----:B------:R-:W-:Y:S02]  /*4ee0*/  SHF.R.U32.HI R62, RZ, 0x10, R53 ;  /* 0x00000010ff3e7819 */ /* 0x000fe40000011635 */
[--C-:B------:R-:W-:Y:S02]  /*4ef0*/  SHF.R.U64 R53, R54, 0x10, R55.reuse ;  /* 0x0000001036357819 */ /* 0x100fe40000001237 */
        /* <DEDUP_REMOVED lines=12> */
[C---:B------:R-:W-:Y:S01]  /*4fc0*/  IMAD.U32 R14, R15.reuse, 0x10000, RZ ;  /* 0x000100000f0e7824 */ /* 0x040fe200078e00ff */
[----:B---3--:R-:W-:Y:S01]  /*4fd0*/  LOP3.LUT R11, R15, 0xffff0000, RZ, 0xc0, !PT ;  /* 0xffff00000f0b7812 */ /* 0x008fe200078ec0ff */
[----:B------:R-:W-:Y:S01]  /*4fe0*/  FMUL.FTZ R64, R53, R62 ;  /* 0x0000003e35407220 */ /* 0x000fe20000410000 */
[----:B------:R-:W-:Y:S01]  /*4ff0*/  SHF.L.U32 R15, R13, 0x10, RZ ;  /* 0x000000100d0f7819 */ /* 0x000fe200000006ff */
[-C--:B------:R-:W-:Y:S01]  /*5000*/  FMUL.FTZ R53, R53, R60.reuse ;  /* 0x0000003c35357220 */ /* 0x080fe20000410000 */
[----:B------:R-:W-:Y:S01]  /*5010*/  IMAD.U32 R13, R12, 0x10000, RZ ;  /* 0x000100000c0d7824 */ /* 0x000fe200078e00ff */
[----:B------:R-:W-:Y:S01]  /*5020*/  LOP3.LUT R165, R165, 0xffff0000, RZ, 0xc0, !PT ;  /* 0xffff0000a5a57812 */ /* 0x000fe200078ec0ff */
[C---:B------:R-:W-:Y:S01]  /*5030*/  FMUL.FTZ R63, R54.reuse, R61 ;  /* 0x0000003d363f7220 */ /* 0x040fe20000410000 */
[C---:B------:R-:W-:Y:S01]  /*5040*/  FFMA.FTZ R64, R15.reuse, R60, -R64 ;  /* 0x0000003c0f407223 */ /* 0x040fe20000010840 */
[----:B------:R-:W-:Y:S01]  /*5050*/  FFMA.FTZ R53, R15, R62, R53 ;  /* 0x0000003e0f357223 */ /* 0x000fe20000010035 */
[----:B------:R-:W-:Y:S01]  /*5060*/  FMUL.FTZ R15, R54, R55 ;  /* 0x00000037360f7220 */ /* 0x000fe20000410000 */
[----:B------:R-:W-:Y:S01]  /*5070*/  LOP3.LUT R163, R163, 0xffff0000, RZ, 0xc0, !PT ;  /* 0xffff0000a3a37812 */ /* 0x000fe200078ec0ff */
[----:B------:R-:W-:Y:S01]  /*5080*/  IMAD.U32 R162, R162, 0x10000, RZ ;  /* 0x00010000a2a27824 */ /* 0x000fe200078e00ff */
[----:B------:R-:W-:Y:S01]  /*5090*/  LOP3.LUT R12, R12, 0xffff0000, RZ, 0xc0, !PT ;  /* 0xffff00000c0c7812 */ /* 0x000fe200078ec0ff */
        /* <DEDUP_REMOVED lines=14> */
.L_x_497:
[----:B------:R-:W-:Y:S05]  /*5180*/  BSYNC B2 ;  /* 0x0000000000027941 */ /* 0x000fea0003800000 */
.L_x_496:
[----:B----4-:R0:W-:Y:S02]  /*5190*/  ST.E.128 desc[UR56][R56.64], R12 ;  /* 0x0000000c38007985 */ /* 0x0101e4000c101d38 */
.L_x_495:
[----:B------:R-:W-:Y:S05]  /*51a0*/  BSYNC B1 ;  /* 0x0000000000017941 */ /* 0x000fea0003800000 */
.L_x_494:
[----:B------:R-:W-:Y:S01]  /*51b0*/  ISETP.NE.AND P3, PT, R7, RZ, PT ;  /* 0x000000ff0700720c */ /* 0x000fe20003f65270 */
[----:B------:R-:W-:-:S12]  /*51c0*/  BSSY B1, `(.L_x_498) ;  /* 0x000003a000017945 */ /* 0x000fd80003800000 */
[----:B------:R-:W-:Y:S05]  /*51d0*/  @!P3 BRA `(.L_x_499) ;  /* 0x0000000000e0b947 */ /* 0x000fea0003800000 */
[----:B0---4-:R0:W4:Y:S01]  /*51e0*/  LDS.128 R12, [R28+0x20000] ;  /* 0x020000001c0c7984 */ /* 0x0111220000000c00 */
[----:B------:R-:W-:Y:S01]  /*51f0*/  ISETP.GE.AND P3, PT, R207, R120, PT ;  /* 0x00000078cf00720c */ /* 0x000fe20003f66270 */
[----:B---3--:R-:W-:Y:S01]  /*5200*/  IMAD.SHL.U32 R11, R195, 0x8, RZ ;  /* 0x00000008c30b7824 */ /* 0x008fe200078e00ff */
[----:B------:R-:W-:Y:S01]  /*5210*/  BSSY B2, `(.L_x_500) ;  /* 0x0000033000027945 */ /* 0x000fe20003800000 */
[----:B------:R-:W-:Y:S02]  /*5220*/  IMAD.MOV.U32 R52, RZ, RZ, R58 ;  /* 0x000000ffff347224 */ /* 0x000fe400078e003a */
[----:B------:R-:W-:Y:S02]  /*5230*/  IMAD.MOV.U32 R53, RZ, RZ, R59 ;  /* 0x000000ffff357224 */ /* 0x000fe400078e003b */
[----:B------:R-:W-:-:S06]  /*5240*/  IMAD.WIDE R52, R11, 0x2, R52 ;  /* 0x000000020b347825 */ /* 0x000fcc00078e0234 */
[----:B0-----:R-:W-:Y:S05]  /*5250*/  @P3 BRA `(.L_x_501) ;  /* 0x0000000000b83947 */ /* 0x001fea0003800000 */
[----:B------:R-:W-:Y:S01]  /*5260*/  SHF.R.U64 R60, R48, 0x10, R49 ;  /* 0x00000010303c7819 */ /* 0x000fe20000001231 */
[----:B----4-:R-:W-:Y:S01]  /*5270*/  IMAD.U32 R48, R14, 0x10000, RZ ;  /* 0x000100000e307824 */ /* 0x010fe200078e00ff */
[--C-:B------:R-:W-:Y:S02]  /*5280*/  SHF.R.U64 R11, R50, 0x10, R51.reuse ;  /* 0x00000010320b7819 */ /* 0x100fe40000001233 */
[----:B------:R-:W-:Y:S02]  /*5290*/  SHF.R.U32.HI R54, RZ, 0x10, R51 ;  /* 0x00000010ff367819 */ /* 0x000fe40000011633 */
[----:B------:R-:W-:Y:S02]  /*52a0*/  SHF.R.U32.HI R56, RZ, 0x10, R49 ;  /* 0x00000010ff387819 */ /* 0x000fe40000011631 */
[----:B------:R-:W-:Y:S02]  /*52b0*/  PRMT R157, R157, 0x5410, R60 ;  /* 0x000054109d9d7816 */ /* 0x000fe4000000003c */
[----:B------:R-:W-:Y:S01]  /*52c0*/  PRMT R160, R160, 0x5410, R11 ;  /* 0x00005410a0a07816 */ /* 0x000fe2000000000b */
[----:B------:R-:W-:Y:S01]  /*52d0*/  IMAD.U32 R11, R12, 0x10000, RZ ;  /* 0x000100000c0b7824 */ /* 0x000fe200078e00ff */
[----:B------:R-:W-:-:S02]  /*52e0*/  PRMT R161, R161, 0x5410, R54 ;  /* 0x00005410a1a17816 */ /* 0x000fc40000000036 */
[----:B------:R-:W-:Y:S01]  /*52f0*/  LOP3.LUT R49, R14, 0xffff0000, RZ, 0xc0, !PT ;  /* 0xffff00000e317812 */ /* 0x000fe200078ec0ff */
[----:B------:R-:W-:Y:S01]  /*5300*/  IMAD.U32 R14, R13, 0x10000, RZ ;  /* 0x000100000d0e7824 */ /* 0x000fe200078e00ff */
[----:B------:R-:W-:Y:S01]  /*5310*/  PRMT R159, R159, 0x5410, R56 ;  /* 0x000054109f9f7816 */ /* 0x000fe20000000038 */
[----:B------:R-:W-:Y:S01]  /*5320*/  IMAD.U32 R56, R161, 0x10000, RZ ;  /* 0x00010000a1387824 */ /* 0x000fe200078e00ff */
[----:B------:R-:W-:Y:S02]  /*5330*/  LOP3.LUT R13, R13, 0xffff0000, RZ, 0xc0, !PT ;  /* 0xffff00000d0d7812 */ /* 0x000fe400078ec0ff */
[C---:B------:R-:W-:Y:S01]  /*5340*/  LOP3.LUT R55, R160.reuse, 0xffff0000, RZ, 0xc0, !PT ;  /* 0xffff0000a0377812 */ /* 0x040fe200078ec0ff */
[----:B------:R-:W-:Y:S01]  /*5350*/  IMAD.U32 R54, R159, 0x10000, RZ ;  /* 0x000100009f367824 */ /* 0x000fe200078e00ff */
[----:B------:R-:W-:Y:S01]  /*5360*/  LOP3.LUT R51, R157, 0xffff0000, RZ, 0xc0, !PT ;  /* 0xffff00009d337812 */ /* 0x000fe200078ec0ff */
[----:B------:R-:W-:Y:S01]  /*5370*/  IMAD.U32 R160, R160, 0x10000, RZ ;  /* 0x00010000a0a07824 */ /* 0x000fe200078e00ff */
[----:B------:R-:W-:Y:S01]  /*5380*/  LOP3.LUT R50, R15, 0xffff0000, RZ, 0xc0, !PT ;  /* 0xffff00000f327812 */ /* 0x000fe200078ec0ff */
[C---:B------:R-:W-:Y:S01]  /*5390*/  FMUL.FTZ R57, R13.reuse, R55 ;  /* 0x000000370d397220 */ /* 0x040fe20000410000 */
[----:B------:R-:W-:Y:S01]  /*53a0*/  LOP3.LUT R12, R12, 0xffff0000, RZ, 0xc0, !PT ;  /* 0xffff00000c0c7812 */ /* 0x000fe200078ec0ff */
[-C--:B------:R-:W-:Y:S01]  /*53b0*/  FMUL.FTZ R60, R13, R51.reuse ;  /* 0x000000330d3c7220 */ /* 0x080fe20000410000 */
[C---:B------:R-:W-:Y:S01]  /*53c0*/  FMUL.FTZ R13, R49.reuse, R56 ;  /* 0x00000038310d7220 */ /* 0x040fe20000410000 */
[-C--:B------:R-:W-:Y:S01]  /*53d0*/  FMUL.FTZ R49, R49, R54.reuse ;  /* 0x0000003631317220 */ /* 0x080fe20000410000 */
[----:B------:R-:W-:Y:S01]  /*53e0*/  LOP3.LUT R161, R161, 0xffff0000, RZ, 0xc0, !PT ;  /* 0xffff0000a1a17812 */ /* 0x000fe200078ec0ff */
[C---:B------:R-:W-:Y:S01]  /*53f0*/  FFMA.FTZ R57, R14.reuse, R51, -R57 ;  /* 0x000000330e397223 */ /* 0x040fe20000010839 */
[----:B------:R-:W-:Y:S01]  /*5400*/  SHF.L.U32 R157, R157, 0x10, RZ ;  /* 0x000000109d9d7819 */ /* 0x000fe200000006ff */
[----:B------:R-:W-:Y:S01]  /*5410*/  FFMA.FTZ R60, R14, R55, R60 ;  /* 0x000000370e3c7223 */ /* 0x000fe2000001003c */
[----:B------:R-:W-:Y:S01]  /*5420*/  LOP3.LUT R159, R159, 0xffff0000, RZ, 0xc0, !PT ;  /* 0xffff00009f9f7812 */ /* 0x000fe200078ec0ff */
[C---:B------:R-:W-:Y:S01]  /*5430*/  FFMA.FTZ R54, R48.reuse, R54, -R13 ;  /* 0x0000003630367223 */ /* 0x040fe2000001080d */
[----:B------:R-:W-:Y:S01]  /*5440*/  FFMA.FTZ R49, R48, R56, R49 ;  /* 0x0000003830317223 */ /* 0x000fe20000010031 */
[----:B------:R-:W-:-:S02]  /*5450*/  IMAD.U32 R15, R15, 0x10000, RZ ;  /* 0x000100000f0f7824 */ /* 0x000fc400078e00ff */
[----:B------:R-:W-:Y:S01]  /*5460*/  FMUL.FTZ R48, R50, R161 ;  /* 0x000000a132307220 */ /* 0x000fe20000410000 */
[CC--:B------:R-:W-:Y:S01]  /*5470*/  FMUL.FTZ R14, R12.reuse, R160.reuse ;  /* 0x000000a00c0e7220 */ /* 0x0c0fe20000410000 */
[----:B------:R-:W-:Y:S01]  /*5480*/  FMUL.FTZ R13, R12, R157 ;  /* 0x0000009d0c0d7220 */ /* 0x000fe20000410000 */
[-C--:B------:R-:W-:Y:S01]  /*5490*/  FMUL.FTZ R50, R50, R159.reuse ;  /* 0x0000009f32327220 */ /* 0x080fe20000410000 */
[----:B------:R-:W-:Y:S01]  /*54a0*/  FFMA.FTZ R48, R15, R159, -R48 ;  /* 0x0000009f0f307223 */ /* 0x000fe20000010830 */
[C---:B------:R-:W-:Y:S01]  /*54b0*/  FFMA.FTZ R14, R11.reuse, R157, -R14 ;  /* 0x0000009d0b0e7223 */ /* 0x040fe2000001080e */
[----:B------:R-:W-:Y:S01]  /*54c0*/  FFMA.FTZ R13, R11, R160, R13 ;  /* 0x000000a00b0d7223 */ /* 0x000fe2000001000d */
[----:B------:R-:W-:Y:S01]  /*54d0*/  FFMA.FTZ R15, R15, R161, R50 ;  /* 0x000000a10f0f7223 */ /* 0x000fe20000010032 */
[----:B------:R-:W-:Y:S02]  /*54e0*/  F2FP.BF16.F32.PACK_AB R57, R60, R57 ;  /* 0x000000393c39723e */ /* 0x000fe400000010ff */
[----:B------:R-:W-:-:S02]  /*54f0*/  F2FP.BF16.F32.PACK_AB R54, R49, R54 ;  /* 0x000000363136723e */ /* 0x000fc400000010ff */
[----:B------:R-:W-:Y:S01]  /*5500*/  F2FP.BF16.F32.PACK_AB R12, R13, R14 ;  /* 0x0000000e0d0c723e */ /* 0x000fe200000010ff */
[----:B------:R-:W-:Y:S01]  /*5510*/  IMAD.MOV.U32 R13, RZ, RZ, R57 ;  /* 0x000000ffff0d7224 */ /* 0x000fe200078e0039 */
[----:B------:R-:W-:Y:S01]  /*5520*/  F2FP.BF16.F32.PACK_AB R15, R15, R48 ;  /* 0x000000300f0f723e */ /* 0x000fe200000010ff */
[----:B------:R-:W-:-:S07]  /*5530*/  IMAD.MOV.U32 R14, RZ, RZ, R54 ;  /* 0x000000ffff0e7224 */ /* 0x000fce00078e0036 */
.L_x_501:
[----:B------:R-:W-:Y:S05]  /*5540*/  BSYNC B2 ;  /* 0x0000000000027941 */ /* 0x000fea0003800000 */
.L_x_500:
[----:B----4-:R0:W-:Y:S02]  /*5550*/  ST.E.128 desc[UR56][R52.64], R12 ;  /* 0x0000000c34007985 */ /* 0x0101e4000c101d38 */
.L_x_499:
[----:B------:R-:W-:Y:S05]  /*5560*/  BSYNC B1 ;  /* 0x0000000000017941 */ /* 0x000fea0003800000 */
.L_x_498:
        /* <DEDUP_REMOVED lines=25> */
[----:B------:R-:W-:Y:S01]  /*5700*/  LOP3.LUT R51, R154, 0xffff0000, RZ, 0xc0, !PT ;  /* 0xffff00009a337812 */ /* 0x000fe200078ec0ff */
[----:B------:R-:W-:Y:S01]  /*5710*/  IMAD.U32 R50, R149, 0x10000, RZ ;  /* 0x0001000095327824 */ /* 0x000fe200078e00ff */
[----:B------:R-:W-:Y:S01]  /*5720*/  LOP3.LUT R47, R148, 0xffff0000, RZ, 0xc0, !PT ;  /* 0xffff0000942f7812 */ /* 0x000fe200078ec0ff */
[----:B------:R-:W-:Y:S01]  /*5730*/  IMAD.U32 R154, R154, 0x10000, RZ ;  /* 0x000100009a9a7824 */ /* 0x000fe200078e00ff */
[----:B------:R-:W-:Y:S01]  /*5740*/  LOP3.LUT R12, R12, 0xffff0000, RZ, 0xc0, !PT ;  /* 0xffff00000c0c7812 */ /* 0x000fe200078ec0ff */
[----:B------:R-:W-:Y:S01]  /*5750*/  FMUL.FTZ R53, R13, R51 ;  /* 0x000000330d357220 */ /* 0x000fe20000410000 */
[----:B------:R-:W-:Y:S01]  /*5760*/  LOP3.LUT R46, R15, 0xffff0000, RZ, 0xc0, !PT ;  /* 0xffff00000f2e7812 */ /* 0x000fe200078ec0ff */
[-C--:B------:R-:W-:Y:S01]  /*5770*/  FMUL.FTZ R54, R13, R47.reuse ;  /* 0x0000002f0d367220 */ /* 0x080fe20000410000 */
[C---:B------:R-:W-:Y:S01]  /*5780*/  FMUL.FTZ R13, R45.reuse, R52 ;  /* 0x000000342d0d7220 */ /* 0x040fe20000410000 */
[-C--:B------:R-:W-:Y:S01]  /*5790*/  FMUL.FTZ R45, R45, R50.reuse ;  /* 0x000000322d2d7220 */ /* 0x080fe20000410000 */
[----:B------:R-:W-:Y:S01]  /*57a0*/  LOP3.LUT R156, R156, 0xffff0000, RZ, 0xc0, !PT ;  /* 0xffff00009c9c7812 */ /* 0x000fe200078ec0ff */
[----:B------:R-:W-:Y:S01]  /*57b0*/  IMAD.U32 R148, R148, 0x10000, RZ ;  /* 0x0001000094947824 */ /* 0x000fe200078e00ff */
[----:B------:R-:W-:Y:S01]  /*57c0*/  LOP3.LUT R149, R149, 0xffff0000, RZ, 0xc0, !PT ;  /* 0xffff000095957812 */ /* 0x000fe200078ec0ff */
[C---:B------:R-:W-:Y:S01]  /*57d0*/  FFMA.FTZ R53, R14.reuse, R47, -R53 ;  /* 0x0000002f0e357223 */ /* 0x040fe20000010835 */
[----:B------:R-:W-:Y:S01]  /*57e0*/  FFMA.FTZ R54, R14, R51, R54 ;  /* 0x000000330e367223 */ /* 0x000fe20000010036 */
[C---:B------:R-:W-:Y:S01]  /*57f0*/  FFMA.FTZ R50, R44.reuse, R50, -R13 ;  /* 0x000000322c327223 */ /* 0x040fe2000001080d */
[----:B------:R-:W-:Y:S01]  /*5800*/  FFMA.FTZ R45, R44, R52, R45 ;  /* 0x000000342c2d7223 */ /* 0x000fe2000001002d */
[C---:B------:R-:W-:Y:S01]  /*5810*/  FMUL.FTZ R14, R12.reuse, R154 ;  /* 0x0000009a0c0e7220 */ /* 0x040fe20000410000 */
[----:B------:R-:W-:Y:S01]  /*5820*/  FMUL.FTZ R13, R12, R148 ;  /* 0x000000940c0d7220 */ /* 0x000fe20000410000 */
[----:B------:R-:W-:-:S02]  /*5830*/  IMAD.U32 R15, R15, 0x10000, RZ ;  /* 0x000100000f0f7824 */ /* 0x000fc400078e00ff */
[C---:B------:R-:W-:Y:S01]  /*5840*/  FMUL.FTZ R44, R46.reuse, R156 ;  /* 0x0000009c2e2c7220 */ /* 0x040fe20000410000 */
[-C--:B------:R-:W-:Y:S01]  /*5850*/  FMUL.FTZ R47, R46, R149.reuse ;  /* 0x000000952e2f7220 */ /* 0x080fe20000410000 */
[C---:B------:R-:W-:Y:S01]  /*5860*/  FFMA.FTZ R14, R11.reuse, R148, -R14 ;  /* 0x000000940b0e7223 */ /* 0x040fe2000001080e */
[----:B------:R-:W-:Y:S01]  /*5870*/  FFMA.FTZ R13, R11, R154, R13 ;  /* 0x0000009a0b0d7223 */ /* 0x000fe2000001000d */
[C---:B------:R-:W-:Y:S01]  /*5880*/  FFMA.FTZ R44, R15.reuse, R149, -R44 ;  /* 0x000000950f2c7223 */ /* 0x040fe2000001082c */
[----:B------:R-:W-:Y:S01]  /*5890*/  FFMA.FTZ R47, R15, R156, R47 ;  /* 0x0000009c0f2f7223 */ /* 0x000fe2000001002f */
[----:B------:R-:W-:Y:S02]  /*58a0*/  F2FP.BF16.F32.PACK_AB R53, R54, R53 ;  /* 0x000000353635723e */ /* 0x000fe400000010ff */
[----:B------:R-:W-:Y:S02]  /*58b0*/  F2FP.BF16.F32.PACK_AB R50, R45, R50 ;  /* 0x000000322d32723e */ /* 0x000fe400000010ff */
[----:B------:R-:W-:Y:S01]  /*58c0*/  F2FP.BF16.F32.PACK_AB R12, R13, R14 ;  /* 0x0000000e0d0c723e */ /* 0x000fe200000010ff */
[----:B------:R-:W-:Y:S01]  /*58d0*/  IMAD.MOV.U32 R13, RZ, RZ, R53 ;  /* 0x000000ffff0d7224 */ /* 0x000fe200078e0035 */
[----:B------:R-:W-:Y:S01]  /*58e0*/  F2FP.BF16.F32.PACK_AB R15, R47, R44 ;  /* 0x0000002c2f0f723e */ /* 0x000fe200000010ff */
[----:B------:R-:W-:-:S07]  /*58f0*/  IMAD.MOV.U32 R14, RZ, RZ, R50 ;  /* 0x000000ffff0e7224 */ /* 0x000fce00078e0032 */
.L_x_505:
[----:B------:R-:W-:Y:S05]  /*5900*/  BSYNC B2 ;  /* 0x0000000000027941 */ /* 0x000fea0003800000 */
.L_x_504:
[----:B----4-:R0:W-:Y:S02]  /*5910*/  ST.E.128 desc[UR56][R48.64], R12 ;  /* 0x0000000c30007985 */ /* 0x0101e4000c101d38 */
.L_x_503:
[----:B------:R-:W-:Y:S05]  /*5920*/  BSYNC B1 ;  /* 0x0000000000017941 */ /* 0x000fea0003800000 */
.L_x_502:
        /* <DEDUP_REMOVED lines=9> */
[----:B------:R-:W-:Y:S02]  /*59c0*/  SHF.R.U64 R47, R40, 0x10, R41 ;  /* 0x00000010282f7819 */ /* 0x000fe40000001229 */
[--C-:B---3--:R-:W-:Y:S02]  /*59d0*/  SHF.R.U64 R11, R42, 0x10, R43.reuse ;  /* 0x000000102a0b7819 */ /* 0x108fe4000000122b */
[----:B------:R-:W-:Y:S02]  /*59e0*/  SHF.R.U32.HI R46, RZ, 0x10, R43 ;  /* 0x00000010ff2e7819 */ /* 0x000fe4000001162b */
[----:B------:R-:W-:Y:S02]  /*59f0*/  SHF.R.U32.HI R48, RZ, 0x10, R41 ;  /* 0x00000010ff307819 */ /* 0x000fe40000011629 */
[----:B------:R-:W-:Y:S02]  /*5a00*/  PRMT R144, R144, 0x5410, R47 ;  /* 0x0000541090907816 */ /* 0x000fe4000000002f */
[----:B------:R-:W-:Y:S01]  /*5a10*/  PRMT R146, R146, 0x5410, R11 ;  /* 0x0000541092927816 */ /* 0x000fe2000000000b */
[----:B----4-:R-:W-:Y:S01]  /*5a20*/  IMAD.U32 R11, R12, 0x10000, RZ ;  /* 0x000100000c0b7824 */ /* 0x010fe200078e00ff */
[----:B------:R-:W-:-:S02]  /*5a30*/  PRMT R147, R147, 0x5410, R46 ;  /* 0x0000541093937816 */ /* 0x000fc4000000002e */
[C---:B------:R-:W-:Y:S02]  /*5a40*/  SHF.L.U32 R40, R14.reuse, 0x10, RZ ;  /* 0x000000100e287819 */ /* 0x040fe400000006ff */
        /* <DEDUP_REMOVED lines=22> */
[----:B------:R-:W-:-:S02]  /*5bb0*/  IMAD.U32 R15, R15, 0x10000, RZ ;  /* 0x000100000f0f7824 */ /* 0x000fc400078e00ff */
[----:B------:R-:W-:Y:S01]  /*5bc0*/  FMUL.FTZ R40, R42, R147 ;  /* 0x000000932a287220 */ /* 0x000fe20000410000 */
[C---:B------:R-:W-:Y:S01]  /*5bd0*/  FMUL.FTZ R14, R12.reuse, R146 ;  /* 0x000000920c0e7220 */ /* 0x040fe20000410000 */
[-C--:B------:R-:W-:Y:S01]  /*5be0*/  FMUL.FTZ R13, R12, R144.reuse ;  /* 0x000000900c0d7220 */ /* 0x080fe20000410000 */
        /* <DEDUP_REMOVED lines=11> */
.L_x_509:
[----:B------:R-:W-:Y:S05]  /*5ca0*/  BSYNC B2 ;  /* 0x0000000000027941 */ /* 0x000fea0003800000 */
.L_x_508:
[----:B----4-:R0:W-:Y:S02]  /*5cb0*/  ST.E.128 desc[UR56][R44.64], R12 ;  /* 0x0000000c2c007985 */ /* 0x0101e4000c101d38 */
.L_x_507:
[----:B------:R-:W-:Y:S05]  /*5cc0*/  BSYNC B1 ;  /* 0x0000000000017941 */ /* 0x000fea0003800000 */
.L_x_506:
        /* <DEDUP_REMOVED lines=9> */
[----:B------:R-:W-:Y:S01]  /*5d60*/  SHF.R.U64 R43, R36, 0x10, R37 ;  /* 0x00000010242b7819 */ /* 0x000fe20000001225 */
[----:B----4-:R-:W-:Y:S01]  /*5d70*/  IMAD.U32 R36, R14, 0x10000, RZ ;  /* 0x000100000e247824 */ /* 0x010fe200078e00ff */
[--C-:B------:R-:W-:Y:S02]  /*5d80*/  SHF.R.U64 R44, R38, 0x10, R39.reuse ;  /* 0x00000010262c7819 */ /* 0x100fe40000001227 */
[----:B------:R-:W-:Y:S02]  /*5d90*/  SHF.R.U32.HI R42, RZ, 0x10, R39 ;  /* 0x00000010ff2a7819 */ /* 0x000fe40000011627 */
[----:B---3--:R-:W-:Y:S02]  /*5da0*/  SHF.R.U32.HI R11, RZ, 0x10, R37 ;  /* 0x00000010ff0b7819 */ /* 0x008fe40000011625 */
[----:B------:R-:W-:Y:S02]  /*5db0*/  PRMT R134, R134, 0x5410, R43 ;  /* 0x0000541086867816 */ /* 0x000fe4000000002b */
[----:B------:R-:W-:-:S02]  /*5dc0*/  PRMT R139, R139, 0x5410, R44 ;  /* 0x000054108b8b7816 */ /* 0x000fc4000000002c */
[----:B------:R-:W-:Y:S02]  /*5dd0*/  PRMT R143, R143, 0x5410, R42 ;  /* 0x000054108f8f7816 */ /* 0x000fe4000000002a */
[----:B------:R-:W-:Y:S01]  /*5de0*/  LOP3.LUT R37, R14, 0xffff0000, RZ, 0xc0, !PT ;  /* 0xffff00000e257812 */ /* 0x000fe200078ec0ff */
[----:B------:R-:W-:Y:S01]  /*5df0*/  IMAD.U32 R14, R13, 0x10000, RZ ;  /* 0x000100000d0e7824 */ /* 0x000fe200078e00ff */
[----:B------:R-:W-:Y:S01]  /*5e00*/  PRMT R138, R138, 0x5410, R11 ;  /* 0x000054108a8a7816 */ /* 0x000fe2000000000b */
[----:B------:R-:W-:Y:S01]  /*5e10*/  IMAD.U32 R44, R143, 0x10000, RZ ;  /* 0x000100008f2c7824 */ /* 0x000fe200078e00ff */
[----:B------:R-:W-:Y:S01]  /*5e20*/  LOP3.LUT R13, R13, 0xffff0000, RZ, 0xc0, !PT ;  /* 0xffff00000d0d7812 */ /* 0x000fe200078ec0ff */
[----:B------:R-:W-:Y:S01]  /*5e30*/  IMAD.U32 R11, R12, 0x10000, RZ ;  /* 0x000100000c0b7824 */ /* 0x000fe200078e00ff */
[----:B------:R-:W-:Y:S01]  /*5e40*/  LOP3.LUT R43, R139, 0xffff0000, RZ, 0xc0, !PT ;  /* 0xffff00008b2b7812 */ /* 0x000fe200078ec0ff */
[----:B------:R-:W-:Y:S01]  /*5e50*/  IMAD.U32 R42, R138, 0x10000, RZ ;  /* 0x000100008a2a7824 */ /* 0x000fe200078e00ff */
[C---:B------:R-:W-:Y:S01]  /*5e60*/  LOP3.LUT R39, R134.reuse, 0xffff0000, RZ, 0xc0, !PT ;  /* 0xffff000086277812 */ /* 0x040fe200078ec0ff */
[----:B------:R-:W-:Y:S01]  /*5e70*/  IMAD.U32 R134, R134, 0x10000, RZ ;  /* 0x0001000086867824 */ /* 0x000fe200078e00ff */
[----:B------:R-:W-:Y:S01]  /*5e80*/  LOP3.LUT R12, R12, 0xffff0000, RZ, 0xc0, !PT ;  /* 0xffff00000c0c7812 */ /* 0x000fe200078ec0ff */
[----:B------:R-:W-:Y:S01]  /*5e90*/  FMUL.FTZ R45, R13, R43 ;  /* 0x0000002b0d2d7220 */ /* 0x000fe20000410000 */
[----:B------:R-:W-:Y:S01]  /*5ea0*/  SHF.L.U32 R139, R139, 0x10, RZ ;  /* 0x000000108b8b7819 */ /* 0x000fe200000006ff */
[-C--:B------:R-:W-:Y:S01]  /*5eb0*/  FMUL.FTZ R46, R13, R39.reuse ;  /* 0x000000270d2e7220 */ /* 0x080fe20000410000 */
[----:B------:R-:W-:Y:S01]  /*5ec0*/  LOP3.LUT R38, R15, 0xffff0000, RZ, 0xc0, !PT ;  /* 0xffff00000f267812 */ /* 0x000fe200078ec0ff */
[----:B------:R-:W-:Y:S01]  /*5ed0*/  FMUL.FTZ R13, R37, R44 ;  /* 0x0000002c250d7220 */ /* 0x000fe20000410000 */
[----:B------:R-:W-:Y:S01]  /*5ee0*/  LOP3.LUT R143, R143, 0xffff0000, RZ, 0xc0, !PT ;  /* 0xffff00008f8f7812 */ /* 0x000fe200078ec0ff */
[-C--:B------:R-:W-:Y:S01]  /*5ef0*/  FMUL.FTZ R37, R37, R42.reuse ;  /* 0x0000002a25257220 */ /* 0x080fe20000410000 */
[----:B------:R-:W-:Y:S01]  /*5f00*/  LOP3.LUT R138, R138, 0xffff0000, RZ, 0xc0, !PT ;  /* 0xffff00008a8a7812 */ /* 0x000fe200078ec0ff */
[C---:B------:R-:W-:Y:S01]  /*5f10*/  FFMA.FTZ R45, R14.reuse, R39, -R45 ;  /* 0x000000270e2d7223 */ /* 0x040fe2000001082d */
[----:B------:R-:W-:Y:S01]  /*5f20*/  FFMA.FTZ R46, R14, R43, R46 ;  /* 0x0000002b0e2e7223 */ /* 0x000fe2000001002e */
[----:B------:R-:W-:Y:S01]  /*5f30*/  FFMA.FTZ R13, R36, R42, -R13 ;  /* 0x0000002a240d7223 */ /* 0x000fe2000001080d */
[----:B------:R-:W-:Y:S01]  /*5f40*/  FMUL.FTZ R14, R12, R139 ;  /* 0x0000008b0c0e7220 */ /* 0x000fe20000410000 */
[----:B------:R-:W-:-:S02]  /*5f50*/  IMAD.U32 R15, R15, 0x10000, RZ ;  /* 0x000100000f0f7824 */ /* 0x000fc400078e00ff */
[----:B------:R-:W-:Y:S01]  /*5f60*/  FFMA.FTZ R36, R36, R44, R37 ;  /* 0x0000002c24247223 */ /* 0x000fe20000010025 */
[----:B------:R-:W-:Y:S01]  /*5f70*/  FMUL.FTZ R42, R38, R143 ;  /* 0x0000008f262a7220 */ /* 0x000fe20000410000 */
[----:B------:R-:W-:Y:S01]  /*5f80*/  FMUL.FTZ R12, R12, R134 ;  /* 0x000000860c0c7220 */ /* 0x000fe20000410000 */
[----:B------:R-:W-:Y:S01]  /*5f90*/  FMUL.FTZ R38, R38, R138 ;  /* 0x0000008a26267220 */ /* 0x000fe20000410000 */
[----:B------:R-:W-:Y:S01]  /*5fa0*/  FFMA.FTZ R14, R11, R134, -R14 ;  /* 0x000000860b0e7223 */ /* 0x000fe2000001080e */
[----:B------:R-:W-:Y:S01]  /*5fb0*/  FFMA.FTZ R42, R15, R138, -R42 ;  /* 0x0000008a0f2a7223 */ /* 0x000fe2000001082a */
        /* <DEDUP_REMOVED lines=8> */
.L_x_513:
[----:B------:R-:W-:Y:S05]  /*6040*/  BSYNC B2 ;  /* 0x0000000000027941 */ /* 0x000fea0003800000 */
.L_x_512:
[----:B----4-:R0:W-:Y:S02]  /*6050*/  ST.E.128 desc[UR56][R40.64], R12 ;  /* 0x0000000c28007985 */ /* 0x0101e4000c101d38 */
.L_x_511:
[----:B------:R-:W-:Y:S05]  /*6060*/  BSYNC B1 ;  /* 0x0000000000017941 */ /* 0x000fea0003800000 */
.L_x_510:
[----:B------:R-:W-:-:S13]  /*6070*/  ISETP.NE.AND P3, PT, R20, RZ, PT ;  /* 0x000000ff1400720c */ /* 0x000fda0003f65270 */
        /* <DEDUP_REMOVED lines=16> */
[C---:B------:R-:W-:Y:S01]  /*6180*/  IMAD.U32 R14, R13.reuse, 0x10000, RZ ;  /* 0x000100000d0e7824 */ /* 0x040fe200078e00ff */
[----:B------:R-:W-:Y:S01]  /*6190*/  PRMT R116, R116, 0x5410, R11 ;  /* 0x0000541074747816 */ /* 0x000fe2000000000b */
[----:B------:R-:W-:Y:S01]  /*61a0*/  IMAD.U32 R40, R130, 0x10000, RZ ;  /* 0x0001000082287824 */ /* 0x000fe200078e00ff */
[----:B------:R-:W-:Y:S01]  /*61b0*/  LOP3.LUT R13, R13, 0xffff0000, RZ, 0xc0, !PT ;  /* 0xffff00000d0d7812 */ /* 0x000fe200078ec0ff */
[----:B------:R-:W-:Y:S01]  /*61c0*/  IMAD.U32 R11, R12, 0x10000, RZ ;  /* 0x000100000c0b7824 */ /* 0x000fe200078e00ff */
        /* <DEDUP_REMOVED lines=15> */
[----:B------:R-:W-:Y:S01]  /*62c0*/  FFMA.FTZ R13, R32, R38, -R13 ;  /* 0x00000026200d7223 */ /* 0x000fe2000001080d */
[----:B------:R-:W-:Y:S01]  /*62d0*/  FMUL.FTZ R14, R12, R117 ;  /* 0x000000750c0e7220 */ /* 0x000fe20000410000 */
[----:B------:R-:W-:Y:S01]  /*62e0*/  FFMA.FTZ R32, R32, R40, R33 ;  /* 0x0000002820207223 */ /* 0x000fe20000010021 */
        /* <DEDUP_REMOVED lines=14> */
.L_x_515:
[----:B------:R-:W-:Y:S05]  /*63d0*/  BSYNC B1 ;  /* 0x0000000000017941 */ /* 0x000fea0003800000 */
.L_x_514:
[----:B----4-:R0:W-:Y:S01]  /*63e0*/  ST.E.128 desc[UR56][R36.64], R12 ;  /* 0x0000000c24007985 */ /* 0x0101e2000c101d38 */
[----:B------:R-:W-:Y:S05]  /*63f0*/  BRA `(.L_x_493) ;  /* 0x0000004000b07947 */ /* 0x000fea0003800000 */
.L_x_459:
        /* <DEDUP_REMOVED lines=19> */
[----:B------:R-:W-:Y:S02]  /*6530*/  CS2R R40, SRZ ;  /* 0x0000000000287805 */ /* 0x000fe4000001ff00 */
[----:B------:R-:W-:Y:S01]  /*6540*/  CS2R R54, SRZ ;  /* 0x0000000000367805 */ /* 0x000fe2000001ff00 */
[----:B------:R-:W-:Y:S01]  /*6550*/  IMAD.X R33, R11, 0x1, R101, P2 ;  /* 0x000000010b217824 */ /* 0x000fe200010e0665 */
[----:B------:R-:W-:Y:S02]  /*6560*/  LEA R56, P2, R32, UR4, 0x1 ;  /* 0x0000000420387c11 */ /* 0x000fe4000f8408ff */
[----:B------:R-:W-:-:S02]  /*6570*/  CS2R R52, SRZ ;  /* 0x0000000000347805 */ /* 0x000fc4000001ff00 */
[----:B------:R-:W-:Y:S01]  /*6580*/  LEA.HI.X R57, R32, UR5, R33, 0x1, P2 ;  /* 0x0000000520397c11 */ /* 0x000fe200090f0c21 */
[----:B------:R-:W-:Y:S01]  /*6590*/  ULDC.64 UR4, c[0x0][0x400] ;  /* 0x0001000000047ab9 */ /* 0x000fe20000000a00 */
[----:B------:R-:W-:-:S05]  /*65a0*/  IADD3 R32, P2, R90, R12, RZ ;  /* 0x0000000c5a207210 */ /* 0x000fca0007f5e0ff */
[----:B------:R-:W-:Y:S01]  /*65b0*/  IMAD.X R33, R80, 0x1, R100, P2 ;  /* 0x0000000150217824 */ /* 0x000fe200010e0664 */
[----:B------:R-:W-:-:S04]  /*65c0*/  LEA R60, P2, R32, UR4, 0x1 ;  /* 0x00000004203c7c11 */ /* 0x000fc8000f8408ff */
[----:B------:R-:W-:Y:S02]  /*65d0*/  LEA.HI.X R61, R32, UR5, R33, 0x1, P2 ;  /* 0x00000005203d7c11 */ /* 0x000fe400090f0c21 */
[----:B------:R-:W-:Y:S02]  /*65e0*/  ISETP.GE.AND P2, PT, R16, R120, PT ;  /* 0x000000781000720c */ /* 0x000fe40003f46270 */
[----:B------:R-:W-:Y:S02]  /*65f0*/  CS2R R38, SRZ ;  /* 0x0000000000267805 */ /* 0x000fe4000001ff00 */
[----:B------:R-:W-:Y:S02]  /*6600*/  CS2R R36, SRZ ;  /* 0x0000000000247805 */ /* 0x000fe4000001ff00 */
[----:B------:R-:W-:Y:S02]  /*6610*/  CS2R R50, SRZ ;  /* 0x0000000000327805 */ /* 0x000fe4000001ff00 */
[----:B------:R-:W-:-:S05]  /*6620*/  CS2R R48, SRZ ;  /* 0x0000000000307805 */ /* 0x000fca000001ff00 */
[----:B------:R0:W5:Y:S04]  /*6630*/  @!P2 LDG.E.128 R40, desc[UR56][R56.64] ;  /* 0x000000383828a981 */ /* 0x000168000c1e1d00 */
[----:B------:R0:W5:Y:S01]  /*6640*/  @!P2 LDG.E.128 R52, desc[UR56][R60.64] ;  /* 0x000000383c34a981 */ /* 0x000162000c1e1d00 */
[----:B------:R-:W-:Y:S02]  /*6650*/  ISETP.GE.AND P2, PT, R194, R120, PT ;  /* 0x00000078c200720c */ /* 0x000fe40003f46270 */
[----:B------:R-:W-:Y:S02]  /*6660*/  CS2R R34, SRZ ;  /* 0x0000000000227805 */ /* 0x000fe4000001ff00 */
[----:B------:R-:W-:Y:S02]  /*6670*/  CS2R R32, SRZ ;  /* 0x0000000000207805 */ /* 0x000fe4000001ff00 */
[----:B------:R-:W-:-:S02]  /*6680*/  CS2R R46, SRZ ;  /* 0x00000000002e7805 */ /* 0x000fc4000001ff00 */
[----:B------:R-:W-:-:S05]  /*6690*/  CS2R R44, SRZ ;  /* 0x00000000002c7805 */ /* 0x000fca000001ff00 */
[----:B------:R0:W5:Y:S04]  /*66a0*/  @!P2 LDG.E.128 R36, desc[UR56][R56.64+0x40] ;  /* 0x000040383824a981 */ /* 0x000168000c1e1d00 */
[----:B------:R0:W5:Y:S01]  /*66b0*/  @!P2 LDG.E.128 R48, desc[UR56][R60.64+0x40] ;  /* 0x000040383c30a981 */ /* 0x000162000c1e1d00 */
[----:B------:R-:W-:-:S13]  /*66c0*/  ISETP.GE.AND P2, PT, R193, R120, PT ;  /* 0x00000078c100720c */ /* 0x000fda0003f46270 */
[----:B------:R0:W5:Y:S04]  /*66d0*/  @!P2 LDG.E.128 R32, desc[UR56][R56.64+0x80] ;  /* 0x000080383820a981 */ /* 0x000168000c1e1d00 */
[----:B------:R0:W5:Y:S02]  /*66e0*/  @!P2 LDG.E.128 R44, desc[UR56][R60.64+0x80] ;  /* 0x000080383c2ca981 */ /* 0x000164000c1e1d00 */
.L_x_517:
[----:B------:R-:W-:Y:S05]  /*66f0*/  BSYNC B1 ;  /* 0x0000000000017941 */ /* 0x000fea0003800000 */
.L_x_516:
[----:B0-----:R-:W-:Y:S01]  /*6700*/  IADD3 R56, R202, 0x40, RZ ;  /* 0x00000040ca387810 */ /* 0x001fe20007ffe0ff */
[----:B------:R-:W-:Y:S01]  /*6710*/  BSSY B1, `(.L_x_518) ;  /* 0x000002f000017945 */ /* 0x000fe20003800000 */
[----:B------:R-:W-:Y:S02]  /*6720*/  CS2R R62, SRZ ;  /* 0x00000000003e7805 */ /* 0x000fe4000001ff00 */
[----:B------:R-:W-:Y:S02]  /*6730*/  CS2R R60, SRZ ;  /* 0x00000000003c7805 */ /* 0x000fe4000001ff00 */
[----:B------:R-:W-:Y:S02]  /*6740*/  ISETP.GE.AND P4, PT, R56, R85, PT ;  /* 0x000000553800720c */ /* 0x000fe40003f86270 */
        /* <DEDUP_REMOVED lines=17> */
[----:B------:R-:W-:Y:S02]  /*6860*/  CS2R R78, SRZ ;  /* 0x00000000004e7805 */ /* 0x000fe4000001ff00 */
[----:B------:R-:W-:-:S02]  /*6870*/  IADD3 R11, P2, P5, R90, R12, R107 ;  /* 0x0000000c5a0b7210 */ /* 0x000fc40007d5e06b */
[----:B------:R-:W-:Y:S02]  /*6880*/  CS2R R76, SRZ ;  /* 0x00000000004c7805 */ /* 0x000fe4000001ff00 */
        /* <DEDUP_REMOVED lines=23> */
.L_x_519:
[----:B------:R-:W-:Y:S05]  /*6a00*/  BSYNC B1 ;  /* 0x0000000000017941 */ /* 0x000fea0003800000 */
.L_x_518:
[----:B------:R-:W-:Y:S01]  /*6a10*/  IMAD.MOV.U32 R11, RZ, RZ, R32 ;  /* 0x000000ffff0b7224 */ /* 0x000fe200078e0020 */
[----:B------:R-:W-:Y:S01]  /*6a20*/  UISETP.NE.AND UP0, UPT, UR59, 0x3, UPT ;  /* 0x000000033b00788c */ /* 0x000fe2000bf05270 */
[----:B0-----:R-:W-:Y:S02]  /*6a30*/  IMAD.MOV.U32 R12, RZ, RZ, R33 ;  /* 0x000000ffff0c7224 */ /* 0x001fe400078e0021 */
        /* <DEDUP_REMOVED lines=13> */
[----:B------:R-:W-:Y:S01]  /*6b10*/  PLOP3.LUT P2, PT, PT, PT, UP0, 0x80, 0x0 ;  /* 0x000000000000781c */ /* 0x000fe20003f4f008 */
[----:B------:R-:W-:Y:S01]  /*6b20*/  IMAD.MOV.U32 R14, RZ, RZ, R41 ;  /* 0x000000ffff0e7224 */ /* 0x000fe200078e0029 */
[----:B------:R-:W-:Y:S01]  /*6b30*/  PRMT R163, R12, 0x7610, R163 ;  /* 0x000076100ca37816 */ /* 0x000fe200000000a3 */
[----:B------:R-:W-:Y:S01]  /*6b40*/  IMAD.MOV.U32 R12, RZ, RZ, R47 ;  /* 0x000000ffff0c7224 */ /* 0x000fe200078e002f */
[----:B------:R-:W-:Y:S01]  /*6b50*/  PRMT R152, R13, 0x5410, R11 ;  /* 0x000054100d987816 */ /* 0x000fe2000000000b */
[----:B------:R-:W-:Y:S01]  /*6b60*/  IMAD.MOV.U32 R11, RZ, RZ, R46 ;  /* 0x000000ffff0b7224 */ /* 0x000fe200078e002e */
[----:B------:R-:W-:Y:S01]  /*6b70*/  PRMT R153, R14, 0x7610, R153 ;  /* 0x000076100e997816 */ /* 0x000fe20000000099 */
[----:B------:R-:W-:Y:S01]  /*6b80*/  IMAD.MOV.U32 R13, RZ, RZ, R44 ;  /* 0x000000ffff0d7224 */ /* 0x000fe200078e002c */
[----:B------:R-:W-:-:S04]  /*6b90*/  MOV R14, R45 ;  /* 0x0000002d000e7202 */ /* 0x000fc80000000f00 */
[----:B------:R-:W-:Y:S01]  /*6ba0*/  PRMT R160, R11, 0x5410, R13 ;  /* 0x000054100ba07816 */ /* 0x000fe2000000000d */
[----:B------:R-:W-:Y:S01]  /*6bb0*/  IMAD.MOV.U32 R11, RZ, RZ, R50 ;  /* 0x000000ffff0b7224 */ /* 0x000fe200078e0032 */
[----:B------:R-:W-:Y:S01]  /*6bc0*/  PRMT R161, R12, 0x5410, R14 ;  /* 0x000054100ca17816 */ /* 0x000fe2000000000e */
[----:B------:R-:W-:Y:S02]  /*6bd0*/  IMAD.MOV.U32 R12, RZ, RZ, R51 ;  /* 0x000000ffff0c7224 */ /* 0x000fe400078e0033 */
[----:B------:R-:W-:Y:S01]  /*6be0*/  IMAD.MOV.U32 R13, RZ, RZ, R48 ;  /* 0x000000ffff0d7224 */ /* 0x000fe200078e0030 */
        /* <DEDUP_REMOVED lines=14> */
[----:B------:R-:W-:-:S02]  /*6cd0*/  IMAD.MOV.U32 R13, RZ, RZ, R56 ;  /* 0x000000ffff0d7224 */ /* 0x000fc400078e0038 */
[----:B------:R-:W-:Y:S01]  /*6ce0*/  IMAD.MOV.U32 R14, RZ, RZ, R57 ;  /* 0x000000ffff0e7224 */ /* 0x000fe200078e0039 */
[----:B------:R-:W-:Y:S01]  /*6cf0*/  PRMT R138, R11, 0x5410, R12 ;  /* 0x000054100b8a7816 */ /* 0x000fe2000000000c */
[----:B------:R-:W-:Y:S01]  /*6d00*/  IMAD.MOV.U32 R12, RZ, RZ, R60 ;  /* 0x000000ffff0c7224 */ /* 0x000fe200078e003c */
[----:B------:R-:W-:Y:S02]  /*6d10*/  MOV R11, R61 ;  /* 0x0000003d000b7202 */ /* 0x000fe40000000f00 */
[----:B------:R-:W-:Y:S01]  /*6d20*/  PRMT R139, R13, 0x5410, R14 ;  /* 0x000054100d8b7816 */ /* 0x000fe2000000000e */
[----:B------:R-:W-:Y:S01]  /*6d30*/  IMAD.MOV.U32 R14, RZ, RZ, R62 ;  /* 0x000000ffff0e7224 */ /* 0x000fe200078e003e */
[----:B------:R-:W-:Y:S01]  /*6d40*/  PRMT R146, R12, 0x5410, R11 ;  /* 0x000054100c927816 */ /* 0x000fe2000000000b */
[----:B------:R-:W-:Y:S02]  /*6d50*/  IMAD.MOV.U32 R13, RZ, RZ, R63 ;  /* 0x000000ffff0d7224 */ /* 0x000fe400078e003f */
[----:B------:R-:W-:-:S02]  /*6d60*/  IMAD.MOV.U32 R12, RZ, RZ, R64 ;  /* 0x000000ffff0c7224 */ /* 0x000fc400078e0040 */
[----:B------:R-:W-:Y:S01]  /*6d70*/  IMAD.MOV.U32 R11, RZ, RZ, R65 ;  /* 0x000000ffff0b7224 */ /* 0x000fe200078e0041 */
[----:B------:R-:W-:Y:S01]  /*6d80*/  PRMT R145, R14, 0x5410, R13 ;  /* 0x000054100e917816 */ /* 0x000fe2000000000d */
[----:B------:R-:W-:Y:S02]  /*6d90*/  IMAD.MOV.U32 R14, RZ, RZ, R66 ;  /* 0x000000ffff0e7224 */ /* 0x000fe400078e0042 */
[----:B------:R-:W-:Y:S01]  /*6da0*/  IMAD.MOV.U32 R13, RZ, RZ, R67 ;  /* 0x000000ffff0d7224 */ /* 0x000fe200078e0043 */
[----:B------:R-:W-:Y:S01]  /*6db0*/  PRMT R156, R12, 0x5410, R11 ;  /* 0x000054100c9c7816 */ /* 0x000fe2000000000b */
[----:B------:R-:W-:Y:S02]  /*6dc0*/  IMAD.MOV.U32 R12, RZ, RZ, R68 ;  /* 0x000000ffff0c7224 */ /* 0x000fe400078e0044 */
[----:B------:R-:W-:Y:S01]  /*6dd0*/  IMAD.MOV.U32 R11, RZ, RZ, R69 ;  /* 0x000000ffff0b7224 */ /* 0x000fe200078e0045 */
[----:B------:R-:W-:Y:S01]  /*6de0*/  PRMT R155, R14, 0x5410, R13 ;  /* 0x000054100e9b7816 */ /* 0x000fe2000000000d */
        /* <DEDUP_REMOVED lines=9> */
[----:B------:R-:W-:Y:S01]  /*6e80*/  IMAD.MOV.U32 R12, RZ, RZ, R76 ;  /* 0x000000ffff0c7224 */ /* 0x000fe200078e004c */
[----:B------:R-:W-:-:S02]  /*6e90*/  MOV R11, R77 ;  /* 0x0000004d000b7202 */ /* 0x000fc40000000f00 */
[----:B------:R-:W-:Y:S01]  /*6ea0*/  PRMT R147, R14, 0x5410, R13 ;  /* 0x000054100e937816 */ /* 0x000fe2000000000d */
[----:B------:R-:W-:Y:S01]  /*6eb0*/  IMAD.MOV.U32 R14, RZ, RZ, R78 ;  /* 0x000000ffff0e7224 */ /* 0x000fe200078e004e */
[----:B------:R-:W-:Y:S01]  /*6ec0*/  PRMT R158, R12, 0x5410, R11 ;  /* 0x000054100c9e7816 */ /* 0x000fe2000000000b */
[----:B------:R-:W-:-:S05]  /*6ed0*/  IMAD.MOV.U32 R13, RZ, RZ, R79 ;  /* 0x000000ffff0d7224 */ /* 0x000fca00078e004f */
[----:B------:R-:W-:Y:S01]  /*6ee0*/  PRMT R157, R14, 0x5410, R13 ;  /* 0x000054100e9d7816 */ /* 0x000fe2000000000d */
[----:B------:R-:W-:Y:S06]  /*6ef0*/  @!P2 BRA `(.L_x_520) ;  /* 0x000000000004a947 */ /* 0x000fec0003800000 */
[----:B------:R-:W-:Y:S01]  /*6f00*/  BPT.TRAP 0x1 ;  /* 0x000000040000795c */ /* 0x000fe20000300000 */
.L_x_520:
[----:B------:R-:W-:Y:S01]  /*6f10*/  IMAD R86, R19, 0x8, R18 ;  /* 0x0000000813567824 */ /* 0x000fe200078e0212 */
[----:B------:R-:W-:Y:S01]  /*6f20*/  SHF.L.U32 R87, R203, 0x1f, RZ ;  /* 0x0000001fcb577819 */ /* 0x000fe200000006ff */
[----:B------:R-:W0:Y:S01]  /*6f30*/  LDC R130, c[0x0][0x2f4] ;  /* 0x0000bd00ff827b82 */ /* 0x000e220000000800 */
[----:B------:R-:W-:Y:S02]  /*6f40*/  BSSY B1, `(.L_x_521) ;  /* 0x0000003000017945 */ /* 0x000fe40003800000 */
[----:B------:R-:W1:Y:S02]  /*6f50*/  SYNCS.PHASECHK.TRANS64.TRYWAIT P5, [R86+URZ+0x30890], R87 ;  /* 0x03089057560075a7 */ /* 0x000e6400080a017f */
[----:B-1----:R-:W-:Y:S05]  /*6f60*/  @!P5 BRA `(.L_x_522) ;  /* 0x00000190009cd947 */ /* 0x002fea0003800000 */
.L_x_797:
[----:B------:R-:W-:Y:S05]  /*6f70*/  BSYNC B1 ;  /* 0x0000000000017941 */ /* 0x000fea0003800000 */
.L_x_521:
[----:B------:R-:W-:Y:S01]  /*6f80*/  UMOV UR4, 0xffffffff ;  /* 0xffffffff00047882 */ /* 0x000fe20000000000 */
[----:B0-----:R-:W-:Y:S02]  /*6f90*/  IMAD.IADD R134, R130, 0x1, -R121 ;  /* 0x0000000182867824 */ /* 0x001fe400078e0a79 */
[----:B------:R-:W-:Y:S05]  /*6fa0*/  BRA.DIV UR4, `(.L_x_523) ;  /* 0x0000019204a07947 */ /* 0x000fea000b800000 */
[----:B------:R0:W2:Y:S04]  /*6fb0*/  SHFL.IDX PT, R117, R118, RZ, 0x1c1f ;  /* 0x001c1fff76757589 */ /* 0x0000a800000e0000 */
[----:B------:R0:W3:Y:S02]  /*6fc0*/  SHFL.IDX PT, R11, R119, RZ, 0x1c1f ;  /* 0x001c1fff770b7589 */ /* 0x0000e400000e0000 */
.L_x_801:
[----:B------:R-:W-:Y:S04]  /*6fd0*/  BSSY B1, `(.L_x_524) ;  /* 0x000017a000017945 */ /* 0x000fe80003800000 */
[----:B------:R-:W-:Y:S05]  /*6fe0*/  @P3 BRA `(.L_x_525) ;  /* 0x0000001400e03947 */ /* 0x000fea0003800000 */
[----:B------:R-:W-:Y:S01]  /*6ff0*/  ISETP.NE.AND P3, PT, R6, RZ, PT ;  /* 0x000000ff0600720c */ /* 0x000fe20003f65270 */
[----:B------:R-:W-:Y:S01]  /*7000*/  BSSY B2, `(.L_x_526) ;  /* 0x000007c000027945 */ /* 0x000fe20003800000 */
[----:B---3--:R-:W-:-:S11]  /*7010*/  IMAD.MOV.U32 R116, RZ, RZ, R11 ;  /* 0x000000ffff747224 */ /* 0x008fd600078e000b */
[----:B------:R-:W-:Y:S05]  /*7020*/  @!P3 BRA `(.L_x_527) ;  /* 0x0000000400e4b947 */ /* 0x000fea0003800000 */
[----:B------:R-:W-:Y:S01]  /*7030*/  SEL R12, R121, R134, !P0 ;  /* 0x00000086790c7207 */ /* 0x000fe20004000000 */
[----:B------:R-:W-:Y:S01]  /*7040*/  BSSY B3, `(.L_x_528) ;  /* 0x0000071000037945 */ /* 0x000fe20003800000 */
[----:B------:R-:W-:Y:S02]  /*7050*/  ISETP.GE.AND P3, PT, R16, R120, PT ;  /* 0x000000781000720c */ /* 0x000fe40003f66270 */
[----:B------:R-:W-:-:S04]  /*7060*/  SHF.R.S32.HI R13, RZ, 0x1f, R12 ;  /* 0x0000001fff0d7819 */ /* 0x000fc8000001140c */
[----:B------:R-:W-:-:S04]  /*7070*/  LEA.HI R13, R13, R12, RZ, 0x4 ;  /* 0x0000000c0d0d7211 */ /* 0x000fc800078f20ff */
[----:B------:R-:W-:-:S04]  /*7080*/  LEA.HI.SX32 R149, R13, R114, 0x1c ;  /* 0x000000720d957211 */ /* 0x000fc800078fe2ff */
[----:B------:R-:W-:-:S04]  /*7090*/  SHF.R.S32.HI R13, RZ, 0x1f, R149 ;  /* 0x0000001fff0d7819 */ /* 0x000fc80000011495 */
[----:B------:R-:W-:Y:S01]  /*70a0*/  LEA.HI R13, R13, R149, RZ, 0x3 ;  /* 0x000000950d0d7211 */ /* 0x000fe200078f18ff */
[----:B------:R-:W-:-:S03]  /*70b0*/  IMAD.SHL.U32 R149, R149, 0x8, RZ ;  /* 0x0000000895957824 */ /* 0x000fc600078e00ff */
[----:B------:R-:W-:Y:S02]  /*70c0*/  SHF.R.S32.HI R13, RZ, 0x3, R13 ;  /* 0x00000003ff0d7819 */ /* 0x000fe4000001140d */
[----:B------:R-:W-:-:S03]  /*70d0*/  LOP3.LUT R12, R215, 0x38, R149, 0xf8, !PT ;  /* 0x00000038d70c7812 */ /* 0x000fc600078ef895 */
[----:B------:R-:W-:Y:S01]  /*70e0*/  IMAD R13, R13, 0x1800, R217 ;  /* 0x000018000d0d7824 */ /* 0x000fe200078e02d9 */
[----:B------:R-:W-:-:S05]  /*70f0*/  LOP3.LUT R12, R12, R216, RZ, 0x3c, !PT ;  /* 0x000000d80c0c7212 */ /* 0x000fca00078e3cff */
[----:B------:R-:W-:-:S04]  /*7100*/  IMAD.IADD R12, R13, 0x1, R12 ;  /* 0x000000010d0c7824 */ /* 0x000fc800078e020c */
[C---:B------:R-:W-:Y:S02]  /*7110*/  IMAD R80, R19.reuse, 0x4800, R12 ;  /* 0x0000480013507824 */ /* 0x040fe400078e020c */
[----:B------:R-:W-:Y:S02]  /*7120*/  IMAD R12, R19, 0x4800, R135 ;  /* 0x00004800130c7824 */ /* 0x000fe400078e0287 */
[--C-:B------:R-:W-:Y:S02]  /*7130*/  IMAD R80, R80, 0x2, R18.reuse ;  /* 0x0000000250507824 */ /* 0x100fe400078e0212 */
[----:B------:R-:W-:-:S04]  /*7140*/  IMAD R12, R12, 0x2, R18 ;  /* 0x000000020c0c7824 */ /* 0x000fc800078e0212 */
[----:B------:R-:W3:Y:S04]  /*7150*/  LDS.128 R80, [R80+0x1e400] ;  /* 0x01e4000050507984 */ /* 0x000ee80000000c00 */
[----:B------:R-:W4:Y:S01]  /*7160*/  LDS.128 R12, [R12+0x1e400] ;  /* 0x01e400000c0c7984 */ /* 0x000f220000000c00 */
[----:B------:R-:W-:Y:S05]  /*7170*/  @P3 BRA `(.L_x_529) ;  /* 0x0000000400743947 */ /* 0x000fea0003800000 */
[----:B------:R-:W-:Y:S02]  /*7180*/  SHF.R.U64 R42, R42, 0x10, R43 ;  /* 0x000000102a2a7819 */ /* 0x000fe4000000122b */
[----:B------:R-:W-:Y:S02]  /*7190*/  SHF.R.U64 R151, R40, 0x10, R41 ;  /* 0x0000001028977819 */ /* 0x000fe40000001229 */
[----:B------:R-:W-:Y:S02]  /*71a0*/  SHF.R.U32.HI R150, RZ, 0x10, R53 ;  /* 0x00000010ff967819 */ /* 0x000fe40000011635 */
[----:B------:R-:W-:Y:S02]  /*71b0*/  SHF.R.U32.HI R41, RZ, 0x10, R41 ;  /* 0x00000010ff297819 */ /* 0x000fe40000011629 */
[----:B------:R-:W-:Y:S02]  /*71c0*/  SHF.R.U64 R40, R52, 0x10, R53 ;  /* 0x0000001034287819 */ /* 0x000fe40000001235 */
[----:B------:R-:W-:-:S02]  /*71d0*/  PRMT R52, R152, 0x5432, R42 ;  /* 0x0000543298347816 */ /* 0x000fc4000000002a */
[C---:B------:R-:W-:Y:S02]  /*71e0*/  PRMT R42, R153.reuse, 0x5432, R150 ;  /* 0x00005432992a7816 */ /* 0x040fe40000000096 */
[----:B------:R-:W-:Y:S01]  /*71f0*/  PRMT R41, R153, 0x5410, R41 ;  /* 0x0000541099297816 */ /* 0x000fe20000000029 */
[----:B---3--:R-:W-:Y:S01]  /*7200*/  IMAD.U32 R153, R81, 0x10000, RZ ;  /* 0x0001000051997824 */ /* 0x008fe200078e00ff */
[----:B------:R-:W-:Y:S01]  /*7210*/  PRMT R151, R152, 0x5410, R151 ;  /* 0x0000541098977816 */ /* 0x000fe20000000097 */
[----:B------:R-:W-:Y:S01]  /*7220*/  IMAD.U32 R152, R42, 0x10000, RZ ;  /* 0x000100002a987824 */ /* 0x000fe200078e00ff */
[--C-:B------:R-:W-:Y:S01]  /*7230*/  SHF.R.U64 R53, R54, 0x10, R55.reuse ;  /* 0x0000001036357819 */ /* 0x100fe20000001237 */
[----:B------:R-:W-:Y:S01]  /*7240*/  IMAD.U32 R150, R41, 0x10000, RZ ;  /* 0x0001000029967824 */ /* 0x000fe200078e00ff */
[----:B------:R-:W-:Y:S01]  /*7250*/  LOP3.LUT R81, R81, 0xffff0000, RZ, 0xc0, !PT ;  /* 0xffff000051517812 */ /* 0x000fe200078ec0ff */
[----:B----4-:R-:W-:Y:S02]  /*7260*/  IMAD.U32 R54, R13, 0x10000, RZ ;  /* 0x000100000d367824 */ /* 0x010fe400078e00ff */
[C---:B------:R-:W-:Y:S01]  /*7270*/  FMUL.FTZ R154, R153.reuse, R152 ;  /* 0x00000098999a7220 */ /* 0x040fe20000410000 */
[----:B------:R-:W-:Y:S01]  /*7280*/  FMUL.FTZ R153, R153, R150 ;  /* 0x0000009699997220 */ /* 0x000fe20000410000 */
[----:B------:R-:W-:-:S02]  /*7290*/  SHF.R.U32.HI R55, RZ, 0x10, R55 ;  /* 0x00000010ff377819 */ /* 0x000fc40000011637 */
[C---:B------:R-:W-:Y:S01]  /*72a0*/  FFMA.FTZ R150, R54.reuse, R150, -R154 ;  /* 0x0000009636967223 */ /* 0x040fe2000001089a */
[----:B------:R-:W-:Y:S01]  /*72b0*/  FFMA.FTZ R54, R54, R152, R153 ;  /* 0x0000009836367223 */ /* 0x000fe20000010099 */
[----:B------:R-:W-:Y:S02]  /*72c0*/  LOP3.LUT R152, R42, 0xffff0000, RZ, 0xc0, !PT ;  /* 0xffff00002a987812 */ /* 0x000fe400078ec0ff */
[----:B------:R-:W-:Y:S02]  /*72d0*/  LOP3.LUT R153, R41, 0xffff0000, RZ, 0xc0, !PT ;  /* 0xffff000029997812 */ /* 0x000fe400078ec0ff */
[----:B------:R-:W-:Y:S01]  /*72e0*/  LOP3.LUT R41, R13, 0xffff0000, RZ, 0xc0, !PT ;  /* 0xffff00000d297812 */ /* 0x000fe200078ec0ff */
[CC--:B------:R-:W-:Y:S01]  /*72f0*/  FMUL.FTZ R42, R81.reuse, R152.reuse ;  /* 0x00000098512a7220 */ /* 0x0c0fe20000410000 */
[----:B------:R-:W-:Y:S01]  /*7300*/  SHF.R.U32.HI R43, RZ, 0x10, R43 ;  /* 0x00000010ff2b7819 */ /* 0x000fe2000001162b */
[-C--:B------:R-:W-:Y:S01]  /*7310*/  FMUL.FTZ R13, R81, R153.reuse ;  /* 0x00000099510d7220 */ /* 0x080fe20000410000 */
[----:B------:R-:W-:Y:S01]  /*7320*/  PRMT R40, R169, 0x5432, R40 ;  /* 0x00005432a9287816 */ /* 0x000fe20000000028 */
[----:B------:R-:W-:Y:S01]  /*7330*/  FFMA.FTZ R42, R41, R153, -R42 ;  /* 0x00000099292a7223 */ /* 0x000fe2000001082a */
[----:B------:R-:W-:Y:S01]  /*7340*/  PRMT R81, R163, 0x5410, R43 ;  /* 0x00005410a3517816 */ /* 0x000fe2000000002b */
[----:B------:R-:W-:Y:S01]  /*7350*/  FFMA.FTZ R41, R41, R152, R13 ;  /* 0x0000009829297223 */ /* 0x000fe2000001000d */
[----:B------:R-:W-:Y:S01]  /*7360*/  PRMT R13, R167, 0x5410, R55 ;  /* 0x00005410a70d7816 */ /* 0x000fe20000000037 */
[----:B------:R-:W-:Y:S01]  /*7370*/  IMAD.U32 R153, R83, 0x10000, RZ ;  /* 0x0001000053997824 */ /* 0x000fe200078e00ff */
[----:B------:R-:W-:Y:S01]  /*7380*/  PRMT R43, R166, 0x5410, R53 ;  /* 0x00005410a62b7816 */ /* 0x000fe20000000035 */
[----:B------:R-:W-:Y:S01]  /*7390*/  IMAD.U32 R55, R81, 0x10000, RZ ;  /* 0x0001000051377824 */ /* 0x000fe200078e00ff */
[----:B------:R-:W-:Y:S01]  /*73a0*/  LOP3.LUT R83, R83, 0xffff0000, RZ, 0xc0, !PT ;  /* 0xffff000053537812 */ /* 0x000fe200078ec0ff */
[----:B------:R-:W-:Y:S01]  /*73b0*/  IMAD.U32 R152, R13, 0x10000, RZ ;  /* 0x000100000d987824 */ /* 0x000fe200078e00ff */
[----:B------:R-:W-:Y:S01]  /*73c0*/  F2FP.BF16.F32.PACK_AB R42, R42, R150 ;  /* 0x000000962a2a723e */ /* 0x000fe200000010ff */
[----:B------:R-:W-:Y:S01]  /*73d0*/  IMAD.U32 R53, R15, 0x10000, RZ ;  /* 0x000100000f357824 */ /* 0x000fe200078e00ff */
[----:B------:R-:W-:Y:S01]  /*73e0*/  F2FP.BF16.F32.PACK_AB R41, R41, R54 ;  /* 0x000000362929723e */ /* 0x000fe200000010ff */
[C---:B------:R-:W-:Y:S01]  /*73f0*/  FMUL.FTZ R154, R153.reuse, R152 ;  /* 0x00000098999a7220 */ /* 0x040fe20000410000 */
[----:B------:R-:W-:-:S03]  /*7400*/  FMUL.FTZ R153, R153, R55 ;  /* 0x0000003799997220 */ /* 0x000fc60000410000 */
[C---:B------:R-:W-:Y:S01]  /*7410*/  FFMA.FTZ R55, R53.reuse, R55, -R154 ;  /* 0x0000003735377223 */ /* 0x040fe2000001089a */
[----:B------:R-:W-:Y:S01]  /*7420*/  FFMA.FTZ R53, R53, R152, R153 ;  /* 0x0000009835357223 */ /* 0x000fe20000010099 */
[----:B------:R-:W-:Y:S01]  /*7430*/  LOP3.LUT R152, R81, 0xffff0000, RZ, 0xc0, !PT ;  /* 0xffff000051987812 */ /* 0x000fe200078ec0ff */
[----:B------:R-:W-:Y:S01]  /*7440*/  IMAD.U32 R153, R151, 0x10000, RZ ;  /* 0x0001000097997824 */ /* 0x000fe200078e00ff */
[----:B------:R-:W-:Y:S02]  /*7450*/  LOP3.LUT R81, R13, 0xffff0000, RZ, 0xc0, !PT ;  /* 0xffff00000d517812 */ /* 0x000fe400078ec0ff */
[----:B------:R-:W-:Y:S02]  /*7460*/  LOP3.LUT R13, R15, 0xffff0000, RZ, 0xc0, !PT ;  /* 0xffff00000f0d7812 */ /* 0x000fe400078ec0ff */
[----:B------:R-:W-:Y:S01]  /*7470*/  LOP3.LUT R151, R151, 0xffff0000, RZ, 0xc0, !PT ;  /* 0xffff000097977812 */ /* 0x000fe200078ec0ff */
[C---:B------:R-:W-:Y:S01]  /*7480*/  FMUL.FTZ R15, R83.reuse, R81 ;  /* 0x00000051530f7220 */ /* 0x040fe20000410000 */
[----:B------:R-:W-:-:S03]  /*7490*/  FMUL.FTZ R83, R83, R152 ;  /* 0x0000009853537220 */ /* 0x000fc60000410000 */
[C---:B------:R-:W-:Y:S01]  /*74a0*/  FFMA.FTZ R15, R13.reuse, R152, -R15 ;  /* 0x000000980d0f7223 */ /* 0x040fe2000001080f */
[----:B------:R-:W-:Y:S01]  /*74b0*/  FFMA.FTZ R13, R13, R81, R83 ;  /* 0x000000510d0d7223 */ /* 0x000fe20000010053 */
[----:B------:R-:W-:Y:S01]  /*74c0*/  SHF.L.U32 R152, R80, 0x10, RZ ;  /* 0x0000001050987819 */ /* 0x000fe200000006ff */
[----:B------:R-:W-:Y:S01]  /*74d0*/  IMAD.U32 R83, R40, 0x10000, RZ ;  /* 0x0001000028537824 */ /* 0x000fe200078e00ff */
[----:B------:R-:W-:Y:S01]  /*74e0*/  LOP3.LUT R80, R80, 0xffff0000, RZ, 0xc0, !PT ;  /* 0xffff000050507812 */ /* 0x000fe200078ec0ff */
[----:B------:R-:W-:Y:S01]  /*74f0*/  IMAD.U32 R81, R12, 0x10000, RZ ;  /* 0x000100000c517824 */ /* 0x000fe200078e00ff */
[----:B------:R-:W-:Y:S01]  /*7500*/  LOP3.LUT R40, R40, 0xffff0000, RZ, 0xc0, !PT ;  /* 0xffff000028287812 */ /* 0x000fe200078ec0ff */
[C---:B------:R-:W-:Y:S01]  /*7510*/  FMUL.FTZ R154, R152.reuse, R83 ;  /* 0x00000053989a7220 */ /* 0x040fe20000410000 */
[----:B------:R-:W-:Y:S01]  /*7520*/  FMUL.FTZ R152, R152, R153 ;  /* 0x0000009998987220 */ /* 0x000fe20000410000 */
[----:B------:R-:W-:Y:S01]  /*7530*/  F2FP.BF16.F32.PACK_AB R53, R13, R53 ;  /* 0x000000350d35723e */ /* 0x000fe200000010ff */
[----:B------:R-:W-:-:S02]  /*7540*/  IMAD.MOV.U32 R13, RZ, RZ, R42 ;  /* 0x000000ffff0d7224 */ /* 0x000fc400078e002a */
[C---:B------:R-:W-:Y:S01]  /*7550*/  FFMA.FTZ R154, R81.reuse, R153, -R154 ;  /* 0x00000099519a7223 */ /* 0x040fe2000001089a */
[----:B------:R-:W-:Y:S01]  /*7560*/  FFMA.FTZ R152, R81, R83, R152 ;  /* 0x0000005351987223 */ /* 0x000fe20000010098 */
[----:B------:R-:W-:Y:S01]  /*7570*/  LOP3.LUT R81, R12, 0xffff0000, RZ, 0xc0, !PT ;  /* 0xffff00000c517812 */ /* 0x000fe200078ec0ff */
[CC--:B------:R-:W-:Y:S01]  /*7580*/  FMUL.FTZ R12, R80.reuse, R40.reuse ;  /* 0x00000028500c7220 */ /* 0x0c0fe20000410000 */
[-C--:B------:R-:W-:Y:S01]  /*7590*/  FMUL.FTZ R80, R80, R151.reuse ;  /* 0x0000009750507220 */ /* 0x080fe20000410000 */
[C---:B------:R-:W-:Y:S01]  /*75a0*/  IMAD.U32 R153, R82.reuse, 0x10000, RZ ;  /* 0x0001000052997824 */ /* 0x040fe200078e00ff */
[----:B------:R-:W-:Y:S01]  /*75b0*/  LOP3.LUT R82, R82, 0xffff0000, RZ, 0xc0, !PT ;  /* 0xffff000052527812 */ /* 0x000fe200078ec0ff */
[C---:B------:R-:W-:Y:S01]  /*75c0*/  FFMA.FTZ R12, R81.reuse, R151, -R12 ;  /* 0x00000097510c7223 */ /* 0x040fe2000001080c */
[----:B------:R-:W-:Y:S01]  /*75d0*/  FFMA.FTZ R40, R81, R40, R80 ;  /* 0x0000002851287223 */ /* 0x000fe20000010050 */
[C---:B------:R-:W-:Y:S01]  /*75e0*/  IMAD.U32 R81, R43.reuse, 0x10000, RZ ;  /* 0x000100002b517824 */ /* 0x040fe200078e00ff */
[----:B------:R-:W-:Y:S01]  /*75f0*/  LOP3.LUT R43, R43, 0xffff0000, RZ, 0xc0, !PT ;  /* 0xffff00002b2b7812 */ /* 0x000fe200078ec0ff */
[C---:B------:R-:W-:Y:S01]  /*7600*/  IMAD.U32 R83, R52.reuse, 0x10000, RZ ;  /* 0x0001000034537824 */ /* 0x040fe200078e00ff */
[----:B------:R-:W-:Y:S01]  /*7610*/  LOP3.LUT R52, R52, 0xffff0000, RZ, 0xc0, !PT ;  /* 0xffff000034347812 */ /* 0x000fe200078ec0ff */
[----:B------:R-:W-:Y:S01]  /*7620*/  FMUL.FTZ R151, R153, R81 ;  /* 0x0000005199977220 */ /* 0x000fe20000410000 */
[----:B------:R-:W-:-:S02]  /*7630*/  IMAD.U32 R80, R14, 0x10000, RZ ;  /* 0x000100000e507824 */ /* 0x000fc400078e00ff */
[-C--:B------:R-:W-:Y:S01]  /*7640*/  FMUL.FTZ R153, R153, R83.reuse ;  /* 0x0000005399997220 */ /* 0x080fe20000410000 */
[----:B------:R-:W-:Y:S01]  /*7650*/  LOP3.LUT R14, R14, 0xffff0000, RZ, 0xc0, !PT ;  /* 0xffff00000e0e7812 */ /* 0x000fe200078ec0ff */
[C---:B------:R-:W-:Y:S02]  /*7660*/  FFMA.FTZ R151, R80.reuse, R83, -R151 ;  /* 0x0000005350977223 */ /* 0x040fe40000010897 */
[----:B------:R-:W-:Y:S01]  /*7670*/  FFMA.FTZ R153, R80, R81, R153 ;  /* 0x0000005150997223 */ /* 0x000fe20000010099 */
[CC--:B------:R-:W-:Y:S01]  /*7680*/  FMUL.FTZ R80, R82.reuse, R43.reuse ;  /* 0x0000002b52507220 */ /* 0x0c0fe20000410000 */
[----:B------:R-:W-:Y:S01]  /*7690*/  FMUL.FTZ R82, R82, R52 ;  /* 0x0000003452527220 */ /* 0x000fe20000410000 */
[----:B------:R-:W-:Y:S01]  /*76a0*/  F2FP.BF16.F32.PACK_AB R40, R40, R152 ;  /* 0x000000982828723e */ /* 0x000fe200000010ff */
[----:B------:R-:W-:Y:S02]  /*76b0*/  IMAD.MOV.U32 R81, RZ, RZ, R41 ;  /* 0x000000ffff517224 */ /* 0x000fe400078e0029 */
[C---:B------:R-:W-:Y:S01]  /*76c0*/  FFMA.FTZ R80, R14.reuse, R52, -R80 ;  /* 0x000000340e507223 */ /* 0x040fe20000010850 */
[----:B------:R-:W-:Y:S01]  /*76d0*/  FFMA.FTZ R82, R14, R43, R82 ;  /* 0x0000002b0e527223 */ /* 0x000fe20000010052 */
[----:B------:R-:W-:Y:S01]  /*76e0*/  F2FP.BF16.F32.PACK_AB R15, R15, R55 ;  /* 0x000000370f0f723e */ /* 0x000fe200000010ff */
[----:B------:R-:W-:Y:S01]  /*76f0*/  IMAD.MOV.U32 R83, RZ, RZ, R53 ;  /* 0x000000ffff537224 */ /* 0x000fe200078e0035 */
[----:B------:R-:W-:-:S02]  /*7700*/  F2FP.BF16.F32.PACK_AB R12, R12, R154 ;  /* 0x0000009a0c0c723e */ /* 0x000fc400000010ff */
[----:B------:R-:W-:Y:S01]  /*7710*/  F2FP.BF16.F32.PACK_AB R151, R80, R151 ;  /* 0x000000975097723e */ /* 0x000fe200000010ff */
[----:B------:R-:W-:Y:S01]  /*7720*/  IMAD.MOV.U32 R80, RZ, RZ, R40 ;  /* 0x000000ffff507224 */ /* 0x000fe200078e0028 */
[----:B------:R-:W-:-:S03]  /*7730*/  F2FP.BF16.F32.PACK_AB R82, R82, R153 ;  /* 0x000000995252723e */ /* 0x000fc600000010ff */
[----:B------:R-:W-:-:S07]  /*7740*/  IMAD.MOV.U32 R14, RZ, RZ, R151 ;  /* 0x000000ffff0e7224 */ /* 0x000fce00078e0097 */
.L_x_529:
[----:B------:R-:W-:Y:S05]  /*7750*/  BSYNC B3 ;  /* 0x0000000000037941 */ /* 0x000fea0003800000 */
.L_x_528:
[----:B------:R-:W-:-:S04]  /*7760*/  LEA R40, P3, R3, R11, 0x1 ;  /* 0x0000000b03287211 */ /* 0x000fc800078608ff */
[----:B--2---:R-:W-:Y:S02]  /*7770*/  LEA.HI.X R41, R3, R117, R110, 0x1, P3 ;  /* 0x0000007503297211 */ /* 0x004fe400018f0c6e */
[----:B------:R-:W-:-:S03]  /*7780*/  ISETP.GE.AND P3, PT, R149, R130, PT ;  /* 0x000000829500720c */ /* 0x000fc60003f66270 */
[----:B----4-:R2:W-:Y:S10]  /*7790*/  ST.E.128 desc[UR56][R40.64], R12 ;  /* 0x0000000c28007985 */ /* 0x0105f4000c101d38 */
[----:B--2---:R-:W-:-:S05]  /*77a0*/  @!P3 IMAD.WIDE R12, R149, 0x2, R116 ;  /* 0x00000002950cb825 */ /* 0x004fca00078e0274 */
[----:B---3--:R3:W-:Y:S02]  /*77b0*/  @!P3 ST.E.128 desc[UR56][R12.64], R80 ;  /* 0x000000500c00b985 */ /* 0x0087e4000c101d38 */
.L_x_527:
[----:B------:R-:W-:Y:S05]  /*77c0*/  BSYNC B2 ;  /* 0x0000000000027941 */ /* 0x000fea0003800000 */
.L_x_526:
[----:B------:R-:W-:Y:S01]  /*77d0*/  ISETP.NE.AND P3, PT, R7, RZ, PT ;  /* 0x000000ff0700720c */ /* 0x000fe20003f65270 */
[----:B------:R-:W-:-:S12]  /*77e0*/  BSSY B2, `(.L_x_530) ;  /* 0x000007c000027945 */ /* 0x000fd80003800000 */
[----:B------:R-:W-:Y:S05]  /*77f0*/  @!P3 BRA `(.L_x_531) ;  /* 0x0000000400e8b947 */ /* 0x000fea0003800000 */
[----:B---3--:R-:W-:Y:S01]  /*7800*/  SEL R12, R121, R134, !P1 ;  /* 0x00000086790c7207 */ /* 0x008fe20004800000 */
[----:B------:R-:W-:Y:S01]  /*7810*/  BSSY B3, `(.L_x_532) ;  /* 0x0000074000037945 */ /* 0x000fe20003800000 */
[C---:B------:R-:W-:Y:S02]  /*7820*/  LEA R52, P3, R4.reuse, R11, 0x1 ;  /* 0x0000000b04347211 */ /* 0x040fe400078608ff */
[----:B------:R-:W-:Y:S02]  /*7830*/  SHF.R.S32.HI R13, RZ, 0x1f, R12 ;  /* 0x0000001fff0d7819 */ /* 0x000fe4000001140c */
[----:B--2---:R-:W-:Y:S02]  /*7840*/  LEA.HI.X R53, R4, R117, R109, 0x1, P3 ;  /* 0x0000007504357211 */ /* 0x004fe400018f0c6d */
[----:B------:R-:W-:Y:S02]  /*7850*/  LEA.HI R13, R13, R12, RZ, 0x4 ;  /* 0x0000000c0d0d7211 */ /* 0x000fe400078f20ff */
[----:B------:R-:W-:-:S02]  /*7860*/  ISETP.GE.AND P3, PT, R194, R120, PT ;  /* 0x00000078c200720c */ /* 0x000fc40003f66270 */
        /* <DEDUP_REMOVED lines=8> */
[----:B------:R-:W-:Y:S02]  /*78f0*/  IMAD.IADD R13, R13, 0x1, R12 ;  /* 0x000000010d0d7824 */ /* 0x000fe400078e020c */
[C---:B------:R-:W-:Y:S02]  /*7900*/  IMAD R12, R19.reuse, 0x4800, R133 ;  /* 0x00004800130c7824 */ /* 0x040fe400078e0285 */
[----:B------:R-:W-:Y:S02]  /*7910*/  IMAD R40, R19, 0x4800, R13 ;  /* 0x0000480013287824 */ /* 0x000fe400078e020d */
[----:B------:R-:W-:-:S03]  /*7920*/  IMAD R12, R12, 0x2, R18 ;  /* 0x000000020c0c7824 */ /* 0x000fc600078e0212 */
[----:B------:R-:W-:-:S03]  /*7930*/  LEA R40, R40, R18, 0x1 ;  /* 0x0000001228287211 */ /* 0x000fc600078e08ff */
[----:B------:R-:W2:Y:S04]  /*7940*/  LDS.128 R12, [R12+0x1e400] ;  /* 0x01e400000c0c7984 */ /* 0x000ea80000000c00 */
[----:B------:R-:W3:Y:S01]  /*7950*/  LDS.128 R40, [R40+0x1e400] ;  /* 0x01e4000028287984 */ /* 0x000ee20000000c00 */
[----:B------:R-:W-:Y:S05]  /*7960*/  @P3 BRA `(.L_x_533) ;  /* 0x0000000400783947 */ /* 0x000fea0003800000 */
[----:B------:R-:W-:Y:S01]  /*7970*/  SHF.R.U32.HI R55, RZ, 0x10, R49 ;  /* 0x00000010ff377819 */ /* 0x000fe20000011631 */
[----:B---3--:R-:W-:Y:S01]  /*7980*/  IMAD.U32 R149, R41, 0x10000, RZ ;  /* 0x0001000029957824 */ /* 0x008fe200078e00ff */
[----:B------:R-:W-:Y:S01]  /*7990*/  SHF.R.U32.HI R80, RZ, 0x10, R37 ;  /* 0x00000010ff507819 */ /* 0x000fe20000011625 */
[----:B--2---:R-:W-:Y:S01]  /*79a0*/  IMAD.U32 R81, R13, 0x10000, RZ ;  /* 0x000100000d517824 */ /* 0x004fe200078e00ff */
[----:B------:R-:W-:Y:S02]  /*79b0*/  PRMT R55, R165, 0x5410, R55 ;  /* 0x00005410a5377816 */ /* 0x000fe40000000037 */
[----:B------:R-:W-:Y:S02]  /*79c0*/  PRMT R80, R168, 0x5432, R80 ;  /* 0x00005432a8507816 */ /* 0x000fe40000000050 */
[----:B------:R-:W-:Y:S01]  /*79d0*/  LOP3.LUT R41, R41, 0xffff0000, RZ, 0xc0, !PT ;  /* 0xffff000029297812 */ /* 0x000fe200078ec0ff */
[----:B------:R-:W-:Y:S01]  /*79e0*/  IMAD.U32 R83, R55, 0x10000, RZ ;  /* 0x0001000037537824 */ /* 0x000fe200078e00ff */
[----:B------:R-:W-:Y:S01]  /*79f0*/  LOP3.LUT R13, R13, 0xffff0000, RZ, 0xc0, !PT ;  /* 0xffff00000d0d7812 */ /* 0x000fe200078ec0ff */
[----:B------:R-:W-:Y:S01]  /*7a00*/  IMAD.U32 R82, R80, 0x10000, RZ ;  /* 0x0001000050527824 */ /* 0x000fe200078e00ff */
[----:B------:R-:W-:Y:S01]  /*7a10*/  SHF.R.U64 R36, R36, 0x10, R37 ;  /* 0x0000001024247819 */ /* 0x000fe20000001225 */
[C---:B------:R-:W-:Y:S01]  /*7a20*/  FMUL.FTZ R150, R149.reuse, R83 ;  /* 0x0000005395967220 */ /* 0x040fe20000410000 */
[----:B------:R-:W-:Y:S01]  /*7a30*/  SHF.R.U64 R48, R48, 0x10, R49 ;  /* 0x0000001030307819 */ /* 0x000fe20000001231 */
[-C--:B------:R-:W-:Y:S01]  /*7a40*/  FMUL.FTZ R149, R149, R82.reuse ;  /* 0x0000005295957220 */ /* 0x080fe20000410000 */
[----:B------:R-:W-:Y:S01]  /*7a50*/  SHF.R.U64 R50, R50, 0x10, R51 ;  /* 0x0000001032327819 */ /* 0x000fe20000001233 */
[----:B------:R-:W-:Y:S01]  /*7a60*/  FFMA.FTZ R82, R81, R82, -R150 ;  /* 0x0000005251527223 */ /* 0x000fe20000010896 */
[----:B------:R-:W-:-:S02]  /*7a70*/  IMAD.U32 R150, R43, 0x10000, RZ ;  /* 0x000100002b967824 */ /* 0x000fc400078e00ff */
[----:B------:R-:W-:Y:S01]  /*7a80*/  FFMA.FTZ R81, R81, R83, R149 ;  /* 0x0000005351517223 */ /* 0x000fe20000010095 */
[----:B------:R-:W-:Y:S02]  /*7a90*/  LOP3.LUT R83, R80, 0xffff0000, RZ, 0xc0, !PT ;  /* 0xffff000050537812 */ /* 0x000fe400078ec0ff */
[----:B------:R-:W-:Y:S02]  /*7aa0*/  LOP3.LUT R80, R55, 0xffff0000, RZ, 0xc0, !PT ;  /* 0xffff000037507812 */ /* 0x000fe400078ec0ff */
[----:B------:R-:W-:Y:S02]  /*7ab0*/  LOP3.LUT R43, R43, 0xffff0000, RZ, 0xc0, !PT ;  /* 0xffff00002b2b7812 */ /* 0x000fe400078ec0ff */
[----:B------:R-:W-:Y:S01]  /*7ac0*/  SHF.R.U64 R38, R38, 0x10, R39 ;  /* 0x0000001026267819 */ /* 0x000fe20000001227 */
[C---:B------:R-:W-:Y:S01]  /*7ad0*/  FMUL.FTZ R55, R41.reuse, R80 ;  /* 0x0000005029377220 */ /* 0x040fe20000410000 */
[----:B------:R-:W-:Y:S01]  /*7ae0*/  FMUL.FTZ R41, R41, R83 ;  /* 0x0000005329297220 */ /* 0x000fe20000410000 */
[----:B------:R-:W-:-:S02]  /*7af0*/  PRMT R50, R163, 0x5432, R50 ;  /* 0x00005432a3327816 */ /* 0x000fc40000000032 */
[C---:B------:R-:W-:Y:S01]  /*7b00*/  FFMA.FTZ R55, R13.reuse, R83, -R55 ;  /* 0x000000530d377223 */ /* 0x040fe20000010837 */
[----:B------:R-:W-:Y:S01]  /*7b10*/  FFMA.FTZ R13, R13, R80, R41 ;  /* 0x000000500d0d7223 */ /* 0x000fe20000010029 */
[----:B------:R-:W-:Y:S01]  /*7b20*/  SHF.R.U32.HI R41, RZ, 0x10, R51 ;  /* 0x00000010ff297819 */ /* 0x000fe20000011633 */
[----:B------:R-:W-:Y:S01]  /*7b30*/  IMAD.U32 R83, R15, 0x10000, RZ ;  /* 0x000100000f537824 */ /* 0x000fe200078e00ff */
[----:B------:R-:W-:Y:S02]  /*7b40*/  SHF.R.U32.HI R80, RZ, 0x10, R39 ;  /* 0x00000010ff507819 */ /* 0x000fe40000011627 */
[----:B------:R-:W-:Y:S02]  /*7b50*/  PRMT R41, R164, 0x5410, R41 ;  /* 0x00005410a4297816 */ /* 0x000fe40000000029 */
[----:B------:R-:W-:Y:S02]  /*7b60*/  PRMT R80, R167, 0x5432, R80 ;  /* 0x00005432a7507816 */ /* 0x000fe40000000050 */
[----:B------:R-:W-:Y:S01]  /*7b70*/  LOP3.LUT R15, R15, 0xffff0000, RZ, 0xc0, !PT ;  /* 0xffff00000f0f7812 */ /* 0x000fe200078ec0ff */
[C---:B------:R-:W-:Y:S01]  /*7b80*/  IMAD.U32 R149, R41.reuse, 0x10000, RZ ;  /* 0x0001000029957824 */ /* 0x040fe200078e00ff */
[----:B------:R-:W-:Y:S01]  /*7b90*/  LOP3.LUT R41, R41, 0xffff0000, RZ, 0xc0, !PT ;  /* 0xffff000029297812 */ /* 0x000fe200078ec0ff */
[C---:B------:R-:W-:Y:S01]  /*7ba0*/  IMAD.U32 R151, R80.reuse, 0x10000, RZ ;  /* 0x0001000050977824 */ /* 0x040fe200078e00ff */
[----:B------:R-:W-:Y:S01]  /*7bb0*/  LOP3.LUT R37, R80, 0xffff0000, RZ, 0xc0, !PT ;  /* 0xffff000050257812 */ /* 0x000fe200078ec0ff */
[----:B------:R-:W-:Y:S01]  /*7bc0*/  FMUL.FTZ R152, R150, R149 ;  /* 0x0000009596987220 */ /* 0x000fe20000410000 */
[----:B------:R-:W-:Y:S01]  /*7bd0*/  LOP3.LUT R39, R12, 0xffff0000, RZ, 0xc0, !PT ;  /* 0xffff00000c277812 */ /* 0x000fe200078ec0ff */
[C---:B------:R-:W-:Y:S01]  /*7be0*/  FMUL.FTZ R49, R43.reuse, R41 ;  /* 0x000000292b317220 */ /* 0x040fe20000410000 */
[----:B------:R-:W-:Y:S01]  /*7bf0*/  FMUL.FTZ R150, R150, R151 ;  /* 0x0000009796967220 */ /* 0x000fe20000410000 */
[----:B------:R-:W-:Y:S01]  /*7c00*/  FMUL.FTZ R43, R43, R37 ;  /* 0x000000252b2b7220 */ /* 0x000fe20000410000 */
[----:B------:R-:W-:Y:S01]  /*7c10*/  FFMA.FTZ R151, R83, R151, -R152 ;  /* 0x0000009753977223 */ /* 0x000fe20000010898 */
[----:B------:R-:W-:Y:S01]  /*7c20*/  FFMA.FTZ R37, R15, R37, -R49 ;  /* 0x000000250f257223 */ /* 0x000fe20000010831 */
[----:B------:R-:W-:Y:S01]  /*7c30*/  FFMA.FTZ R150, R83, R149, R150 ;  /* 0x0000009553967223 */ /* 0x000fe20000010096 */
[----:B------:R-:W-:Y:S01]  /*7c40*/  FFMA.FTZ R15, R15, R41, R43 ;  /* 0x000000290f0f7223 */ /* 0x000fe2000001002b */
[----:B------:R-:W-:Y:S01]  /*7c50*/  PRMT R41, R166, 0x5432, R36 ;  /* 0x00005432a6297816 */ /* 0x000fe20000000024 */
[----:B------:R-:W-:Y:S01]  /*7c60*/  IMAD.U32 R83, R40, 0x10000, RZ ;  /* 0x0001000028537824 */ /* 0x000fe200078e00ff */
[----:B------:R-:W-:Y:S01]  /*7c70*/  PRMT R36, R165, 0x5432, R48 ;  /* 0x00005432a5247816 */ /* 0x000fe20000000030 */
[----:B------:R-:W-:Y:S01]  /*7c80*/  IMAD.U32 R43, R12, 0x10000, RZ ;  /* 0x000100000c2b7824 */ /* 0x000fe200078e00ff */
[----:B------:R-:W-:Y:S01]  /*7c90*/  LOP3.LUT R40, R40, 0xffff0000, RZ, 0xc0, !PT ;  /* 0xffff000028287812 */ /* 0x000fe200078ec0ff */
[C---:B------:R-:W-:Y:S01]  /*7ca0*/  IMAD.U32 R49, R41.reuse, 0x10000, RZ ;  /* 0x0001000029317824 */ /* 0x040fe200078e00ff */
[----:B------:R-:W-:Y:S01]  /*7cb0*/  LOP3.LUT R41, R41, 0xffff0000, RZ, 0xc0, !PT ;  /* 0xffff000029297812 */ /* 0x000fe200078ec0ff */
[C---:B------:R-:W-:Y:S01]  /*7cc0*/  IMAD.U32 R48, R36.reuse, 0x10000, RZ ;  /* 0x0001000024307824 */ /* 0x040fe200078e00ff */
[----:B------:R-:W-:-:S02]  /*7cd0*/  LOP3.LUT R36, R36, 0xffff0000, RZ, 0xc0, !PT ;  /* 0xffff000024247812 */ /* 0x000fc400078ec0ff */
[----:B------:R-:W-:Y:S01]  /*7ce0*/  PRMT R38, R164, 0x5432, R38 ;  /* 0x00005432a4267816 */ /* 0x000fe20000000026 */
[C---:B------:R-:W-:Y:S01]  /*7cf0*/  FMUL.FTZ R80, R83.reuse, R48 ;  /* 0x0000003053507220 */ /* 0x040fe20000410000 */
[----:B------:R-:W-:Y:S01]  /*7d00*/  FMUL.FTZ R83, R83, R49 ;  /* 0x0000003153537220 */ /* 0x000fe20000410000 */
[C---:B------:R-:W-:Y:S01]  /*7d10*/  FMUL.FTZ R12, R40.reuse, R36 ;  /* 0x00000024280c7220 */ /* 0x040fe20000410000 */
[----:B------:R-:W-:Y:S01]  /*7d20*/  FMUL.FTZ R40, R40, R41 ;  /* 0x0000002928287220 */ /* 0x000fe20000410000 */
[C---:B------:R-:W-:Y:S01]  /*7d30*/  FFMA.FTZ R80, R43.reuse, R49, -R80 ;  /* 0x000000312b507223 */ /* 0x040fe20000010850 */
[----:B------:R-:W-:Y:S01]  /*7d40*/  FFMA.FTZ R83, R43, R48, R83 ;  /* 0x000000302b537223 */ /* 0x000fe20000010053 */
[C---:B------:R-:W-:Y:S01]  /*7d50*/  FFMA.FTZ R12, R39.reuse, R41, -R12 ;  /* 0x00000029270c7223 */ /* 0x040fe2000001080c */
[----:B------:R-:W-:Y:S01]  /*7d60*/  FFMA.FTZ R36, R39, R36, R40 ;  /* 0x0000002427247223 */ /* 0x000fe20000010028 */
[----:B------:R-:W-:Y:S01]  /*7d70*/  IMAD.U32 R48, R42, 0x10000, RZ ;  /* 0x000100002a307824 */ /* 0x000fe200078e00ff */
[----:B------:R-:W-:Y:S01]  /*7d80*/  SHF.L.U32 R39, R14, 0x10, RZ ;  /* 0x000000100e277819 */ /* 0x000fe200000006ff */
[----:B------:R-:W-:Y:S01]  /*7d90*/  IMAD.U32 R40, R50, 0x10000, RZ ;  /* 0x0001000032287824 */ /* 0x000fe200078e00ff */
[----:B------:R-:W-:Y:S01]  /*7da0*/  LOP3.LUT R42, R42, 0xffff0000, RZ, 0xc0, !PT ;  /* 0xffff00002a2a7812 */ /* 0x000fe200078ec0ff */
[----:B------:R-:W-:Y:S01]  /*7db0*/  IMAD.U32 R41, R38, 0x10000, RZ ;  /* 0x0001000026297824 */ /* 0x000fe200078e00ff */
[----:B------:R-:W-:Y:S01]  /*7dc0*/  LOP3.LUT R50, R50, 0xffff0000, RZ, 0xc0, !PT ;  /* 0xffff000032327812 */ /* 0x000fe200078ec0ff */
[----:B------:R-:W-:Y:S01]  /*7dd0*/  FMUL.FTZ R43, R48, R40 ;  /* 0x00000028302b7220 */ /* 0x000fe20000410000 */
[----:B------:R-:W-:Y:S01]  /*7de0*/  LOP3.LUT R38, R38, 0xffff0000, RZ, 0xc0, !PT ;  /* 0xffff000026267812 */ /* 0x000fe200078ec0ff */
[-C--:B------:R-:W-:Y:S01]  /*7df0*/  FMUL.FTZ R48, R48, R41.reuse ;  /* 0x0000002930307220 */ /* 0x080fe20000410000 */
[----:B------:R-:W-:Y:S01]  /*7e00*/  LOP3.LUT R14, R14, 0xffff0000, RZ, 0xc0, !PT ;  /* 0xffff00000e0e7812 */ /* 0x000fe200078ec0ff */
[----:B------:R-:W-:Y:S01]  /*7e10*/  FFMA.FTZ R43, R39, R41, -R43 ;  /* 0x00000029272b7223 */ /* 0x000fe2000001082b */
[----:B------:R-:W-:Y:S01]  /*7e20*/  F2FP.BF16.F32.PACK_AB R55, R55, R82 ;  /* 0x000000523737723e */ /* 0x000fe200000010ff */
[----:B------:R-:W-:Y:S01]  /*7e30*/  FFMA.FTZ R48, R39, R40, R48 ;  /* 0x0000002827307223 */ /* 0x000fe20000010030 */
[C---:B------:R-:W-:Y:S01]  /*7e40*/  FMUL.FTZ R39, R42.reuse, R50 ;  /* 0x000000322a277220 */ /* 0x040fe20000410000 */
[----:B------:R-:W-:Y:S01]  /*7e50*/  FMUL.FTZ R42, R42, R38 ;  /* 0x000000262a2a7220 */ /* 0x000fe20000410000 */
[----:B------:R-:W-:-:S02]  /*7e60*/  F2FP.BF16.F32.PACK_AB R37, R37, R151 ;  /* 0x000000972525723e */ /* 0x000fc400000010ff */
[C---:B------:R-:W-:Y:S01]  /*7e70*/  FFMA.FTZ R39, R14.reuse, R38, -R39 ;  /* 0x000000260e277223 */ /* 0x040fe20000010827 */
[----:B------:R-:W-:Y:S01]  /*7e80*/  FFMA.FTZ R42, R14, R50, R42 ;  /* 0x000000320e2a7223 */ /* 0x000fe2000001002a */
[----:B------:R-:W-:Y:S01]  /*7e90*/  F2FP.BF16.F32.PACK_AB R81, R13, R81 ;  /* 0x000000510d51723e */ /* 0x000fe200000010ff */
[----:B------:R-:W-:Y:S01]  /*7ea0*/  IMAD.MOV.U32 R13, RZ, RZ, R55 ;  /* 0x000000ffff0d7224 */ /* 0x000fe200078e0037 */
        /* <DEDUP_REMOVED lines=9> */
[----:B------:R-:W-:-:S07]  /*7f40*/  IMAD.MOV.U32 R14, RZ, RZ, R39 ;  /* 0x000000ffff0e7224 */ /* 0x000fce00078e0027 */
.L_x_533:
[----:B------:R-:W-:Y:S05]  /*7f50*/  BSYNC B3 ;  /* 0x0000000000037941 */ /* 0x000fea0003800000 */
.L_x_532:
[----:B------:R-:W-:Y:S01]  /*7f60*/  ISETP.GE.AND P3, PT, R54, R130, PT ;  /* 0x000000823600720c */ /* 0x000fe20003f66270 */
[----:B--2---:R4:W-:-:S12]  /*7f70*/  ST.E.128 desc[UR56][R52.64], R12 ;  /* 0x0000000c34007985 */ /* 0x0049d8000c101d38 */
[----:B------:R-:W-:-:S05]  /*7f80*/  @!P3 IMAD.WIDE R36, R54, 0x2, R116 ;  /* 0x000000023624b825 */ /* 0x000fca00078e0274 */
[----:B---3--:R4:W-:Y:S02]  /*7f90*/  @!P3 ST.E.128 desc[UR56][R36.64], R40 ;  /* 0x000000282400b985 */ /* 0x0089e4000c101d38 */
.L_x_531:
[----:B------:R-:W-:Y:S05]  /*7fa0*/  BSYNC B2 ;  /* 0x0000000000027941 */ /* 0x000fea0003800000 */
.L_x_530:
[----:B------:R-:W-:-:S13]  /*7fb0*/  ISETP.NE.AND P3, PT, R8, RZ, PT ;  /* 0x000000ff0800720c */ /* 0x000fda0003f65270 */
[----:B------:R-:W-:Y:S05]  /*7fc0*/  @!P3 BRA `(.L_x_525) ;  /* 0x0000000400e8b947 */ /* 0x000fea0003800000 */
[----:B---34-:R-:W3:Y:S01]  /*7fd0*/  LDL R12, [R1] ;  /* 0x00000000010c7983 */ /* 0x018ee20000100800 */
[C---:B------:R-:W-:Y:S01]  /*7fe0*/  LEA R40, P3, R5.reuse, R11, 0x1 ;  /* 0x0000000b05287211 */ /* 0x040fe200078608ff */
[----:B------:R-:W-:Y:S03]  /*7ff0*/  BSSY B2, `(.L_x_534) ;  /* 0x0000073000027945 */ /* 0x000fe60003800000 */
[----:B--2---:R-:W-:Y:S02]  /*8000*/  LEA.HI.X R41, R5, R117, R108, 0x1, P3 ;  /* 0x0000007505297211 */ /* 0x004fe400018f0c6c */
[----:B------:R-:W-:Y:S02]  /*8010*/  ISETP.GE.AND P3, PT, R193, R120, PT ;  /* 0x00000078c100720c */ /* 0x000fe40003f66270 */
[----:B---3--:R-:W-:-:S04]  /*8020*/  LOP3.LUT P5, RZ, R12, 0x1, RZ, 0xc0, !PT ;  /* 0x000000010cff7812 */ /* 0x008fc800078ac0ff */
[----:B------:R-:W-:-:S04]  /*8030*/  SEL R11, R121, R134, !P5 ;  /* 0x00000086790b7207 */ /* 0x000fc80006800000 */
        /* <DEDUP_REMOVED lines=13> */
[--C-:B------:R-:W-:Y:S02]  /*8110*/  IMAD R13, R13, 0x2, R18.reuse ;  /* 0x000000020d0d7824 */ /* 0x100fe400078e0212 */
[----:B------:R-:W-:-:S04]  /*8120*/  IMAD R36, R15, 0x2, R18 ;  /* 0x000000020f247824 */ /* 0x000fc800078e0212 */
[----:B------:R-:W2:Y:S04]  /*8130*/  LDS.128 R12, [R13+0x1e400] ;  /* 0x01e400000d0c7984 */ /* 0x000ea80000000c00 */
[----:B------:R-:W3:Y:S01]  /*8140*/  LDS.128 R36, [R36+0x1e400] ;  /* 0x01e4000024247984 */ /* 0x000ee20000000c00 */
[----:B------:R-:W-:Y:S05]  /*8150*/  @P3 BRA `(.L_x_535) ;  /* 0x0000000400703947 */ /* 0x000fea0003800000 */
[--C-:B------:R-:W-:Y:S01]  /*8160*/  SHF.R.U64 R34, R34, 0x10, R35.reuse ;  /* 0x0000001022227819 */ /* 0x100fe20000001223 */
[----:B---3--:R-:W-:Y:S01]  /*8170*/  IMAD.U32 R48, R37, 0x10000, RZ ;  /* 0x0001000025307824 */ /* 0x008fe200078e00ff */
[----:B------:R-:W-:Y:S01]  /*8180*/  SHF.R.U32.HI R42, RZ, 0x10, R35 ;  /* 0x00000010ff2a7819 */ /* 0x000fe20000011623 */
[----:B------:R-:W-:Y:S01]  /*8190*/  IMAD.U32 R52, R39, 0x10000, RZ ;  /* 0x0001000027347824 */ /* 0x000fe200078e00ff */
[--C-:B------:R-:W-:Y:S01]  /*81a0*/  SHF.R.U64 R35, R44, 0x10, R45.reuse ;  /* 0x000000102c237819 */ /* 0x100fe2000000122d */
[----:B--2---:R-:W-:Y:S01]  /*81b0*/  IMAD.U32 R51, R15, 0x10000, RZ ;  /* 0x000100000f337824 */ /* 0x004fe200078e00ff */
[----:B------:R-:W-:Y:S01]  /*81c0*/  SHF.R.U32.HI R44, RZ, 0x10, R45 ;  /* 0x00000010ff2c7819 */ /* 0x000fe2000001162d */
[----:B------:R-:W-:Y:S01]  /*81d0*/  IMAD.U32 R45, R13, 0x10000, RZ ;  /* 0x000100000d2d7824 */ /* 0x000fe200078e00ff */
[--C-:B------:R-:W-:Y:S01]  /*81e0*/  SHF.R.U64 R32, R32, 0x10, R33.reuse ;  /* 0x0000001020207819 */ /* 0x100fe20000001221 */
[----:B------:R-:W-:Y:S01]  /*81f0*/  IMAD.U32 R53, R38, 0x10000, RZ ;  /* 0x0001000026357824 */ /* 0x000fe200078e00ff */
[----:B------:R-:W-:-:S02]  /*8200*/  SHF.R.U32.HI R33, RZ, 0x10, R33 ;  /* 0x00000010ff217819 */ /* 0x000fc40000011621 */
[----:B------:R-:W-:Y:S02]  /*8210*/  PRMT R44, R161, 0x5432, R44 ;  /* 0x00005432a12c7816 */ /* 0x000fe4000000002c */
[----:B------:R-:W-:Y:S02]  /*8220*/  SHF.R.U64 R43, R46, 0x10, R47 ;  /* 0x000000102e2b7819 */ /* 0x000fe4000000122f */
[----:B------:R-:W-:Y:S01]  /*8230*/  PRMT R33, R159, 0x5410, R33 ;  /* 0x000054109f217816 */ /* 0x000fe20000000021 */
[----:B------:R-:W-:Y:S01]  /*8240*/  IMAD.U32 R54, R44, 0x10000, RZ ;  /* 0x000100002c367824 */ /* 0x000fe200078e00ff */
[----:B------:R-:W-:Y:S02]  /*8250*/  SHF.R.U32.HI R46, RZ, 0x10, R47 ;  /* 0x00000010ff2e7819 */ /* 0x000fe4000001162f */
[----:B------:R-:W-:Y:S01]  /*8260*/  PRMT R35, R160, 0x5432, R35 ;  /* 0x00005432a0237816 */ /* 0x000fe20000000023 */
[----:B------:R-:W-:Y:S01]  /*8270*/  IMAD.U32 R55, R33, 0x10000, RZ ;  /* 0x0001000021377824 */ /* 0x000fe200078e00ff */
[----:B------:R-:W-:Y:S01]  /*8280*/  LOP3.LUT R49, R37, 0xffff0000, RZ, 0xc0, !PT ;  /* 0xffff000025317812 */ /* 0x000fe200078ec0ff */
[----:B------:R-:W-:Y:S01]  /*8290*/  IMAD.U32 R37, R36, 0x10000, RZ ;  /* 0x0001000024257824 */ /* 0x000fe200078e00ff */
[----:B------:R-:W-:Y:S01]  /*82a0*/  PRMT R160, R160, 0x5410, R43 ;  /* 0x00005410a0a07816 */ /* 0x000fe2000000002b */
[----:B------:R-:W-:Y:S01]  /*82b0*/  FMUL.FTZ R43, R48, R54 ;  /* 0x00000036302b7220 */ /* 0x000fe20000410000 */
[----:B------:R-:W-:Y:S01]  /*82c0*/  LOP3.LUT R44, R44, 0xffff0000, RZ, 0xc0, !PT ;  /* 0xffff00002c2c7812 */ /* 0x000fe200078ec0ff */
[-C--:B------:R-:W-:Y:S01]  /*82d0*/  FMUL.FTZ R48, R48, R55.reuse ;  /* 0x0000003730307220 */ /* 0x080fe20000410000 */
[----:B------:R-:W-:Y:S01]  /*82e0*/  PRMT R46, R161, 0x5410, R46 ;  /* 0x00005410a12e7816 */ /* 0x000fe2000000002e */
[----:B------:R-:W-:Y:S01]  /*82f0*/  FFMA.FTZ R43, R45, R55, -R43 ;  /* 0x000000372d2b7223 */ /* 0x000fe2000001082b */
[----:B------:R-:W-:Y:S01]  /*8300*/  LOP3.LUT R33, R33, 0xffff0000, RZ, 0xc0, !PT ;  /* 0xffff000021217812 */ /* 0x000fe200078ec0ff */
[----:B------:R-:W-:Y:S01]  /*8310*/  FMUL.FTZ R80, R49, R44 ;  /* 0x0000002c31507220 */ /* 0x000fe20000410000 */
[----:B------:R-:W-:Y:S01]  /*8320*/  LOP3.LUT R47, R13, 0xffff0000, RZ, 0xc0, !PT ;  /* 0xffff00000d2f7812 */ /* 0x000fe200078ec0ff */
[C---:B------:R-:W-:Y:S01]  /*8330*/  IMAD.U32 R55, R46.reuse, 0x10000, RZ ;  /* 0x000100002e377824 */ /* 0x040fe200078e00ff */
[----:B------:R-:W-:Y:S01]  /*8340*/  PRMT R42, R159, 0x5432, R42 ;  /* 0x000054329f2a7816 */ /* 0x000fe2000000002a */
[-C--:B------:R-:W-:Y:S01]  /*8350*/  FMUL.FTZ R49, R49, R33.reuse ;  /* 0x0000002131317220 */ /* 0x080fe20000410000 */
[----:B------:R-:W-:Y:S01]  /*8360*/  LOP3.LUT R39, R39, 0xffff0000, RZ, 0xc0, !PT ;  /* 0xffff000027277812 */ /* 0x000fe200078ec0ff */
[----:B------:R-:W-:Y:S01]  /*8370*/  FFMA.FTZ R48, R45, R54, R48 ;  /* 0x000000362d307223 */ /* 0x000fe20000010030 */
[----:B------:R-:W-:Y:S01]  /*8380*/  LOP3.LUT R46, R46, 0xffff0000, RZ, 0xc0, !PT ;  /* 0xffff00002e2e7812 */ /* 0x000fe200078ec0ff */
[----:B------:R-:W-:Y:S01]  /*8390*/  FFMA.FTZ R80, R47, R33, -R80 ;  /* 0x000000212f507223 */ /* 0x000fe20000010850 */
[----:B------:R-:W-:-:S02]  /*83a0*/  IMAD.U32 R45, R42, 0x10000, RZ ;  /* 0x000100002a2d7824 */ /* 0x000fc400078e00ff */
[----:B------:R-:W-:Y:S01]  /*83b0*/  FMUL.FTZ R33, R52, R55 ;  /* 0x0000003734217220 */ /* 0x000fe20000410000 */
[----:B------:R-:W-:Y:S01]  /*83c0*/  PRMT R32, R162, 0x5410, R32 ;  /* 0x00005410a2207816 */ /* 0x000fe20000000020 */
[----:B------:R-:W-:Y:S01]  /*83d0*/  FFMA.FTZ R49, R47, R44, R49 ;  /* 0x0000002c2f317223 */ /* 0x000fe20000010031 */
[----:B------:R-:W-:Y:S01]  /*83e0*/  LOP3.LUT R15, R15, 0xffff0000, RZ, 0xc0, !PT ;  /* 0xffff00000f0f7812 */ /* 0x000fe200078ec0ff */
[----:B------:R-:W-:Y:S01]  /*83f0*/  FMUL.FTZ R47, R39, R46 ;  /* 0x0000002e272f7220 */ /* 0x000fe20000410000 */
[----:B------:R-:W-:Y:S01]  /*8400*/  LOP3.LUT R42, R42, 0xffff0000, RZ, 0xc0, !PT ;  /* 0xffff00002a2a7812 */ /* 0x000fe200078ec0ff */
[-C--:B------:R-:W-:Y:S01]  /*8410*/  FMUL.FTZ R52, R52, R45.reuse ;  /* 0x0000002d34347220 */ /* 0x080fe20000410000 */
[----:B------:R-:W-:Y:S01]  /*8420*/  FFMA.FTZ R33, R51, R45, -R33 ;  /* 0x0000002d33217223 */ /* 0x000fe20000010821 */
[----:B------:R-:W-:Y:S01]  /*8430*/  IMAD.U32 R45, R35, 0x10000, RZ ;  /* 0x00010000232d7824 */ /* 0x000fe200078e00ff */
[----:B------:R-:W-:Y:S01]  /*8440*/  LOP3.LUT R36, R36, 0xffff0000, RZ, 0xc0, !PT ;  /* 0xffff000024247812 */ /* 0x000fe200078ec0ff */
[----:B------:R-:W-:-:S02]  /*8450*/  IMAD.U32 R44, R32, 0x10000, RZ ;  /* 0x00010000202c7824 */ /* 0x000fc400078e00ff */
[-C--:B------:R-:W-:Y:S01]  /*8460*/  FMUL.FTZ R39, R39, R42.reuse ;  /* 0x0000002a27277220 */ /* 0x080fe20000410000 */
[----:B------:R-:W-:Y:S01]  /*8470*/  FFMA.FTZ R47, R15, R42, -R47 ;  /* 0x0000002a0f2f7223 */ /* 0x000fe2000001082f */
[----:B------:R-:W-:Y:S01]  /*8480*/  LOP3.LUT R35, R35, 0xffff0000, RZ, 0xc0, !PT ;  /* 0xffff000023237812 */ /* 0x000fe200078ec0ff */
[----:B------:R-:W-:Y:S01]  /*8490*/  IMAD.U32 R13, R12, 0x10000, RZ ;  /* 0x000100000c0d7824 */ /* 0x000fe200078e00ff */
[----:B------:R-:W-:Y:S01]  /*84a0*/  LOP3.LUT R42, R32, 0xffff0000, RZ, 0xc0, !PT ;  /* 0xffff0000202a7812 */ /* 0x000fe200078ec0ff */
[C---:B------:R-:W-:Y:S01]  /*84b0*/  FMUL.FTZ R32, R37.reuse, R45 ;  /* 0x0000002d25207220 */ /* 0x040fe20000410000 */
[----:B------:R-:W-:Y:S01]  /*84c0*/  FMUL.FTZ R37, R37, R44 ;  /* 0x0000002c25257220 */ /* 0x000fe20000410000 */
[----:B------:R-:W-:Y:S01]  /*84d0*/  LOP3.LUT R12, R12, 0xffff0000, RZ, 0xc0, !PT ;  /* 0xffff00000c0c7812 */ /* 0x000fe200078ec0ff */
[----:B------:R-:W-:Y:S01]  /*84e0*/  FFMA.FTZ R39, R15, R46, R39 ;  /* 0x0000002e0f277223 */ /* 0x000fe20000010027 */
[----:B------:R-:W-:Y:S01]  /*84f0*/  PRMT R34, R162, 0x5432, R34 ;  /* 0x00005432a2227816 */ /* 0x000fe20000000022 */
[----:B------:R-:W-:Y:S01]  /*8500*/  FMUL.FTZ R15, R36, R35 ;  /* 0x00000023240f7220 */ /* 0x000fe20000410000 */
[C---:B------:R-:W-:Y:S01]  /*8510*/  FFMA.FTZ R32, R13.reuse, R44, -R32 ;  /* 0x0000002c0d207223 */ /* 0x040fe20000010820 */
[----:B------:R-:W-:Y:S01]  /*8520*/  FFMA.FTZ R37, R13, R45, R37 ;  /* 0x0000002d0d257223 */ /* 0x000fe20000010025 */
[----:B------:R-:W-:Y:S01]  /*8530*/  LOP3.LUT R38, R38, 0xffff0000, RZ, 0xc0, !PT ;  /* 0xffff000026267812 */ /* 0x000fe200078ec0ff */
[----:B------:R-:W-:Y:S01]  /*8540*/  FFMA.FTZ R52, R51, R55, R52 ;  /* 0x0000003733347223 */ /* 0x000fe20000010034 */
[-C--:B------:R-:W-:Y:S01]  /*8550*/  FMUL.FTZ R13, R36, R42.reuse ;  /* 0x0000002a240d7220 */ /* 0x080fe20000410000 */
[----:B------:R-:W-:Y:S01]  /*8560*/  LOP3.LUT R45, R160, 0xffff0000, RZ, 0xc0, !PT ;  /* 0xffff0000a02d7812 */ /* 0x000fe200078ec0ff */
[----:B------:R-:W-:Y:S01]  /*8570*/  FFMA.FTZ R15, R12, R42, -R15 ;  /* 0x0000002a0c0f7223 */ /* 0x000fe2000001080f */
[----:B------:R-:W-:Y:S01]  /*8580*/  IMAD.U32 R36, R160, 0x10000, RZ ;  /* 0x00010000a0247824 */ /* 0x000fe200078e00ff */
[C---:B------:R-:W-:Y:S01]  /*8590*/  LOP3.LUT R51, R34.reuse, 0xffff0000, RZ, 0xc0, !PT ;  /* 0xffff000022337812 */ /* 0x040fe200078ec0ff */
[----:B------:R-:W-:Y:S01]  /*85a0*/  IMAD.U32 R42, R34, 0x10000, RZ ;  /* 0x00010000222a7824 */ /* 0x000fe200078e00ff */
[----:B------:R-:W-:Y:S01]  /*85b0*/  SHF.L.U32 R50, R14, 0x10, RZ ;  /* 0x000000100e327819 */ /* 0x000fe200000006ff */
[----:B------:R-:W-:Y:S01]  /*85c0*/  FFMA.FTZ R12, R12, R35, R13 ;  /* 0x000000230c0c7223 */ /* 0x000fe2000001000d */
[----:B------:R-:W-:Y:S01]  /*85d0*/  LOP3.LUT R14, R14, 0xffff0000, RZ, 0xc0, !PT ;  /* 0xffff00000e0e7812 */ /* 0x000fe200078ec0ff */
[C---:B------:R-:W-:Y:S01]  /*85e0*/  FMUL.FTZ R13, R53.reuse, R36 ;  /* 0x00000024350d7220 */ /* 0x040fe20000410000 */
[C---:B------:R-:W-:Y:S01]  /*85f0*/  FMUL.FTZ R35, R38.reuse, R45 ;  /* 0x0000002d26237220 */ /* 0x040fe20000410000 */
[-C--:B------:R-:W-:Y:S01]  /*8600*/  FMUL.FTZ R53, R53, R42.reuse ;  /* 0x0000002a35357220 */ /* 0x080fe20000410000 */
[-C--:B------:R-:W-:Y:S01]  /*8610*/  FMUL.FTZ R38, R38, R51.reuse ;  /* 0x0000003326267220 */ /* 0x080fe20000410000 */
[----:B------:R-:W-:Y:S01]  /*8620*/  FFMA.FTZ R13, R50, R42, -R13 ;  /* 0x0000002a320d7223 */ /* 0x000fe2000001080d */
[----:B------:R-:W-:Y:S01]  /*8630*/  FFMA.FTZ R34, R14, R51, -R35 ;  /* 0x000000330e227223 */ /* 0x000fe20000010823 */
[----:B------:R-:W-:Y:S01]  /*8640*/  FFMA.FTZ R53, R50, R36, R53 ;  /* 0x0000002432357223 */ /* 0x000fe20000010035 */
[----:B------:R-:W-:Y:S01]  /*8650*/  FFMA.FTZ R38, R14, R45, R38 ;  /* 0x0000002d0e267223 */ /* 0x000fe20000010026 */
[----:B------:R-:W-:-:S02]  /*8660*/  F2FP.BF16.F32.PACK_AB R43, R80, R43 ;  /* 0x0000002b502b723e */ /* 0x000fc400000010ff */
[----:B------:R-:W-:Y:S02]  /*8670*/  F2FP.BF16.F32.PACK_AB R33, R47, R33 ;  /* 0x000000212f21723e */ /* 0x000fe400000010ff */
[----:B------:R-:W-:Y:S02]  /*8680*/  F2FP.BF16.F32.PACK_AB R48, R49, R48 ;  /* 0x000000303130723e */ /* 0x000fe400000010ff */
        /* <DEDUP_REMOVED lines=8> */
[----:B------:R-:W-:-:S07]  /*8710*/  F2FP.BF16.F32.PACK_AB R38, R38, R53 ;  /* 0x000000352626723e */ /* 0x000fce00000010ff */
.L_x_535:
[----:B------:R-:W-:Y:S05]  /*8720*/  BSYNC B2 ;  /* 0x0000000000027941 */ /* 0x000fea0003800000 */
.L_x_534:
[----:B------:R-:W-:Y:S01]  /*8730*/  ISETP.GE.AND P3, PT, R11, R130, PT ;  /* 0x000000820b00720c */ /* 0x000fe20003f66270 */
[----:B--2---:R2:W-:-:S12]  /*8740*/  ST.E.128 desc[UR56][R40.64], R12 ;  /* 0x0000000c28007985 */ /* 0x0045d8000c101d38 */
[----:B------:R-:W-:-:S05]  /*8750*/  @!P3 IMAD.WIDE R116, R11, 0x2, R116 ;  /* 0x000000020b74b825 */ /* 0x000fca00078e0274 */
[----:B---3--:R2:W-:Y:S02]  /*8760*/  @!P3 ST.E.128 desc[UR56][R116.64], R36 ;  /* 0x000000247400b985 */ /* 0x0085e4000c101d38 */
.L_x_525:
[----:B------:R-:W-:Y:S05]  /*8770*/  BSYNC B1 ;  /* 0x0000000000017941 */ /* 0x000fea0003800000 */
.L_x_524:
[----:B------:R-:W-:-:S03]  /*8780*/  UMOV UR4, 0xffffffff ;  /* 0xffffffff00047882 */ /* 0x000fc60000000000 */
[----:B------:R-:W-:Y:S05]  /*8790*/  BRA.DIV UR4, `(.L_x_536) ;  /* 0x0000017a04f07947 */ /* 0x000fea000b800000 */
[----:B0-----:R-:W0:Y:S04]  /*87a0*/  SHFL.IDX PT, R118, R118, 0x1, 0x1c1f ;  /* 0x003c1f0076767f89 */ /* 0x001e2800000e0000 */
[----:B--2-4-:R2:W4:Y:S02]  /*87b0*/  SHFL.IDX PT, R36, R119, 0x1, 0x1c1f ;  /* 0x003c1f0077247f89 */ /* 0x01452400000e0000 */
.L_x_805:
[----:B------:R-:W-:Y:S05]  /*87c0*/  @P4 BRA `(.L_x_493) ;  /* 0x0000001c00bc4947 */ /* 0x000fea0003800000 */
[----:B------:R-:W-:Y:S01]  /*87d0*/  ISETP.NE.AND P3, PT, R6, RZ, PT ;  /* 0x000000ff0600720c */ /* 0x000fe20003f65270 */
[----:B------:R-:W-:Y:S01]  /*87e0*/  BSSY B1, `(.L_x_537) ;  /* 0x000007e000017945 */ /* 0x000fe20003800000 */
[----:B0-----:R-:W-:-:S11]  /*87f0*/  IMAD.MOV.U32 R37, RZ, RZ, R118 ;  /* 0x000000ffff257224 */ /* 0x001fd600078e0076 */
[----:B------:R-:W-:Y:S05]  /*8800*/  @!P3 BRA `(.L_x_538) ;  /* 0x0000000400ecb947 */ /* 0x000fea0003800000 */
[----:B---3--:R-:W-:Y:S01]  /*8810*/  SEL R11, R121, R134, !P0 ;  /* 0x00000086790b7207 */ /* 0x008fe20004000000 */
[----:B------:R-:W-:Y:S01]  /*8820*/  BSSY B2, `(.L_x_539) ;  /* 0x0000077000027945 */ /* 0x000fe20003800000 */
[----:B------:R-:W-:Y:S02]  /*8830*/  SHF.R.U32.HI R14, RZ, 0x3, R204 ;  /* 0x00000003ff0e7819 */ /* 0x000fe400000116cc */
[----:B------:R-:W-:Y:S02]  /*8840*/  SHF.R.S32.HI R12, RZ, 0x1f, R11 ;  /* 0x0000001fff0c7819 */ /* 0x000fe4000001140b */
[----:B----4-:R-:W-:Y:S02]  /*8850*/  LEA R38, P3, R3, R36, 0x1 ;  /* 0x0000002403267211 */ /* 0x010fe400078608ff */
[----:B------:R-:W-:Y:S02]  /*8860*/  LEA.HI R11, R12, R11, RZ, 0x4 ;  /* 0x0000000b0c0b7211 */ /* 0x000fe400078f20ff */
[----:B------:R-:W-:-:S02]  /*8870*/  ISETP.GE.AND P4, PT, R16, R120, PT ;  /* 0x000000781000720c */ /* 0x000fc40003f86270 */
[----:B------:R-:W-:Y:S02]  /*8880*/  LEA.HI.SX32 R11, R11, R114, 0x1c ;  /* 0x000000720b0b7211 */ /* 0x000fe400078fe2ff */
[----:B------:R-:W-:Y:S02]  /*8890*/  LEA.HI.X R39, R3, R118, R110, 0x1, P3 ;  /* 0x0000007603277211 */ /* 0x000fe400018f0c6e */
[----:B------:R-:W-:Y:S02]  /*88a0*/  SHF.R.S32.HI R12, RZ, 0x1f, R11 ;  /* 0x0000001fff0c7819 */ /* 0x000fe4000001140b */
[----:B------:R-:W-:Y:S02]  /*88b0*/  SHF.L.U32 R41, R11, 0x3, RZ ;  /* 0x000000030b297819 */ /* 0x000fe400000006ff */
[----:B------:R-:W-:Y:S02]  /*88c0*/  LEA.HI R12, R12, R11, RZ, 0x3 ;  /* 0x0000000b0c0c7211 */ /* 0x000fe400078f18ff */
[----:B------:R-:W-:-:S02]  /*88d0*/  LOP3.LUT R11, R204, 0x38, R41, 0xf8, !PT ;  /* 0x00000038cc0b7812 */ /* 0x000fc400078ef829 */
[----:B------:R-:W-:Y:S02]  /*88e0*/  SHF.R.S32.HI R13, RZ, 0x3, R12 ;  /* 0x00000003ff0d7819 */ /* 0x000fe4000001140c */
[----:B------:R-:W-:Y:S02]  /*88f0*/  LOP3.LUT R11, R11, R14, RZ, 0x3c, !PT ;  /* 0x0000000e0b0b7212 */ /* 0x000fe400078e3cff */
[----:B------:R-:W-:Y:S01]  /*8900*/  ISETP.GE.AND P3, PT, R41, R130, PT ;  /* 0x000000822900720c */ /* 0x000fe20003f66270 */
[----:B------:R-:W-:-:S04]  /*8910*/  IMAD R12, R13, 0x1800, R218 ;  /* 0x000018000d0c7824 */ /* 0x000fc800078e02da */
[----:B------:R-:W-:Y:S02]  /*8920*/  IMAD.IADD R12, R12, 0x1, R11 ;  /* 0x000000010c0c7824 */ /* 0x000fe400078e020b */
[C---:B------:R-:W-:Y:S02]  /*8930*/  IMAD R11, R19.reuse, 0x4800, R132 ;  /* 0x00004800130b7824 */ /* 0x040fe400078e0284 */
[----:B------:R-:W-:Y:S02]  /*8940*/  IMAD R13, R19, 0x4800, R12 ;  /* 0x00004800130d7824 */ /* 0x000fe400078e020c */
[--C-:B------:R-:W-:Y:S02]  /*8950*/  IMAD R11, R11, 0x2, R18.reuse ;  /* 0x000000020b0b7824 */ /* 0x100fe400078e0212 */
[----:B------:R-:W-:Y:S02]  /*8960*/  IMAD R32, R13, 0x2, R18 ;  /* 0x000000020d207824 */ /* 0x000fe400078e0212 */
[----:B------:R-:W-:Y:S01]  /*8970*/  @!P3 IMAD.WIDE R40, R41, 0x2, R36 ;  /* 0x000000022928b825 */ /* 0x000fe200078e0224 */
[----:B------:R0:W3:Y:S04]  /*8980*/  LDS.128 R12, [R11+0x1e400] ;  /* 0x01e400000b0c7984 */ /* 0x0000e80000000c00 */
[----:B------:R-:W4:Y:S01]  /*8990*/  LDS.128 R32, [R32+0x1e400] ;  /* 0x01e4000020207984 */ /* 0x000f220000000c00 */
[----:B------:R-:W-:Y:S05]  /*89a0*/  @P4 BRA `(.L_x_540) ;  /* 0x0000000400784947 */ /* 0x000fea0003800000 */
[----:B------:R-:W-:Y:S01]  /*89b0*/  SHF.R.U64 R43, R76, 0x10, R77 ;  /* 0x000000104c2b7819 */ /* 0x000fe2000000124d */
[----:B----4-:R-:W-:Y:S01]  /*89c0*/  IMAD.U32 R47, R33, 0x10000, RZ ;  /* 0x00010000212f7824 */ /* 0x010fe200078e00ff */
[----:B0-----:R-:W-:Y:S01]  /*89d0*/  SHF.R.U64 R11, R64, 0x10, R65 ;  /* 0x00000010400b7819 */ /* 0x001fe20000001241 */
[----:B---3--:R-:W-:Y:S01]  /*89e0*/  IMAD.U32 R45, R13, 0x10000, RZ ;  /* 0x000100000d2d7824 */ /* 0x008fe200078e00ff */
[----:B------:R-:W-:Y:S01]  /*89f0*/  SHF.R.U32.HI R77, RZ, 0x10, R77 ;  /* 0x00000010ff4d7819 */ /* 0x000fe2000001164d */
[----:B------:R-:W-:Y:S01]  /*8a00*/  IMAD.U32 R52, R35, 0x10000, RZ ;  /* 0x0001000023347824 */ /* 0x000fe200078e00ff */
[----:B------:R-:W-:Y:S01]  /*8a10*/  SHF.R.U32.HI R65, RZ, 0x10, R65 ;  /* 0x00000010ff417819 */ /* 0x000fe20000011641 */
[----:B------:R-:W-:Y:S01]  /*8a20*/  IMAD.U32 R50, R15, 0x10000, RZ ;  /* 0x000100000f327824 */ /* 0x000fe200078e00ff */
[----:B------:R-:W-:Y:S01]  /*8a30*/  SHF.R.U64 R44, R78, 0x10, R79 ;  /* 0x000000104e2c7819 */ /* 0x000fe2000000124f */
[----:B------:R-:W-:Y:S01]  /*8a40*/  IMAD.U32 R49, R14, 0x10000, RZ ;  /* 0x000100000e317824 */ /* 0x000fe200078e00ff */
[----:B------:R-:W-:-:S02]  /*8a50*/  PRMT R77, R158, 0x5432, R77 ;  /* 0x000054329e4d7816 */ /* 0x000fc4000000004d */
[----:B------:R-:W-:Y:S02]  /*8a60*/  SHF.R.U64 R42, R66, 0x10, R67 ;  /* 0x00000010422a7819 */ /* 0x000fe40000001243 */
[----:B------:R-:W-:Y:S01]  /*8a70*/  SHF.R.U32.HI R78, RZ, 0x10, R79 ;  /* 0x00000010ff4e7819 */ /* 0x000fe2000001164f */
[----:B------:R-:W-:Y:S01]  /*8a80*/  IMAD.U32 R54, R77, 0x10000, RZ ;  /* 0x000100004d367824 */ /* 0x000fe200078e00ff */
[----:B------:R-:W-:Y:S02]  /*8a90*/  PRMT R65, R156, 0x5432, R65 ;  /* 0x000054329c417816 */ /* 0x000fe40000000041 */
[----:B------:R-:W-:Y:S01]  /*8aa0*/  SHF.R.U32.HI R66, RZ, 0x10, R67 ;  /* 0x00000010ff427819 */ /* 0x000fe20000011643 */
[----:B------:R-:W-:Y:S01]  /*8ab0*/  FMUL.FTZ R76, R47, R54 ;  /* 0x000000362f4c7220 */ /* 0x000fe20000410000 */
[----:B------:R-:W-:Y:S01]  /*8ac0*/  LOP3.LUT R48, R33, 0xffff0000, RZ, 0xc0, !PT ;  /* 0xffff000021307812 */ /* 0x000fe200078ec0ff */
[----:B------:R-:W-:Y:S01]  /*8ad0*/  IMAD.U32 R64, R65, 0x10000, RZ ;  /* 0x0001000041407824 */ /* 0x000fe200078e00ff */
[----:B------:R-:W-:Y:S01]  /*8ae0*/  LOP3.LUT R53, R77, 0xffff0000, RZ, 0xc0, !PT ;  /* 0xffff00004d357812 */ /* 0x000fe200078ec0ff */
[----:B------:R-:W-:Y:S01]  /*8af0*/  IMAD.U32 R33, R32, 0x10000, RZ ;  /* 0x0001000020217824 */ /* 0x000fe200078e00ff */
[----:B------:R-:W-:Y:S01]  /*8b00*/  PRMT R78, R157, 0x5432, R78 ;  /* 0x000054329d4e7816 */ /* 0x000fe2000000004e */
[-C--:B------:R-:W-:Y:S01]  /*8b10*/  FMUL.FTZ R80, R47, R64.reuse ;  /* 0x000000402f507220 */ /* 0x080fe20000410000 */
[----:B------:R-:W-:Y:S01]  /*8b20*/  PRMT R66, R155, 0x5432, R66 ;  /* 0x000054329b427816 */ /* 0x000fe20000000042 */
[----:B------:R-:W-:Y:S01]  /*8b30*/  FMUL.FTZ R67, R48, R53 ;  /* 0x0000003530437220 */ /* 0x000fe20000410000 */
[----:B------:R-:W-:Y:S01]  /*8b40*/  LOP3.LUT R65, R65, 0xffff0000, RZ, 0xc0, !PT ;  /* 0xffff000041417812 */ /* 0x000fe200078ec0ff */
[----:B------:R-:W-:Y:S01]  /*8b50*/  IMAD.U32 R55, R78, 0x10000, RZ ;  /* 0x000100004e377824 */ /* 0x000fe200078e00ff */
[----:B------:R-:W-:Y:S01]  /*8b60*/  LOP3.LUT R46, R13, 0xffff0000, RZ, 0xc0, !PT ;  /* 0xffff00000d2e7812 */ /* 0x000fe200078ec0ff */
[----:B------:R-:W-:Y:S01]  /*8b70*/  IMAD.U32 R47, R66, 0x10000, RZ ;  /* 0x00010000422f7824 */ /* 0x000fe200078e00ff */
[----:B------:R-:W-:Y:S01]  /*8b80*/  PRMT R158, R158, 0x5410, R43 ;  /* 0x000054109e9e7816 */ /* 0x000fe2000000002b */
[-C--:B------:R-:W-:Y:S01]  /*8b90*/  FMUL.FTZ R77, R48, R65.reuse ;  /* 0x00000041304d7220 */ /* 0x080fe20000410000 */
[----:B------:R-:W-:Y:S01]  /*8ba0*/  FFMA.FTZ R43, R45, R64, -R76 ;  /* 0x000000402d2b7223 */ /* 0x000fe2000001084c */
[----:B------:R-:W-:Y:S01]  /*8bb0*/  FFMA.FTZ R48, R46, R65, -R67 ;  /* 0x000000412e307223 */ /* 0x000fe20000010843 */
[----:B------:R-:W-:Y:S01]  /*8bc0*/  LOP3.LUT R35, R35, 0xffff0000, RZ, 0xc0, !PT ;  /* 0xffff000023237812 */ /* 0x000fe200078ec0ff */
[----:B------:R-:W-:Y:S01]  /*8bd0*/  FFMA.FTZ R45, R45, R54, R80 ;  /* 0x000000362d2d7223 */ /* 0x000fe20000010050 */
[----:B------:R-:W-:Y:S01]  /*8be0*/  FMUL.FTZ R65, R52, R55 ;  /* 0x0000003734417220 */ /* 0x000fe20000410000 */
[----:B------:R-:W-:Y:S01]  /*8bf0*/  LOP3.LUT R78, R78, 0xffff0000, RZ, 0xc0, !PT ;  /* 0xffff00004e4e7812 */ /* 0x000fe200078ec0ff */
[-C--:B------:R-:W-:Y:S01]  /*8c00*/  FMUL.FTZ R54, R52, R47.reuse ;  /* 0x0000002f34367220 */ /* 0x080fe20000410000 */
[----:B------:R-:W-:Y:S01]  /*8c10*/  PRMT R11, R156, 0x5410, R11 ;  /* 0x000054109c0b7816 */ /* 0x000fe2000000000b */
[----:B------:R-:W-:Y:S01]  /*8c20*/  FFMA.FTZ R47, R50, R47, -R65 ;  /* 0x0000002f322f7223 */ /* 0x000fe20000010841 */
[----:B------:R-:W-:Y:S01]  /*8c30*/  LOP3.LUT R52, R66, 0xffff0000, RZ, 0xc0, !PT ;  /* 0xffff000042347812 */ /* 0x000fe200078ec0ff */
[----:B------:R-:W-:Y:S01]  /*8c40*/  FFMA.FTZ R50, R50, R55, R54 ;  /* 0x0000003732327223 */ /* 0x000fe20000010036 */
[----:B------:R-:W-:Y:S01]  /*8c50*/  LOP3.LUT R15, R15, 0xffff0000, RZ, 0xc0, !PT ;  /* 0xffff00000f0f7812 */ /* 0x000fe200078ec0ff */
[----:B------:R-:W-:Y:S01]  /*8c60*/  FMUL.FTZ R66, R35, R78 ;  /* 0x0000004e23427220 */ /* 0x000fe20000410000 */
[----:B------:R-:W-:Y:S01]  /*8c70*/  SHF.L.U32 R54, R11, 0x10, RZ ;  /* 0x000000100b367819 */ /* 0x000fe200000006ff */
[----:B------:R-:W-:-:S02]  /*8c80*/  IMAD.U32 R64, R158, 0x10000, RZ ;  /* 0x000100009e407824 */ /* 0x000fc400078e00ff */
[-C--:B------:R-:W-:Y:S01]  /*8c90*/  FMUL.FTZ R76, R35, R52.reuse ;  /* 0x00000034234c7220 */ /* 0x080fe20000410000 */
[----:B------:R-:W-:Y:S01]  /*8ca0*/  FFMA.FTZ R52, R15, R52, -R66 ;  /* 0x000000340f347223 */ /* 0x000fe20000010842 */
[----:B------:R-:W-:Y:S02]  /*8cb0*/  IMAD.U32 R13, R12, 0x10000, RZ ;  /* 0x000100000c0d7824 */ /* 0x000fe400078e00ff */
[----:B------:R-:W-:Y:S01]  /*8cc0*/  FFMA.FTZ R46, R46, R53, R77 ;  /* 0x000000352e2e7223 */ /* 0x000fe2000001004d */
[C---:B------:R-:W-:Y:S01]  /*8cd0*/  FMUL.FTZ R66, R33.reuse, R64 ;  /* 0x0000004021427220 */ /* 0x040fe20000410000 */
[----:B------:R-:W-:Y:S01]  /*8ce0*/  LOP3.LUT R32, R32, 0xffff0000, RZ, 0xc0, !PT ;  /* 0xffff000020207812 */ /* 0x000fe200078ec0ff */
[----:B------:R-:W-:Y:S01]  /*8cf0*/  FMUL.FTZ R33, R33, R54 ;  /* 0x0000003621217220 */ /* 0x000fe20000410000 */
[----:B------:R-:W-:Y:S01]  /*8d00*/  PRMT R44, R157, 0x5410, R44 ;  /* 0x000054109d2c7816 */ /* 0x000fe2000000002c */
[----:B------:R-:W-:Y:S01]  /*8d10*/  FFMA.FTZ R15, R15, R78, R76 ;  /* 0x0000004e0f0f7223 */ /* 0x000fe2000001004c */
[----:B------:R-:W-:-:S02]  /*8d20*/  LOP3.LUT R53, R158, 0xffff0000, RZ, 0xc0, !PT ;  /* 0xffff00009e357812 */ /* 0x000fc400078ec0ff */
[----:B------:R-:W-:Y:S01]  /*8d30*/  LOP3.LUT R35, R11, 0xffff0000, RZ, 0xc0, !PT ;  /* 0xffff00000b237812 */ /* 0x000fe200078ec0ff */
[----:B------:R-:W-:Y:S01]  /*8d40*/  FFMA.FTZ R11, R13, R54, -R66 ;  /* 0x000000360d0b7223 */ /* 0x000fe20000010842 */
[----:B------:R-:W-:Y:S01]  /*8d50*/  PRMT R42, R155, 0x5410, R42 ;  /* 0x000054109b2a7816 */ /* 0x000fe2000000002a */
[----:B------:R-:W-:Y:S01]  /*8d60*/  FFMA.FTZ R13, R13, R64, R33 ;  /* 0x000000400d0d7223 */ /* 0x000fe20000010021 */
[----:B------:R-:W-:Y:S01]  /*8d70*/  LOP3.LUT R51, R14, 0xffff0000, RZ, 0xc0, !PT ;  /* 0xffff00000e337812 */ /* 0x000fe200078ec0ff */
[----:B------:R-:W-:Y:S02]  /*8d80*/  IMAD.U32 R14, R34, 0x10000, RZ ;  /* 0x00010000220e7824 */ /* 0x000fe400078e00ff */
[C---:B------:R-:W-:Y:S01]  /*8d90*/  FMUL.FTZ R55, R32.reuse, R53 ;  /* 0x0000003520377220 */ /* 0x040fe20000410000 */
[----:B------:R-:W-:Y:S01]  /*8da0*/  FMUL.FTZ R65, R32, R35 ;  /* 0x0000002320417220 */ /* 0x000fe20000410000 */
[----:B------:R-:W-:Y:S01]  /*8db0*/  IMAD.U32 R33, R44, 0x10000, RZ ;  /* 0x000100002c217824 */ /* 0x000fe200078e00ff */
[----:B------:R-:W-:Y:S01]  /*8dc0*/  LOP3.LUT R34, R34, 0xffff0000, RZ, 0xc0, !PT ;  /* 0xffff000022227812 */ /* 0x000fe200078ec0ff */
[----:B------:R-:W-:Y:S01]  /*8dd0*/  IMAD.U32 R32, R42, 0x10000, RZ ;  /* 0x000100002a207824 */ /* 0x000fe200078e00ff */
[----:B------:R-:W-:Y:S01]  /*8de0*/  LOP3.LUT R44, R44, 0xffff0000, RZ, 0xc0, !PT ;  /* 0xffff00002c2c7812 */ /* 0x000fe200078ec0ff */
[----:B------:R-:W-:Y:S01]  /*8df0*/  FMUL.FTZ R64, R14, R33 ;  /* 0x000000210e407220 */ /* 0x000fe20000410000 */
[----:B------:R-:W-:Y:S01]  /*8e00*/  LOP3.LUT R12, R12, 0xffff0000, RZ, 0xc0, !PT ;  /* 0xffff00000c0c7812 */ /* 0x000fe200078ec0ff */
[----:B------:R-:W-:Y:S01]  /*8e10*/  FMUL.FTZ R14, R14, R32 ;  /* 0x000000200e0e7220 */ /* 0x000fe20000410000 */
[----:B------:R-:W-:Y:S01]  /*8e20*/  LOP3.LUT R42, R42, 0xffff0000, RZ, 0xc0, !PT ;  /* 0xffff00002a2a7812 */ /* 0x000fe200078ec0ff */
[----:B------:R-:W-:Y:S01]  /*8e30*/  FMUL.FTZ R66, R34, R44 ;  /* 0x0000002c22427220 */ /* 0x000fe20000410000 */
[C---:B------:R-:W-:Y:S01]  /*8e40*/  FFMA.FTZ R64, R49.reuse, R32, -R64 ;  /* 0x0000002031407223 */ /* 0x040fe20000010840 */
[----:B------:R-:W-:Y:S01]  /*8e50*/  FFMA.FTZ R54, R12, R35, -R55 ;  /* 0x000000230c367223 */ /* 0x000fe20000010837 */
[----:B------:R-:W-:Y:S01]  /*8e60*/  FFMA.FTZ R14, R49, R33, R14 ;  /* 0x00000021310e7223 */ /* 0x000fe2000001000e */
[-C--:B------:R-:W-:Y:S01]  /*8e70*/  FMUL.FTZ R35, R34, R42.reuse ;  /* 0x0000002a22237220 */ /* 0x080fe20000410000 */
[C---:B------:R-:W-:Y:S01]  /*8e80*/  FFMA.FTZ R33, R51.reuse, R42, -R66 ;  /* 0x0000002a33217223 */ /* 0x040fe20000010842 */
[----:B------:R-:W-:Y:S01]  /*8e90*/  FFMA.FTZ R12, R12, R53, R65 ;  /* 0x000000350c0c7223 */ /* 0x000fe20000010041 */
[----:B------:R-:W-:Y:S01]  /*8ea0*/  F2FP.BF16.F32.PACK_AB R45, R46, R45 ;  /* 0x0000002d2e2d723e */ /* 0x000fe200000010ff */
        /* <DEDUP_REMOVED lines=11> */
[----:B------:R-:W-:-:S02]  /*8f60*/  IMAD.MOV.U32 R13, RZ, RZ, R43 ;  /* 0x000000ffff0d7224 */ /* 0x000fc400078e002b */
[----:B------:R-:W-:Y:S02]  /*8f70*/  IMAD.MOV.U32 R14, RZ, RZ, R46 ;  /* 0x000000ffff0e7224 */ /* 0x000fe400078e002e */
[----:B------:R-:W-:-:S07]  /*8f80*/  IMAD.MOV.U32 R35, RZ, RZ, R50 ;  /* 0x000000ffff237224 */ /* 0x000fce00078e0032 */
.L_x_540:
[----:B------:R-:W-:Y:S05]  /*8f90*/  BSYNC B2 ;  /* 0x0000000000027941 */ /* 0x000fea0003800000 */
.L_x_539:
[----:B---3--:R3:W-:Y:S04]  /*8fa0*/  ST.E.128 desc[UR56][R38.64], R12 ;  /* 0x0000000c26007985 */ /* 0x0087e8000c101d38 */
[----:B----4-:R3:W-:Y:S02]  /*8fb0*/  @!P3 ST.E.128 desc[UR56][R40.64], R32 ;  /* 0x000000202800b985 */ /* 0x0107e4000c101d38 */
.L_x_538:
[----:B------:R-:W-:Y:S05]  /*8fc0*/  BSYNC B1 ;  /* 0x0000000000017941 */ /* 0x000fea0003800000 */
.L_x_537:
[----:B------:R-:W-:Y:S01]  /*8fd0*/  ISETP.NE.AND P3, PT, R7, RZ, PT ;  /* 0x000000ff0700720c */ /* 0x000fe20003f65270 */
[----:B------:R-:W-:-:S12]  /*8fe0*/  BSSY B1, `(.L_x_541) ;  /* 0x000007a000017945 */ /* 0x000fd80003800000 */
[----:B------:R-:W-:Y:S05]  /*8ff0*/  @!P3 BRA `(.L_x_542) ;  /* 0x0000000400e0b947 */ /* 0x000fea0003800000 */
[----:B0--3--:R-:W-:Y:S01]  /*9000*/  SEL R11, R121, R134, !P1 ;  /* 0x00000086790b7207 */ /* 0x009fe20004800000 */
        /* <DEDUP_REMOVED lines=8> */
[----:B------:R-:W-:Y:S01]  /*9090*/  SHF.R.S32.HI R11, RZ, 0x1f, R12 ;  /* 0x0000001fff0b7819 */ /* 0x000fe2000001140c */
[----:B------:R-:W-:-:S03]  /*90a0*/  IMAD.SHL.U32 R41, R12, 0x8, RZ ;  /* 0x000000080c297824 */ /* 0x000fc600078e00ff */
[----:B------:R-:W-:Y:S02]  /*90b0*/  LEA.HI R11, R11, R12, RZ, 0x3 ;  /* 0x0000000c0b0b7211 */ /* 0x000fe400078f18ff */
[----:B------:R-:W-:Y:S02]  /*90c0*/  ISETP.GE.AND P3, PT, R41, R130, PT ;  /* 0x000000822900720c */ /* 0x000fe40003f66270 */
        /* <DEDUP_REMOVED lines=13> */
[----:B------:R-:W-:Y:S01]  /*91a0*/  SHF.R.U32.HI R53, RZ, 0x10, R73 ;  /* 0x00000010ff357819 */ /* 0x000fe20000011649 */
[----:B----4-:R-:W-:Y:S01]  /*91b0*/  IMAD.U32 R51, R35, 0x10000, RZ ;  /* 0x0001000023337824 */ /* 0x010fe200078e00ff */
[--C-:B------:R-:W-:Y:S01]  /*91c0*/  SHF.R.U64 R55, R60, 0x10, R61.reuse ;  /* 0x000000103c377819 */ /* 0x100fe2000000123d */
[----:B---3--:R-:W-:Y:S01]  /*91d0*/  IMAD.U32 R46, R13, 0x10000, RZ ;  /* 0x000100000d2e7824 */ /* 0x008fe200078e00ff */
[----:B------:R-:W-:Y:S01]  /*91e0*/  SHF.R.U32.HI R61, RZ, 0x10, R61 ;  /* 0x00000010ff3d7819 */ /* 0x000fe2000001163d */
[----:B------:R-:W-:Y:S01]  /*91f0*/  IMAD.U32 R49, R15, 0x10000, RZ ;  /* 0x000100000f317824 */ /* 0x000fe200078e00ff */
[----:B------:R-:W-:Y:S01]  /*9200*/  PRMT R53, R148, 0x5432, R53 ;  /* 0x0000543294357816 */ /* 0x000fe20000000035 */
[----:B0-----:R-:W-:Y:S01]  /*9210*/  IMAD.U32 R11, R12, 0x10000, RZ ;  /* 0x000100000c0b7824 */ /* 0x001fe200078e00ff */
[----:B------:R-:W-:Y:S02]  /*9220*/  PRMT R50, R146, 0x5410, R55 ;  /* 0x0000541092327816 */ /* 0x000fe40000000037 */
[----:B------:R-:W-:Y:S01]  /*9230*/  SHF.R.U64 R52, R62, 0x10, R63 ;  /* 0x000000103e347819 */ /* 0x000fe2000000123f */
[----:B------:R-:W-:Y:S01]  /*9240*/  IMAD.U32 R54, R53, 0x10000, RZ ;  /* 0x0001000035367824 */ /* 0x000fe200078e00ff */
[----:B------:R-:W-:-:S02]  /*9250*/  PRMT R146, R146, 0x5432, R61 ;  /* 0x0000543292927816 */ /* 0x000fc4000000003d */
[----:B------:R-:W-:Y:S02]  /*9260*/  SHF.R.U64 R43, R72, 0x10, R73 ;  /* 0x00000010482b7819 */ /* 0x000fe40000001249 */
[----:B------:R-:W-:Y:S02]  /*9270*/  SHF.L.U32 R45, R33, 0x10, RZ ;  /* 0x00000010212d7819 */ /* 0x000fe400000006ff */
[----:B------:R-:W-:Y:S02]  /*9280*/  SHF.R.U64 R60, R74, 0x10, R75 ;  /* 0x000000104a3c7819 */ /* 0x000fe4000000124b */
[----:B------:R-:W-:Y:S01]  /*9290*/  SHF.R.U32.HI R62, RZ, 0x10, R63 ;  /* 0x00000010ff3e7819 */ /* 0x000fe2000001163f */
[----:B------:R-:W-:Y:S01]  /*92a0*/  FMUL.FTZ R61, R45, R54 ;  /* 0x000000362d3d7220 */ /* 0x000fe20000410000 */
[----:B------:R-:W-:Y:S02]  /*92b0*/  SHF.R.U32.HI R74, RZ, 0x10, R75 ;  /* 0x00000010ff4a7819 */ /* 0x000fe4000001164b */
[----:B------:R-:W-:-:S02]  /*92c0*/  LOP3.LUT R47, R35, 0xffff0000, RZ, 0xc0, !PT ;  /* 0xffff0000232f7812 */ /* 0x000fc400078ec0ff */
[----:B------:R-:W-:Y:S01]  /*92d0*/  PRMT R35, R145, 0x5410, R52 ;  /* 0x0000541091237816 */ /* 0x000fe20000000034 */
[----:B------:R-:W-:Y:S01]  /*92e0*/  IMAD.U32 R52, R146, 0x10000, RZ ;  /* 0x0001000092347824 */ /* 0x000fe200078e00ff */
[----:B------:R-:W-:Y:S02]  /*92f0*/  PRMT R148, R148, 0x5410, R43 ;  /* 0x0000541094947816 */ /* 0x000fe4000000002b */
[----:B------:R-:W-:Y:S01]  /*9300*/  LOP3.LUT R48, R33, 0xffff0000, RZ, 0xc0, !PT ;  /* 0xffff000021307812 */ /* 0x000fe200078ec0ff */
[-C--:B------:R-:W-:Y:S01]  /*9310*/  FMUL.FTZ R63, R45, R52.reuse ;  /* 0x000000342d3f7220 */ /* 0x080fe20000410000 */
[----:B------:R-:W-:Y:S01]  /*9320*/  PRMT R43, R147, 0x5410, R60 ;  /* 0x00005410932b7816 */ /* 0x000fe2000000003c */
[C---:B------:R-:W-:Y:S01]  /*9330*/  FFMA.FTZ R45, R46.reuse, R52, -R61 ;  /* 0x000000342e2d7223 */ /* 0x040fe2000001083d */
[----:B------:R-:W-:Y:S01]  /*9340*/  LOP3.LUT R55, R53, 0xffff0000, RZ, 0xc0, !PT ;  /* 0xffff000035377812 */ /* 0x000fe200078ec0ff */
[----:B------:R-:W-:Y:S01]  /*9350*/  FFMA.FTZ R46, R46, R54, R63 ;  /* 0x000000362e2e7223 */ /* 0x000fe2000001003f */
[----:B------:R-:W-:Y:S01]  /*9360*/  PRMT R145, R145, 0x5432, R62 ;  /* 0x0000543291917816 */ /* 0x000fe2000000003e */
[----:B------:R-:W-:Y:S01]  /*9370*/  IMAD.U32 R33, R32, 0x10000, RZ ;  /* 0x0001000020217824 */ /* 0x000fe200078e00ff */
[----:B------:R-:W-:Y:S01]  /*9380*/  PRMT R147, R147, 0x5432, R74 ;  /* 0x0000543293937816 */ /* 0x000fe2000000004a */
[----:B------:R-:W-:Y:S01]  /*9390*/  FMUL.FTZ R61, R48, R55 ;  /* 0x00000037303d7220 */ /* 0x000fe20000410000 */
[----:B------:R-:W-:Y:S01]  /*93a0*/  LOP3.LUT R53, R146, 0xffff0000, RZ, 0xc0, !PT ;  /* 0xffff000092357812 */ /* 0x000fe200078ec0ff */
[----:B------:R-:W-:Y:S01]  /*93b0*/  IMAD.U32 R52, R145, 0x10000, RZ ;  /* 0x0001000091347824 */ /* 0x000fe200078e00ff */
[----:B------:R-:W-:Y:S01]  /*93c0*/  LOP3.LUT R44, R13, 0xffff0000, RZ, 0xc0, !PT ;  /* 0xffff00000d2c7812 */ /* 0x000fe200078ec0ff */
[C---:B------:R-:W-:Y:S01]  /*93d0*/  IMAD.U32 R60, R147.reuse, 0x10000, RZ ;  /* 0x00010000933c7824 */ /* 0x040fe200078e00ff */
[----:B------:R-:W-:Y:S01]  /*93e0*/  LOP3.LUT R147, R147, 0xffff0000, RZ, 0xc0, !PT ;  /* 0xffff000093937812 */ /* 0x000fe200078ec0ff */
[-C--:B------:R-:W-:Y:S01]  /*93f0*/  FMUL.FTZ R63, R48, R53.reuse ;  /* 0x00000035303f7220 */ /* 0x080fe20000410000 */
[----:B------:R-:W-:Y:S01]  /*9400*/  LOP3.LUT R145, R145, 0xffff0000, RZ, 0xc0, !PT ;  /* 0xffff000091917812 */ /* 0x000fe200078ec0ff */
[C---:B------:R-:W-:Y:S01]  /*9410*/  FFMA.FTZ R48, R44.reuse, R53, -R61 ;  /* 0x000000352c307223 */ /* 0x040fe2000001083d */
[C---:B------:R-:W-:Y:S01]  /*9420*/  FMUL.FTZ R54, R51.reuse, R60 ;  /* 0x0000003c33367220 */ /* 0x040fe20000410000 */
[-C--:B------:R-:W-:Y:S01]  /*9430*/  FMUL.FTZ R53, R51, R52.reuse ;  /* 0x0000003433357220 */ /* 0x080fe20000410000 */
[----:B------:R-:W-:Y:S01]  /*9440*/  FFMA.FTZ R51, R44, R55, R63 ;  /* 0x000000372c337223 */ /* 0x000fe2000001003f */
[----:B------:R-:W-:Y:S01]  /*9450*/  LOP3.LUT R42, R15, 0xffff0000, RZ, 0xc0, !PT ;  /* 0xffff00000f2a7812 */ /* 0x000fe200078ec0ff */
[C---:B------:R-:W-:Y:S01]  /*9460*/  FFMA.FTZ R44, R49.reuse, R52, -R54 ;  /* 0x00000034312c7223 */ /* 0x040fe20000010836 */
[----:B------:R-:W-:Y:S01]  /*9470*/  FFMA.FTZ R60, R49, R60, R53 ;  /* 0x0000003c313c7223 */ /* 0x000fe20000010035 */
[----:B------:R-:W-:Y:S01]  /*9480*/  FMUL.FTZ R49, R47, R147 ;  /* 0x000000932f317220 */ /* 0x000fe20000410000 */
[----:B------:R-:W-:-:S02]  /*9490*/  IMAD.U32 R54, R148, 0x10000, RZ ;  /* 0x0001000094367824 */ /* 0x000fc400078e00ff */
[-C--:B------:R-:W-:Y:S01]  /*94a0*/  FMUL.FTZ R53, R47, R145.reuse ;  /* 0x000000912f357220 */ /* 0x080fe20000410000 */
[----:B------:R-:W-:Y:S02]  /*94b0*/  IMAD.U32 R52, R50, 0x10000, RZ ;  /* 0x0001000032347824 */ /* 0x000fe400078e00ff */
[----:B------:R-:W-:Y:S01]  /*94c0*/  FFMA.FTZ R145, R42, R145, -R49 ;  /* 0x000000912a917223 */ /* 0x000fe20000010831 */
[----:B------:R-:W-:Y:S01]  /*94d0*/  LOP3.LUT R32, R32, 0xffff0000, RZ, 0xc0, !PT ;  /* 0xffff000020207812 */ /* 0x000fe200078ec0ff */
[----:B------:R-:W-:Y:S01]  /*94e0*/  FFMA.FTZ R147, R42, R147, R53 ;  /* 0x000000932a937223 */ /* 0x000fe20000010035 */
[----:B------:R-:W-:Y:S01]  /*94f0*/  LOP3.LUT R49, R148, 0xffff0000, RZ, 0xc0, !PT ;  /* 0xffff000094317812 */ /* 0x000fe200078ec0ff */
[----:B------:R-:W-:Y:S01]  /*9500*/  IMAD.U32 R13, R14, 0x10000, RZ ;  /* 0x000100000e0d7824 */ /* 0x000fe200078e00ff */
[----:B------:R-:W-:Y:S01]  /*9510*/  LOP3.LUT R47, R50, 0xffff0000, RZ, 0xc0, !PT ;  /* 0xffff0000322f7812 */ /* 0x000fe200078ec0ff */
[C---:B------:R-:W-:Y:S01]  /*9520*/  FMUL.FTZ R50, R33.reuse, R54 ;  /* 0x0000003621327220 */ /* 0x040fe20000410000 */
[----:B------:R-:W-:Y:S01]  /*9530*/  FMUL.FTZ R33, R33, R52 ;  /* 0x0000003421217220 */ /* 0x000fe20000410000 */
[----:B------:R-:W-:Y:S01]  /*9540*/  LOP3.LUT R12, R12, 0xffff0000, RZ, 0xc0, !PT ;  /* 0xffff00000c0c7812 */ /* 0x000fe200078ec0ff */
[----:B------:R-:W-:Y:S01]  /*9550*/  FMUL.FTZ R53, R32, R49 ;  /* 0x0000003120357220 */ /* 0x000fe20000410000 */
[----:B------:R-:W-:Y:S01]  /*9560*/  LOP3.LUT R15, R14, 0xffff0000, RZ, 0xc0, !PT ;  /* 0xffff00000e0f7812 */ /* 0x000fe200078ec0ff */
[----:B------:R-:W-:Y:S01]  /*9570*/  FMUL.FTZ R55, R32, R47 ;  /* 0x0000002f20377220 */ /* 0x000fe20000410000 */
[----:B------:R-:W-:-:S02]  /*9580*/  IMAD.U32 R14, R34, 0x10000, RZ ;  /* 0x00010000220e7824 */ /* 0x000fc400078e00ff */
[C---:B------:R-:W-:Y:S01]  /*9590*/  FFMA.FTZ R50, R11.reuse, R52, -R50 ;  /* 0x000000340b327223 */ /* 0x040fe20000010832 */
[----:B------:R-:W-:Y:S01]  /*95a0*/  FFMA.FTZ R33, R11, R54, R33 ;  /* 0x000000360b217223 */ /* 0x000fe20000010021 */
[----:B------:R-:W-:Y:S01]  /*95b0*/  IMAD.U32 R32, R43, 0x10000, RZ ;  /* 0x000100002b207824 */ /* 0x000fe200078e00ff */
[----:B------:R-:W-:Y:S01]  /*95c0*/  LOP3.LUT R34, R34, 0xffff0000, RZ, 0xc0, !PT ;  /* 0xffff000022227812 */ /* 0x000fe200078ec0ff */
[----:B------:R-:W-:Y:S01]  /*95d0*/  IMAD.U32 R11, R35, 0x10000, RZ ;  /* 0x00010000230b7824 */ /* 0x000fe200078e00ff */
[----:B------:R-:W-:Y:S01]  /*95e0*/  LOP3.LUT R43, R43, 0xffff0000, RZ, 0xc0, !PT ;  /* 0xffff00002b2b7812 */ /* 0x000fe200078ec0ff */
[----:B------:R-:W-:Y:S01]  /*95f0*/  FFMA.FTZ R53, R12, R47, -R53 ;  /* 0x0000002f0c357223 */ /* 0x000fe20000010835 */
[----:B------:R-:W-:Y:S01]  /*9600*/  LOP3.LUT R35, R35, 0xffff0000, RZ, 0xc0, !PT ;  /* 0xffff000023237812 */ /* 0x000fe200078ec0ff */
[CC--:B------:R-:W-:Y:S01]  /*9610*/  FMUL.FTZ R42, R14.reuse, R32.reuse ;  /* 0x000000200e2a7220 */ /* 0x0c0fe20000410000 */
[----:B------:R-:W-:Y:S01]  /*9620*/  FMUL.FTZ R47, R14, R11 ;  /* 0x0000000b0e2f7220 */ /* 0x000fe20000410000 */
[----:B------:R-:W-:Y:S01]  /*9630*/  FMUL.FTZ R14, R34, R43 ;  /* 0x0000002b220e7220 */ /* 0x000fe20000410000 */
[----:B------:R-:W-:Y:S01]  /*9640*/  FFMA.FTZ R12, R12, R49, R55 ;  /* 0x000000310c0c7223 */ /* 0x000fe20000010037 */
[----:B------:R-:W-:Y:S01]  /*9650*/  FMUL.FTZ R34, R34, R35 ;  /* 0x0000002322227220 */ /* 0x000fe20000410000 */
        /* <DEDUP_REMOVED lines=11> */
[----:B------:R-:W-:Y:S02]  /*9710*/  F2FP.BF16.F32.PACK_AB R13, R48, R45 ;  /* 0x0000002d300d723e */ /* 0x000fe400000010ff */
[----:B------:R-:W-:-:S02]  /*9720*/  F2FP.BF16.F32.PACK_AB R15, R145, R44 ;  /* 0x0000002c910f723e */ /* 0x000fc400000010ff */
[----:B------:R-:W-:Y:S02]  /*9730*/  F2FP.BF16.F32.PACK_AB R34, R34, R47 ;  /* 0x0000002f2222723e */ /* 0x000fe400000010ff */
[----:B------:R-:W-:-:S07]  /*9740*/  MOV R35, R60 ;  /* 0x0000003c00237202 */ /* 0x000fce0000000f00 */
.L_x_544:
[----:B------:R-:W-:Y:S05]  /*9750*/  BSYNC B2 ;  /* 0x0000000000027941 */ /* 0x000fea0003800000 */
.L_x_543:
[----:B---3--:R3:W-:Y:S04]  /*9760*/  ST.E.128 desc[UR56][R38.64], R12 ;  /* 0x0000000c26007985 */ /* 0x0087e8000c101d38 */
[----:B----4-:R3:W-:Y:S02]  /*9770*/  @!P3 ST.E.128 desc[UR56][R40.64], R32 ;  /* 0x000000202800b985 */ /* 0x0107e4000c101d38 */
.L_x_542:
[----:B------:R-:W-:Y:S05]  /*9780*/  BSYNC B1 ;  /* 0x0000000000017941 */ /* 0x000fea0003800000 */
.L_x_541:
[----:B------:R-:W-:-:S13]  /*9790*/  ISETP.NE.AND P3, PT, R8, RZ, PT ;  /* 0x000000ff0800720c */ /* 0x000fda0003f65270 */
[----:B------:R-:W-:Y:S05]  /*97a0*/  @!P3 BRA `(.L_x_493) ;  /* 0x0000000c00c4b947 */ /* 0x000fea0003800000 */
[----:B0--3--:R-:W3:Y:S01]  /*97b0*/  LDL R11, [R1] ;  /* 0x00000000010b7983 */ /* 0x009ee20000100800 */
[----:B------:R-:W-:Y:S01]  /*97c0*/  SHF.R.U32.HI R14, RZ, 0x3, R204 ;  /* 0x00000003ff0e7819 */ /* 0x000fe200000116cc */
[----:B------:R-:W-:Y:S01]  /*97d0*/  BSSY B1, `(.L_x_545) ;  /* 0x0000073000017945 */ /* 0x000fe20003800000 */
[----:B----4-:R-:W-:-:S04]  /*97e0*/  LEA R38, P3, R5, R36, 0x1 ;  /* 0x0000002405267211 */ /* 0x010fc800078608ff */
[----:B------:R-:W-:Y:S02]  /*97f0*/  LEA.HI.X R39, R5, R118, R108, 0x1, P3 ;  /* 0x0000007605277211 */ /* 0x000fe400018f0c6c */
        /* <DEDUP_REMOVED lines=18> */
[----:B------:R-:W0:Y:S04]  /*9920*/  LDS.128 R12, [R13+0x1e400] ;  /* 0x01e400000d0c7984 */ /* 0x000e280000000c00 */
[----:B------:R-:W3:Y:S01]  /*9930*/  LDS.128 R32, [R32+0x1e400] ;  /* 0x01e4000020207984 */ /* 0x000ee20000000c00 */
[----:B------:R-:W-:Y:S05]  /*9940*/  @P3 BRA `(.L_x_546) ;  /* 0x00000004006c3947 */ /* 0x000fea0003800000 */
[----:B------:R-:W-:Y:S01]  /*9950*/  SHF.R.U32.HI R51, RZ, 0x10, R69 ;  /* 0x00000010ff337819 */ /* 0x000fe20000011645 */
[----:B---3--:R-:W-:Y:S01]  /*9960*/  IMAD.U32 R45, R33, 0x10000, RZ ;  /* 0x00010000212d7824 */ /* 0x008fe200078e00ff */
[--C-:B------:R-:W-:Y:S01]  /*9970*/  SHF.R.U64 R48, R56, 0x10, R57.reuse ;  /* 0x0000001038307819 */ /* 0x100fe20000001239 */
[----:B0-----:R-:W-:Y:S01]  /*9980*/  IMAD.U32 R41, R13, 0x10000, RZ ;  /* 0x000100000d297824 */ /* 0x001fe200078e00ff */
[----:B------:R-:W-:Y:S01]  /*9990*/  SHF.R.U32.HI R56, RZ, 0x10, R57 ;  /* 0x00000010ff387819 */ /* 0x000fe20000011639 */
[----:B------:R-:W-:Y:S01]  /*99a0*/  IMAD.U32 R47, R35, 0x10000, RZ ;  /* 0x00010000232f7824 */ /* 0x000fe200078e00ff */
[----:B------:R-:W-:Y:S01]  /*99b0*/  PRMT R51, R144, 0x5432, R51 ;  /* 0x0000543290337816 */ /* 0x000fe20000000033 */
[----:B------:R-:W-:Y:S01]  /*99c0*/  IMAD.U32 R44, R32, 0x10000, RZ ;  /* 0x00010000202c7824 */ /* 0x000fe200078e00ff */
[----:B------:R-:W-:Y:S01]  /*99d0*/  PRMT R48, R139, 0x5410, R48 ;  /* 0x000054108b307816 */ /* 0x000fe20000000030 */
[----:B------:R-:W-:Y:S01]  /*99e0*/  IMAD.U32 R40, R12, 0x10000, RZ ;  /* 0x000100000c287824 */ /* 0x000fe200078e00ff */
[----:B------:R-:W-:Y:S01]  /*99f0*/  SHF.R.U64 R53, R68, 0x10, R69 ;  /* 0x0000001044357819 */ /* 0x000fe20000001245 */
[----:B------:R-:W-:Y:S01]  /*9a00*/  IMAD.U32 R52, R51, 0x10000, RZ ;  /* 0x0001000033347824 */ /* 0x000fe200078e00ff */
[----:B------:R-:W-:-:S02]  /*9a10*/  PRMT R139, R139, 0x5432, R56 ;  /* 0x000054328b8b7816 */ /* 0x000fc40000000038 */
[----:B------:R-:W-:Y:S02]  /*9a20*/  SHF.R.U64 R54, R70, 0x10, R71 ;  /* 0x0000001046367819 */ /* 0x000fe40000001247 */
[----:B------:R-:W-:Y:S01]  /*9a30*/  SHF.R.U64 R49, R58, 0x10, R59 ;  /* 0x000000103a317819 */ /* 0x000fe2000000123b */
[----:B------:R-:W-:Y:S01]  /*9a40*/  IMAD.U32 R50, R139, 0x10000, RZ ;  /* 0x000100008b327824 */ /* 0x000fe200078e00ff */
[----:B------:R-:W-:Y:S02]  /*9a50*/  SHF.R.U32.HI R70, RZ, 0x10, R71 ;  /* 0x00000010ff467819 */ /* 0x000fe40000011647 */
[----:B------:R-:W-:Y:S01]  /*9a60*/  SHF.R.U32.HI R59, RZ, 0x10, R59 ;  /* 0x00000010ff3b7819 */ /* 0x000fe2000001163b */
[----:B------:R-:W-:Y:S01]  /*9a70*/  FMUL.FTZ R56, R45, R50 ;  /* 0x000000322d387220 */ /* 0x000fe20000410000 */
[----:B------:R-:W-:Y:S02]  /*9a80*/  PRMT R144, R144, 0x5410, R53 ;  /* 0x0000541090907816 */ /* 0x000fe40000000035 */
[----:B------:R-:W-:Y:S01]  /*9a90*/  PRMT R53, R143, 0x5410, R54 ;  /* 0x000054108f357816 */ /* 0x000fe20000000036 */
[-C--:B------:R-:W-:Y:S01]  /*9aa0*/  FMUL.FTZ R54, R45, R52.reuse ;  /* 0x000000342d367220 */ /* 0x080fe20000410000 */
[C---:B------:R-:W-:Y:S01]  /*9ab0*/  PRMT R49, R138.reuse, 0x5410, R49 ;  /* 0x000054108a317816 */ /* 0x040fe20000000031 */
[----:B------:R-:W-:Y:S01]  /*9ac0*/  FFMA.FTZ R56, R41, R52, R56 ;  /* 0x0000003429387223 */ /* 0x000fe20000010038 */
[----:B------:R-:W-:Y:S01]  /*9ad0*/  PRMT R143, R143, 0x5432, R70 ;  /* 0x000054328f8f7816 */ /* 0x000fe20000000046 */
[----:B------:R-:W-:Y:S01]  /*9ae0*/  FFMA.FTZ R45, R41, R50, -R54 ;  /* 0x00000032292d7223 */ /* 0x000fe20000010836 */
[----:B------:R-:W-:-:S02]  /*9af0*/  PRMT R138, R138, 0x5432, R59 ;  /* 0x000054328a8a7816 */ /* 0x000fc4000000003b */
[----:B------:R-:W-:Y:S01]  /*9b00*/  LOP3.LUT R46, R33, 0xffff0000, RZ, 0xc0, !PT ;  /* 0xffff0000212e7812 */ /* 0x000fe200078ec0ff */
[----:B------:R-:W-:Y:S01]  /*9b10*/  IMAD.U32 R54, R143, 0x10000, RZ ;  /* 0x000100008f367824 */ /* 0x000fe200078e00ff */
[----:B------:R-:W-:Y:S01]  /*9b20*/  LOP3.LUT R139, R139, 0xffff0000, RZ, 0xc0, !PT ;  /* 0xffff00008b8b7812 */ /* 0x000fe200078ec0ff */
[----:B------:R-:W-:Y:S01]  /*9b30*/  IMAD.U32 R33, R15, 0x10000, RZ ;  /* 0x000100000f217824 */ /* 0x000fe200078e00ff */
[----:B------:R-:W-:Y:S01]  /*9b40*/  SHF.L.U32 R50, R138, 0x10, RZ ;  /* 0x000000108a327819 */ /* 0x000fe200000006ff */
[----:B------:R-:W-:Y:S01]  /*9b50*/  FMUL.FTZ R58, R47, R54 ;  /* 0x000000362f3a7220 */ /* 0x000fe20000410000 */
[----:B------:R-:W-:Y:S01]  /*9b60*/  LOP3.LUT R51, R51, 0xffff0000, RZ, 0xc0, !PT ;  /* 0xffff000033337812 */ /* 0x000fe200078ec0ff */
[C---:B------:R-:W-:Y:S01]  /*9b70*/  FMUL.FTZ R41, R46.reuse, R139 ;  /* 0x0000008b2e297220 */ /* 0x040fe20000410000 */
[----:B------:R-:W-:Y:S01]  /*9b80*/  LOP3.LUT R42, R13, 0xffff0000, RZ, 0xc0, !PT ;  /* 0xffff00000d2a7812 */ /* 0x000fe200078ec0ff */
[-C--:B------:R-:W-:Y:S01]  /*9b90*/  FMUL.FTZ R47, R47, R50.reuse ;  /* 0x000000322f2f7220 */ /* 0x080fe20000410000 */
[----:B------:R-:W-:Y:S01]  /*9ba0*/  LOP3.LUT R35, R35, 0xffff0000, RZ, 0xc0, !PT ;  /* 0xffff000023237812 */ /* 0x000fe200078ec0ff */
[-C--:B------:R-:W-:Y:S01]  /*9bb0*/  FMUL.FTZ R55, R46, R51.reuse ;  /* 0x000000332e377220 */ /* 0x080fe20000410000 */
[----:B------:R-:W-:Y:S01]  /*9bc0*/  LOP3.LUT R46, R143, 0xffff0000, RZ, 0xc0, !PT ;  /* 0xffff00008f2e7812 */ /* 0x000fe200078ec0ff */
[----:B------:R-:W-:Y:S01]  /*9bd0*/  FFMA.FTZ R51, R42, R51, R41 ;  /* 0x000000332a337223 */ /* 0x000fe20000010029 */
[----:B------:R-:W-:Y:S01]  /*9be0*/  LOP3.LUT R138, R138, 0xffff0000, RZ, 0xc0, !PT ;  /* 0xffff00008a8a7812 */ /* 0x000fe200078ec0ff */
[C---:B------:R-:W-:Y:S01]  /*9bf0*/  FFMA.FTZ R58, R33.reuse, R50, -R58 ;  /* 0x00000032213a7223 */ /* 0x040fe2000001083a */
[----:B------:R-:W-:Y:S01]  /*9c00*/  FFMA.FTZ R47, R33, R54, R47 ;  /* 0x00000036212f7223 */ /* 0x000fe2000001002f */
[----:B------:R-:W-:-:S02]  /*9c10*/  IMAD.U32 R41, R144, 0x10000, RZ ;  /* 0x0001000090297824 */ /* 0x000fc400078e00ff */
[----:B------:R-:W-:Y:S01]  /*9c20*/  FFMA.FTZ R52, R42, R139, -R55 ;  /* 0x0000008b2a347223 */ /* 0x000fe20000010837 */
[----:B------:R-:W-:Y:S01]  /*9c30*/  IMAD.U32 R33, R48, 0x10000, RZ ;  /* 0x0001000030217824 */ /* 0x000fe200078e00ff */
[----:B------:R-:W-:Y:S01]  /*9c40*/  LOP3.LUT R43, R15, 0xffff0000, RZ, 0xc0, !PT ;  /* 0xffff00000f2b7812 */ /* 0x000fe200078ec0ff */
[C---:B------:R-:W-:Y:S01]  /*9c50*/  FMUL.FTZ R42, R35.reuse, R46 ;  /* 0x0000002e232a7220 */ /* 0x040fe20000410000 */
[-C--:B------:R-:W-:Y:S01]  /*9c60*/  FMUL.FTZ R50, R35, R138.reuse ;  /* 0x0000008a23327220 */ /* 0x080fe20000410000 */
[----:B------:R-:W-:Y:S01]  /*9c70*/  LOP3.LUT R32, R32, 0xffff0000, RZ, 0xc0, !PT ;  /* 0xffff000020207812 */ /* 0x000fe200078ec0ff */
[----:B------:R-:W-:Y:S01]  /*9c80*/  FMUL.FTZ R35, R44, R41 ;  /* 0x000000292c237220 */ /* 0x000fe20000410000 */
[----:B------:R-:W-:Y:S01]  /*9c90*/  LOP3.LUT R144, R144, 0xffff0000, RZ, 0xc0, !PT ;  /* 0xffff000090907812 */ /* 0x000fe200078ec0ff */
[-C--:B------:R-:W-:Y:S01]  /*9ca0*/  FMUL.FTZ R44, R44, R33.reuse ;  /* 0x000000212c2c7220 */ /* 0x080fe20000410000 */
[----:B------:R-:W-:Y:S01]  /*9cb0*/  LOP3.LUT R48, R48, 0xffff0000, RZ, 0xc0, !PT ;  /* 0xffff000030307812 */ /* 0x000fe200078ec0ff */
[----:B------:R-:W-:Y:S01]  /*9cc0*/  FFMA.FTZ R55, R43, R138, -R42 ;  /* 0x0000008a2b377223 */ /* 0x000fe2000001082a */
[----:B------:R-:W-:Y:S01]  /*9cd0*/  LOP3.LUT R13, R12, 0xffff0000, RZ, 0xc0, !PT ;  /* 0xffff00000c0d7812 */ /* 0x000fe200078ec0ff */
[----:B------:R-:W-:Y:S01]  /*9ce0*/  FMUL.FTZ R42, R32, R144 ;  /* 0x00000090202a7220 */ /* 0x000fe20000410000 */
[C---:B------:R-:W-:Y:S01]  /*9cf0*/  FFMA.FTZ R35, R40.reuse, R33, -R35 ;  /* 0x0000002128237223 */ /* 0x040fe20000010823 */
[----:B------:R-:W-:Y:S01]  /*9d00*/  FFMA.FTZ R44, R40, R41, R44 ;  /* 0x00000029282c7223 */ /* 0x000fe2000001002c */
[----:B------:R-:W-:-:S02]  /*9d10*/  IMAD.U32 R15, R34, 0x10000, RZ ;  /* 0x00010000220f7824 */ /* 0x000fc400078e00ff */
[-C--:B------:R-:W-:Y:S01]  /*9d20*/  FMUL.FTZ R40, R32, R48.reuse ;  /* 0x0000003020287220 */ /* 0x080fe20000410000 */
[----:B------:R-:W-:Y:S01]  /*9d30*/  IMAD.U32 R33, R53, 0x10000, RZ ;  /* 0x0001000035217824 */ /* 0x000fe200078e00ff */
[----:B------:R-:W-:Y:S01]  /*9d40*/  LOP3.LUT R34, R34, 0xffff0000, RZ, 0xc0, !PT ;  /* 0xffff000022227812 */ /* 0x000fe200078ec0ff */
[----:B------:R-:W-:Y:S01]  /*9d50*/  IMAD.U32 R32, R49, 0x10000, RZ ;  /* 0x0001000031207824 */ /* 0x000fe200078e00ff */
[----:B------:R-:W-:Y:S01]  /*9d60*/  LOP3.LUT R53, R53, 0xffff0000, RZ, 0xc0, !PT ;  /* 0xffff000035357812 */ /* 0x000fe200078ec0ff */
[----:B------:R-:W-:Y:S01]  /*9d70*/  FFMA.FTZ R42, R13, R48, -R42 ;  /* 0x000000300d2a7223 */ /* 0x000fe2000001082a */
[----:B------:R-:W-:Y:S01]  /*9d80*/  LOP3.LUT R49, R49, 0xffff0000, RZ, 0xc0, !PT ;  /* 0xffff000031317812 */ /* 0x000fe200078ec0ff */
[C---:B------:R-:W-:Y:S02]  /*9d90*/  IMAD.U32 R12, R14.reuse, 0x10000, RZ ;  /* 0x000100000e0c7824 */ /* 0x040fe400078e00ff */
[----:B------:R-:W-:Y:S01]  /*9da0*/  FFMA.FTZ R13, R13, R144, R40 ;  /* 0x000000900d0d7223 */ /* 0x000fe20000010028 */
[----:B------:R-:W-:Y:S01]  /*9db0*/  LOP3.LUT R14, R14, 0xffff0000, RZ, 0xc0, !PT ;  /* 0xffff00000e0e7812 */ /* 0x000fe200078ec0ff */
[C---:B------:R-:W-:Y:S01]  /*9dc0*/  FMUL.FTZ R41, R15.reuse, R33 ;  /* 0x000000210f297220 */ /* 0x040fe20000410000 */
[----:B------:R-:W-:Y:S01]  /*9dd0*/  FMUL.FTZ R40, R15, R32 ;  /* 0x000000200f287220 */ /* 0x000fe20000410000 */
[----:B------:R-:W-:Y:S01]  /*9de0*/  FFMA.FTZ R50, R43, R46, R50 ;  /* 0x0000002e2b327223 */ /* 0x000fe20000010032 */
[C---:B------:R-:W-:Y:S01]  /*9df0*/  FMUL.FTZ R15, R34.reuse, R53 ;  /* 0x00000035220f7220 */ /* 0x040fe20000410000 */
[----:B------:R-:W-:Y:S01]  /*9e00*/  FMUL.FTZ R34, R34, R49 ;  /* 0x0000003122227220 */ /* 0x000fe20000410000 */
[C---:B------:R-:W-:Y:S01]  /*9e10*/  FFMA.FTZ R41, R12.reuse, R32, -R41 ;  /* 0x000000200c297223 */ /* 0x040fe20000010829 */
[----:B------:R-:W-:Y:S01]  /*9e20*/  FFMA.FTZ R40, R12, R33, R40 ;  /* 0x000000210c287223 */ /* 0x000fe20000010028 */
[C---:B------:R-:W-:Y:S01]  /*9e30*/  FFMA.FTZ R12, R14.reuse, R49, -R15 ;  /* 0x000000310e0c7223 */ /* 0x040fe2000001080f */
        /* <DEDUP_REMOVED lines=10> */
[----:B------:R-:W-:-:S02]  /*9ee0*/  F2FP.BF16.F32.PACK_AB R33, R51, R56 ;  /* 0x000000383321723e */ /* 0x000fc400000010ff */
[----:B------:R-:W-:-:S07]  /*9ef0*/  F2FP.BF16.F32.PACK_AB R34, R53, R40 ;  /* 0x000000283522723e */ /* 0x000fce00000010ff */
.L_x_546:
[----:B------:R-:W-:Y:S05]  /*9f00*/  BSYNC B1 ;  /* 0x0000000000017941 */ /* 0x000fea0003800000 */
.L_x_545:
[----:B0-----:R0:W-:Y:S01]  /*9f10*/  ST.E.128 desc[UR56][R38.64], R12 ;  /* 0x0000000c26007985 */ /* 0x0011e2000c101d38 */
[----:B------:R-:W-:-:S13]  /*9f20*/  ISETP.GE.AND P3, PT, R11, R130, PT ;  /* 0x000000820b00720c */ /* 0x000fda0003f66270 */
[----:B------:R-:W-:Y:S05]  /*9f30*/  @P3 BRA `(.L_x_493) ;  /* 0x0000000400e03947 */ /* 0x000fea0003800000 */
[----:B------:R-:W-:-:S05]  /*9f40*/  IMAD.WIDE R36, R11, 0x2, R36 ;  /* 0x000000020b247825 */ /* 0x000fca00078e0224 */
[----:B---3--:R3:W-:Y:S01]  /*9f50*/  ST.E.128 desc[UR56][R36.64], R32 ;  /* 0x0000002024007985 */ /* 0x0087e2000c101d38 */
[----:B------:R-:W-:Y:S05]  /*9f60*/  BRA `(.L_x_493) ;  /* 0x0000000400d47947 */ /* 0x000fea0003800000 */
.L_x_458:
[----:B------:R-:W-:-:S06]  /*9f70*/  UISETP.NE.AND UP0, UPT, UR59, 0x3, UPT ;  /* 0x000000033b00788c */ /* 0x000fcc000bf05270 */
[----:B------:R-:W-:-:S13]  /*9f80*/  PLOP3.LUT P2, PT, PT, PT, UP0, 0x80, 0x0 ;  /* 0x000000000000781c */ /* 0x000fda0003f4f008 */
[----:B------:R-:W-:Y:S05]  /*9f90*/  @!P2 BRA `(.L_x_547) ;  /* 0x000000000004a947 */ /* 0x000fea0003800000 */
[----:B------:R-:W-:Y:S01]  /*9fa0*/  BPT.TRAP 0x1 ;  /* 0x000000040000795c */ /* 0x000fe20000300000 */
.L_x_547:
[----:B------:R-:W-:Y:S01]  /*9fb0*/  IMAD R86, R19, 0x8, R18 ;  /* 0x0000000813567824 */ /* 0x000fe200078e0212 */
[----:B------:R-:W-:Y:S01]  /*9fc0*/  SHF.L.U32 R87, R203, 0x1f, RZ ;  /* 0x0000001fcb577819 */ /* 0x000fe200000006ff */
[----:B------:R-:W-:Y:S01]  /*9fd0*/  BSSY B1, `(.L_x_548) ;  /* 0x0000004000017945 */ /* 0x000fe20003800000 */
[----:B------:R-:W-:Y:S02]  /*9fe0*/  SHF.R.S32.HI R31, RZ, 0x1f, R26 ;  /* 0x0000001fff1f7819 */ /* 0x000fe4000001141a */
[----:B------:R-:W0:Y:S02]  /*9ff0*/  SYNCS.PHASECHK.TRANS64.TRYWAIT P3, [R86+URZ+0x30890], R87 ;  /* 0x03089057560075a7 */ /* 0x000e24000806017f */
[----:B0-----:R-:W-:Y:S05]  /*a000*/  @!P3 BRA `(.L_x_549) ;  /* 0x000001640020b947 */ /* 0x001fea0003800000 */
.L_x_806:
[----:B------:R-:W-:Y:S05]  /*a010*/  BSYNC B1 ;  /* 0x0000000000017941 */ /* 0x000fea0003800000 */
.L_x_548:
[----:B------:R-:W-:Y:S01]  /*a020*/  ULDC.64 UR4, c[0x0][0x300] ;  /* 0x0000c00000047ab9 */ /* 0x000fe20000000a00 */
[----:B-----5:R-:W-:Y:S01]  /*a030*/  SHF.R.S32.HI R84, RZ, 0x1f, R21 ;  /* 0x0000001fff547819 */ /* 0x020fe20000011415 */
[----:B------:R-:W-:Y:S02]  /*a040*/  IMAD R11, R31, UR4, RZ ;  /* 0x000000041f0b7c24 */ /* 0x000fe4000f8e02ff */
[----:B------:R-:W-:-:S04]  /*a050*/  IMAD.WIDE.U32 R12, R26, UR4, RZ ;  /* 0x000000041a0c7c25 */ /* 0x000fc8000f8e00ff */
[----:B------:R-:W-:Y:S01]  /*a060*/  IMAD R11, R26, UR5, R11 ;  /* 0x000000051a0b7c24 */ /* 0x000fe2000f8e020b */
[----:B------:R-:W-:Y:S01]  /*a070*/  ULDC.64 UR4, c[0x0][0x310] ;  /* 0x0000c40000047ab9 */ /* 0x000fe20000000a00 */
[----:B------:R-:W-:Y:S02]  /*a080*/  IMAD R85, R2, -0x60, R24 ;  /* 0xffffffa002557824 */ /* 0x000fe400078e0218 */
[----:B------:R-:W-:Y:S02]  /*a090*/  IMAD R14, R84, UR4, RZ ;  /* 0x00000004540e7c24 */ /* 0x000fe4000f8e02ff */
[----:B------:R-:W-:Y:S01]  /*a0a0*/  IMAD.IADD R13, R13, 0x1, R11 ;  /* 0x000000010d0d7824 */ /* 0x000fe200078e020b */
[----:B------:R-:W-:Y:S01]  /*a0b0*/  VIMNMX R85, R85, 0x60, PT ;  /* 0x0000006055557848 */ /* 0x000fe20003fe0100 */
[C---:B------:R-:W-:Y:S02]  /*a0c0*/  IMAD R11, R21.reuse, UR5, R14 ;  /* 0x00000005150b7c24 */ /* 0x040fe4000f8e020e */
[----:B------:R-:W-:Y:S01]  /*a0d0*/  IMAD.WIDE.U32 R12, R21, UR4, R12 ;  /* 0x00000004150c7c25 */ /* 0x000fe2000f8e000c */
[----:B------:R-:W-:-:S03]  /*a0e0*/  ULDC.64 UR4, c[0x0][0x308] ;  /* 0x0000c20000047ab9 */ /* 0x000fc60000000a00 */
[----:B------:R-:W-:Y:S02]  /*a0f0*/  IMAD R15, R0, UR4, RZ ;  /* 0x00000004000f7c24 */ /* 0x000fe4000f8e02ff */
[----:B------:R-:W-:Y:S02]  /*a100*/  IMAD.IADD R13, R13, 0x1, R11 ;  /* 0x000000010d0d7824 */ /* 0x000fe400078e020b */
[C---:B------:R-:W-:Y:S02]  /*a110*/  IMAD R15, R30.reuse, UR5, R15 ;  /* 0x000000051e0f7c24 */ /* 0x040fe4000f8e020f */
[----:B------:R-:W-:Y:S01]  /*a120*/  IMAD.WIDE.U32 R12, R30, UR4, R12 ;  /* 0x000000041e0c7c25 */ /* 0x000fe2000f8e000c */
[----:B------:R-:W-:-:S03]  /*a130*/  ULDC.64 UR4, c[0x0][0x2e8] ;  /* 0x0000ba0000047ab9 */ /* 0x000fc60000000a00 */
[----:B------:R-:W-:Y:S01]  /*a140*/  IMAD.IADD R15, R13, 0x1, R15 ;  /* 0x000000010d0f7824 */ /* 0x000fe200078e020f */
[C---:B------:R-:W-:Y:S01]  /*a150*/  LEA R40, P3, R12.reuse, UR4, 0x1 ;  /* 0x000000040c287c11 */ /* 0x040fe2000f8608ff */
[----:B------:R-:W-:Y:S01]  /*a160*/  IMAD.IADD R42, R85, 0x1, -R202 ;  /* 0x00000001552a7824 */ /* 0x000fe200078e0aca */
[----:B------:R-:W-:Y:S02]  /*a170*/  UMOV UR4, 0xffffffff ;  /* 0xffffffff00047882 */ /* 0x000fe40000000000 */
[----:B------:R-:W-:Y:S02]  /*a180*/  LEA.HI.X R41, R12, UR5, R15, 0x1, P3 ;  /* 0x000000050c297c11 */ /* 0x000fe400098f0c0f */
[----:B------:R-:W-:Y:S01]  /*a190*/  ISETP.GE.AND P3, PT, R42, 0x1, PT ;  /* 0x000000012a00780c */ /* 0x000fe20003f66270 */
[----:B------:R-:W-:-:S12]  /*a1a0*/  BRA.DIV UR4, `(.L_x_550) ;  /* 0x0000016204cc7947 */ /* 0x000fd8000b800000 */
[----:B------:R1:W2:Y:S04]  /*a1b0*/  SHFL.IDX PT, R39, R41, RZ, 0x1c1f ;  /* 0x001c1fff29277589 */ /* 0x0002a800000e0000 */
[----:B------:R1:W3:Y:S02]  /*a1c0*/  SHFL.IDX PT, R38, R40, RZ, 0x1c1f ;  /* 0x001c1fff28267589 */ /* 0x0002e400000e0000 */
.L_x_810:
[----:B------:R-:W-:Y:S04]  /*a1d0*/  BSSY B1, `(.L_x_551) ;  /* 0x0000025000017945 */ /* 0x000fe80003800000 */
[----:B------:R-:W-:Y:S05]  /*a1e0*/  @!P3 BRA `(.L_x_552) ;  /* 0x00000000008cb947 */ /* 0x000fea0003800000 */
[----:B------:R-:W-:Y:S02]  /*a1f0*/  ULDC UR4, c[0x0][0x2f4] ;  /* 0x0000bd0000047ab9 */ /* 0x000fe40000000800 */
[----:B------:R-:W-:Y:S02]  /*a200*/  ISETP.GE.AND P5, PT, R16, UR4, PT ;  /* 0x0000000410007c0c */ /* 0x000fe4000bfa6270 */
[----:B------:R-:W-:-:S11]  /*a210*/  ISETP.GE.AND P4, PT, R23, UR4, PT ;  /* 0x0000000417007c0c */ /* 0x000fd6000bf86270 */
[----:B------:R-:W4:Y:S01]  /*a220*/  @!P5 LDS.128 R12, [R27+0x1e000] ;  /* 0x01e000001b0cd984 */ /* 0x000f220000000c00 */
[----:B---3--:R-:W-:-:S04]  /*a230*/  @!P5 LEA R36, P3, R16, R38, 0x1 ;  /* 0x000000261024d211 */ /* 0x008fc800078608ff */
[----:B--2---:R-:W-:Y:S02]  /*a240*/  @!P5 LEA.HI.X R37, R16, R39, R17, 0x1, P3 ;  /* 0x000000271025d211 */ /* 0x004fe400018f0c11 */
[----:B------:R-:W-:-:S04]  /*a250*/  @!P4 LEA R34, P3, R23, R38, 0x1 ;  /* 0x000000261722c211 */ /* 0x000fc800078608ff */
[----:B------:R-:W-:Y:S02]  /*a260*/  @!P4 LEA.HI.X R35, R23, R39, R201, 0x1, P3 ;  /* 0x000000271723c211 */ /* 0x000fe400018f0cc9 */
[----:B------:R-:W-:-:S13]  /*a270*/  ISETP.GE.AND P3, PT, R22, UR4, PT ;  /* 0x0000000416007c0c */ /* 0x000fda000bf66270 */
[----:B------:R-:W-:-:S04]  /*a280*/  @!P3 LEA R32, P6, R22, R38, 0x1 ;  /* 0x000000261620b211 */ /* 0x000fc800078c08ff */
[----:B------:R-:W-:Y:S01]  /*a290*/  @!P3 LEA.HI.X R33, R22, R39, R200, 0x1, P6 ;  /* 0x000000271621b211 */ /* 0x000fe200030f0cc8 */
[----:B----4-:R2:W-:Y:S01]  /*a2a0*/  @!P5 ST.E.128 desc[UR56][R36.64], R12 ;  /* 0x0000000c2400d985 */ /* 0x0105e2000c101d38 */
[----:B------:R-:W-:-:S13]  /*a2b0*/  ISETP.GE.AND P5, PT, R194, UR4, PT ;  /* 0x00000004c2007c0c */ /* 0x000fda000bfa6270 */
[----:B------:R-:W3:Y:S01]  /*a2c0*/  @!P5 LDS.128 R12, [R28+0x1e000] ;  /* 0x01e000001c0cd984 */ /* 0x000ee20000000c00 */
[----:B------:R-:W-:Y:S02]  /*a2d0*/  @!P5 IMAD.SHL.U32 R11, R195, 0x8, RZ ;  /* 0x00000008c30bd824 */ /* 0x000fe400078e00ff */
[----:B--2---:R-:W-:Y:S02]  /*a2e0*/  @!P5 IMAD.MOV.U32 R36, RZ, RZ, R38 ;  /* 0x000000ffff24d224 */ /* 0x004fe400078e0026 */
[----:B------:R-:W-:Y:S02]  /*a2f0*/  @!P5 IMAD.MOV.U32 R37, RZ, RZ, R39 ;  /* 0x000000ffff25d224 */ /* 0x000fe400078e0027 */
[----:B------:R-:W-:-:S05]  /*a300*/  @!P5 IMAD.WIDE R36, R11, 0x2, R36 ;  /* 0x000000020b24d825 */ /* 0x000fca00078e0224 */
[----:B---3--:R2:W-:Y:S01]  /*a310*/  @!P5 ST.E.128 desc[UR56][R36.64], R12 ;  /* 0x0000000c2400d985 */ /* 0x0085e2000c101d38 */
[----:B------:R-:W-:-:S13]  /*a320*/  ISETP.GE.AND P5, PT, R193, UR4, PT ;  /* 0x00000004c1007c0c */ /* 0x000fda000bfa6270 */
[----:B------:R-:W3:Y:S01]  /*a330*/  @!P5 LDS.128 R12, [R27+0x21000] ;  /* 0x021000001b0cd984 */ /* 0x000ee20000000c00 */
[----:B------:R-:W-:Y:S01]  /*a340*/  @!P5 SHF.L.U32 R11, R198, 0x3, RZ ;  /* 0x00000003c60bd819 */ /* 0x000fe200000006ff */
[----:B--2---:R-:W-:Y:S02]  /*a350*/  @!P5 IMAD.MOV.U32 R36, RZ, RZ, R38 ;  /* 0x000000ffff24d224 */ /* 0x004fe400078e0026 */
[----:B------:R-:W-:Y:S02]  /*a360*/  @!P5 IMAD.MOV.U32 R37, RZ, RZ, R39 ;  /* 0x000000ffff25d224 */ /* 0x000fe400078e0027 */
[----:B------:R-:W-:-:S05]  /*a370*/  @!P5 IMAD.WIDE R36, R11, 0x2, R36 ;  /* 0x000000020b24d825 */ /* 0x000fca00078e0224 */
[----:B---3--:R2:W-:Y:S01]  /*a380*/  @!P5 ST.E.128 desc[UR56][R36.64], R12 ;  /* 0x0000000c2400d985 */ /* 0x0085e2000c101d38 */
[----:B------:R-:W-:-:S03]  /*a390*/  ISETP.GE.AND P5, PT, R192, UR4, PT ;  /* 0x00000004c0007c0c */ /* 0x000fc6000bfa6270 */
[----:B------:R-:W3:Y:S10]  /*a3a0*/  @!P4 LDS.128 R12, [R28+0x21000] ;  /* 0x021000001c0cc984 */ /* 0x000ef40000000c00 */
[----:B--2---:R-:W-:-:S04]  /*a3b0*/  @!P5 LEA R36, P6, R192, R38, 0x1 ;  /* 0x00000026c024d211 */ /* 0x004fc800078c08ff */
[----:B------:R-:W-:Y:S01]  /*a3c0*/  @!P5 LEA.HI.X R37, R192, R39, R199, 0x1, P6 ;  /* 0x00000027c025d211 */ /* 0x000fe200030f0cc7 */
[----:B---3--:R-:W-:Y:S04]  /*a3d0*/  @!P4 ST.E.128 desc[UR56][R34.64], R12 ;  /* 0x0000000c2200c985 */ /* 0x008fe8000c101d38 */
[----:B------:R-:W2:Y:S04]  /*a3e0*/  @!P3 LDS.128 R12, [R27+0x24000] ;  /* 0x024000001b0cb984 */ /* 0x000ea80000000c00 */
[----:B--2---:R-:W-:Y:S04]  /*a3f0*/  @!P3 ST.E.128 desc[UR56][R32.64], R12 ;  /* 0x0000000c2000b985 */ /* 0x004fe8000c101d38 */
[----:B------:R-:W2:Y:S04]  /*a400*/  @!P5 LDS.128 R12, [R28+0x24000] ;  /* 0x024000001c0cd984 */ /* 0x000ea80000000c00 */
[----:B--2---:R4:W-:Y:S02]  /*a410*/  @!P5 ST.E.128 desc[UR56][R36.64], R12 ;  /* 0x0000000c2400d985 */ /* 0x0049e4000c101d38 */
.L_x_552:
[----:B------:R-:W-:Y:S05]  /*a420*/  BSYNC B1 ;  /* 0x0000000000017941 */ /* 0x000fea0003800000 */
.L_x_551:
[----:B------:R-:W-:-:S03]  /*a430*/  UMOV UR4, 0xffffffff ;  /* 0xffffffff00047882 */ /* 0x000fc60000000000 */
[----:B------:R-:W-:Y:S05]  /*a440*/  BRA.DIV UR4, `(.L_x_553) ;  /* 0x0000016204707947 */ /* 0x000fea000b800000 */
[----:B--2---:R2:W0:Y:S04]  /*a450*/  SHFL.IDX PT, R39, R41, 0x1, 0x1c1f ;  /* 0x003c1f0029277f89 */ /* 0x00442800000e0000 */
[----:B---3--:R2:W3:Y:S02]  /*a460*/  SHFL.IDX PT, R38, R40, 0x1, 0x1c1f ;  /* 0x003c1f0028267f89 */ /* 0x0084e400000e0000 */
.L_x_814:
[----:B------:R-:W-:-:S13]  /*a470*/  ISETP.GE.AND P3, PT, R42, 0x41, PT ;  /* 0x000000412a00780c */ /* 0x000fda0003f66270 */
[----:B------:R-:W-:Y:S05]  /*a480*/  @!P3 BRA `(.L_x_493) ;  /* 0x00000000008cb947 */ /* 0x000fea0003800000 */
[----:B------:R-:W-:Y:S02]  /*a490*/  ULDC UR4, c[0x0][0x2f4] ;  /* 0x0000bd0000047ab9 */ /* 0x000fe40000000800 */
[----:B------:R-:W-:Y:S02]  /*a4a0*/  ISETP.GE.AND P5, PT, R16, UR4, PT ;  /* 0x0000000410007c0c */ /* 0x000fe4000bfa6270 */
[----:B------:R-:W-:-:S11]  /*a4b0*/  ISETP.GE.AND P4, PT, R23, UR4, PT ;  /* 0x0000000417007c0c */ /* 0x000fd6000bf86270 */
[----:B----4-:R-:W4:Y:S01]  /*a4c0*/  @!P5 LDS.128 R12, [R27+0x20000] ;  /* 0x020000001b0cd984 */ /* 0x010f220000000c00 */
[----:B---3--:R-:W-:-:S04]  /*a4d0*/  @!P5 LEA R36, P3, R16, R38, 0x1 ;  /* 0x000000261024d211 */ /* 0x008fc800078608ff */
[----:B0-----:R-:W-:Y:S02]  /*a4e0*/  @!P5 LEA.HI.X R37, R16, R39, R17, 0x1, P3 ;  /* 0x000000271025d211 */ /* 0x001fe400018f0c11 */
        /* <DEDUP_REMOVED lines=9> */
[----:B0-----:R-:W-:Y:S02]  /*a580*/  @!P5 IMAD.MOV.U32 R36, RZ, RZ, R38 ;  /* 0x000000ffff24d224 */ /* 0x001fe400078e0026 */
[----:B------:R-:W-:Y:S02]  /*a590*/  @!P5 IMAD.MOV.U32 R37, RZ, RZ, R39 ;  /* 0x000000ffff25d224 */ /* 0x000fe400078e0027 */
[----:B------:R-:W-:-:S05]  /*a5a0*/  @!P5 IMAD.WIDE R36, R11, 0x2, R36 ;  /* 0x000000020b24d825 */ /* 0x000fca00078e0224 */
[----:B---3--:R0:W-:Y:S01]  /*a5b0*/  @!P5 ST.E.128 desc[UR56][R36.64], R12 ;  /* 0x0000000c2400d985 */ /* 0x0081e2000c101d38 */
[----:B------:R-:W-:-:S13]  /*a5c0*/  ISETP.GE.AND P5, PT, R193, UR4, PT ;  /* 0x00000004c1007c0c */ /* 0x000fda000bfa6270 */
[----:B------:R-:W3:Y:S01]  /*a5d0*/  @!P5 LDS.128 R12, [R27+0x23000] ;  /* 0x023000001b0cd984 */ /* 0x000ee20000000c00 */
[----:B------:R-:W-:Y:S02]  /*a5e0*/  @!P5 IMAD.SHL.U32 R11, R198, 0x8, RZ ;  /* 0x00000008c60bd824 */ /* 0x000fe400078e00ff */
[----:B0-----:R-:W-:Y:S02]  /*a5f0*/  @!P5 IMAD.MOV.U32 R36, RZ, RZ, R38 ;  /* 0x000000ffff24d224 */ /* 0x001fe400078e0026 */
[----:B------:R-:W-:Y:S02]  /*a600*/  @!P5 IMAD.MOV.U32 R37, RZ, RZ, R39 ;  /* 0x000000ffff25d224 */ /* 0x000fe400078e0027 */
[----:B------:R-:W-:-:S05]  /*a610*/  @!P5 IMAD.WIDE R36, R11, 0x2, R36 ;  /* 0x000000020b24d825 */ /* 0x000fca00078e0224 */
[----:B---3--:R0:W-:Y:S01]  /*a620*/  @!P5 ST.E.128 desc[UR56][R36.64], R12 ;  /* 0x0000000c2400d985 */ /* 0x0081e2000c101d38 */
[----:B------:R-:W-:-:S03]  /*a630*/  ISETP.GE.AND P5, PT, R192, UR4, PT ;  /* 0x00000004c0007c0c */ /* 0x000fc6000bfa6270 */
[----:B------:R-:W3:Y:S10]  /*a640*/  @!P4 LDS.128 R12, [R28+0x23000] ;  /* 0x023000001c0cc984 */ /* 0x000ef40000000c00 */
[----:B0-----:R-:W-:-:S04]  /*a650*/  @!P5 LEA R36, P6, R192, R38, 0x1 ;  /* 0x00000026c024d211 */ /* 0x001fc800078c08ff */
[----:B------:R-:W-:Y:S01]  /*a660*/  @!P5 LEA.HI.X R37, R192, R39, R199, 0x1, P6 ;  /* 0x00000027c025d211 */ /* 0x000fe200030f0cc7 */
[----:B---3--:R-:W-:Y:S04]  /*a670*/  @!P4 ST.E.128 desc[UR56][R34.64], R12 ;  /* 0x0000000c2200c985 */ /* 0x008fe8000c101d38 */
[----:B------:R-:W0:Y:S04]  /*a680*/  @!P3 LDS.128 R12, [R27+0x26000] ;  /* 0x026000001b0cb984 */ /* 0x000e280000000c00 */
[----:B0-----:R-:W-:Y:S04]  /*a690*/  @!P3 ST.E.128 desc[UR56][R32.64], R12 ;  /* 0x0000000c2000b985 */ /* 0x001fe8000c101d38 */
[----:B------:R-:W0:Y:S04]  /*a6a0*/  @!P5 LDS.128 R12, [R28+0x26000] ;  /* 0x026000001c0cd984 */ /* 0x000e280000000c00 */
[----:B0-----:R0:W-:Y:S02]  /*a6b0*/  @!P5 ST.E.128 desc[UR56][R36.64], R12 ;  /* 0x0000000c2400d985 */ /* 0x0011e4000c101d38 */
.L_x_493:
[----:B------:R-:W-:Y:S05]  /*a6c0*/  BSYNC B0 ;  /* 0x0000000000007941 */ /* 0x000fea0003800000 */
.L_x_457:
[----:B0--3--:R-:W0:Y:S01]  /*a6d0*/  S2R R11, SR_TID.X ;  /* 0x00000000000b7919 */ /* 0x009e220000002100 */
[----:B------:R-:W-:Y:S01]  /*a6e0*/  @!PT LDS RZ, [RZ] ;  /* 0x00000000fffff984 */ /* 0x000fe20000000800 */
[----:B------:R-:W-:Y:S01]  /*a6f0*/  @!PT LDS RZ, [RZ] ;  /* 0x00000000fffff984 */ /* 0x000fe20000000800 */
[----:B------:R-:W-:Y:S01]  /*a700*/  @!PT LDS RZ, [RZ] ;  /* 0x00000000fffff984 */ /* 0x000fe20000000800 */
[----:B------:R-:W-:Y:S01]  /*a710*/  @!PT LDS RZ, [RZ] ;  /* 0x00000000fffff984 */ /* 0x000fe20000000800 */
[----:B------:R3:W-:Y:S06]  /*a720*/  MEMBAR.ALL.CTA ;  /* 0x0000000000007992 */ /* 0x0007ec0000008000 */
[----:B---3--:R-:W3:Y:S01]  /*a730*/  FENCE.VIEW.ASYNC.S ;  /* 0x00000000000073c6 */ /* 0x008ee20000000000 */
[----:B------:R-:W-:Y:S05]  /*a740*/  WARPSYNC.ALL ;  /* 0x0000000000007948 */ /* 0x000fea0003800000 */
[----:B------:R-:W-:Y:S01]  /*a750*/  BSSY B0, `(.L_x_554) ;  /* 0x0000009000007945 */ /* 0x000fe20003800000 */
[----:B0-----:R-:W-:Y:S01]  /*a760*/  LOP3.LUT R11, R11, 0x7f, RZ, 0xc0, !PT ;  /* 0x0000007f0b0b7812 */ /* 0x001fe200078ec0ff */
[----:B---3--:R0:W-:Y:S03]  /*a770*/  BAR.SYNC.DEFER_BLOCKING R137, 0x80 ;  /* 0x000200890000751d */ /* 0x0081e60000010000 */
[----:B------:R-:W-:-:S13]  /*a780*/  ISETP.NE.AND P3, PT, R11, RZ, PT ;  /* 0x000000ff0b00720c */ /* 0x000fda0003f65270 */
[----:B------:R-:W-:-:S05]  /*a790*/  @!P3 VIADD R11, R86, 0x308a0 ;  /* 0x000308a0560bb836 */ /* 0x000fca0000000000 */
[----:B------:R-:W-:-:S04]  /*a7a0*/  @!P3 PRMT R11, RZ, 0x654, R11 ;  /* 0x00000654ff0bb816 */ /* 0x000fc8000000000b */
[----:B------:R0:W-:Y:S01]  /*a7b0*/  @!P3 SYNCS.ARRIVE.TRANS64.RED.A1T0 RZ, [R11+URZ], RZ ;  /* 0x000000ff0bffb9a7 */ /* 0x0001e2000810043f */
[----:B------:R-:W-:Y:S05]  /*a7c0*/  @!P2 BRA `(.L_x_555) ;  /* 0x000000000004a947 */ /* 0x000fea0003800000 */
[----:B------:R-:W-:Y:S01]  /*a7d0*/  BPT.TRAP 0x1 ;  /* 0x000000040000795c */ /* 0x000fe20000300000 */
.L_x_555:
[----:B------:R-:W-:Y:S05]  /*a7e0*/  BSYNC B0 ;  /* 0x0000000000007941 */ /* 0x000fea0003800000 */
.L_x_554:
[----:B------:R-:W3:Y:S01]  /*a7f0*/  SYNCS.PHASECHK.TRANS64.TRYWAIT P2, [R86+URZ+0x308b0], R87 ;  /* 0x0308b057560075a7 */ /* 0x000ee2000804017f */
[----:B------:R-:W-:Y:S01]  /*a800*/  ULDC UR58, c[0x0][0x2f4] ;  /* 0x0000bd00003a7ab9 */ /* 0x000fe20000000800 */
[----:B------:R-:W-:Y:S04]  /*a810*/  BSSY B0, `(.L_x_556) ;  /* 0x0000002000007945 */ /* 0x000fe80003800000 */
[----:B---3--:R-:W-:Y:S05]  /*a820*/  @!P2 BRA `(.L_x_557) ;  /* 0x0000015c00c4a947 */ /* 0x008fea0003800000 */
.L_x_815:
[----:B------:R-:W-:Y:S05]  /*a830*/  BSYNC B0 ;  /* 0x0000000000007941 */ /* 0x000fea0003800000 */
.L_x_556:
[----:B------:R-:W-:Y:S01]  /*a840*/  ULDC.64 UR4, c[0x0][0x328] ;  /* 0x0000ca0000047ab9 */ /* 0x000fe20000000a00 */
[----:B------:R-:W-:Y:S01]  /*a850*/  IMAD.IADD R85, R85, 0x1, -R202 ;  /* 0x0000000155557824 */ /* 0x000fe200078e0aca */
[----:B------:R-:W-:Y:S01]  /*a860*/  BSSY B0, `(.L_x_558) ;  /* 0x0000036000007945 */ /* 0x000fe20003800000 */
[----:B------:R-:W-:Y:S02]  /*a870*/  IMAD R31, R31, UR4, RZ ;  /* 0x000000041f1f7c24 */ /* 0x000fe4000f8e02ff */
[----:B----4-:R-:W-:-:S04]  /*a880*/  IMAD.WIDE.U32 R12, R26, UR4, RZ ;  /* 0x000000041a0c7c25 */ /* 0x010fc8000f8e00ff */
[----:B------:R-:W-:Y:S01]  /*a890*/  IMAD R31, R26, UR5, R31 ;  /* 0x000000051a1f7c24 */ /* 0x000fe2000f8e021f */
[----:B------:R-:W-:Y:S02]  /*a8a0*/  ULDC.64 UR4, c[0x0][0x338] ;  /* 0x0000ce0000047ab9 */ /* 0x000fe40000000a00 */
[----:B------:R-:W-:Y:S02]  /*a8b0*/  IMAD R84, R84, UR4, RZ ;  /* 0x0000000454547c24 */ /* 0x000fe4000f8e02ff */
[----:B------:R-:W-:Y:S02]  /*a8c0*/  IMAD.IADD R13, R13, 0x1, R31 ;  /* 0x000000010d0d7824 */ /* 0x000fe400078e021f */
[C---:B0-----:R-:W-:Y:S02]  /*a8d0*/  IMAD R11, R21.reuse, UR5, R84 ;  /* 0x00000005150b7c24 */ /* 0x041fe4000f8e0254 */
        /* <DEDUP_REMOVED lines=8> */
[----:B------:R-:W-:-:S04]  /*a960*/  LEA R21, P2, R12, UR4, 0x1 ;  /* 0x000000040c157c11 */ /* 0x000fc8000f8408ff */
[----:B------:R-:W-:Y:S01]  /*a970*/  LEA.HI.X R11, R12, UR5, R11, 0x1, P2 ;  /* 0x000000050c0b7c11 */ /* 0x000fe200090f0c0b */
[----:B------:R0:W4:Y:S01]  /*a980*/  SHFL.IDX PT, R36, R21, RZ, 0x1c1f ;  /* 0x001c1fff15247589 */ /* 0x00012200000e0000 */
[----:B------:R-:W-:-:S03]  /*a990*/  ISETP.GE.AND P2, PT, R85, 0x1, PT ;  /* 0x000000015500780c */ /* 0x000fc60003f46270 */
[----:B------:R0:W0:Y:S10]  /*a9a0*/  SHFL.IDX PT, R37, R11, RZ, 0x1c1f ;  /* 0x001c1fff0b257589 */ /* 0x00003400000e0000 */
[----:B------:R-:W-:Y:S05]  /*a9b0*/  @!P2 BRA `(.L_x_559) ;  /* 0x000000000080a947 */ /* 0x000fea0003800000 */
[----:B------:R-:W-:Y:S02]  /*a9c0*/  ISETP.GE.AND P5, PT, R16, UR58, PT ;  /* 0x0000003a10007c0c */ /* 0x000fe4000bfa6270 */
[----:B------:R-:W-:-:S11]  /*a9d0*/  ISETP.GE.AND P4, PT, R23, UR58, PT ;  /* 0x0000003a17007c0c */ /* 0x000fd6000bf86270 */
[----:B------:R-:W5:Y:S01]  /*a9e0*/  @!P5 LDS.128 R12, [R27] ;  /* 0x000000001b0cd984 */ /* 0x000f620000000c00 */
[----:B----4-:R-:W-:-:S04]  /*a9f0*/  @!P5 LEA R38, P2, R16, R36, 0x1 ;  /* 0x000000241026d211 */ /* 0x010fc800078408ff */
[----:B0-----:R-:W-:Y:S02]  /*aa00*/  @!P5 LEA.HI.X R39, R16, R37, R17, 0x1, P2 ;  /* 0x000000251027d211 */ /* 0x001fe400010f0c11 */
[----:B------:R-:W-:-:S04]  /*aa10*/  @!P4 LEA R34, P2, R23, R36, 0x1 ;  /* 0x000000241722c211 */ /* 0x000fc800078408ff */
[----:B------:R-:W-:Y:S02]  /*aa20*/  @!P4 LEA.HI.X R35, R23, R37, R201, 0x1, P2 ;  /* 0x000000251723c211 */ /* 0x000fe400010f0cc9 */
[----:B------:R-:W-:-:S13]  /*aa30*/  ISETP.GE.AND P2, PT, R22, UR58, PT ;  /* 0x0000003a16007c0c */ /* 0x000fda000bf46270 */
[----:B------:R-:W-:-:S04]  /*aa40*/  @!P2 LEA R32, P6, R22, R36, 0x1 ;  /* 0x000000241620a211 */ /* 0x000fc800078c08ff */
[----:B------:R-:W-:Y:S01]  /*aa50*/  @!P2 LEA.HI.X R33, R22, R37, R200, 0x1, P6 ;  /* 0x000000251621a211 */ /* 0x000fe200030f0cc8 */
[----:B-----5:R0:W-:Y:S01]  /*aa60*/  @!P5 ST.E.128 desc[UR56][R38.64], R12 ;  /* 0x0000000c2600d985 */ /* 0x0201e2000c101d38 */
[----:B------:R-:W-:-:S13]  /*aa70*/  ISETP.GE.AND P5, PT, R194, UR58, PT ;  /* 0x0000003ac2007c0c */ /* 0x000fda000bfa6270 */
[----:B------:R-:W4:Y:S01]  /*aa80*/  @!P5 LDS.128 R12, [R28] ;  /* 0x000000001c0cd984 */ /* 0x000f220000000c00 */
[----:B------:R-:W-:-:S04]  /*aa90*/  @!P5 IMAD.SHL.U32 R31, R195, 0x8, RZ ;  /* 0x00000008c31fd824 */ /* 0x000fc800078e00ff */
[----:B0-----:R-:W-:-:S05]  /*aaa0*/  @!P5 IMAD.WIDE R38, R31, 0x2, R36 ;  /* 0x000000021f26d825 */ /* 0x001fca00078e0224 */
[----:B----4-:R0:W-:Y:S01]  /*aab0*/  @!P5 ST.E.128 desc[UR56][R38.64], R12 ;  /* 0x0000000c2600d985 */ /* 0x0101e2000c101d38 */
[----:B------:R-:W-:-:S13]  /*aac0*/  ISETP.GE.AND P5, PT, R193, UR58, PT ;  /* 0x0000003ac1007c0c */ /* 0x000fda000bfa6270 */
[----:B------:R-:W4:Y:S01]  /*aad0*/  @!P5 LDS.128 R12, [R27+0x3000] ;  /* 0x003000001b0cd984 */ /* 0x000f220000000c00 */
[----:B------:R-:W-:Y:S01]  /*aae0*/  @!P5 IMAD.SHL.U32 R31, R198, 0x8, RZ ;  /* 0x00000008c61fd824 */ /* 0x000fe200078e00ff */
[----:B0-----:R-:W-:Y:S01]  /*aaf0*/  @!P5 MOV R38, R36 ;  /* 0x000000240026d202 */ /* 0x001fe20000000f00 */
[----:B------:R-:W-:-:S04]  /*ab00*/  @!P5 IMAD.MOV.U32 R39, RZ, RZ, R37 ;  /* 0x000000ffff27d224 */ /* 0x000fc800078e0025 */
[----:B------:R-:W-:-:S05]  /*ab10*/  @!P5 IMAD.WIDE R38, R31, 0x2, R38 ;  /* 0x000000021f26d825 */ /* 0x000fca00078e0226 */
[----:B----4-:R-:W-:Y:S01]  /*ab20*/  @!P5 ST.E.128 desc[UR56][R38.64], R12 ;  /* 0x0000000c2600d985 */ /* 0x010fe2000c101d38 */
[----:B------:R-:W-:-:S03]  /*ab30*/  ISETP.GE.AND P5, PT, R192, UR58, PT ;  /* 0x0000003ac0007c0c */ /* 0x000fc6000bfa6270 */
[----:B------:R-:W0:Y:S10]  /*ab40*/  @!P4 LDS.128 R12, [R28+0x3000] ;  /* 0x003000001c0cc984 */ /* 0x000e340000000c00 */
[----:B------:R-:W-:-:S04]  /*ab50*/  @!P5 LEA R36, P6, R192, R36, 0x1 ;  /* 0x00000024c024d211 */ /* 0x000fc800078c08ff */
[----:B------:R-:W-:Y:S01]  /*ab60*/  @!P5 LEA.HI.X R37, R192, R37, R199, 0x1, P6 ;  /* 0x00000025c025d211 */ /* 0x000fe200030f0cc7 */
[----:B0-----:R-:W-:Y:S04]  /*ab70*/  @!P4 ST.E.128 desc[UR56][R34.64], R12 ;  /* 0x0000000c2200c985 */ /* 0x001fe8000c101d38 */
[----:B------:R-:W0:Y:S04]  /*ab80*/  @!P2 LDS.128 R12, [R27+0x6000] ;  /* 0x006000001b0ca984 */ /* 0x000e280000000c00 */
[----:B0-----:R-:W-:Y:S04]  /*ab90*/  @!P2 ST.E.128 desc[UR56][R32.64], R12 ;  /* 0x0000000c2000a985 */ /* 0x001fe8000c101d38 */
[----:B------:R-:W0:Y:S04]  /*aba0*/  @!P5 LDS.128 R12, [R28+0x6000] ;  /* 0x006000001c0cd984 */ /* 0x000e280000000c00 */
[----:B0-----:R0:W-:Y:S02]  /*abb0*/  @!P5 ST.E.128 desc[UR56][R36.64], R12 ;  /* 0x0000000c2400d985 */ /* 0x0011e4000c101d38 */
.L_x_559:
[----:B------:R-:W-:Y:S05]  /*abc0*/  BSYNC B0 ;  /* 0x0000000000007941 */ /* 0x000fea0003800000 */
.L_x_558:
[----:B------:R-:W-:Y:S01]  /*abd0*/  ISETP.GE.AND P2, PT, R85, 0x41, PT ;  /* 0x000000415500780c */ /* 0x000fe20003f46270 */
[----:B0-----:R0:W0:Y:S01]  /*abe0*/  SHFL.IDX PT, R37, R11, 0x1, 0x1c1f ;  /* 0x003c1f000b257f89 */ /* 0x00102200000e0000 */
[----:B------:R-:W-:Y:S03]  /*abf0*/  BSSY B0, `(.L_x_560) ;  /* 0x0000023000007945 */ /* 0x000fe60003800000 */
[----:B----4-:R4:W0:Y:S08]  /*ac00*/  SHFL.IDX PT, R36, R21, 0x1, 0x1c1f ;  /* 0x003c1f0015247f89 */ /* 0x01083000000e0000 */
[----:B----4-:R-:W-:Y:S05]  /*ac10*/  @!P2 BRA `(.L_x_561) ;  /* 0x000000000080a947 */ /* 0x010fea0003800000 */
[----:B------:R-:W-:Y:S02]  /*ac20*/  ISETP.GE.AND P5, PT, R16, UR58, PT ;  /* 0x0000003a10007c0c */ /* 0x000fe4000bfa6270 */
[----:B------:R-:W-:-:S11]  /*ac30*/  ISETP.GE.AND P4, PT, R23, UR58, PT ;  /* 0x0000003a17007c0c */ /* 0x000fd6000bf86270 */
[----:B------:R-:W4:Y:S01]  /*ac40*/  @!P5 LDS.128 R12, [R27+0x2000] ;  /* 0x002000001b0cd984 */ /* 0x000f220000000c00 */
[----:B0-----:R-:W-:-:S04]  /*ac50*/  @!P5 LEA R38, P2, R16, R36, 0x1 ;  /* 0x000000241026d211 */ /* 0x001fc800078408ff */
[----:B------:R-:W-:Y:S02]  /*ac60*/  @!P5 LEA.HI.X R39, R16, R37, R17, 0x1, P2 ;  /* 0x000000251027d211 */ /* 0x000fe400010f0c11 */
[----:B------:R-:W-:-:S04]  /*ac70*/  @!P4 LEA R34, P2, R23, R36, 0x1 ;  /* 0x000000241722c211 */ /* 0x000fc800078408ff */
[----:B------:R-:W-:Y:S02]  /*ac80*/  @!P4 LEA.HI.X R35, R23, R37, R201, 0x1, P2 ;  /* 0x000000251723c211 */ /* 0x000fe400010f0cc9 */
[----:B------:R-:W-:-:S13]  /*ac90*/  ISETP.GE.AND P2, PT, R22, UR58, PT ;  /* 0x0000003a16007c0c */ /* 0x000fda000bf46270 */
[----:B------:R-:W-:-:S04]  /*aca0*/  @!P2 LEA R32, P6, R22, R36, 0x1 ;  /* 0x000000241620a211 */ /* 0x000fc800078c08ff */
[----:B------:R-:W-:Y:S01]  /*acb0*/  @!P2 LEA.HI.X R33, R22, R37, R200, 0x1, P6 ;  /* 0x000000251621a211 */ /* 0x000fe200030f0cc8 */
[----:B----4-:R0:W-:Y:S01]  /*acc0*/  @!P5 ST.E.128 desc[UR56][R38.64], R12 ;  /* 0x0000000c2600d985 */ /* 0x0101e2000c101d38 */
[----:B------:R-:W-:-:S13]  /*acd0*/  ISETP.GE.AND P5, PT, R194, UR58, PT ;  /* 0x0000003ac2007c0c */ /* 0x000fda000bfa6270 */
[----:B------:R-:W4:Y:S01]  /*ace0*/  @!P5 LDS.128 R12, [R28+0x2000] ;  /* 0x002000001c0cd984 */ /* 0x000f220000000c00 */
[----:B------:R-:W-:-:S04]  /*acf0*/  @!P5 IMAD.SHL.U32 R11, R195, 0x8, RZ ;  /* 0x00000008c30bd824 */ /* 0x000fc800078e00ff */
[----:B0-----:R-:W-:-:S05]  /*ad00*/  @!P5 IMAD.WIDE R38, R11, 0x2, R36 ;  /* 0x000000020b26d825 */ /* 0x001fca00078e0224 */
[----:B----4-:R0:W-:Y:S01]  /*ad10*/  @!P5 ST.E.128 desc[UR56][R38.64], R12 ;  /* 0x0000000c2600d985 */ /* 0x0101e2000c101d38 */
[----:B------:R-:W-:-:S13]  /*ad20*/  ISETP.GE.AND P5, PT, R193, UR58, PT ;  /* 0x0000003ac1007c0c */ /* 0x000fda000bfa6270 */
[----:B------:R-:W4:Y:S01]  /*ad30*/  @!P5 LDS.128 R12, [R27+0x5000] ;  /* 0x005000001b0cd984 */ /* 0x000f220000000c00 */
[----:B------:R-:W-:Y:S02]  /*ad40*/  @!P5 IMAD.SHL.U32 R11, R198, 0x8, RZ ;  /* 0x00000008c60bd824 */ /* 0x000fe400078e00ff */
[----:B0-----:R-:W-:Y:S02]  /*ad50*/  @!P5 IMAD.MOV.U32 R38, RZ, RZ, R36 ;  /* 0x000000ffff26d224 */ /* 0x001fe400078e0024 */
[----:B------:R-:W-:Y:S02]  /*ad60*/  @!P5 IMAD.MOV.U32 R39, RZ, RZ, R37 ;  /* 0x000000ffff27d224 */ /* 0x000fe400078e0025 */
        /* <DEDUP_REMOVED lines=11> */
.L_x_561:
[----:B------:R-:W-:Y:S05]  /*ae20*/  BSYNC B0 ;  /* 0x0000000000007941 */ /* 0x000fea0003800000 */
.L_x_560:
[----:B0-----:R-:W5:Y:S01]  /*ae30*/  LDL R11, [R1] ;  /* 0x00000000010b7983 */ /* 0x001f620000100800 */
[----:B-1-3--:R-:W-:Y:S01]  /*ae40*/  @!P3 VIADD R86, R86, 0x308c0 ;  /* 0x000308c05656b836 */ /* 0x00afe20000000000 */
[----:B------:R-:W-:Y:S01]  /*ae50*/  PLOP3.LUT P2, PT, PT, PT, PT, 0x8, 0x0 ;  /* 0x000000000000781c */ /* 0x000fe20003f4e170 */
[----:B------:R-:W-:Y:S01]  /*ae60*/  VIADD R19, R19, 0x1 ;  /* 0x0000000113137836 */ /* 0x000fe20000000000 */
[----:B------:R-:W-:Y:S01]  /*ae70*/  @!PT LDS RZ, [RZ] ;  /* 0x00000000fffff984 */ /* 0x000fe20000000800 */
[----:B------:R-:W-:Y:S01]  /*ae80*/  @!PT LDS RZ, [RZ] ;  /* 0x00000000fffff984 */ /* 0x000fe20000000800 */
[----:B------:R-:W-:Y:S01]  /*ae90*/  @!PT LDS RZ, [RZ] ;  /* 0x00000000fffff984 */ /* 0x000fe20000000800 */
[----:B------:R-:W-:Y:S01]  /*aea0*/  @!PT LDS RZ, [RZ] ;  /* 0x00000000fffff984 */ /* 0x000fe20000000800 */
[----:B------:R0:W-:Y:S06]  /*aeb0*/  MEMBAR.ALL.CTA ;  /* 0x0000000000007992 */ /* 0x0001ec0000008000 */
[----:B0-----:R-:W0:Y:S01]  /*aec0*/  FENCE.VIEW.ASYNC.S ;  /* 0x00000000000073c6 */ /* 0x001e220000000000 */
[----:B------:R-:W-:Y:S01]  /*aed0*/  @!P3 PRMT R86, RZ, 0x654, R86 ;  /* 0x00000654ff56b816 */ /* 0x000fe20000000056 */
[----:B0-----:R0:W-:Y:S06]  /*aee0*/  BAR.SYNC.DEFER_BLOCKING R137, 0x80 ;  /* 0x000200890000751d */ /* 0x0011ec0000010000 */
[----:B------:R0:W-:Y:S01]  /*aef0*/  @!P3 SYNCS.ARRIVE.TRANS64.RED.A1T0 RZ, [R86+URZ], RZ ;  /* 0x000000ff56ffb9a7 */ /* 0x0001e2000810043f */
[----:B------:R-:W-:-:S04]  /*af00*/  ISETP.NE.AND P3, PT, R19, 0x2, PT ;  /* 0x000000021300780c */ /* 0x000fc80003f65270 */
[----:B----4-:R-:W-:Y:S02]  /*af10*/  SEL R12, RZ, 0x1, P3 ;  /* 0x00000001ff0c7807 */ /* 0x010fe40001800000 */
[----:B------:R-:W-:Y:S02]  /*af20*/  SEL R19, R19, RZ, P3 ;  /* 0x000000ff13137207 */ /* 0x000fe40001800000 */
[----:B------:R-:W-:Y:S02]  /*af30*/  LOP3.LUT R203, R203, R12, RZ, 0x3c, !PT ;  /* 0x0000000ccbcb7212 */ /* 0x000fe400078e3cff */
[----:B-----5:R-:W-:-:S13]  /*af40*/  LOP3.LUT P4, RZ, R11, 0x2, RZ, 0xc0, !PT ;  /* 0x000000020bff7812 */ /* 0x020fda000788c0ff */
[----:B0-----:R-:W-:Y:S05]  /*af50*/  @P4 BRA `(.L_x_562) ;  /* 0xffffff7400904947 */ /* 0x001fea000383ffff */
.L_x_452:
[----:B------:R-:W-:Y:S01]  /*af60*/  BSSY B0, `(.L_x_563) ;  /* 0x000003a000007945 */ /* 0x000fe20003800000 */
[----:B------:R-:W-:Y:S02]  /*af70*/  ISETP.GE.AND P1, PT, R141, 0x1, PT ;  /* 0x000000018d00780c */ /* 0x000fe40003f26270 */
[----:B------:R-:W-:Y:S02]  /*af80*/  CS2R R2, SRZ ;  /* 0x0000000000027805 */ /* 0x000fe4000001ff00 */
[----:B------:R-:W-:Y:S02]  /*af90*/  PLOP3.LUT P0, PT, PT, PT, PT, 0x80, 0x0 ;  /* 0x000000000000781c */ /* 0x000fe40003f0f070 */
[----:B--2---:R-:W-:Y:S02]  /*afa0*/  CS2R R118, SRZ ;  /* 0x0000000000767805 */ /* 0x004fe4000001ff00 */
[----:B------:R-:W-:Y:S02]  /*afb0*/  CS2R R116, SRZ ;  /* 0x0000000000747805 */ /* 0x000fe4000001ff00 */
[----:B------:R-:W-:-:S02]  /*afc0*/  CS2R R114, SRZ ;  /* 0x0000000000727805 */ /* 0x000fc4000001ff00 */
[----:B------:R-:W-:Y:S02]  /*afd0*/  CS2R R112, SRZ ;  /* 0x0000000000707805 */ /* 0x000fe4000001ff00 */
[----:B------:R-:W-:Y:S01]  /*afe0*/  CS2R R106, SRZ ;  /* 0x00000000006a7805 */ /* 0x000fe2000001ff00 */
[----:B------:R-:W-:Y:S01]  /*aff0*/  IMAD.MOV.U32 R110, RZ, RZ, RZ ;  /* 0x000000ffff6e7224 */ /* 0x000fe200078e00ff */
[----:B------:R-:W-:Y:S02]  /*b000*/  CS2R R108, SRZ ;  /* 0x00000000006c7805 */ /* 0x000fe4000001ff00 */
[----:B------:R-:W-:Y:S02]  /*b010*/  CS2R R54, SRZ ;  /* 0x0000000000367805 */ /* 0x000fe4000001ff00 */
[----:B------:R-:W-:Y:S01]  /*b020*/  CS2R R104, SRZ ;  /* 0x0000000000687805 */ /* 0x000fe2000001ff00 */
[----:B------:R-:W-:Y:S01]  /*b030*/  IMAD.MOV.U32 R103, RZ, RZ, RZ ;  /* 0x000000ffff677224 */ /* 0x000fe200078e00ff */
[----:B------:R-:W-:-:S02]  /*b040*/  CS2R R98, SRZ ;  /* 0x0000000000627805 */ /* 0x000fc4000001ff00 */
[----:B------:R-:W-:Y:S02]  /*b050*/  CS2R R100, SRZ ;  /* 0x0000000000647805 */ /* 0x000fe4000001ff00 */
        /* <DEDUP_REMOVED lines=33> */
[----:B------:R-:W-:Y:S01]  /*b270*/  IMAD.MOV.U32 R137, RZ, RZ, RZ ;  /* 0x000000ffff897224 */ /* 0x000fe200078e00ff */
[----:B------:R-:W-:-:S02]  /*b280*/  CS2R R124, SRZ ;  /* 0x00000000007c7805 */ /* 0x000fc4000001ff00 */
[----:B------:R-:W-:Y:S02]  /*b290*/  CS2R R32, SRZ ;  /* 0x0000000000207805 */ /* 0x000fe4000001ff00 */
[----:B------:R-:W-:Y:S01]  /*b2a0*/  CS2R R138, SRZ ;  /* 0x00000000008a7805 */ /* 0x000fe2000001ff00 */
[----:B------:R-:W-:Y:S02]  /*b2b0*/  IMAD.MOV.U32 R4, RZ, RZ, RZ ;  /* 0x000000ffff047224 */ /* 0x000fe400078e00ff */
[----:B------:R-:W-:Y:S01]  /*b2c0*/  IMAD.MOV.U32 R0, RZ, RZ, RZ ;  /* 0x000000ffff007224 */ /* 0x000fe200078e00ff */
[----:B------:R-:W-:Y:S06]  /*b2d0*/  @P2 BRA `(.L_x_564) ;  /* 0x0000000000082947 */ /* 0x000fec0003800000 */
[----:B------:R-:W0:Y:S02]  /*b2e0*/  FENCE.VIEW.ASYNC.G ;  /* 0x00000000000073c6 */ /* 0x000e240000000100 */
[----:B0-----:R-:W-:Y:S06]  /*b2f0*/  BAR.ARV 0xc, 0x180 ;  /* 0x0306000000007b1d */ /* 0x001fec0000002000 */
.L_x_564:
[----:B------:R-:W-:Y:S05]  /*b300*/  BSYNC B0 ;  /* 0x0000000000007941 */ /* 0x000fea0003800000 */
.L_x_563:
[----:B------:R-:W-:Y:S01]  /*b310*/  CS2R R24, SRZ ;  /* 0x0000000000187805 */ /* 0x000fe2000001ff00 */
[----:B------:R-:W-:Y:S06]  /*b320*/  @!P1 BRA `(.L_x_565) ;  /* 0x000000b800609947 */ /* 0x000fec0003800000 */
[----:B------:R-:W0:Y:S01]  /*b330*/  S2R R6, SR_TID.X ;  /* 0x0000000000067919 */ /* 0x000e220000002100 */
[----:B------:R-:W-:-:S06]  /*b340*/  ULOP3.LUT UP0, URZ, UR60, 0x1bf, URZ, 0xc0, !UPT ;  /* 0x000001bf3c3f7892 */ /* 0x000fcc000f80c03f */
[----:B------:R-:W-:Y:S02]  /*b350*/  PLOP3.LUT P0, PT, PT, PT, UP0, 0x80, 0x0 ;  /* 0x000000000000781c */ /* 0x000fe40003f0f008 */
[----:B0-----:R-:W-:-:S04]  /*b360*/  IADD3 R6, R6, -0x80, RZ ;  /* 0xffffff8006067810 */ /* 0x001fc80007ffe0ff */
[----:B------:R-:W-:-:S04]  /*b370*/  SHF.R.S32.HI R5, RZ, 0x1f, R6 ;  /* 0x0000001fff057819 */ /* 0x000fc80000011406 */
[----:B------:R-:W-:-:S04]  /*b380*/  LEA.HI R5, R5, R6, RZ, 0x7 ;  /* 0x0000000605057211 */ /* 0x000fc800078f38ff */
[----:B------:R-:W-:-:S05]  /*b390*/  SHF.R.S32.HI R5, RZ, 0x7, R5 ;  /* 0x00000007ff057819 */ /* 0x000fca0000011405 */
[----:B------:R-:W0:Y:S02]  /*b3a0*/  SHFL.IDX PT, R0, R5, RZ, 0x1f ;  /* 0x00001fff05007589 */ /* 0x000e2400000e0000 */
[----:B0-----:R-:W-:-:S04]  /*b3b0*/  LEA.HI R2, R0, R0, RZ, 0x1 ;  /* 0x0000000000027211 */ /* 0x001fc800078f08ff */
[----:B------:R-:W-:-:S05]  /*b3c0*/  LOP3.LUT R3, R2, 0x1e, RZ, 0xc0, !PT ;  /* 0x0000001e02037812 */ /* 0x000fca00078ec0ff */
[----:B------:R-:W-:-:S05]  /*b3d0*/  IMAD.IADD R3, R0, 0x1, -R3 ;  /* 0x0000000100037824 */ /* 0x000fca00078e0a03 */
[----:B------:R-:W-:-:S04]  /*b3e0*/  LEA R3, R3, UR60, 0xd ;  /* 0x0000003c03037c11 */ /* 0x000fc8000f8e68ff */
[----:B------:R-:W-:-:S04]  /*b3f0*/  SHF.R.U32.HI R2, RZ, 0x4, R3 ;  /* 0x00000004ff027819 */ /* 0x000fc80000011603 */
[----:B------:R-:W-:Y:S01]  /*b400*/  LOP3.LUT R2, R2, 0x3fff, RZ, 0xc0, !PT ;  /* 0x00003fff02027812 */ /* 0x000fe200078ec0ff */
[----:B------:R-:W-:Y:S06]  /*b410*/  @!P0 BRA `(.L_x_566) ;  /* 0x0000000000408947 */ /* 0x000fec0003800000 */
        /* <DEDUP_REMOVED lines=16> */
.L_x_566:
[----:B------:R-:W-:Y:S02]  /*b520*/  ULDC UR4, c[0x0][0x3f4] ;  /* 0x0000fd0000047ab9 */ /* 0x000fe40000000800 */
[----:B------:R-:W-:-:S13]  /*b530*/  ISETP.LT.AND P0, PT, RZ, UR4, PT ;  /* 0x00000004ff007c0c */ /* 0x000fda000bf01270 */
[----:B------:R-:W-:Y:S05]  /*b540*/  @P0 BRA `(.L_x_567) ;  /* 0x0000000000400947 */ /* 0x000fea0003800000 */
[----:B------:R-:W2:Y:S02]  /*b550*/  LDL R20, [R1+0x4] ;  /* 0x0000040001147983 */ /* 0x000ea40000100800 */
[----:B--2---:R-:W-:-:S04]  /*b560*/  LEA.HI R0, R20, R20, RZ, 0x1 ;  /* 0x0000001414007211 */ /* 0x004fc800078f08ff */
[----:B------:R-:W-:-:S05]  /*b570*/  LOP3.LUT R0, R0, 0xfffffffe, RZ, 0xc0, !PT ;  /* 0xfffffffe00007812 */ /* 0x000fca00078ec0ff */
[----:B------:R-:W-:-:S05]  /*b580*/  IMAD.IADD R0, R20, 0x1, -R0 ;  /* 0x0000000114007824 */ /* 0x000fca00078e0a00 */
[----:B------:R-:W-:-:S04]  /*b590*/  SHF.L.U32 R3, R0, 0x1f, RZ ;  /* 0x0000001f00037819 */ /* 0x000fc800000006ff */
[----:B------:R0:W1:Y:S03]  /*b5a0*/  SYNCS.PHASECHK.TRANS64.TRYWAIT P0, [R18+URZ+0x30800], R3 ;  /* 0x03080003120075a7 */ /* 0x000066000800017f */
[----:B-1----:R-:W-:Y:S05]  /*b5b0*/  @!P0 NANOSLEEP.SYNCS 0x989680 ;  /* 0x009896800000895d */ /* 0x002fea0003900000 */
[----:B------:R-:W1:Y:S01]  /*b5c0*/  @!P0 SYNCS.PHASECHK.TRANS64 P0, [R18+URZ+0x30800], R3 ;  /* 0x03080003120085a7 */ /* 0x000e62000800007f */
[----:B------:R-:W-:Y:S04]  /*b5d0*/  BSSY B0, `(.L_x_568) ;  /* 0x0000006000007945 */ /* 0x000fe80003800000 */
[----:B-1----:R-:W-:Y:S05]  /*b5e0*/  @P0 BRA `(.L_x_569) ;  /* 0x0000000000100947 */ /* 0x002fea0003800000 */
.L_x_570:
[----:B-1----:R1:W2:Y:S02]  /*b5f0*/  SYNCS.PHASECHK.TRANS64.TRYWAIT P0, [R18+URZ+0x30800], R3 ;  /* 0x03080003120075a7 */ /* 0x0022a4000800017f */
[----:B--2---:R-:W-:Y:S05]  /*b600*/  @!P0 NANOSLEEP.SYNCS 0x989680 ;  /* 0x009896800000895d */ /* 0x004fea0003900000 */
[----:B------:R-:W2:Y:S02]  /*b610*/  @!P0 SYNCS.PHASECHK.TRANS64 P0, [R18+URZ+0x30800], R3 ;  /* 0x03080003120085a7 */ /* 0x000ea4000800007f */
[----:B--2---:R-:W-:Y:S05]  /*b620*/  @!P0 BRA `(.L_x_570) ;  /* 0xfffffffc00f08947 */ /* 0x004fea000383ffff */
.L_x_569:
[----:B------:R-:W-:Y:S05]  /*b630*/  BSYNC B0 ;  /* 0x0000000000007941 */ /* 0x000fea0003800000 */
.L_x_568:
[----:B------:R-:W-:Y:S05]  /*b640*/  BRA `(.L_x_571) ;  /* 0x0000005800ac7947 */ /* 0x000fea0003800000 */
.L_x_567:
[----:B-----5:R-:W-:Y:S01]  /*b650*/  SHF.R.S32.HI R0, RZ, 0x1f, R136 ;  /* 0x0000001fff007819 */ /* 0x020fe20000011488 */
[----:B------:R-:W-:Y:S01]  /*b660*/  ULOP3.LUT UP0, URZ, UR60, 0x3ff, URZ, 0xc0, !UPT ;  /* 0x000003ff3c3f7892 */ /* 0x000fe2000f80c03f */
[----:B------:R-:W-:Y:S01]  /*b670*/  ULDC.64 UR4, c[0x0][0x3f8] ;  /* 0x0000fe0000047ab9 */ /* 0x000fe20000000a00 */
[----:B------:R-:W-:Y:S02]  /*b680*/  ULDC.64 UR6, c[0x0][0x408] ;  /* 0x0001020000067ab9 */ /* 0x000fe40000000a00 */
[C---:B------:R-:W-:Y:S02]  /*b690*/  IMAD R3, R0.reuse, UR4, RZ ;  /* 0x0000000400037c24 */ /* 0x040fe4000f8e02ff */
[----:B------:R-:W-:Y:S01]  /*b6a0*/  IMAD R7, R0, UR6, RZ ;  /* 0x0000000600077c24 */ /* 0x000fe2000f8e02ff */
[----:B------:R-:W-:Y:S01]  /*b6b0*/  PLOP3.LUT P2, PT, PT, PT, UP0, 0x80, 0x0 ;  /* 0x000000000000781c */ /* 0x000fe20003f4f008 */
[----:B------:R-:W-:-:S04]  /*b6c0*/  IMAD.WIDE.U32 R4, R136, UR4, RZ ;  /* 0x0000000488047c25 */ /* 0x000fc8000f8e00ff */
[C---:B------:R-:W-:Y:S01]  /*b6d0*/  IMAD R3, R136.reuse, UR5, R3 ;  /* 0x0000000588037c24 */ /* 0x040fe2000f8e0203 */
[----:B------:R-:W-:Y:S01]  /*b6e0*/  ULDC.64 UR4, c[0x0][0x3e8] ;  /* 0x0000fa0000047ab9 */ /* 0x000fe20000000a00 */
[----:B------:R-:W-:Y:S01]  /*b6f0*/  IMAD R7, R136, UR7, R7 ;  /* 0x0000000788077c24 */ /* 0x000fe2000f8e0207 */
[----:B------:R-:W-:Y:S01]  /*b700*/  LEA R24, P0, R4, UR4, 0x1 ;  /* 0x0000000404187c11 */ /* 0x000fe2000f8008ff */
[----:B------:R-:W-:Y:S01]  /*b710*/  IMAD.WIDE.U32 R136, R136, UR6, RZ ;  /* 0x0000000688887c25 */ /* 0x000fe2000f8e00ff */
[----:B------:R-:W-:-:S03]  /*b720*/  ULDC.64 UR6, c[0x0][0x400] ;  /* 0x0001000000067ab9 */ /* 0x000fc60000000a00 */
[----:B------:R-:W-:Y:S01]  /*b730*/  IMAD.IADD R25, R3, 0x1, R5 ;  /* 0x0000000103197824 */ /* 0x000fe200078e0205 */
[----:B------:R-:W-:Y:S01]  /*b740*/  LEA R26, P1, R136, UR6, 0x1 ;  /* 0x00000006881a7c11 */ /* 0x000fe2000f8208ff */
[----:B------:R-:W-:-:S03]  /*b750*/  IMAD.IADD R27, R7, 0x1, R137 ;  /* 0x00000001071b7824 */ /* 0x000fc600078e0289 */
[----:B------:R-:W-:Y:S02]  /*b760*/  LEA.HI.X R25, R4, UR5, R25, 0x1, P0 ;  /* 0x0000000504197c11 */ /* 0x000fe400080f0c19 */
[----:B------:R-:W-:Y:S01]  /*b770*/  LEA.HI.X R27, R136, UR7, R27, 0x1, P1 ;  /* 0x00000007881b7c11 */ /* 0x000fe200088f0c1b */
        /* <DEDUP_REMOVED lines=8> */
[----:B------:R-:W-:Y:S01]  /*b800*/  MOV R6, UR6 ;  /* 0x0000000600067c02 */ /* 0x000fe20008000f00 */
[----:B------:R-:W-:Y:S02]  /*b810*/  IMAD.U32 R7, RZ, RZ, UR7 ;  /* 0x00000007ff077e24 */ /* 0x000fe4000f8e00ff */
[----:B------:R-:W-:-:S02]  /*b820*/  IMAD.U32 R10, RZ, RZ, UR4 ;  /* 0x00000004ff0a7e24 */ /* 0x000fc4000f8e00ff */
[----:B------:R-:W-:Y:S02]  /*b830*/  IMAD.U32 R11, RZ, RZ, UR5 ;  /* 0x00000005ff0b7e24 */ /* 0x000fe4000f8e00ff */
[----:B------:R-:W-:Y:S02]  /*b840*/  IMAD.MOV.U32 R8, RZ, RZ, 0x70 ;  /* 0x00000070ff087424 */ /* 0x000fe400078e00ff */
[----:B------:R-:W-:Y:S02]  /*b850*/  IMAD.MOV.U32 R12, RZ, RZ, 0x1 ;  /* 0x00000001ff0c7424 */ /* 0x000fe400078e00ff */
[----:B0-----:R-:W-:-:S07]  /*b860*/  IMAD.MOV.U32 R13, RZ, RZ, RZ ;  /* 0x000000ffff0d7224 */ /* 0x001fce00078e00ff */
[----:B------:R-:W-:-:S07]  /*b870*/  LEPC R20, `(.L_x_572) ;  /* 0x000000001014794e */ /* 0x000fce0000000000 */
[----:B-1----:R-:W-:Y:S05]  /*b880*/  CALL.ABS.NOINC R14 ;  /* 0x000000000e007343 */ /* 0x002fea0003c00000 */
.L_x_572:
[----:B------:R-:W-:Y:S01]  /*b890*/  ULDC.U8 UR4, c[0x0][0x410] ;  /* 0x0001040000047ab9 */ /* 0x000fe20000000000 */
[----:B------:R-:W-:Y:S01]  /*b8a0*/  BSSY B0, `(.L_x_573) ;  /* 0x000057d000007945 */ /* 0x000fe20003800000 */
[----:B------:R-:W-:Y:S01]  /*b8b0*/  ISETP.NE.AND P0, PT, RZ, UR4, PT ;  /* 0x00000004ff007c0c */ /* 0x000fe2000bf05270 */
[----:B------:R-:W-:-:S12]  /*b8c0*/  IMAD R6, R29, 0x80, R202 ;  /* 0x000000801d067824 */ /* 0x000fd800078e02ca */
[----:B------:R-:W-:Y:S05]  /*b8d0*/  @!P0 BRA `(.L_x_574) ;  /* 0x0000002800cc8947 */ /* 0x000fea0003800000 */
[----:B------:R-:W-:-:S03]  /*b8e0*/  UMOV UR4, 0xffffffff ;  /* 0xffffffff00047882 */ /* 0x000fc60000000000 */
[----:B------:R-:W-:Y:S05]  /*b8f0*/  BRA.DIV UR4, `(.L_x_575) ;  /* 0x0000014e04a47947 */ /* 0x000fea000b800000 */
[----:B------:R0:W1:Y:S04]  /*b900*/  SHFL.IDX PT, R3, R25, RZ, 0x1c1f ;  /* 0x001c1fff19037589 */ /* 0x00006800000e0000 */
[----:B------:R0:W2:Y:S04]  /*b910*/  SHFL.IDX PT, R0, R24, RZ, 0x1c1f ;  /* 0x001c1fff18007589 */ /* 0x0000a800000e0000 */
[----:B------:R0:W3:Y:S04]  /*b920*/  SHFL.IDX PT, R5, R27, RZ, 0x1c1f ;  /* 0x001c1fff1b057589 */ /* 0x0000e800000e0000 */
[----:B------:R0:W4:Y:S02]  /*b930*/  SHFL.IDX PT, R14, R26, RZ, 0x1c1f ;  /* 0x001c1fff1a0e7589 */ /* 0x00012400000e0000 */
.L_x_821:
[----:B------:R-:W-:Y:S01]  /*b940*/  ULDC UR4, c[0x0][0x448] ;  /* 0x0001120000047ab9 */ /* 0x000fe20000000800 */
[----:B------:R-:W-:Y:S01]  /*b950*/  LOP3.LUT R7, R215, 0x18, R16, 0xf8, !PT ;  /* 0x00000018d7077812 */ /* 0x000fe200078ef810 */
[----:B------:R-:W-:Y:S01]  /*b960*/  IMAD R50, R140, UR4, RZ ;  /* 0x000000048c327c24 */ /* 0x000fe2000f8e02ff */
[----:B------:R-:W-:Y:S01]  /*b970*/  BSSY B1, `(.L_x_576) ;  /* 0x0000058000017945 */ /* 0x000fe20003800000 */
[----:B------:R-:W-:Y:S02]  /*b980*/  LOP3.LUT P0, RZ, R223, 0x4, RZ, 0xc0, !PT ;  /* 0x00000004dfff7812 */ /* 0x000fe4000780c0ff */
[----:B------:R-:W-:Y:S02]  /*b990*/  CS2R R30, SRZ ;  /* 0x00000000001e7805 */ /* 0x000fe4000001ff00 */
[----:B------:R-:W-:Y:S02]  /*b9a0*/  LOP3.LUT R4, R7, R216, RZ, 0x3c, !PT ;  /* 0x000000d807047212 */ /* 0x000fe400078e3cff */
[----:B------:R-:W-:-:S02]  /*b9b0*/  CS2R R32, SRZ ;  /* 0x0000000000207805 */ /* 0x000fc4000001ff00 */
[----:B------:R-:W-:Y:S01]  /*b9c0*/  ISETP.GE.AND P1, PT, R6, R50, PT ;  /* 0x000000320600720c */ /* 0x000fe20003f26270 */
[----:B------:R-:W-:Y:S01]  /*b9d0*/  IMAD R50, R29, -0x80, R50 ;  /* 0xffffff801d327824 */ /* 0x000fe200078e0232 */
[----:B------:R-:W-:Y:S01]  /*b9e0*/  CS2R R28, SRZ ;  /* 0x00000000001c7805 */ /* 0x000fe2000001ff00 */
[----:B------:R-:W-:Y:S01]  /*b9f0*/  IMAD.IADD R9, R217, 0x1, R4 ;  /* 0x00000001d9097824 */ /* 0x000fe200078e0204 */
[----:B------:R-:W-:Y:S02]  /*ba00*/  CS2R R34, SRZ ;  /* 0x0000000000227805 */ /* 0x000fe4000001ff00 */
[----:B------:R-:W-:Y:S02]  /*ba10*/  CS2R R36, SRZ ;  /* 0x0000000000247805 */ /* 0x000fe4000001ff00 */
[----:B------:R-:W-:Y:S01]  /*ba20*/  CS2R R38, SRZ ;  /* 0x0000000000267805 */ /* 0x000fe2000001ff00 */
[----:B------:R-:W-:Y:S01]  /*ba30*/  IMAD R9, R9, 0x2, R18 ;  /* 0x0000000209097824 */ /* 0x000fe200078e0212 */
[----:B------:R-:W-:-:S02]  /*ba40*/  CS2R R20, SRZ ;  /* 0x0000000000147805 */ /* 0x000fc4000001ff00 */
[----:B0-----:R-:W-:Y:S02]  /*ba50*/  CS2R R24, SRZ ;  /* 0x0000000000187805 */ /* 0x001fe4000001ff00 */
[----:B------:R-:W-:Y:S02]  /*ba60*/  CS2R R12, SRZ ;  /* 0x00000000000c7805 */ /* 0x000fe4000001ff00 */
[----:B------:R-:W-:Y:S02]  /*ba70*/  CS2R R10, SRZ ;  /* 0x00000000000a7805 */ /* 0x000fe4000001ff00 */
[----:B------:R-:W-:Y:S01]  /*ba80*/  CS2R R6, SRZ ;  /* 0x0000000000067805 */ /* 0x000fe2000001ff00 */
[C---:B------:R-:W-:Y:S01]  /*ba90*/  VIADD R51, R9.reuse, 0x12400 ;  /* 0x0001240009337836 */ /* 0x040fe20000000000 */
[----:B------:R-:W-:Y:S01]  /*baa0*/  CS2R R26, SRZ ;  /* 0x00000000001a7805 */ /* 0x000fe2000001ff00 */
[----:B------:R-:W-:Y:S01]  /*bab0*/  VIADD R8, R9, 0x12440 ;  /* 0x0001244009087836 */ /* 0x000fe20000000000 */
[----:B------:R-:W-:Y:S06]  /*bac0*/  @P1 BRA `(.L_x_577) ;  /* 0x0000000400081947 */ /* 0x000fec0003800000 */
[----:B------:R-:W1:Y:S01]  /*bad0*/  LDL R41, [R1+0x48] ;  /* 0x0000480001297983 */ /* 0x000e620000100800 */
[----:B------:R-:W-:-:S03]  /*bae0*/  ULDC UR4, c[0x0][0x3f4] ;  /* 0x0000fd0000047ab9 */ /* 0x000fc60000000800 */
[----:B------:R-:W3:Y:S04]  /*baf0*/  LDL R40, [R1+0x4c] ;  /* 0x00004c0001287983 */ /* 0x000ee80000100800 */
[----:B------:R-:W3:Y:S01]  /*bb00*/  LDL R15, [R1+0x50] ;  /* 0x00005000010f7983 */ /* 0x000ee20000100800 */
[C---:B------:R-:W-:Y:S01]  /*bb10*/  ISETP.GE.AND P4, PT, R207.reuse, UR4, PT ;  /* 0x00000004cf007c0c */ /* 0x040fe2000bf86270 */
[----:B------:R-:W-:Y:S01]  /*bb20*/  IMAD.SHL.U32 R21, R207, 0x2, RZ ;  /* 0x00000002cf157824 */ /* 0x000fe200078e00ff */
[C---:B------:R-:W-:Y:S01]  /*bb30*/  ISETP.GE.AND P2, PT, R205.reuse, UR4, PT ;  /* 0x00000004cd007c0c */ /* 0x040fe2000bf46270 */
[----:B------:R-:W3:Y:S01]  /*bb40*/  LDL R53, [R1+0x54] ;  /* 0x0000540001357983 */ /* 0x000ee20000100800 */
[----:B------:R-:W-:Y:S02]  /*bb50*/  CS2R R36, SRZ ;  /* 0x0000000000247805 */ /* 0x000fe4000001ff00 */
[----:B------:R-:W-:Y:S01]  /*bb60*/  CS2R R6, SRZ ;  /* 0x0000000000067805 */ /* 0x000fe2000001ff00 */
[----:B------:R-:W-:Y:S01]  /*bb70*/  IMAD.SHL.U32 R27, R205, 0x2, RZ ;  /* 0x00000002cd1b7824 */ /* 0x000fe200078e00ff */
[----:B------:R-:W3:Y:S05]  /*bb80*/  LDL R52, [R1+0x58] ;  /* 0x0000580001347983 */ /* 0x000eea0000100800 */
[----:B--2---:R-:W-:-:S02]  /*bb90*/  @!P4 IADD3 R12, P1, R0, R21, RZ ;  /* 0x00000015000cc210 */ /* 0x004fc40007f3e0ff */
[----:B----4-:R-:W-:Y:S02]  /*bba0*/  @!P4 IADD3 R20, P3, R14, R21, RZ ;  /* 0x000000150e14c210 */ /* 0x010fe40007f7e0ff */
[----:B------:R-:W-:Y:S02]  /*bbb0*/  CS2R R34, SRZ ;  /* 0x0000000000227805 */ /* 0x000fe4000001ff00 */
[----:B------:R-:W-:Y:S02]  /*bbc0*/  CS2R R10, SRZ ;  /* 0x00000000000a7805 */ /* 0x000fe4000001ff00 */
[----:B------:R-:W-:Y:S01]  /*bbd0*/  CS2R R32, SRZ ;  /* 0x0000000000207805 */ /* 0x000fe2000001ff00 */
[----:B------:R-:W-:Y:S01]  /*bbe0*/  IMAD.SHL.U32 R47, R208, 0x2, RZ ;  /* 0x00000002d02f7824 */ /* 0x000fe200078e00ff */
[----:B------:R-:W-:Y:S02]  /*bbf0*/  CS2R R28, SRZ ;  /* 0x00000000001c7805 */ /* 0x000fe4000001ff00 */
[----:B------:R-:W-:Y:S01]  /*bc00*/  CS2R R38, SRZ ;  /* 0x0000000000267805 */ /* 0x000fe2000001ff00 */
[--C-:B-1----:R-:W-:Y:S01]  /*bc10*/  @!P4 IMAD.X R13, R3, 0x1, R41.reuse, P1 ;  /* 0x00000001030dc824 */ /* 0x102fe200008e0629 */
[----:B------:R-:W-:Y:S01]  /*bc20*/  ISETP.GE.AND P1, PT, R206, UR4, PT ;  /* 0x00000004ce007c0c */ /* 0x000fe2000bf26270 */
[----:B---3--:R-:W-:Y:S01]  /*bc30*/  @!P4 IMAD.X R21, R5, 0x1, R41, P3 ;  /* 0x000000010515c824 */ /* 0x008fe200018e0629 */
[----:B------:R-:W-:-:S02]  /*bc40*/  @!P2 IADD3 R24, P3, R0, R27, RZ ;  /* 0x0000001b0018a210 */ /* 0x000fc40007f7e0ff */
[----:B------:R0:W5:Y:S01]  /*bc50*/  @!P4 LD.E.64 R36, desc[UR56][R12.64] ;  /* 0x000000380c24c980 */ /* 0x000162000c101b00 */
[----:B------:R-:W-:-:S03]  /*bc60*/  IMAD.SHL.U32 R41, R206, 0x2, RZ ;  /* 0x00000002ce297824 */ /* 0x000fc600078e00ff */
[----:B------:R1:W5:Y:S01]  /*bc70*/  @!P4 LD.E.64 R6, desc[UR56][R20.64] ;  /* 0x000000381406c980 */ /* 0x000362000c101b00 */
[----:B------:R-:W-:Y:S02]  /*bc80*/  @!P2 IADD3 R26, P4, R14, R27, RZ ;  /* 0x0000001b0e1aa210 */ /* 0x000fe40007f9e0ff */
[----:B------:R-:W-:Y:S02]  /*bc90*/  @!P2 IADD3.X R25, R3, R40, RZ, P3, !PT ;  /* 0x000000280319a210 */ /* 0x000fe40001ffe4ff */
[-C--:B------:R-:W-:Y:S01]  /*bca0*/  @!P1 IADD3 R30, P3, R0, R41.reuse, RZ ;  /* 0x00000029001e9210 */ /* 0x080fe20007f7e0ff */
[----:B------:R-:W-:Y:S01]  /*bcb0*/  @!P2 IMAD.X R27, R5, 0x1, R40, P4 ;  /* 0x00000001051ba824 */ /* 0x000fe200020e0628 */
[----:B------:R-:W-:Y:S01]  /*bcc0*/  @!P1 IADD3 R40, P4, R14, R41, RZ ;  /* 0x000000290e289210 */ /* 0x000fe20007f9e0ff */
[----:B------:R-:W5:Y:S01]  /*bcd0*/  @!P2 LD.E.64 R34, desc[UR56][R24.64] ;  /* 0x000000381822a980 */ /* 0x000f62000c101b00 */
[----:B0-----:R-:W-:Y:S01]  /*bce0*/  CS2R R12, SRZ ;  /* 0x00000000000c7805 */ /* 0x001fe2000001ff00 */
[----:B------:R-:W-:-:S02]  /*bcf0*/  @!P1 IMAD.X R31, R3, 0x1, R15, P3 ;  /* 0x00000001031f9824 */ /* 0x000fc400018e060f */
[----:B------:R-:W5:Y:S01]  /*bd00*/  @!P2 LD.E.64 R10, desc[UR56][R26.64] ;  /* 0x000000381a0aa980 */ /* 0x000f62000c101b00 */
[----:B------:R-:W-:Y:S01]  /*bd10*/  ISETP.GE.AND P2, PT, R208, UR4, PT ;  /* 0x00000004d0007c0c */ /* 0x000fe2000bf46270 */
[----:B------:R-:W-:Y:S01]  /*bd20*/  @!P1 IMAD.X R41, R5, 0x1, R15, P4 ;  /* 0x0000000105299824 */ /* 0x000fe200020e060f */
[----:B------:R-:W-:Y:S01]  /*bd30*/  ISETP.GE.AND P3, PT, R196, UR4, PT ;  /* 0x00000004c4007c0c */ /* 0x000fe2000bf66270 */
[----:B------:R-:W5:Y:S04]  /*bd40*/  @!P1 LD.E.64 R32, desc[UR56][R30.64] ;  /* 0x000000381e209980 */ /* 0x000f68000c101b00 */
[----:B------:R0:W5:Y:S01]  /*bd50*/  @!P1 LD.E.64 R12, desc[UR56][R40.64] ;  /* 0x00000038280c9980 */ /* 0x000162000c101b00 */
[C---:B------:R-:W-:Y:S01]  /*bd60*/  ISETP.GE.AND P1, PT, R209.reuse, UR4, PT ;  /* 0x00000004d1007c0c */ /* 0x040fe2000bf26270 */
[----:B------:R-:W-:-:S04]  /*bd70*/  IMAD.SHL.U32 R15, R209, 0x2, RZ ;  /* 0x00000002d10f7824 */ /* 0x000fc800078e00ff */
[-C--:B------:R-:W-:Y:S02]  /*bd80*/  @!P2 IADD3 R44, P5, R0, R47.reuse, RZ ;  /* 0x0000002f002ca210 */ /* 0x080fe40007fbe0ff */
[C---:B------:R-:W-:Y:S01]  /*bd90*/  @!P2 IADD3 R46, P4, R14.reuse, R47, RZ ;  /* 0x0000002f0e2ea210 */ /* 0x040fe20007f9e0ff */
[----:B-1----:R-:W-:Y:S02]  /*bda0*/  @!P3 IMAD.MOV.U32 R20, RZ, RZ, R0 ;  /* 0x000000ffff14b224 */ /* 0x002fe400078e0000 */
[----:B------:R-:W-:Y:S02]  /*bdb0*/  @!P3 IMAD.MOV.U32 R21, RZ, RZ, R3 ;  /* 0x000000ffff15b224 */ /* 0x000fe400078e0003 */
[----:B------:R-:W-:Y:S01]  /*bdc0*/  @!P3 IMAD.MOV.U32 R4, RZ, RZ, R14 ;  /* 0x000000ffff04b224 */ /* 0x000fe200078e000e */
[-C--:B------:R-:W-:Y:S01]  /*bdd0*/  @!P1 IADD3 R14, P6, R14, R15.reuse, RZ ;  /* 0x0000000f0e0e9210 */ /* 0x080fe20007fde0ff */
[----:B------:R-:W-:Y:S01]  /*bde0*/  @!P2 IMAD.X R45, R3, 0x1, R53, P5 ;  /* 0x00000001032da824 */ /* 0x000fe200028e0635 */
[----:B------:R-:W-:Y:S01]  /*bdf0*/  @!P1 IADD3 R48, P5, R0, R15, RZ ;  /* 0x0000000f00309210 */ /* 0x000fe20007fbe0ff */
[----:B0-----:R-:W-:Y:S01]  /*be00*/  @!P3 IMAD.WIDE R40, R196, 0x2, R20 ;  /* 0x00000002c428b825 */ /* 0x001fe200078e0214 */
[----:B------:R-:W-:-:S02]  /*be10*/  CS2R R26, SRZ ;  /* 0x00000000001a7805 */ /* 0x000fc4000001ff00 */
[----:B------:R-:W-:Y:S02]  /*be20*/  CS2R R24, SRZ ;  /* 0x0000000000187805 */ /* 0x000fe4000001ff00 */
[----:B------:R-:W-:Y:S02]  /*be30*/  CS2R R30, SRZ ;  /* 0x00000000001e7805 */ /* 0x000fe4000001ff00 */
[----:B------:R-:W-:Y:S01]  /*be40*/  CS2R R20, SRZ ;  /* 0x0000000000147805 */ /* 0x000fe2000001ff00 */
[----:B------:R-:W-:Y:S01]  /*be50*/  @!P3 IMAD.WIDE R42, R196, 0x2, R4 ;  /* 0x00000002c42ab825 */ /* 0x000fe200078e0204 */
[----:B------:R0:W5:Y:S03]  /*be60*/  @!P3 LD.E.64 R38, desc[UR56][R40.64] ;  /* 0x000000382826b980 */ /* 0x000166000c101b00 */
[----:B------:R-:W-:Y:S01]  /*be70*/  @!P2 IMAD.X R47, R5, 0x1, R53, P4 ;  /* 0x00000001052fa824 */ /* 0x000fe200020e0635 */
[----:B------:R0:W5:Y:S01]  /*be80*/  @!P3 LD.E.64 R26, desc[UR56][R42.64] ;  /* 0x000000382a1ab980 */ /* 0x000162000c101b00 */
[----:B------:R-:W-:-:S02]  /*be90*/  @!P1 IMAD.X R49, R3, 0x1, R52, P5 ;  /* 0x0000000103319824 */ /* 0x000fc400028e0634 */
[----:B------:R-:W-:Y:S01]  /*bea0*/  @!P1 IMAD.X R15, R5, 0x1, R52, P6 ;  /* 0x00000001050f9824 */ /* 0x000fe200030e0634 */
[----:B------:R0:W5:Y:S04]  /*beb0*/  @!P2 LD.E.64 R28, desc[UR56][R44.64] ;  /* 0x000000382c1ca980 */ /* 0x000168000c101b00 */
[----:B------:R0:W5:Y:S04]  /*bec0*/  @!P2 LD.E.64 R24, desc[UR56][R46.64] ;  /* 0x000000382e18a980 */ /* 0x000168000c101b00 */
[----:B------:R0:W5:Y:S04]  /*bed0*/  @!P1 LD.E.64 R30, desc[UR56][R48.64] ;  /* 0x00000038301e9980 */ /* 0x000168000c101b00 */
[----:B------:R0:W5:Y:S02]  /*bee0*/  @!P1 LD.E.64 R20, desc[UR56][R14.64] ;  /* 0x000000380e149980 */ /* 0x000164000c101b00 */
.L_x_577:
[----:B------:R-:W-:Y:S05]  /*bef0*/  BSYNC B1 ;  /* 0x0000000000017941 */ /* 0x000fea0003800000 */
.L_x_576:
[----:B0-----:R-:W2:Y:S01]  /*bf00*/  LDL R43, [R1+0x4] ;  /* 0x00000400012b7983 */ /* 0x001ea20000100800 */
[----:B------:R-:W-:Y:S01]  /*bf10*/  @P0 VIADD R8, R51, 0xffffffc0 ;  /* 0xffffffc033080836 */ /* 0x000fe20000000000 */
[----:B-----5:R-:W-:Y:S01]  /*bf20*/  SHF.R.U64 R70, R38, 0x10, R39 ;  /* 0x0000001026467819 */ /* 0x020fe20000001227 */
[----:B------:R-:W-:Y:S01]  /*bf30*/  IMAD.MOV.U32 R40, RZ, RZ, R37 ;  /* 0x000000ffff287224 */ /* 0x000fe200078e0025 */
[----:B------:R-:W-:Y:S01]  /*bf40*/  MOV R42, R39 ;  /* 0x00000027002a7202 */ /* 0x000fe20000000f00 */
[----:B------:R-:W-:Y:S01]  /*bf50*/  IMAD.MOV.U32 R41, RZ, RZ, R38 ;  /* 0x000000ffff297224 */ /* 0x000fe200078e0026 */
[----:B------:R-:W-:Y:S01]  /*bf60*/  SHF.R.U32.HI R71, RZ, 0x10, R39 ;  /* 0x00000010ff477819 */ /* 0x000fe20000011627 */
[----:B------:R-:W-:Y:S01]  /*bf70*/  IMAD.MOV.U32 R39, RZ, RZ, R36 ;  /* 0x000000ffff277224 */ /* 0x000fe200078e0024 */
[--C-:B------:R-:W-:Y:S01]  /*bf80*/  SHF.R.U64 R68, R36, 0x10, R37.reuse ;  /* 0x0000001024447819 */ /* 0x100fe20000001225 */
[----:B------:R-:W-:Y:S01]  /*bf90*/  IMAD.MOV.U32 R15, RZ, RZ, R32 ;  /* 0x000000ffff0f7224 */ /* 0x000fe200078e0020 */
[----:B------:R-:W-:Y:S01]  /*bfa0*/  SHF.R.U32.HI R69, RZ, 0x10, R37 ;  /* 0x00000010ff457819 */ /* 0x000fe20000011625 */
[----:B------:R-:W-:Y:S01]  /*bfb0*/  IMAD.MOV.U32 R37, RZ, RZ, R34 ;  /* 0x000000ffff257224 */ /* 0x000fe200078e0022 */
[--C-:B------:R-:W-:Y:S01]  /*bfc0*/  SHF.R.U64 R64, R32, 0x10, R33.reuse ;  /* 0x0000001020407819 */ /* 0x100fe20000001221 */
[--C-:B------:R-:W-:Y:S01]  /*bfd0*/  IMAD.MOV.U32 R36, RZ, RZ, R33.reuse ;  /* 0x000000ffff247224 */ /* 0x100fe200078e0021 */
[----:B------:R-:W-:Y:S01]  /*bfe0*/  SHF.R.U32.HI R65, RZ, 0x10, R33 ;  /* 0x00000010ff417819 */ /* 0x000fe20000011621 */
[--C-:B----4-:R-:W-:Y:S01]  /*bff0*/  IMAD.MOV.U32 R14, RZ, RZ, R29.reuse ;  /* 0x000000ffff0e7224 */ /* 0x110fe200078e001d */
[----:B------:R-:W-:Y:S01]  /*c000*/  SHF.R.U64 R63, R28, 0x10, R29 ;  /* 0x000000101c3f7819 */ /* 0x000fe2000000121d */
[----:B------:R-:W-:Y:S01]  /*c010*/  IMAD.MOV.U32 R38, RZ, RZ, R35 ;  /* 0x000000ffff267224 */ /* 0x000fe200078e0023 */
[----:B------:R-:W-:Y:S01]  /*c020*/  SHF.R.U32.HI R61, RZ, 0x10, R29 ;  /* 0x00000010ff3d7819 */ /* 0x000fe2000001161d */
[----:B------:R-:W-:Y:S01]  /*c030*/  IMAD.MOV.U32 R4, RZ, RZ, R28 ;  /* 0x000000ffff047224 */ /* 0x000fe200078e001c */
[--C-:B------:R-:W-:Y:S01]  /*c040*/  SHF.R.U64 R59, R30, 0x10, R31.reuse ;  /* 0x000000101e3b7819 */ /* 0x100fe2000000121f */
[----:B-1----:R-:W-:Y:S01]  /*c050*/  IMAD.MOV.U32 R3, RZ, RZ, R31 ;  /* 0x000000ffff037224 */ /* 0x002fe200078e001f */
[--C-:B------:R-:W-:Y:S01]  /*c060*/  SHF.R.U64 R66, R34, 0x10, R35.reuse ;  /* 0x0000001022427819 */ /* 0x100fe20000001223 */
[----:B------:R-:W-:Y:S01]  /*c070*/  IMAD.MOV.U32 R45, RZ, RZ, R26 ;  /* 0x000000ffff2d7224 */ /* 0x000fe200078e001a */
[----:B------:R-:W-:Y:S01]  /*c080*/  SHF.R.U32.HI R67, RZ, 0x10, R35 ;  /* 0x00000010ff437819 */ /* 0x000fe20000011623 */
[----:B------:R-:W-:Y:S01]  /*c090*/  IMAD.MOV.U32 R46, RZ, RZ, R27 ;  /* 0x000000ffff2e7224 */ /* 0x000fe200078e001b */
[----:B------:R-:W-:Y:S01]  /*c0a0*/  SHF.R.U32.HI R62, RZ, 0x10, R31 ;  /* 0x00000010ff3e7819 */ /* 0x000fe2000001161f */
[----:B------:R-:W-:Y:S01]  /*c0b0*/  IMAD.MOV.U32 R32, RZ, RZ, R6 ;  /* 0x000000ffff207224 */ /* 0x000fe200078e0006 */
[----:B------:R-:W-:Y:S01]  /*c0c0*/  SHF.R.U64 R60, R26, 0x10, R27 ;  /* 0x000000101a3c7819 */ /* 0x000fe2000000121b */
[----:B------:R-:W-:Y:S01]  /*c0d0*/  IMAD.MOV.U32 R33, RZ, RZ, R7 ;  /* 0x000000ffff217224 */ /* 0x000fe200078e0007 */
[----:B------:R-:W-:Y:S01]  /*c0e0*/  SHF.R.U32.HI R57, RZ, 0x10, R27 ;  /* 0x00000010ff397819 */ /* 0x000fe2000001161b */
[----:B------:R-:W-:Y:S01]  /*c0f0*/  IMAD.MOV.U32 R29, RZ, RZ, R11 ;  /* 0x000000ffff1d7224 */ /* 0x000fe200078e000b */
[----:B------:R-:W-:Y:S01]  /*c100*/  SHF.R.U64 R55, R6, 0x10, R7 ;  /* 0x0000001006377819 */ /* 0x000fe20000001207 */
[----:B------:R-:W-:Y:S01]  /*c110*/  IMAD.MOV.U32 R44, RZ, RZ, R13 ;  /* 0x000000ffff2c7224 */ /* 0x000fe200078e000d */
[----:B------:R-:W-:Y:S01]  /*c120*/  SHF.R.U32.HI R58, RZ, 0x10, R7 ;  /* 0x00000010ff3a7819 */ /* 0x000fe20000011607 */
[----:B------:R-:W-:Y:S01]  /*c130*/  BSSY B1, `(.L_x_578) ;  /* 0x000002c000017945 */ /* 0x000fe20003800000 */
[----:B------:R-:W-:Y:S01]  /*c140*/  MOV R28, R10 ;  /* 0x0000000a001c7202 */ /* 0x000fe20000000f00 */
[----:B------:R-:W-:Y:S01]  /*c150*/  IMAD.MOV.U32 R6, RZ, RZ, R24 ;  /* 0x000000ffff067224 */ /* 0x000fe200078e0018 */
[----:B------:R-:W-:Y:S01]  /*c160*/  SHF.R.U64 R53, R10, 0x10, R11 ;  /* 0x000000100a357819 */ /* 0x000fe2000000120b */
[----:B------:R-:W-:Y:S01]  /*c170*/  IMAD.MOV.U32 R7, RZ, RZ, R25 ;  /* 0x000000ffff077224 */ /* 0x000fe200078e0019 */
[----:B------:R-:W-:Y:S01]  /*c180*/  SHF.R.U32.HI R56, RZ, 0x10, R11 ;  /* 0x00000010ff387819 */ /* 0x000fe2000001160b */
[----:B------:R-:W-:Y:S01]  /*c190*/  IMAD.MOV.U32 R11, RZ, RZ, R21 ;  /* 0x000000ffff0b7224 */ /* 0x000fe200078e0015 */
[--C-:B------:R-:W-:Y:S01]  /*c1a0*/  SHF.R.U64 R54, R12, 0x10, R13.reuse ;  /* 0x000000100c367819 */ /* 0x100fe2000000120d */
[----:B------:R-:W-:Y:S01]  /*c1b0*/  IMAD.MOV.U32 R10, RZ, RZ, R20 ;  /* 0x000000ffff0a7224 */ /* 0x000fe200078e0014 */
[----:B------:R-:W-:-:S02]  /*c1c0*/  SHF.R.U32.HI R51, RZ, 0x10, R13 ;  /* 0x00000010ff337819 */ /* 0x000fc4000001160d */
[--C-:B------:R-:W-:Y:S02]  /*c1d0*/  SHF.R.U64 R47, R20, 0x10, R21.reuse ;  /* 0x00000010142f7819 */ /* 0x100fe40000001215 */
[----:B------:R-:W-:Y:S02]  /*c1e0*/  SHF.R.U32.HI R48, RZ, 0x10, R21 ;  /* 0x00000010ff307819 */ /* 0x000fe40000011615 */
[--C-:B------:R-:W-:Y:S02]  /*c1f0*/  SHF.R.U64 R49, R24, 0x10, R25.reuse ;  /* 0x0000001018317819 */ /* 0x100fe40000001219 */
[----:B------:R-:W-:Y:S02]  /*c200*/  SHF.R.U32.HI R52, RZ, 0x10, R25 ;  /* 0x00000010ff347819 */ /* 0x000fe40000011619 */
[----:B------:R-:W-:Y:S02]  /*c210*/  PRMT R26, R37, 0x5410, R66 ;  /* 0x00005410251a7816 */ /* 0x000fe40000000042 */
[----:B------:R-:W-:-:S02]  /*c220*/  PRMT R21, R36, 0x5410, R65 ;  /* 0x0000541024157816 */ /* 0x000fc40000000041 */
[----:B------:R-:W-:Y:S02]  /*c230*/  PRMT R34, R41, 0x5410, R70 ;  /* 0x0000541029227816 */ /* 0x000fe40000000046 */
[----:B------:R-:W-:Y:S02]  /*c240*/  PRMT R35, R42, 0x5410, R71 ;  /* 0x000054102a237816 */ /* 0x000fe40000000047 */
[----:B------:R-:W-:Y:S02]  /*c250*/  PRMT R31, R40, 0x5410, R69 ;  /* 0x00005410281f7816 */ /* 0x000fe40000000045 */
[----:B------:R-:W-:Y:S02]  /*c260*/  PRMT R27, R38, 0x5410, R67 ;  /* 0x00005410261b7816 */ /* 0x000fe40000000043 */
        /* <DEDUP_REMOVED lines=10> */
[----:B--2---:R-:W-:-:S04]  /*c310*/  LEA.HI R0, R43, R43, RZ, 0x1 ;  /* 0x0000002b2b007211 */ /* 0x004fc800078f08ff */
[----:B---3--:R-:W-:Y:S01]  /*c320*/  LOP3.LUT R5, R0, 0xfffffffe, RZ, 0xc0, !PT ;  /* 0xfffffffe00057812 */ /* 0x008fe200078ec0ff */
[----:B------:R-:W-:Y:S01]  /*c330*/  IMAD.MOV.U32 R0, RZ, RZ, R30 ;  /* 0x000000ffff007224 */ /* 0x000fe200078e001e */
[----:B------:R-:W-:Y:S02]  /*c340*/  PRMT R30, R39, 0x5410, R68 ;  /* 0x00005410271e7816 */ /* 0x000fe40000000044 */
[----:B------:R-:W-:Y:S01]  /*c350*/  VIMNMX R39, R50, 0x80, PT ;  /* 0x0000008032277848 */ /* 0x000fe20003fe0100 */
[----:B------:R-:W-:Y:S01]  /*c360*/  IMAD.IADD R5, R43, 0x1, -R5 ;  /* 0x000000012b057824 */ /* 0x000fe200078e0a05 */
[----:B------:R-:W-:Y:S01]  /*c370*/  PRMT R0, R0, 0x5410, R59 ;  /* 0x0000541000007816 */ /* 0x000fe2000000003b */
[----:B------:R-:W-:Y:S01]  /*c380*/  IMAD.MOV.U32 R43, RZ, RZ, R12 ;  /* 0x000000ffff2b7224 */ /* 0x000fe200078e000c */
[----:B------:R-:W-:Y:S02]  /*c390*/  PRMT R12, R4, 0x5410, R63 ;  /* 0x00005410040c7816 */ /* 0x000fe4000000003f */
[----:B------:R-:W-:-:S02]  /*c3a0*/  SHF.L.U32 R5, R5, 0x1f, RZ ;  /* 0x0000001f05057819 */ /* 0x000fc400000006ff */
[----:B------:R-:W-:Y:S02]  /*c3b0*/  ISETP.GE.AND P1, PT, R202, R39, PT ;  /* 0x00000027ca00720c */ /* 0x000fe40003f26270 */
[----:B------:R-:W0:Y:S01]  /*c3c0*/  SYNCS.PHASECHK.TRANS64.TRYWAIT P0, [R18+URZ+0x30800], R5 ;  /* 0x03080005120075a7 */ /* 0x000e22000800017f */
[----:B------:R-:W-:Y:S01]  /*c3d0*/  PRMT R24, R43, 0x5410, R54 ;  /* 0x000054102b187816 */ /* 0x000fe20000000036 */
[----:B0-----:R-:W-:Y:S09]  /*c3e0*/  @!P0 BRA `(.L_x_579) ;  /* 0x0000014400588947 */ /* 0x001ff20003800000 */
.L_x_822:
[----:B------:R-:W-:Y:S05]  /*c3f0*/  BSYNC B1 ;  /* 0x0000000000017941 */ /* 0x000fea0003800000 */
.L_x_578:
[----:B------:R-:W-:Y:S01]  /*c400*/  BSSY B1, `(.L_x_580) ;  /* 0x0000101000017945 */ /* 0x000fe20003800000 */
[----:B------:R-:W-:Y:S02]  /*c410*/  PRMT R14, R6, 0x5410, R49 ;  /* 0x00005410060e7816 */ /* 0x000fe40000000031 */
[----:B------:R-:W-:Y:S02]  /*c420*/  PRMT R15, R7, 0x5410, R52 ;  /* 0x00005410070f7816 */ /* 0x000fe40000000034 */
[----:B------:R-:W-:Y:S02]  /*c430*/  PRMT R10, R10, 0x5410, R47 ;  /* 0x000054100a0a7816 */ /* 0x000fe4000000002f */
[----:B------:R-:W-:Y:S01]  /*c440*/  PRMT R11, R11, 0x5410, R48 ;  /* 0x000054100b0b7816 */ /* 0x000fe20000000030 */
[----:B------:R-:W-:Y:S06]  /*c450*/  @P1 BRA `(.L_x_581) ;  /* 0x0000000c00ec1947 */ /* 0x000fec0003800000 */
[----:B------:R-:W1:Y:S01]  /*c460*/  LDC R4, c[0x0][0x3f4] ;  /* 0x0000fd00ff047b82 */ /* 0x000e620000000800 */
[----:B------:R-:W-:Y:S01]  /*c470*/  BSSY B2, `(.L_x_582) ;  /* 0x000002e000027945 */ /* 0x000fe20003800000 */
[-C--:B-1----:R-:W-:Y:S02]  /*c480*/  ISETP.GE.AND P0, PT, R196, R4.reuse, PT ;  /* 0x00000004c400720c */ /* 0x082fe40003f06270 */
[-C--:B------:R-:W-:Y:S02]  /*c490*/  ISETP.GE.AND P1, PT, R207, R4.reuse, PT ;  /* 0x00000004cf00720c */ /* 0x080fe40003f26270 */
[-C--:B------:R-:W-:Y:S02]  /*c4a0*/  ISETP.GE.AND P2, PT, R205, R4.reuse, PT ;  /* 0x00000004cd00720c */ /* 0x080fe40003f46270 */
[-C--:B------:R-:W-:Y:S02]  /*c4b0*/  ISETP.GE.AND P3, PT, R206, R4.reuse, PT ;  /* 0x00000004ce00720c */ /* 0x080fe40003f66270 */
[----:B------:R-:W-:-:S02]  /*c4c0*/  ISETP.GE.AND P4, PT, R208, R4, PT ;  /* 0x00000004d000720c */ /* 0x000fc40003f86270 */
[----:B------:R-:W-:-:S03]  /*c4d0*/  ISETP.GE.AND P5, PT, R209, R4, PT ;  /* 0x00000004d100720c */ /* 0x000fc60003fa6270 */
[----:B------:R-:W-:Y:S10]  /*c4e0*/  @P0 BRA `(.L_x_583) ;  /* 0x0000000000980947 */ /* 0x000ff40003800000 */
[----:B0-----:R-:W0:Y:S01]  /*c4f0*/  LDS.128 R4, [R9+0x12400] ;  /* 0x0124000009047984 */ /* 0x001e220000000c00 */
[----:B------:R-:W-:Y:S01]  /*c500*/  IMAD.U32 R45, R36, 0x10000, RZ ;  /* 0x00010000242d7824 */ /* 0x000fe200078e00ff */
[C---:B------:R-:W-:Y:S01]  /*c510*/  LOP3.LUT R44, R34.reuse, 0xffff0000, RZ, 0xc0, !PT ;  /* 0xffff0000222c7812 */ /* 0x040fe200078ec0ff */
[----:B------:R-:W-:Y:S01]  /*c520*/  IMAD.U32 R43, R34, 0x10000, RZ ;  /* 0x00010000222b7824 */ /* 0x000fe200078e00ff */
[----:B------:R-:W-:Y:S01]  /*c530*/  LOP3.LUT R46, R36, 0xffff0000, RZ, 0xc0, !PT ;  /* 0xffff0000242e7812 */ /* 0x000fe200078ec0ff */
[C---:B0-----:R-:W-:Y:S01]  /*c540*/  IMAD.U32 R38, R4.reuse, 0x10000, RZ ;  /* 0x0001000004267824 */ /* 0x041fe200078e00ff */
[----:B------:R-:W-:Y:S01]  /*c550*/  LOP3.LUT R4, R4, 0xffff0000, RZ, 0xc0, !PT ;  /* 0xffff000004047812 */ /* 0x000fe200078ec0ff */
[C---:B------:R-:W-:Y:S01]  /*c560*/  IMAD.U32 R40, R5.reuse, 0x10000, RZ ;  /* 0x0001000005287824 */ /* 0x040fe200078e00ff */
[----:B------:R-:W-:Y:S01]  /*c570*/  LOP3.LUT R5, R5, 0xffff0000, RZ, 0xc0, !PT ;  /* 0xffff000005057812 */ /* 0x000fe200078ec0ff */
[C---:B------:R-:W-:Y:S01]  /*c580*/  IMAD.U32 R41, R6.reuse, 0x10000, RZ ;  /* 0x0001000006297824 */ /* 0x040fe200078e00ff */
[----:B------:R-:W-:Y:S01]  /*c590*/  LOP3.LUT R6, R6, 0xffff0000, RZ, 0xc0, !PT ;  /* 0xffff000006067812 */ /* 0x000fe200078ec0ff */
[C---:B------:R-:W-:Y:S01]  /*c5a0*/  FMUL.FTZ R47, R4.reuse, R45 ;  /* 0x0000002d042f7220 */ /* 0x040fe20000410000 */
[----:B------:R-:W-:Y:S01]  /*c5b0*/  FMUL.FTZ R4, R4, R43 ;  /* 0x0000002b04047220 */ /* 0x000fe20000410000 */
[----:B------:R-:W-:-:S02]  /*c5c0*/  IMAD.U32 R42, R7, 0x10000, RZ ;  /* 0x00010000072a7824 */ /* 0x000fc400078e00ff */
[C---:B------:R-:W-:Y:S01]  /*c5d0*/  FMUL.FTZ R49, R5.reuse, R46 ;  /* 0x0000002e05317220 */ /* 0x040fe20000410000 */
[C---:B------:R-:W-:Y:S01]  /*c5e0*/  FFMA.FTZ R47, R38.reuse, R43, -R47 ;  /* 0x0000002b262f7223 */ /* 0x040fe2000001082f */
[----:B------:R-:W-:Y:S01]  /*c5f0*/  FFMA.FTZ R48, R38, R45, R4 ;  /* 0x0000002d26307223 */ /* 0x000fe20000010004 */
[-C--:B------:R-:W-:Y:S01]  /*c600*/  FMUL.FTZ R45, R5, R44.reuse ;  /* 0x0000002c052d7220 */ /* 0x080fe20000410000 */
[----:B------:R-:W-:Y:S01]  /*c610*/  LOP3.LUT R7, R7, 0xffff0000, RZ, 0xc0, !PT ;  /* 0xffff000007077812 */ /* 0x000fe200078ec0ff */
[C---:B------:R-:W-:Y:S01]  /*c620*/  IMAD.U32 R38, R37.reuse, 0x10000, RZ ;  /* 0x0001000025267824 */ /* 0x040fe200078e00ff */
[----:B------:R-:W-:Y:S01]  /*c630*/  LOP3.LUT R43, R37, 0xffff0000, RZ, 0xc0, !PT ;  /* 0xffff0000252b7812 */ /* 0x000fe200078ec0ff */
[C---:B------:R-:W-:Y:S01]  /*c640*/  IMAD.U32 R4, R35.reuse, 0x10000, RZ ;  /* 0x0001000023047824 */ /* 0x040fe200078e00ff */
[----:B------:R-:W-:Y:S01]  /*c650*/  LOP3.LUT R5, R35, 0xffff0000, RZ, 0xc0, !PT ;  /* 0xffff000023057812 */ /* 0x000fe200078ec0ff */
[C---:B------:R-:W-:Y:S01]  /*c660*/  FFMA.FTZ R49, R40.reuse, R44, -R49 ;  /* 0x0000002c28317223 */ /* 0x040fe20000010831 */
[----:B------:R-:W-:Y:S01]  /*c670*/  FFMA.FTZ R40, R40, R46, R45 ;  /* 0x0000002e28287223 */ /* 0x000fe2000001002d */
        /* <DEDUP_REMOVED lines=11> */
[----:B------:R-:W-:-:S05]  /*c730*/  F2FP.BF16.F32.PACK_AB R7, R46, R7 ;  /* 0x000000072e07723e */ /* 0x000fca00000010ff */
[----:B------:R1:W-:Y:S02]  /*c740*/  STS.128 [R9+0x12400], R4 ;  /* 0x0124000409007388 */ /* 0x0003e40000000c00 */
.L_x_583:
[----:B------:R-:W-:Y:S05]  /*c750*/  BSYNC B2 ;  /* 0x0000000000027941 */ /* 0x000fea0003800000 */
.L_x_582:
[----:B------:R-:W-:Y:S04]  /*c760*/  BSSY B2, `(.L_x_584) ;  /* 0x0000028000027945 */ /* 0x000fe80003800000 */
[----:B------:R-:W-:Y:S05]  /*c770*/  @P1 BRA `(.L_x_585) ;  /* 0x0000000000981947 */ /* 0x000fea0003800000 */
[----:B01----:R-:W0:Y:S01]  /*c780*/  LDS.128 R4, [R8] ;  /* 0x0000000008047984 */ /* 0x003e220000000c00 */
[----:B------:R-:W-:Y:S01]  /*c790*/  IMAD.U32 R45, R32, 0x10000, RZ ;  /* 0x00010000202d7824 */ /* 0x000fe200078e00ff */
[C---:B------:R-:W-:Y:S01]  /*c7a0*/  LOP3.LUT R44, R30.reuse, 0xffff0000, RZ, 0xc0, !PT ;  /* 0xffff00001e2c7812 */ /* 0x040fe200078ec0ff */
[----:B------:R-:W-:Y:S01]  /*c7b0*/  IMAD.U32 R43, R30, 0x10000, RZ ;  /* 0x000100001e2b7824 */ /* 0x000fe200078e00ff */
[----:B------:R-:W-:Y:S02]  /*c7c0*/  LOP3.LUT R46, R32, 0xffff0000, RZ, 0xc0, !PT ;  /* 0xffff0000202e7812 */ /* 0x000fe400078ec0ff */
[C---:B0-----:R-:W-:Y:S01]  /*c7d0*/  SHF.L.U32 R38, R4.reuse, 0x10, RZ ;  /* 0x0000001004267819 */ /* 0x041fe200000006ff */
[C---:B------:R-:W-:Y:S01]  /*c7e0*/  IMAD.U32 R40, R5.reuse, 0x10000, RZ ;  /* 0x0001000005287824 */ /* 0x040fe200078e00ff */
[----:B------:R-:W-:Y:S01]  /*c7f0*/  LOP3.LUT R4, R4, 0xffff0000, RZ, 0xc0, !PT ;  /* 0xffff000004047812 */ /* 0x000fe200078ec0ff */
[C---:B------:R-:W-:Y:S01]  /*c800*/  IMAD.U32 R41, R6.reuse, 0x10000, RZ ;  /* 0x0001000006297824 */ /* 0x040fe200078e00ff */
[----:B------:R-:W-:Y:S01]  /*c810*/  LOP3.LUT R5, R5, 0xffff0000, RZ, 0xc0, !PT ;  /* 0xffff000005057812 */ /* 0x000fe200078ec0ff */
[----:B------:R-:W-:Y:S01]  /*c820*/  IMAD.U32 R42, R7, 0x10000, RZ ;  /* 0x00010000072a7824 */ /* 0x000fe200078e00ff */
[----:B------:R-:W-:Y:S01]  /*c830*/  LOP3.LUT R6, R6, 0xffff0000, RZ, 0xc0, !PT ;  /* 0xffff000006067812 */ /* 0x000fe200078ec0ff */
[C---:B------:R-:W-:Y:S01]  /*c840*/  FMUL.FTZ R47, R4.reuse, R45 ;  /* 0x0000002d042f7220 */ /* 0x040fe20000410000 */
[-C--:B------:R-:W-:Y:S01]  /*c850*/  FMUL.FTZ R4, R4, R43.reuse ;  /* 0x0000002b04047220 */ /* 0x080fe20000410000 */
[----:B------:R-:W-:Y:S01]  /*c860*/  FMUL.FTZ R49, R5, R46 ;  /* 0x0000002e05317220 */ /* 0x000fe20000410000 */
[----:B------:R-:W-:Y:S01]  /*c870*/  LOP3.LUT R7, R7, 0xffff0000, RZ, 0xc0, !PT ;  /* 0xffff000007077812 */ /* 0x000fe200078ec0ff */
[C---:B------:R-:W-:Y:S01]  /*c880*/  FFMA.FTZ R47, R38.reuse, R43, -R47 ;  /* 0x0000002b262f7223 */ /* 0x040fe2000001082f */
[----:B------:R-:W-:Y:S01]  /*c890*/  FFMA.FTZ R48, R38, R45, R4 ;  /* 0x0000002d26307223 */ /* 0x000fe20000010004 */
[----:B------:R-:W-:Y:S01]  /*c8a0*/  FMUL.FTZ R45, R5, R44 ;  /* 0x0000002c052d7220 */ /* 0x000fe20000410000 */
[C---:B------:R-:W-:Y:S01]  /*c8b0*/  LOP3.LUT R43, R33.reuse, 0xffff0000, RZ, 0xc0, !PT ;  /* 0xffff0000212b7812 */ /* 0x040fe200078ec0ff */
[----:B------:R-:W-:Y:S01]  /*c8c0*/  IMAD.U32 R38, R33, 0x10000, RZ ;  /* 0x0001000021267824 */ /* 0x000fe200078e00ff */
[C---:B------:R-:W-:Y:S01]  /*c8d0*/  LOP3.LUT R5, R31.reuse, 0xffff0000, RZ, 0xc0, !PT ;  /* 0xffff00001f057812 */ /* 0x040fe200078ec0ff */
[----:B------:R-:W-:-:S02]  /*c8e0*/  IMAD.U32 R4, R31, 0x10000, RZ ;  /* 0x000100001f047824 */ /* 0x000fc400078e00ff */
        /* <DEDUP_REMOVED lines=14> */
[----:B------:R2:W-:Y:S02]  /*c9d0*/  STS.128 [R8], R4 ;  /* 0x0000000408007388 */ /* 0x0005e40000000c00 */
.L_x_585:
[----:B------:R-:W-:Y:S05]  /*c9e0*/  BSYNC B2 ;  /* 0x0000000000027941 */ /* 0x000fea0003800000 */
.L_x_584:
[----:B------:R-:W-:Y:S04]  /*c9f0*/  BSSY B2, `(.L_x_586) ;  /* 0x0000028000027945 */ /* 0x000fe80003800000 */
[----:B------:R-:W-:Y:S05]  /*ca00*/  @P2 BRA `(.L_x_587) ;  /* 0x0000000000982947 */ /* 0x000fea0003800000 */
[----:B012---:R-:W0:Y:S01]  /*ca10*/  LDS.128 R4, [R9+0x16400] ;  /* 0x0164000009047984 */ /* 0x007e220000000c00 */
        /* <DEDUP_REMOVED lines=37> */
.L_x_587:
[----:B------:R-:W-:Y:S05]  /*cc70*/  BSYNC B2 ;  /* 0x0000000000027941 */ /* 0x000fea0003800000 */
.L_x_586:
[----:B------:R-:W-:Y:S04]  /*cc80*/  BSSY B2, `(.L_x_588) ;  /* 0x0000028000027945 */ /* 0x000fe80003800000 */
[----:B------:R-:W-:Y:S05]  /*cc90*/  @P3 BRA `(.L_x_589) ;  /* 0x0000000000983947 */ /* 0x000fea0003800000 */
[----:B0123--:R-:W0:Y:S01]  /*cca0*/  LDS.128 R4, [R8+0x4000] ;  /* 0x0040000008047984 */ /* 0x00fe220000000c00 */
        /* <DEDUP_REMOVED lines=37> */
.L_x_589:
[----:B------:R-:W-:Y:S05]  /*cf00*/  BSYNC B2 ;  /* 0x0000000000027941 */ /* 0x000fea0003800000 */
.L_x_588:
[----:B------:R-:W-:Y:S04]  /*cf10*/  BSSY B2, `(.L_x_590) ;  /* 0x0000028000027945 */ /* 0x000fe80003800000 */
[----:B------:R-:W-:Y:S05]  /*cf20*/  @P4 BRA `(.L_x_591) ;  /* 0x0000000000984947 */ /* 0x000fea0003800000 */
[----:B01234-:R-:W0:Y:S01]  /*cf30*/  LDS.128 R4, [R9+0x1a400] ;  /* 0x01a4000009047984 */ /* 0x01fe220000000c00 */
        /* <DEDUP_REMOVED lines=37> */
.L_x_591:
[----:B------:R-:W-:Y:S05]  /*d190*/  BSYNC B2 ;  /* 0x0000000000027941 */ /* 0x000fea0003800000 */
.L_x_590:
[----:B------:R-:W-:Y:S05]  /*d1a0*/  @P5 BRA `(.L_x_581) ;  /* 0x0000000000985947 */ /* 0x000fea0003800000 */
[----:B01234-:R-:W0:Y:S01]  /*d1b0*/  LDS.128 R4, [R8+0x8000] ;  /* 0x0080000008047984 */ /* 0x01fe220000000c00 */
        /* <DEDUP_REMOVED lines=37> */
.L_x_581:
[----:B------:R-:W-:Y:S05]  /*d410*/  BSYNC B1 ;  /* 0x0000000000017941 */ /* 0x000fea0003800000 */
.L_x_580:
[----:B01234-:R-:W-:-:S05]  /*d420*/  VIADD R4, R202, 0x40 ;  /* 0x00000040ca047836 */ /* 0x01ffca0000000000 */
[----:B------:R-:W-:-:S13]  /*d430*/  ISETP.GE.AND P0, PT, R4, R39, PT ;  /* 0x000000270400720c */ /* 0x000fda0003f06270 */
[----:B------:R-:W-:Y:S05]  /*d440*/  @P0 BRA `(.L_x_592) ;  /* 0x0000003c00080947 */ /* 0x000fea0003800000 */
[----:B------:R-:W0:Y:S01]  /*d450*/  LDC R4, c[0x0][0x3f4] ;  /* 0x0000fd00ff047b82 */ /* 0x000e220000000800 */
[----:B------:R-:W-:Y:S01]  /*d460*/  BSSY B1, `(.L_x_593) ;  /* 0x000002e000017945 */ /* 0x000fe20003800000 */
[-C--:B0-----:R-:W-:Y:S02]  /*d470*/  ISETP.GE.AND P0, PT, R196, R4.reuse, PT ;  /* 0x00000004c400720c */ /* 0x081fe40003f06270 */
[-C--:B------:R-:W-:Y:S02]  /*d480*/  ISETP.GE.AND P1, PT, R207, R4.reuse, PT ;  /* 0x00000004cf00720c */ /* 0x080fe40003f26270 */
[-C--:B------:R-:W-:Y:S02]  /*d490*/  ISETP.GE.AND P2, PT, R205, R4.reuse, PT ;  /* 0x00000004cd00720c */ /* 0x080fe40003f46270 */
[-C--:B------:R-:W-:Y:S02]  /*d4a0*/  ISETP.GE.AND P3, PT, R206, R4.reuse, PT ;  /* 0x00000004ce00720c */ /* 0x080fe40003f66270 */
[----:B------:R-:W-:-:S02]  /*d4b0*/  ISETP.GE.AND P4, PT, R208, R4, PT ;  /* 0x00000004d000720c */ /* 0x000fc40003f86270 */
[----:B------:R-:W-:-:S03]  /*d4c0*/  ISETP.GE.AND P5, PT, R209, R4, PT ;  /* 0x00000004d100720c */ /* 0x000fc60003fa6270 */
[----:B------:R-:W-:Y:S10]  /*d4d0*/  @P0 BRA `(.L_x_594) ;  /* 0x0000000000980947 */ /* 0x000ff40003800000 */
[----:B------:R-:W0:Y:S01]  /*d4e0*/  LDS.128 R4, [R9+0x14400] ;  /* 0x0144000009047984 */ /* 0x000e220000000c00 */
[----:B------:R-:W-:Y:S01]  /*d4f0*/  IMAD.U32 R42, R34, 0x10000, RZ ;  /* 0x00010000222a7824 */ /* 0x000fe200078e00ff */
[C---:B------:R-:W-:Y:S01]  /*d500*/  LOP3.LUT R47, R36.reuse, 0xffff0000, RZ, 0xc0, !PT ;  /* 0xffff0000242f7812 */ /* 0x040fe200078ec0ff */
[----:B------:R-:W-:Y:S01]  /*d510*/  IMAD.U32 R44, R36, 0x10000, RZ ;  /* 0x00010000242c7824 */ /* 0x000fe200078e00ff */
[----:B------:R-:W-:Y:S02]  /*d520*/  LOP3.LUT R45, R34, 0xffff0000, RZ, 0xc0, !PT ;  /* 0xffff0000222d7812 */ /* 0x000fe400078ec0ff */
[----:B------:R-:W-:Y:S01]  /*d530*/  LOP3.LUT R46, R37, 0xffff0000, RZ, 0xc0, !PT ;  /* 0xffff0000252e7812 */ /* 0x000fe200078ec0ff */
[C---:B0-----:R-:W-:Y:S01]  /*d540*/  IMAD.U32 R38, R4.reuse, 0x10000, RZ ;  /* 0x0001000004267824 */ /* 0x041fe200078e00ff */
[----:B------:R-:W-:Y:S01]  /*d550*/  LOP3.LUT R4, R4, 0xffff0000, RZ, 0xc0, !PT ;  /* 0xffff000004047812 */ /* 0x000fe200078ec0ff */
[C---:B------:R-:W-:Y:S01]  /*d560*/  IMAD.U32 R39, R5.reuse, 0x10000, RZ ;  /* 0x0001000005277824 */ /* 0x040fe200078e00ff */
[----:B------:R-:W-:Y:S01]  /*d570*/  LOP3.LUT R5, R5, 0xffff0000, RZ, 0xc0, !PT ;  /* 0xffff000005057812 */ /* 0x000fe200078ec0ff */
[C---:B------:R-:W-:Y:S01]  /*d580*/  IMAD.U32 R36, R7.reuse, 0x10000, RZ ;  /* 0x0001000007247824 */ /* 0x040fe200078e00ff */
[----:B------:R-:W-:Y:S01]  /*d590*/  LOP3.LUT R7, R7, 0xffff0000, RZ, 0xc0, !PT ;  /* 0xffff000007077812 */ /* 0x000fe200078ec0ff */
[-C--:B------:R-:W-:Y:S01]  /*d5a0*/  FMUL.FTZ R41, R44, R4.reuse ;  /* 0x000000042c297220 */ /* 0x080fe20000410000 */
[----:B------:R-:W-:Y:S01]  /*d5b0*/  FMUL.FTZ R43, R42, R4 ;  /* 0x000000042a2b7220 */ /* 0x000fe20000410000 */
[----:B------:R-:W-:Y:S01]  /*d5c0*/  FMUL.FTZ R40, R47, R5 ;  /* 0x000000052f287220 */ /* 0x000fe20000410000 */
[----:B------:R-:W-:-:S02]  /*d5d0*/  IMAD.U32 R34, R6, 0x10000, RZ ;  /* 0x0001000006227824 */ /* 0x000fc400078e00ff */
[-C--:B------:R-:W-:Y:S01]  /*d5e0*/  FFMA.FTZ R4, R42, R38.reuse, -R41 ;  /* 0x000000262a047223 */ /* 0x080fe20000010829 */
[----:B------:R-:W-:Y:S01]  /*d5f0*/  FFMA.FTZ R43, R44, R38, R43 ;  /* 0x000000262c2b7223 */ /* 0x000fe2000001002b */
[C---:B------:R-:W-:Y:S01]  /*d600*/  FMUL.FTZ R38, R45.reuse, R5 ;  /* 0x000000052d267220 */ /* 0x040fe20000410000 */
[-C--:B------:R-:W-:Y:S01]  /*d610*/  FFMA.FTZ R5, R45, R39.reuse, -R40 ;  /* 0x000000272d057223 */ /* 0x080fe20000010828 */
[----:B------:R-:W-:Y:S01]  /*d620*/  LOP3.LUT R6, R6, 0xffff0000, RZ, 0xc0, !PT ;  /* 0xffff000006067812 */ /* 0x000fe200078ec0ff */
[----:B------:R-:W-:Y:S01]  /*d630*/  IMAD.U32 R44, R37, 0x10000, RZ ;  /* 0x00010000252c7824 */ /* 0x000fe200078e00ff */
[----:B------:R-:W-:Y:S01]  /*d640*/  SHF.L.U32 R40, R35, 0x10, RZ ;  /* 0x0000001023287819 */ /* 0x000fe200000006ff */
[----:B------:R-:W-:Y:S01]  /*d650*/  FFMA.FTZ R38, R47, R39, R38 ;  /* 0x000000272f267223 */ /* 0x000fe20000010026 */
[----:B------:R-:W-:Y:S01]  /*d660*/  LOP3.LUT R42, R35, 0xffff0000, RZ, 0xc0, !PT ;  /* 0xffff0000232a7812 */ /* 0x000fe200078ec0ff */
[-C--:B------:R-:W-:Y:S01]  /*d670*/  FMUL.FTZ R39, R46, R7.reuse ;  /* 0x000000072e277220 */ /* 0x080fe20000410000 */
[-C--:B------:R-:W-:Y:S01]  /*d680*/  FMUL.FTZ R35, R44, R6.reuse ;  /* 0x000000062c237220 */ /* 0x080fe20000410000 */
[----:B------:R-:W-:Y:S01]  /*d690*/  FMUL.FTZ R37, R40, R6 ;  /* 0x0000000628257220 */ /* 0x000fe20000410000 */
[----:B------:R-:W-:Y:S01]  /*d6a0*/  F2FP.BF16.F32.PACK_AB R4, R43, R4 ;  /* 0x000000042b04723e */ /* 0x000fe200000010ff */
[C---:B------:R-:W-:Y:S01]  /*d6b0*/  FMUL.FTZ R41, R42.reuse, R7 ;  /* 0x000000072a297220 */ /* 0x040fe20000410000 */
[----:B------:R-:W-:Y:S01]  /*d6c0*/  FFMA.FTZ R7, R42, R36, -R39 ;  /* 0x000000242a077223 */ /* 0x000fe20000010827 */
[-C--:B------:R-:W-:Y:S01]  /*d6d0*/  FFMA.FTZ R6, R40, R34.reuse, -R35 ;  /* 0x0000002228067223 */ /* 0x080fe20000010823 */
[----:B------:R-:W-:Y:S01]  /*d6e0*/  FFMA.FTZ R37, R44, R34, R37 ;  /* 0x000000222c257223 */ /* 0x000fe20000010025 */
[----:B------:R-:W-:Y:S01]  /*d6f0*/  FFMA.FTZ R36, R46, R36, R41 ;  /* 0x000000242e247223 */ /* 0x000fe20000010029 */
[----:B------:R-:W-:-:S03]  /*d700*/  F2FP.BF16.F32.PACK_AB R5, R38, R5 ;  /* 0x000000052605723e */ /* 0x000fc600000010ff */
[----:B------:R-:W-:Y:S02]  /*d710*/  F2FP.BF16.F32.PACK_AB R6, R37, R6 ;  /* 0x000000062506723e */ /* 0x000fe400000010ff */
[----:B------:R-:W-:-:S05]  /*d720*/  F2FP.BF16.F32.PACK_AB R7, R36, R7 ;  /* 0x000000072407723e */ /* 0x000fca00000010ff */
[----:B------:R0:W-:Y:S02]  /*d730*/  STS.128 [R9+0x14400], R4 ;  /* 0x0144000409007388 */ /* 0x0001e40000000c00 */
.L_x_594:
[----:B------:R-:W-:Y:S05]  /*d740*/  BSYNC B1 ;  /* 0x0000000000017941 */ /* 0x000fea0003800000 */
.L_x_593:
[----:B------:R-:W-:Y:S04]  /*d750*/  BSSY B1, `(.L_x_595) ;  /* 0x0000028000017945 */ /* 0x000fe80003800000 */
[----:B------:R-:W-:Y:S05]  /*d760*/  @P1 BRA `(.L_x_596) ;  /* 0x0000000000981947 */ /* 0x000fea0003800000 */
[----:B0-----:R-:W0:Y:S01]  /*d770*/  LDS.128 R4, [R8+0x2000] ;  /* 0x0020000008047984 */ /* 0x001e220000000c00 */
        /* <DEDUP_REMOVED lines=18> */
[----:B------:R-:W-:Y:S01]  /*d8a0*/  LOP3.LUT R6, R6, 0xffff0000, RZ, 0xc0, !PT ;  /* 0xffff000006067812 */ /* 0x000fe200078ec0ff */
[-C--:B------:R-:W-:Y:S01]  /*d8b0*/  FFMA.FTZ R5, R41, R35.reuse, -R36 ;  /* 0x0000002329057223 */ /* 0x080fe20000010824 */
[----:B------:R-:W-:Y:S01]  /*d8c0*/  LOP3.LUT R38, R31, 0xffff0000, RZ, 0xc0, !PT ;  /* 0xffff00001f267812 */ /* 0x000fe200078ec0ff */
[----:B------:R-:W-:Y:S02]  /*d8d0*/  IMAD.U32 R40, R33, 0x10000, RZ ;  /* 0x0001000021287824 */ /* 0x000fe400078e00ff */
[----:B------:R-:W-:Y:S01]  /*d8e0*/  FFMA.FTZ R34, R43, R35, R34 ;  /* 0x000000232b227223 */ /* 0x000fe20000010022 */
[----:B------:R-:W-:Y:S02]  /*d8f0*/  IMAD.U32 R36, R31, 0x10000, RZ ;  /* 0x000100001f247824 */ /* 0x000fe400078e00ff */
[-C--:B------:R-:W-:Y:S01]  /*d900*/  FMUL.FTZ R35, R42, R7.reuse ;  /* 0x000000072a237220 */ /* 0x080fe20000410000 */
[-C--:B------:R-:W-:Y:S01]  /*d910*/  FMUL.FTZ R31, R40, R6.reuse ;  /* 0x00000006281f7220 */ /* 0x080fe20000410000 */
[----:B------:R-:W-:Y:S01]  /*d920*/  FMUL.FTZ R37, R38, R7 ;  /* 0x0000000726257220 */ /* 0x000fe20000410000 */
        /* <DEDUP_REMOVED lines=8> */
[----:B------:R-:W-:-:S05]  /*d9b0*/  F2FP.BF16.F32.PACK_AB R7, R32, R7 ;  /* 0x000000072007723e */ /* 0x000fca00000010ff */
[----:B------:R1:W-:Y:S02]  /*d9c0*/  STS.128 [R8+0x2000], R4 ;  /* 0x0020000408007388 */ /* 0x0003e40000000c00 */
.L_x_596:
[----:B------:R-:W-:Y:S05]  /*d9d0*/  BSYNC B1 ;  /* 0x0000000000017941 */ /* 0x000fea0003800000 */
.L_x_595:
[----:B------:R-:W-:Y:S04]  /*d9e0*/  BSSY B1, `(.L_x_597) ;  /* 0x0000028000017945 */ /* 0x000fe80003800000 */
[----:B------:R-:W-:Y:S05]  /*d9f0*/  @P2 BRA `(.L_x_598) ;  /* 0x0000000000982947 */ /* 0x000fea0003800000 */
[----:B01----:R-:W0:Y:S01]  /*da00*/  LDS.128 R4, [R9+0x18400] ;  /* 0x0184000009047984 */ /* 0x003e220000000c00 */
        /* <DEDUP_REMOVED lines=37> */
.L_x_598:
[----:B------:R-:W-:Y:S05]  /*dc60*/  BSYNC B1 ;  /* 0x0000000000017941 */ /* 0x000fea0003800000 */
.L_x_597:
[----:B------:R-:W-:Y:S04]  /*dc70*/  BSSY B1, `(.L_x_599) ;  /* 0x0000028000017945 */ /* 0x000fe80003800000 */
[----:B------:R-:W-:Y:S05]  /*dc80*/  @P3 BRA `(.L_x_600) ;  /* 0x0000000000983947 */ /* 0x000fea0003800000 */
[----:B012---:R-:W0:Y:S01]  /*dc90*/  LDS.128 R4, [R8+0x6000] ;  /* 0x0060000008047984 */ /* 0x007e220000000c00 */
        /* <DEDUP_REMOVED lines=37> */
.L_x_600:
[----:B------:R-:W-:Y:S05]  /*def0*/  BSYNC B1 ;  /* 0x0000000000017941 */ /* 0x000fea0003800000 */
.L_x_599:
[----:B------:R-:W-:Y:S04]  /*df00*/  BSSY B1, `(.L_x_601) ;  /* 0x0000028000017945 */ /* 0x000fe80003800000 */
[----:B------:R-:W-:Y:S05]  /*df10*/  @P4 BRA `(.L_x_602) ;  /* 0x0000000000984947 */ /* 0x000fea0003800000 */
[----:B0123--:R-:W0:Y:S01]  /*df20*/  LDS.128 R4, [R9+0x1c400] ;  /* 0x01c4000009047984 */ /* 0x00fe220000000c00 */
        /* <DEDUP_REMOVED lines=37> */
.L_x_602:
[----:B------:R-:W-:Y:S05]  /*e180*/  BSYNC B1 ;  /* 0x0000000000017941 */ /* 0x000fea0003800000 */
.L_x_601:
[----:B------:R-:W-:Y:S05]  /*e190*/  @P5 BRA `(.L_x_592) ;  /* 0x0000002c00b45947 */ /* 0x000fea0003800000 */
[----:B01234-:R-:W0:Y:S01]  /*e1a0*/  LDS.128 R4, [R8+0xa000] ;  /* 0x00a0000008047984 */ /* 0x01fe220000000c00 */
[C---:B------:R-:W-:Y:S01]  /*e1b0*/  IMAD.U32 R21, R10.reuse, 0x10000, RZ ;  /* 0x000100000a157824 */ /* 0x040fe200078e00ff */
[----:B------:R-:W-:Y:S01]  /*e1c0*/  LOP3.LUT R26, R10, 0xffff0000, RZ, 0xc0, !PT ;  /* 0xffff00000a1a7812 */ /* 0x000fe200078ec0ff */
[C---:B------:R-:W-:Y:S01]  /*e1d0*/  IMAD.U32 R15, R0.reuse, 0x10000, RZ ;  /* 0x00010000000f7824 */ /* 0x040fe200078e00ff */
        /* <DEDUP_REMOVED lines=14> */
[----:B------:R-:W-:Y:S01]  /*e2c0*/  FMUL.FTZ R15, R24, R5 ;  /* 0x00000005180f7220 */ /* 0x000fe20000410000 */
        /* <DEDUP_REMOVED lines=18> */
[----:B------:R0:W-:Y:S01]  /*e3f0*/  STS.128 [R8+0xa000], R4 ;  /* 0x00a0000408007388 */ /* 0x0001e20000000c00 */
[----:B------:R-:W-:Y:S05]  /*e400*/  BRA `(.L_x_592) ;  /* 0x0000002c00187947 */ /* 0x000fea0003800000 */
.L_x_574:
[----:B------:R-:W-:-:S03]  /*e410*/  UMOV UR4, 0xffffffff ;  /* 0xffffffff00047882 */ /* 0x000fc60000000000 */
[----:B------:R-:W-:Y:S05]  /*e420*/  BRA.DIV UR4, `(.L_x_603) ;  /* 0x00000126045c7947 */ /* 0x000fea000b800000 */
[----:B------:R0:W1:Y:S04]  /*e430*/  SHFL.IDX PT, R3, R25, RZ, 0x1c1f ;  /* 0x001c1fff19037589 */ /* 0x00006800000e0000 */
[----:B------:R0:W2:Y:S04]  /*e440*/  SHFL.IDX PT, R0, R24, RZ, 0x1c1f ;  /* 0x001c1fff18007589 */ /* 0x0000a800000e0000 */
[----:B------:R0:W3:Y:S04]  /*e450*/  SHFL.IDX PT, R21, R27, RZ, 0x1c1f ;  /* 0x001c1fff1b157589 */ /* 0x0000e800000e0000 */
[----:B------:R0:W4:Y:S02]  /*e460*/  SHFL.IDX PT, R20, R26, RZ, 0x1c1f ;  /* 0x001c1fff1a147589 */ /* 0x00012400000e0000 */
.L_x_828:
[----:B------:R-:W-:Y:S01]  /*e470*/  ULDC UR4, c[0x0][0x448] ;  /* 0x0001120000047ab9 */ /* 0x000fe20000000800 */
[----:B------:R-:W-:Y:S01]  /*e480*/  BSSY B1, `(.L_x_604) ;  /* 0x0000035000017945 */ /* 0x000fe20003800000 */
[----:B------:R-:W-:Y:S01]  /*e490*/  IMAD R48, R140, UR4, RZ ;  /* 0x000000048c307c24 */ /* 0x000fe2000f8e02ff */
[----:B------:R-:W-:Y:S02]  /*e4a0*/  CS2R R4, SRZ ;  /* 0x0000000000047805 */ /* 0x000fe4000001ff00 */
[----:B------:R-:W-:Y:S02]  /*e4b0*/  CS2R R8, SRZ ;  /* 0x0000000000087805 */ /* 0x000fe4000001ff00 */
[----:B------:R-:W-:Y:S02]  /*e4c0*/  CS2R R10, SRZ ;  /* 0x00000000000a7805 */ /* 0x000fe4000001ff00 */
[----:B------:R-:W-:Y:S02]  /*e4d0*/  CS2R R12, SRZ ;  /* 0x00000000000c7805 */ /* 0x000fe4000001ff00 */
[----:B------:R-:W-:Y:S01]  /*e4e0*/  ISETP.GE.AND P0, PT, R6, R48, PT ;  /* 0x000000300600720c */ /* 0x000fe20003f06270 */
[----:B------:R-:W-:Y:S01]  /*e4f0*/  IMAD R48, R29, -0x80, R48 ;  /* 0xffffff801d307824 */ /* 0x000fe200078e0230 */
[----:B------:R-:W-:-:S02]  /*e500*/  CS2R R6, SRZ ;  /* 0x0000000000067805 */ /* 0x000fc4000001ff00 */
[----:B------:R-:W-:Y:S02]  /*e510*/  CS2R R14, SRZ ;  /* 0x00000000000e7805 */ /* 0x000fe4000001ff00 */
[----:B0-----:R-:W-:Y:S02]  /*e520*/  CS2R R24, SRZ ;  /* 0x0000000000187805 */ /* 0x001fe4000001ff00 */
[----:B------:R-:W-:Y:S02]  /*e530*/  CS2R R26, SRZ ;  /* 0x00000000001a7805 */ /* 0x000fe4000001ff00 */
[----:B------:R-:W-:Y:S02]  /*e540*/  CS2R R28, SRZ ;  /* 0x00000000001c7805 */ /* 0x000fe4000001ff00 */
[----:B------:R-:W-:Y:S02]  /*e550*/  CS2R R30, SRZ ;  /* 0x00000000001e7805 */ /* 0x000fe4000001ff00 */
[----:B------:R-:W-:-:S02]  /*e560*/  CS2R R32, SRZ ;  /* 0x0000000000207805 */ /* 0x000fc4000001ff00 */
[----:B------:R-:W-:Y:S01]  /*e570*/  CS2R R34, SRZ ;  /* 0x0000000000227805 */ /* 0x000fe2000001ff00 */
[----:B------:R-:W-:Y:S06]  /*e580*/  @P0 BRA `(.L_x_605) ;  /* 0x0000000000900947 */ /* 0x000fec0003800000 */
[----:B------:R-:W-:Y:S01]  /*e590*/  ULDC UR4, c[0x0][0x3f4] ;  /* 0x0000fd0000047ab9 */ /* 0x000fe20000000800 */
[----:B--2---:R-:W-:Y:S01]  /*e5a0*/  IMAD.MOV.U32 R4, RZ, RZ, R0 ;  /* 0x000000ffff047224 */ /* 0x004fe200078e0000 */
[----:B------:R-:W-:Y:S01]  /*e5b0*/  ISETP.GE.AND P2, PT, R16, UR4, PT ;  /* 0x0000000410007c0c */ /* 0x000fe2000bf46270 */
[----:B-1----:R-:W-:Y:S01]  /*e5c0*/  IMAD.MOV.U32 R5, RZ, RZ, R3 ;  /* 0x000000ffff057224 */ /* 0x002fe200078e0003 */
[----:B------:R-:W-:Y:S02]  /*e5d0*/  ISETP.GE.AND P3, PT, R194, UR4, PT ;  /* 0x00000004c2007c0c */ /* 0x000fe4000bf66270 */
[----:B------:R-:W-:Y:S02]  /*e5e0*/  CS2R R28, SRZ ;  /* 0x00000000001c7805 */ /* 0x000fe4000001ff00 */
[----:B------:R-:W-:Y:S02]  /*e5f0*/  ISETP.GE.AND P4, PT, R193, UR4, PT ;  /* 0x00000004c1007c0c */ /* 0x000fe4000bf86270 */
[----:B------:R-:W-:-:S02]  /*e600*/  CS2R R30, SRZ ;  /* 0x00000000001e7805 */ /* 0x000fc4000001ff00 */
[----:B------:R-:W-:Y:S02]  /*e610*/  CS2R R8, SRZ ;  /* 0x0000000000087805 */ /* 0x000fe4000001ff00 */
[----:B------:R-:W-:Y:S02]  /*e620*/  CS2R R10, SRZ ;  /* 0x00000000000a7805 */ /* 0x000fe4000001ff00 */
[----:B------:R-:W-:Y:S02]  /*e630*/  CS2R R32, SRZ ;  /* 0x0000000000207805 */ /* 0x000fe4000001ff00 */
[----:B------:R-:W-:Y:S01]  /*e640*/  CS2R R34, SRZ ;  /* 0x0000000000227805 */ /* 0x000fe2000001ff00 */
[----:B------:R-:W-:Y:S02]  /*e650*/  @!P2 IMAD.SHL.U32 R47, R16, 0x2, RZ ;  /* 0x00000002102fa824 */ /* 0x000fe400078e00ff */
[----:B------:R-:W-:Y:S02]  /*e660*/  @!P3 IMAD.SHL.U32 R39, R195, 0x8, RZ ;  /* 0x00000008c327b824 */ /* 0x000fe400078e00ff */
[----:B------:R-:W-:Y:S01]  /*e670*/  @!P4 IMAD.SHL.U32 R43, R198, 0x8, RZ ;  /* 0x00000008c62bc824 */ /* 0x000fe200078e00ff */
[-C--:B------:R-:W-:Y:S01]  /*e680*/  @!P2 IADD3 R44, P0, R0, R47.reuse, RZ ;  /* 0x0000002f002ca210 */ /* 0x080fe20007f1e0ff */
[----:B------:R-:W-:Y:S01]  /*e690*/  @!P3 IMAD.WIDE R36, R39, 0x2, R4 ;  /* 0x000000022724b825 */ /* 0x000fe200078e0204 */
[----:B----4-:R-:W-:-:S02]  /*e6a0*/  @!P2 IADD3 R46, P1, R20, R47, RZ ;  /* 0x0000002f142ea210 */ /* 0x010fc40007f3e0ff */
[----:B------:R-:W-:Y:S01]  /*e6b0*/  @!P2 SHF.L.U64.HI R0, R16, 0x1, R17 ;  /* 0x000000011000a819 */ /* 0x000fe20000010211 */
[----:B------:R-:W-:Y:S01]  /*e6c0*/  @!P4 IMAD.WIDE R40, R43, 0x2, R4 ;  /* 0x000000022b28c825 */ /* 0x000fe200078e0204 */
[----:B------:R-:W-:Y:S02]  /*e6d0*/  CS2R R12, SRZ ;  /* 0x00000000000c7805 */ /* 0x000fe4000001ff00 */
[----:B------:R-:W-:Y:S02]  /*e6e0*/  CS2R R14, SRZ ;  /* 0x00000000000e7805 */ /* 0x000fe4000001ff00 */
[----:B------:R-:W-:Y:S02]  /*e6f0*/  CS2R R24, SRZ ;  /* 0x0000000000187805 */ /* 0x000fe4000001ff00 */
[----:B------:R-:W-:Y:S02]  /*e700*/  CS2R R26, SRZ ;  /* 0x00000000001a7805 */ /* 0x000fe4000001ff00 */
[----:B------:R-:W-:-:S02]  /*e710*/  CS2R R4, SRZ ;  /* 0x0000000000047805 */ /* 0x000fc4000001ff00 */
[----:B------:R-:W-:Y:S01]  /*e720*/  CS2R R6, SRZ ;  /* 0x0000000000067805 */ /* 0x000fe2000001ff00 */
[--C-:B---3--:R-:W-:Y:S01]  /*e730*/  @!P3 IMAD.WIDE R38, R39, 0x2, R20.reuse ;  /* 0x000000022726b825 */ /* 0x108fe200078e0214 */
[----:B------:R0:W5:Y:S03]  /*e740*/  @!P3 LD.E.128 R28, desc[UR56][R36.64] ;  /* 0x00000038241cb980 */ /* 0x000166000c101d00 */
[----:B------:R-:W-:Y:S01]  /*e750*/  @!P4 IMAD.WIDE R42, R43, 0x2, R20 ;  /* 0x000000022b2ac825 */ /* 0x000fe200078e0214 */
[----:B------:R0:W5:Y:S03]  /*e760*/  @!P3 LD.E.128 R8, desc[UR56][R38.64] ;  /* 0x000000382608b980 */ /* 0x000166000c101d00 */
[--C-:B------:R-:W-:Y:S01]  /*e770*/  @!P2 IMAD.X R45, R3, 0x1, R0.reuse, P0 ;  /* 0x00000001032da824 */ /* 0x100fe200000e0600 */
[----:B------:R0:W5:Y:S01]  /*e780*/  @!P4 LD.E.128 R32, desc[UR56][R40.64] ;  /* 0x000000382820c980 */ /* 0x000162000c101d00 */
[----:B------:R-:W-:-:S03]  /*e790*/  @!P2 IMAD.X R47, R21, 0x1, R0, P1 ;  /* 0x00000001152fa824 */ /* 0x000fc600008e0600 */
[----:B------:R0:W5:Y:S04]  /*e7a0*/  @!P4 LD.E.128 R12, desc[UR56][R42.64] ;  /* 0x000000382a0cc980 */ /* 0x000168000c101d00 */
[----:B------:R0:W5:Y:S04]  /*e7b0*/  @!P2 LD.E.128 R24, desc[UR56][R44.64] ;  /* 0x000000382c18a980 */ /* 0x000168000c101d00 */
[----:B------:R0:W5:Y:S02]  /*e7c0*/  @!P2 LD.E.128 R4, desc[UR56][R46.64] ;  /* 0x000000382e04a980 */ /* 0x000164000c101d00 */
.L_x_605:
[----:B------:R-:W-:Y:S05]  /*e7d0*/  BSYNC B1 ;  /* 0x0000000000017941 */ /* 0x000fea0003800000 */
.L_x_604:
[----:B---3--:R-:W4:Y:S01]  /*e7e0*/  LDL R21, [R1+0x4] ;  /* 0x0000040001157983 */ /* 0x008f220000100800 */
[--C-:B-----5:R-:W-:Y:S01]  /*e7f0*/  SHF.R.U64 R53, R4, 0x10, R5.reuse ;  /* 0x0000001004357819 */ /* 0x120fe20000001205 */
[--C-:B0-----:R-:W-:Y:S01]  /*e800*/  IMAD.MOV.U32 R37, RZ, RZ, R5.reuse ;  /* 0x000000ffff257224 */ /* 0x101fe200078e0005 */
[----:B------:R-:W-:Y:S01]  /*e810*/  SHF.R.U32.HI R52, RZ, 0x10, R5 ;  /* 0x00000010ff347819 */ /* 0x000fe20000011605 */
[--C-:B-1----:R-:W-:Y:S01]  /*e820*/  IMAD.MOV.U32 R3, RZ, RZ, R25.reuse ;  /* 0x000000ffff037224 */ /* 0x102fe200078e0019 */
[----:B------:R-:W-:Y:S01]  /*e830*/  SHF.R.U64 R65, R24, 0x10, R25 ;  /* 0x0000001018417819 */ /* 0x000fe20000001219 */
[----:B------:R-:W-:Y:S01]  /*e840*/  IMAD.MOV.U32 R41, RZ, RZ, R31 ;  /* 0x000000ffff297224 */ /* 0x000fe200078e001f */
[----:B------:R-:W-:Y:S01]  /*e850*/  SHF.R.U32.HI R64, RZ, 0x10, R25 ;  /* 0x00000010ff407819 */ /* 0x000fe20000011619 */
[--C-:B------:R-:W-:Y:S01]  /*e860*/  IMAD.MOV.U32 R25, RZ, RZ, R27.reuse ;  /* 0x000000ffff197224 */ /* 0x100fe200078e001b */
[----:B------:R-:W-:Y:S01]  /*e870*/  SHF.R.U64 R63, R26, 0x10, R27 ;  /* 0x000000101a3f7819 */ /* 0x000fe2000000121b */
[----:B------:R-:W-:Y:S01]  /*e880*/  IMAD.MOV.U32 R45, RZ, RZ, R35 ;  /* 0x000000ffff2d7224 */ /* 0x000fe200078e0023 */
[----:B------:R-:W-:Y:S01]  /*e890*/  SHF.R.U32.HI R62, RZ, 0x10, R27 ;  /* 0x00000010ff3e7819 */ /* 0x000fe2000001161b */
[--C-:B------:R-:W-:Y:S01]  /*e8a0*/  IMAD.MOV.U32 R27, RZ, RZ, R29.reuse ;  /* 0x000000ffff1b7224 */ /* 0x100fe200078e001d */
[----:B------:R-:W-:Y:S01]  /*e8b0*/  SHF.R.U32.HI R60, RZ, 0x10, R29 ;  /* 0x00000010ff3c7819 */ /* 0x000fe2000001161d */
[----:B------:R-:W-:Y:S01]  /*e8c0*/  IMAD.MOV.U32 R40, RZ, RZ, R30 ;  /* 0x000000ffff287224 */ /* 0x000fe200078e001e */
[----:B------:R-:W-:Y:S01]  /*e8d0*/  SHF.R.U32.HI R58, RZ, 0x10, R31 ;  /* 0x00000010ff3a7819 */ /* 0x000fe2000001161f */
[----:B------:R-:W-:Y:S01]  /*e8e0*/  IMAD.MOV.U32 R42, RZ, RZ, R32 ;  /* 0x000000ffff2a7224 */ /* 0x000fe200078e0020 */
[----:B--2---:R-:W-:Y:S01]  /*e8f0*/  MOV R0, R24 ;  /* 0x0000001800007202 */ /* 0x004fe20000000f00 */
[----:B------:R-:W-:Y:S01]  /*e900*/  IMAD.MOV.U32 R24, RZ, RZ, R26 ;  /* 0x000000ffff187224 */ /* 0x000fe200078e001a */
[--C-:B------:R-:W-:Y:S01]  /*e910*/  SHF.R.U64 R55, R34, 0x10, R35.reuse ;  /* 0x0000001022377819 */ /* 0x100fe20000001223 */
[----:B------:R-:W-:Y:S01]  /*e920*/  IMAD.MOV.U32 R26, RZ, RZ, R28 ;  /* 0x000000ffff1a7224 */ /* 0x000fe200078e001c */
[----:B------:R-:W-:Y:S01]  /*e930*/  SHF.R.U32.HI R54, RZ, 0x10, R35 ;  /* 0x00000010ff367819 */ /* 0x000fe20000011623 */
[----:B------:R-:W-:Y:S01]  /*e940*/  IMAD.MOV.U32 R43, RZ, RZ, R33 ;  /* 0x000000ffff2b7224 */ /* 0x000fe200078e0021 */
[----:B------:R-:W-:Y:S01]  /*e950*/  PRMT R35, R25, 0x5410, R62 ;  /* 0x0000541019237816 */ /* 0x000fe2000000003e */
[----:B------:R-:W-:Y:S01]  /*e960*/  IMAD.MOV.U32 R44, RZ, RZ, R34 ;  /* 0x000000ffff2c7224 */ /* 0x000fe200078e0022 */
[----:B------:R-:W-:Y:S01]  /*e970*/  SHF.R.U64 R61, R28, 0x10, R29 ;  /* 0x000000101c3d7819 */ /* 0x000fe2000000121d */
[----:B------:R-:W-:Y:S01]  /*e980*/  IMAD.MOV.U32 R36, RZ, RZ, R4 ;  /* 0x000000ffff247224 */ /* 0x000fe200078e0004 */
[----:B------:R-:W-:Y:S01]  /*e990*/  SHF.R.U64 R59, R30, 0x10, R31 ;  /* 0x000000101e3b7819 */ /* 0x000fe2000000121f */
[----:B------:R-:W-:Y:S01]  /*e9a0*/  IMAD.MOV.U32 R38, RZ, RZ, R6 ;  /* 0x000000ffff267224 */ /* 0x000fe200078e0006 */
[----:B------:R-:W-:Y:S01]  /*e9b0*/  PRMT R25, R27, 0x5410, R60 ;  /* 0x000054101b197816 */ /* 0x000fe2000000003c */
[----:B------:R-:W-:Y:S01]  /*e9c0*/  IMAD.MOV.U32 R28, RZ, RZ, R8 ;  /* 0x000000ffff1c7224 */ /* 0x000fe200078e0008 */
[----:B------:R-:W-:Y:S01]  /*e9d0*/  SHF.R.U64 R47, R10, 0x10, R11 ;  /* 0x000000100a2f7819 */ /* 0x000fe2000000120b */
[----:B------:R-:W-:Y:S01]  /*e9e0*/  IMAD.MOV.U32 R29, RZ, RZ, R9 ;  /* 0x000000ffff1d7224 */ /* 0x000fe200078e0009 */
[----:B------:R-:W-:Y:S01]  /*e9f0*/  PRMT R27, R41, 0x5410, R58 ;  /* 0x00005410291b7816 */ /* 0x000fe2000000003a */
[----:B------:R-:W-:Y:S01]  /*ea00*/  IMAD.MOV.U32 R30, RZ, RZ, R10 ;  /* 0x000000ffff1e7224 */ /* 0x000fe200078e000a */
[----:B------:R-:W-:Y:S01]  /*ea10*/  SHF.R.U64 R57, R32, 0x10, R33 ;  /* 0x0000001020397819 */ /* 0x000fe20000001221 */
[----:B------:R-:W-:Y:S01]  /*ea20*/  IMAD.MOV.U32 R31, RZ, RZ, R11 ;  /* 0x000000ffff1f7224 */ /* 0x000fe200078e000b */
[----:B------:R-:W-:Y:S01]  /*ea30*/  SHF.R.U32.HI R56, RZ, 0x10, R33 ;  /* 0x00000010ff387819 */ /* 0x000fe20000011621 */
[----:B------:R-:W-:Y:S01]  /*ea40*/  BSSY B1, `(.L_x_606) ;  /* 0x0000028000017945 */ /* 0x000fe20003800000 */
[----:B------:R-:W-:Y:S01]  /*ea50*/  SHF.R.U64 R51, R6, 0x10, R7 ;  /* 0x0000001006337819 */ /* 0x000fe20000001207 */
[----:B------:R-:W-:Y:S01]  /*ea60*/  IMAD.MOV.U32 R4, RZ, RZ, R12 ;  /* 0x000000ffff047224 */ /* 0x000fe200078e000c */
[----:B------:R-:W-:Y:S01]  /*ea70*/  MOV R39, R7 ;  /* 0x0000000700277202 */ /* 0x000fe20000000f00 */
[----:B------:R-:W-:Y:S01]  /*ea80*/  IMAD.MOV.U32 R6, RZ, RZ, R13 ;  /* 0x000000ffff067224 */ /* 0x000fe200078e000d */
[----:B------:R-:W-:-:S02]  /*ea90*/  SHF.R.U32.HI R50, RZ, 0x10, R7 ;  /* 0x00000010ff327819 */ /* 0x000fc40000011607 */
[--C-:B------:R-:W-:Y:S02]  /*eaa0*/  SHF.R.U64 R49, R8, 0x10, R9.reuse ;  /* 0x0000001008317819 */ /* 0x100fe40000001209 */
[----:B------:R-:W-:Y:S02]  /*eab0*/  SHF.R.U32.HI R46, RZ, 0x10, R9 ;  /* 0x00000010ff2e7819 */ /* 0x000fe40000011609 */
[----:B------:R-:W-:Y:S02]  /*eac0*/  SHF.R.U32.HI R10, RZ, 0x10, R11 ;  /* 0x00000010ff0a7819 */ /* 0x000fe4000001160b */
[----:B------:R-:W-:Y:S02]  /*ead0*/  VIMNMX R41, R48, 0x80, PT ;  /* 0x0000008030297848 */ /* 0x000fe40003fe0100 */
[----:B------:R-:W-:Y:S02]  /*eae0*/  PRMT R34, R24, 0x5410, R63 ;  /* 0x0000541018227816 */ /* 0x000fe4000000003f */
[----:B------:R-:W-:-:S02]  /*eaf0*/  SHF.R.U64 R11, R12, 0x10, R13 ;  /* 0x000000100c0b7819 */ /* 0x000fc4000000120d */
[----:B------:R-:W-:Y:S02]  /*eb00*/  SHF.R.U32.HI R9, RZ, 0x10, R13 ;  /* 0x00000010ff097819 */ /* 0x000fe4000001160d */
[----:B------:R-:W-:Y:S02]  /*eb10*/  PRMT R32, R0, 0x5410, R65 ;  /* 0x0000541000207816 */ /* 0x000fe40000000041 */
[----:B------:R-:W-:Y:S02]  /*eb20*/  PRMT R33, R3, 0x5410, R64 ;  /* 0x0000541003217816 */ /* 0x000fe40000000040 */
[----:B------:R-:W-:Y:S02]  /*eb30*/  PRMT R24, R26, 0x5410, R61 ;  /* 0x000054101a187816 */ /* 0x000fe4000000003d */
[--C-:B------:R-:W-:Y:S02]  /*eb40*/  SHF.R.U64 R7, R14, 0x10, R15.reuse ;  /* 0x000000100e077819 */ /* 0x100fe4000000120f */
[----:B------:R-:W-:-:S02]  /*eb50*/  SHF.R.U32.HI R8, RZ, 0x10, R15 ;  /* 0x00000010ff087819 */ /* 0x000fc4000001160f */
[----:B------:R-:W-:Y:S02]  /*eb60*/  PRMT R26, R40, 0x5410, R59 ;  /* 0x00005410281a7816 */ /* 0x000fe4000000003b */
[----:B------:R-:W-:Y:S02]  /*eb70*/  PRMT R0, R42, 0x5410, R57 ;  /* 0x000054102a007816 */ /* 0x000fe40000000039 */
[----:B------:R-:W-:Y:S02]  /*eb80*/  PRMT R3, R43, 0x5410, R56 ;  /* 0x000054102b037816 */ /* 0x000fe40000000038 */
[----:B------:R-:W-:Y:S02]  /*eb90*/  PRMT R12, R44, 0x5410, R55 ;  /* 0x000054102c0c7816 */ /* 0x000fe40000000037 */
[----:B------:R-:W-:Y:S02]  /*eba0*/  PRMT R13, R45, 0x5410, R54 ;  /* 0x000054102d0d7816 */ /* 0x000fe40000000036 */
[----:B------:R-:W-:-:S02]  /*ebb0*/  PRMT R36, R36, 0x5410, R53 ;  /* 0x0000541024247816 */ /* 0x000fc40000000035 */
[----:B------:R-:W-:Y:S02]  /*ebc0*/  ISETP.GE.AND P1, PT, R202, R41, PT ;  /* 0x00000029ca00720c */ /* 0x000fe40003f26270 */
[----:B------:R-:W-:Y:S02]  /*ebd0*/  PRMT R37, R37, 0x5410, R52 ;  /* 0x0000541025257816 */ /* 0x000fe40000000034 */
[----:B------:R-:W-:Y:S02]  /*ebe0*/  PRMT R38, R38, 0x5410, R51 ;  /* 0x0000541026267816 */ /* 0x000fe40000000033 */
[----:B------:R-:W-:Y:S02]  /*ebf0*/  PRMT R39, R39, 0x5410, R50 ;  /* 0x0000541027277816 */ /* 0x000fe40000000032 */
[----:B------:R-:W-:Y:S02]  /*ec00*/  PRMT R28, R28, 0x5410, R49 ;  /* 0x000054101c1c7816 */ /* 0x000fe40000000031 */
[----:B------:R-:W-:-:S02]  /*ec10*/  PRMT R29, R29, 0x5410, R46 ;  /* 0x000054101d1d7816 */ /* 0x000fc4000000002e */
[----:B------:R-:W-:Y:S02]  /*ec20*/  PRMT R30, R30, 0x5410, R47 ;  /* 0x000054101e1e7816 */ /* 0x000fe4000000002f */
[----:B------:R-:W-:Y:S02]  /*ec30*/  PRMT R31, R31, 0x5410, R10 ;  /* 0x000054101f1f7816 */ /* 0x000fe4000000000a */
[----:B----4-:R-:W-:-:S04]  /*ec40*/  LEA.HI R20, R21, R21, RZ, 0x1 ;  /* 0x0000001515147211 */ /* 0x010fc800078f08ff */
[----:B------:R-:W-:-:S05]  /*ec50*/  LOP3.LUT R20, R20, 0xfffffffe, RZ, 0xc0, !PT ;  /* 0xfffffffe14147812 */ /* 0x000fca00078ec0ff */
[----:B------:R-:W-:Y:S02]  /*ec60*/  IMAD.IADD R20, R21, 0x1, -R20 ;  /* 0x0000000115147824 */ /* 0x000fe400078e0a14 */
[----:B------:R-:W-:-:S03]  /*ec70*/  IMAD.MOV.U32 R21, RZ, RZ, R15 ;  /* 0x000000ffff157224 */ /* 0x000fc600078e000f */
[----:B------:R-:W-:Y:S01]  /*ec80*/  SHF.L.U32 R5, R20, 0x1f, RZ ;  /* 0x0000001f14057819 */ /* 0x000fe200000006ff */
[----:B------:R-:W-:-:S03]  /*ec90*/  IMAD.MOV.U32 R20, RZ, RZ, R14 ;  /* 0x000000ffff147224 */ /* 0x000fc600078e000e */
[----:B------:R-:W0:Y:S02]  /*eca0*/  SYNCS.PHASECHK.TRANS64.TRYWAIT P0, [R18+URZ+0x30800], R5 ;  /* 0x03080005120075a7 */ /* 0x000e24000800017f */
[----:B0-----:R-:W-:Y:S05]  /*ecb0*/  @!P0 BRA `(.L_x_607) ;  /* 0x0000011c00ac8947 */ /* 0x001fea0003800000 */
.L_x_829:
[----:B------:R-:W-:Y:S05]  /*ecc0*/  BSYNC B1 ;  /* 0x0000000000017941 */ /* 0x000fea0003800000 */
.L_x_606:
        /* <DEDUP_REMOVED lines=10> */
[----:B------:R-:W-:-:S09]  /*ed70*/  ISETP.GE.AND P2, PT, R193, R43, PT ;  /* 0x0000002bc100720c */ /* 0x000fd20003f46270 */
[----:B------:R-:W-:Y:S05]  /*ed80*/  @P0 BRA `(.L_x_611) ;  /* 0x0000000400800947 */ /* 0x000fea0003800000 */
[----:B------:R-:W1:Y:S01]  /*ed90*/  S2R R40, SR_TID.X ;  /* 0x0000000000287919 */ /* 0x000e620000002100 */
[----:B0-----:R-:W-:Y:S01]  /*eda0*/  LOP3.LUT R5, R215, 0x38, R16, 0xf8, !PT ;  /* 0x00000038d7057812 */ /* 0x001fe200078ef810 */
[C---:B------:R-:W-:Y:S01]  /*edb0*/  IMAD.U32 R53, R36.reuse, 0x10000, RZ ;  /* 0x0001000024357824 */ /* 0x040fe200078e00ff */
[----:B------:R-:W-:Y:S01]  /*edc0*/  LOP3.LUT R55, R36, 0xffff0000, RZ, 0xc0, !PT ;  /* 0xffff000024377812 */ /* 0x000fe200078ec0ff */
[----:B------:R-:W-:Y:S01]  /*edd0*/  IMAD.U32 R51, R32, 0x10000, RZ ;  /* 0x0001000020337824 */ /* 0x000fe200078e00ff */
[----:B------:R-:W-:-:S05]  /*ede0*/  LOP3.LUT R4, R5, R216, RZ, 0x3c, !PT ;  /* 0x000000d805047212 */ /* 0x000fca00078e3cff */
[----:B------:R-:W-:-:S04]  /*edf0*/  IMAD.IADD R5, R217, 0x1, R4 ;  /* 0x00000001d9057824 */ /* 0x000fc800078e0204 */
[----:B------:R-:W-:Y:S02]  /*ee00*/  IMAD R58, R5, 0x2, R18 ;  /* 0x00000002053a7824 */ /* 0x000fe400078e0212 */
[----:B-1----:R-:W-:-:S05]  /*ee10*/  VIADD R40, R40, 0xffffff80 ;  /* 0xffffff8028287836 */ /* 0x002fca0000000000 */
[----:B------:R-:W-:-:S04]  /*ee20*/  SHF.R.S32.HI R10, RZ, 0x1f, R40 ;  /* 0x0000001fff0a7819 */ /* 0x000fc80000011428 */
[----:B------:R-:W-:-:S04]  /*ee30*/  LEA.HI R10, R10, R40, RZ, 0x2 ;  /* 0x000000280a0a7211 */ /* 0x000fc800078f10ff */
[----:B------:R-:W-:-:S05]  /*ee40*/  LOP3.LUT R10, R10, 0xfffffffc, RZ, 0xc0, !PT ;  /* 0xfffffffc0a0a7812 */ /* 0x000fca00078ec0ff */
[----:B------:R-:W-:-:S05]  /*ee50*/  IMAD.IADD R10, R40, 0x1, -R10 ;  /* 0x00000001280a7824 */ /* 0x000fca00078e0a0a */
[----:B------:R-:W-:-:S04]  /*ee60*/  LEA.HI R6, R43, R10, RZ, 0x1d ;  /* 0x0000000a2b067211 */ /* 0x000fc800078fe8ff */
[----:B------:R-:W-:Y:S01]  /*ee70*/  SHF.R.S32.HI R7, RZ, 0x1f, R6 ;  /* 0x0000001fff077819 */ /* 0x000fe20000011406 */
[----:B------:R-:W-:-:S03]  /*ee80*/  IMAD.SHL.U32 R8, R6, 0x8, RZ ;  /* 0x0000000806087824 */ /* 0x000fc600078e00ff */
[----:B------:R-:W-:Y:S02]  /*ee90*/  LEA.HI R6, R7, R6, RZ, 0x3 ;  /* 0x0000000607067211 */ /* 0x000fe400078f18ff */
[----:B------:R-:W-:-:S03]  /*eea0*/  LOP3.LUT R7, R215, 0x38, R8, 0xf8, !PT ;  /* 0x00000038d7077812 */ /* 0x000fc600078ef808 */
[----:B------:R-:W-:Y:S01]  /*eeb0*/  IMAD.SHL.U32 R6, R6, 0x400, RZ ;  /* 0x0000040006067824 */ /* 0x000fe200078e00ff */
[----:B------:R-:W-:-:S04]  /*eec0*/  LOP3.LUT R7, R7, R216, RZ, 0x3c, !PT ;  /* 0x000000d807077212 */ /* 0x000fc800078e3cff */
[----:B------:R-:W-:-:S04]  /*eed0*/  LOP3.LUT R6, R6, 0x7fffe000, RZ, 0xc0, !PT ;  /* 0x7fffe00006067812 */ /* 0x000fc800078ec0ff */
[----:B------:R-:W-:Y:S02]  /*eee0*/  IADD3 R9, R7, R6, R217 ;  /* 0x0000000607097210 */ /* 0x000fe40007ffe0d9 */
[----:B------:R-:W0:Y:S03]  /*eef0*/  LDS.128 R4, [R58+0x12400] ;  /* 0x012400003a047984 */ /* 0x000e260000000c00 */
[----:B------:R-:W-:-:S05]  /*ef00*/  IMAD R60, R9, 0x2, R18 ;  /* 0x00000002093c7824 */ /* 0x000fca00078e0212 */
[----:B------:R-:W1:Y:S01]  /*ef10*/  LDS.128 R8, [R60+0x12400] ;  /* 0x012400003c087984 */ /* 0x000e620000000c00 */
[C---:B0-----:R-:W-:Y:S01]  /*ef20*/  SHF.L.U32 R40, R4.reuse, 0x10, RZ ;  /* 0x0000001004287819 */ /* 0x041fe200000006ff */
[----:B------:R-:W-:Y:S01]  /*ef30*/  IMAD.U32 R42, R5, 0x10000, RZ ;  /* 0x00010000052a7824 */ /* 0x000fe200078e00ff */
[----:B------:R-:W-:Y:S01]  /*ef40*/  LOP3.LUT R4, R4, 0xffff0000, RZ, 0xc0, !PT ;  /* 0xffff000004047812 */ /* 0x000fe200078ec0ff */
[C---:B------:R-:W-:Y:S01]  /*ef50*/  IMAD.U32 R44, R6.reuse, 0x10000, RZ ;  /* 0x00010000062c7824 */ /* 0x040fe200078e00ff */
[----:B------:R-:W-:Y:S01]  /*ef60*/  LOP3.LUT R6, R6, 0xffff0000, RZ, 0xc0, !PT ;  /* 0xffff000006067812 */ /* 0x000fe200078ec0ff */
[----:B------:R-:W-:Y:S01]  /*ef70*/  IMAD.U32 R45, R7, 0x10000, RZ ;  /* 0x00010000072d7824 */ /* 0x000fe200078e00ff */
[----:B------:R-:W-:Y:S01]  /*ef80*/  LOP3.LUT R5, R5, 0xffff0000, RZ, 0xc0, !PT ;  /* 0xffff000005057812 */ /* 0x000fe200078ec0ff */
[C---:B-1----:R-:W-:Y:S01]  /*ef90*/  IMAD.U32 R46, R8.reuse, 0x10000, RZ ;  /* 0x00010000082e7824 */ /* 0x042fe200078e00ff */
[----:B------:R-:W-:Y:S01]  /*efa0*/  LOP3.LUT R8, R8, 0xffff0000, RZ, 0xc0, !PT ;  /* 0xffff000008087812 */ /* 0x000fe200078ec0ff */
[C---:B------:R-:W-:Y:S01]  /*efb0*/  IMAD.U32 R47, R9.reuse, 0x10000, RZ ;  /* 0x00010000092f7824 */ /* 0x040fe200078e00ff */
[----:B------:R-:W-:Y:S01]  /*efc0*/  LOP3.LUT R9, R9, 0xffff0000, RZ, 0xc0, !PT ;  /* 0xffff000009097812 */ /* 0x000fe200078ec0ff */
[C---:B------:R-:W-:Y:S01]  /*efd0*/  FMUL.FTZ R57, R46.reuse, R53 ;  /* 0x000000352e397220 */ /* 0x040fe20000410000 */
[----:B------:R-:W-:Y:S01]  /*efe0*/  FMUL.FTZ R59, R46, R51 ;  /* 0x000000332e3b7220 */ /* 0x000fe20000410000 */
[----:B------:R-:W-:Y:S01]  /*eff0*/  FMUL.FTZ R61, R8, R55 ;  /* 0x00000037083d7220 */ /* 0x000fe20000410000 */
[----:B------:R-:W-:-:S02]  /*f000*/  IMAD.U32 R46, R37, 0x10000, RZ ;  /* 0x00010000252e7824 */ /* 0x000fc400078e00ff */
[----:B------:R-:W-:Y:S01]  /*f010*/  FFMA.FTZ R57, R40, R51, -R57 ;  /* 0x0000003328397223 */ /* 0x000fe20000010839 */
[----:B------:R-:W-:Y:S01]  /*f020*/  LOP3.LUT R51, R32, 0xffff0000, RZ, 0xc0, !PT ;  /* 0xffff000020337812 */ /* 0x000fe200078ec0ff */
[----:B------:R-:W-:Y:S01]  /*f030*/  FFMA.FTZ R59, R40, R53, R59 ;  /* 0x00000035283b7223 */ /* 0x000fe2000001003b */
[----:B------:R-:W-:Y:S01]  /*f040*/  IMAD.U32 R40, R33, 0x10000, RZ ;  /* 0x0001000021287824 */ /* 0x000fe200078e00ff */
[----:B------:R-:W-:Y:S01]  /*f050*/  LOP3.LUT R7, R7, 0xffff0000, RZ, 0xc0, !PT ;  /* 0xffff000007077812 */ /* 0x000fe200078ec0ff */
[----:B------:R-:W-:Y:S02]  /*f060*/  IMAD.U32 R48, R10, 0x10000, RZ ;  /* 0x000100000a307824 */ /* 0x000fe400078e00ff */
[-C--:B------:R-:W-:Y:S01]  /*f070*/  FMUL.FTZ R63, R8, R51.reuse ;  /* 0x00000033083f7220 */ /* 0x080fe20000410000 */
[----:B------:R-:W-:Y:S01]  /*f080*/  FFMA.FTZ R50, R4, R51, -R61 ;  /* 0x0000003304327223 */ /* 0x000fe2000001083d */
[----:B------:R-:W-:Y:S01]  /*f090*/  FMUL.FTZ R51, R47, R46 ;  /* 0x0000002e2f337220 */ /* 0x000fe20000410000 */
[----:B------:R-:W-:-:S02]  /*f0a0*/  IMAD.U32 R53, R38, 0x10000, RZ ;  /* 0x0001000026357824 */ /* 0x000fc400078e00ff */
[-C--:B------:R-:W-:Y:S01]  /*f0b0*/  FMUL.FTZ R61, R47, R40.reuse ;  /* 0x000000282f3d7220 */ /* 0x080fe20000410000 */
[----:B------:R-:W-:Y:S01]  /*f0c0*/  FFMA.FTZ R52, R4, R55, R63 ;  /* 0x0000003704347223 */ /* 0x000fe2000001003f */
[----:B------:R-:W-:Y:S01]  /*f0d0*/  LOP3.LUT R10, R10, 0xffff0000, RZ, 0xc0, !PT ;  /* 0xffff00000a0a7812 */ /* 0x000fe200078ec0ff */
[----:B------:R-:W-:Y:S01]  /*f0e0*/  FFMA.FTZ R54, R42, R40, -R51 ;  /* 0x000000282a367223 */ /* 0x000fe20000010833 */
[----:B------:R-:W-:Y:S02]  /*f0f0*/  IMAD.U32 R47, R34, 0x10000, RZ ;  /* 0x00010000222f7824 */ /* 0x000fe400078e00ff */
[----:B------:R-:W-:Y:S01]  /*f100*/  FMUL.FTZ R63, R48, R53 ;  /* 0x00000035303f7220 */ /* 0x000fe20000410000 */
[----:B------:R-:W-:Y:S01]  /*f110*/  LOP3.LUT R55, R38, 0xffff0000, RZ, 0xc0, !PT ;  /* 0xffff000026377812 */ /* 0x000fe200078ec0ff */
[----:B------:R-:W-:Y:S01]  /*f120*/  IMAD.U32 R49, R11, 0x10000, RZ ;  /* 0x000100000b317824 */ /* 0x000fe200078e00ff */
[----:B------:R-:W-:Y:S01]  /*f130*/  LOP3.LUT R51, R34, 0xffff0000, RZ, 0xc0, !PT ;  /* 0xffff000022337812 */ /* 0x000fe200078ec0ff */
[----:B------:R-:W-:-:S02]  /*f140*/  IMAD.U32 R40, R39, 0x10000, RZ ;  /* 0x0001000027287824 */ /* 0x000fc400078e00ff */
[-C--:B------:R-:W-:Y:S01]  /*f150*/  FMUL.FTZ R65, R48, R47.reuse ;  /* 0x0000002f30417220 */ /* 0x080fe20000410000 */
[----:B------:R-:W-:Y:S01]  /*f160*/  FFMA.FTZ R63, R44, R47, -R63 ;  /* 0x0000002f2c3f7223 */ /* 0x000fe2000001083f */
[C---:B------:R-:W-:Y:S01]  /*f170*/  FMUL.FTZ R47, R10.reuse, R55 ;  /* 0x000000370a2f7220 */ /* 0x040fe20000410000 */
[----:B------:R-:W-:Y:S02]  /*f180*/  IMAD.U32 R4, R35, 0x10000, RZ ;  /* 0x0001000023047824 */ /* 0x000fe400078e00ff */
[----:B------:R-:W-:Y:S01]  /*f190*/  FMUL.FTZ R10, R10, R51 ;  /* 0x000000330a0a7220 */ /* 0x000fe20000410000 */
[----:B------:R-:W-:Y:S01]  /*f1a0*/  FMUL.FTZ R8, R49, R40 ;  /* 0x0000002831087220 */ /* 0x000fe20000410000 */
[----:B------:R-:W-:Y:S01]  /*f1b0*/  FFMA.FTZ R61, R42, R46, R61 ;  /* 0x0000002e2a3d7223 */ /* 0x000fe2000001003d */
[----:B------:R-:W-:Y:S01]  /*f1c0*/  FFMA.FTZ R65, R44, R53, R65 ;  /* 0x000000352c417223 */ /* 0x000fe20000010041 */
[C---:B------:R-:W-:Y:S01]  /*f1d0*/  FFMA.FTZ R44, R6.reuse, R55, R10 ;  /* 0x00000037062c7223 */ /* 0x040fe2000001000a */
[-C--:B------:R-:W-:Y:S01]  /*f1e0*/  FFMA.FTZ R46, R45, R4.reuse, -R8 ;  /* 0x000000042d2e7223 */ /* 0x080fe20000010808 */
[----:B------:R-:W-:Y:S01]  /*f1f0*/  LOP3.LUT R11, R11, 0xffff0000, RZ, 0xc0, !PT ;  /* 0xffff00000b0b7812 */ /* 0x000fe200078ec0ff */
[----:B------:R-:W-:Y:S01]  /*f200*/  FFMA.FTZ R42, R6, R51, -R47 ;  /* 0x00000033062a7223 */ /* 0x000fe2000001082f */
[----:B------:R-:W-:Y:S01]  /*f210*/  FMUL.FTZ R48, R49, R4 ;  /* 0x0000000431307220 */ /* 0x000fe20000410000 */
[----:B------:R-:W-:-:S02]  /*f220*/  LOP3.LUT R8, R37, 0xffff0000, RZ, 0xc0, !PT ;  /* 0xffff000025087812 */ /* 0x000fc400078ec0ff */
[----:B------:R-:W-:Y:S01]  /*f230*/  LOP3.LUT R10, R39, 0xffff0000, RZ, 0xc0, !PT ;  /* 0xffff0000270a7812 */ /* 0x000fe200078ec0ff */
[----:B------:R-:W-:Y:S01]  /*f240*/  FFMA.FTZ R48, R45, R40, R48 ;  /* 0x000000282d307223 */ /* 0x000fe20000010030 */
[----:B------:R-:W-:Y:S01]  /*f250*/  LOP3.LUT R4, R33, 0xffff0000, RZ, 0xc0, !PT ;  /* 0xffff000021047812 */ /* 0x000fe200078ec0ff */
[----:B------:R-:W-:Y:S01]  /*f260*/  FMUL.FTZ R40, R9, R8 ;  /* 0x0000000809287220 */ /* 0x000fe20000410000 */
[----:B------:R-:W-:Y:S01]  /*f270*/  LOP3.LUT R6, R35, 0xffff0000, RZ, 0xc0, !PT ;  /* 0xffff000023067812 */ /* 0x000fe200078ec0ff */
[----:B------:R-:W-:Y:S02]  /*f280*/  FMUL.FTZ R56, R11, R10 ;  /* 0x0000000a0b387220 */ /* 0x000fe40000410000 */
[-C--:B------:R-:W-:Y:S01]  /*f290*/  FMUL.FTZ R45, R9, R4.reuse ;  /* 0x00000004092d7220 */ /* 0x080fe20000410000 */
[----:B------:R-:W-:Y:S01]  /*f2a0*/  FFMA.FTZ R9, R5, R4, -R40 ;  /* 0x0000000405097223 */ /* 0x000fe20000010828 */
[-C--:B------:R-:W-:Y:S01]  /*f2b0*/  FMUL.FTZ R47, R11, R6.reuse ;  /* 0x000000060b2f7220 */ /* 0x080fe20000410000 */
[----:B------:R-:W-:Y:S01]  /*f2c0*/  FFMA.FTZ R11, R7, R6, -R56 ;  /* 0x00000006070b7223 */ /* 0x000fe20000010838 */
[----:B------:R-:W-:Y:S01]  /*f2d0*/  FFMA.FTZ R40, R5, R8, R45 ;  /* 0x0000000805287223 */ /* 0x000fe2000001002d */
[----:B------:R-:W-:Y:S01]  /*f2e0*/  F2FP.BF16.F32.PACK_AB R6, R42, R63 ;  /* 0x0000003f2a06723e */ /* 0x000fe200000010ff */
[----:B------:R-:W-:Y:S01]  /*f2f0*/  FFMA.FTZ R47, R7, R10, R47 ;  /* 0x0000000a072f7223 */ /* 0x000fe2000001002f */
[----:B------:R-:W-:-:S02]  /*f300*/  F2FP.BF16.F32.PACK_AB R4, R50, R57 ;  /* 0x000000393204723e */ /* 0x000fc400000010ff */
[----:B------:R-:W-:Y:S02]  /*f310*/  F2FP.BF16.F32.PACK_AB R5, R9, R54 ;  /* 0x000000360905723e */ /* 0x000fe400000010ff */
[----:B------:R-:W-:Y:S02]  /*f320*/  F2FP.BF16.F32.PACK_AB R7, R11, R46 ;  /* 0x0000002e0b07723e */ /* 0x000fe400000010ff */
[----:B------:R-:W-:Y:S02]  /*f330*/  F2FP.BF16.F32.PACK_AB R10, R44, R65 ;  /* 0x000000412c0a723e */ /* 0x000fe400000010ff */
[----:B------:R-:W-:Y:S01]  /*f340*/  F2FP.BF16.F32.PACK_AB R8, R52, R59 ;  /* 0x0000003b3408723e */ /* 0x000fe200000010ff */
[----:B------:R1:W-:Y:S01]  /*f350*/  STS.128 [R58+0x12400], R4 ;  /* 0x012400043a007388 */ /* 0x0003e20000000c00 */
[----:B------:R-:W-:Y:S02]  /*f360*/  F2FP.BF16.F32.PACK_AB R9, R40, R61 ;  /* 0x0000003d2809723e */ /* 0x000fe400000010ff */
[----:B------:R-:W-:-:S05]  /*f370*/  F2FP.BF16.F32.PACK_AB R11, R47, R48 ;  /* 0x000000302f0b723e */ /* 0x000fca00000010ff */
[----:B------:R1:W-:Y:S02]  /*f380*/  STS.128 [R60+0x12400], R8 ;  /* 0x012400083c007388 */ /* 0x0003e40000000c00 */
.L_x_611:
[----:B------:R-:W-:Y:S05]  /*f390*/  BSYNC B2 ;  /* 0x0000000000027941 */ /* 0x000fea0003800000 */
.L_x_610:
[----:B------:R-:W-:Y:S04]  /*f3a0*/  BSSY B2, `(.L_x_612) ;  /* 0x0000059000027945 */ /* 0x000fe80003800000 */
[----:B------:R-:W-:Y:S05]  /*f3b0*/  @P1 BRA `(.L_x_613) ;  /* 0x00000004005c1947 */ /* 0x000fea0003800000 */
[----:B-1----:R-:W2:Y:S01]  /*f3c0*/  LDL R60, [R1+0x6c] ;  /* 0x00006c00013c7983 */ /* 0x002ea20000100800 */
[----:B------:R-:W-:Y:S01]  /*f3d0*/  LEA.HI R4, R43, R195, RZ, 0x1d ;  /* 0x000000c32b047211 */ /* 0x000fe200078fe8ff */
[C---:B------:R-:W-:Y:S01]  /*f3e0*/  IMAD.U32 R52, R28.reuse, 0x10000, RZ ;  /* 0x000100001c347824 */ /* 0x040fe200078e00ff */
[----:B------:R-:W-:Y:S01]  /*f3f0*/  LOP3.LUT R53, R28, 0xffff0000, RZ, 0xc0, !PT ;  /* 0xffff00001c357812 */ /* 0x000fe200078ec0ff */
[----:B------:R-:W-:Y:S01]  /*f400*/  IMAD.U32 R51, R24, 0x10000, RZ ;  /* 0x0001000018337824 */ /* 0x000fe200078e00ff */
[----:B0-----:R-:W-:Y:S02]  /*f410*/  SHF.R.S32.HI R5, RZ, 0x1f, R4 ;  /* 0x0000001fff057819 */ /* 0x001fe40000011404 */
[----:B------:R-:W-:Y:S02]  /*f420*/  SHF.L.U32 R6, R4, 0x3, RZ ;  /* 0x0000000304067819 */ /* 0x000fe400000006ff */
[----:B------:R-:W-:Y:S02]  /*f430*/  LEA.HI R4, R5, R4, RZ, 0x3 ;  /* 0x0000000405047211 */ /* 0x000fe400078f18ff */
[----:B------:R-:W-:-:S03]  /*f440*/  LOP3.LUT R5, R215, 0x38, R6, 0xf8, !PT ;  /* 0x00000038d7057812 */ /* 0x000fc600078ef806 */
[----:B------:R-:W-:Y:S01]  /*f450*/  IMAD.SHL.U32 R4, R4, 0x400, RZ ;  /* 0x0000040004047824 */ /* 0x000fe200078e00ff */
[----:B------:R-:W-:-:S04]  /*f460*/  LOP3.LUT R5, R5, R216, RZ, 0x3c, !PT ;  /* 0x000000d805057212 */ /* 0x000fc800078e3cff */
[----:B------:R-:W-:-:S04]  /*f470*/  LOP3.LUT R4, R4, 0x7fffe000, RZ, 0xc0, !PT ;  /* 0x7fffe00004047812 */ /* 0x000fc800078ec0ff */
[----:B------:R-:W-:-:S05]  /*f480*/  IADD3 R9, R5, R4, R217 ;  /* 0x0000000405097210 */ /* 0x000fca0007ffe0d9 */
[----:B------:R-:W-:-:S05]  /*f490*/  IMAD R40, R9, 0x2, R18 ;  /* 0x0000000209287824 */ /* 0x000fca00078e0212 */
[----:B------:R-:W0:Y:S02]  /*f4a0*/  LDS.128 R8, [R40+0x12400] ;  /* 0x0124000028087984 */ /* 0x000e240000000c00 */
[C---:B0-----:R-:W-:Y:S01]  /*f4b0*/  IMAD.U32 R47, R8.reuse, 0x10000, RZ ;  /* 0x00010000082f7824 */ /* 0x041fe200078e00ff */
[----:B------:R-:W-:Y:S01]  /*f4c0*/  LOP3.LUT R8, R8, 0xffff0000, RZ, 0xc0, !PT ;  /* 0xffff000008087812 */ /* 0x000fe200078ec0ff */
[C---:B------:R-:W-:Y:S01]  /*f4d0*/  IMAD.U32 R48, R9.reuse, 0x10000, RZ ;  /* 0x0001000009307824 */ /* 0x040fe200078e00ff */
[----:B------:R-:W-:Y:S01]  /*f4e0*/  LOP3.LUT R9, R9, 0xffff0000, RZ, 0xc0, !PT ;  /* 0xffff000009097812 */ /* 0x000fe200078ec0ff */
[C---:B------:R-:W-:Y:S01]  /*f4f0*/  FMUL.FTZ R55, R47.reuse, R52 ;  /* 0x000000342f377220 */ /* 0x040fe20000410000 */
[----:B------:R-:W-:Y:S01]  /*f500*/  FMUL.FTZ R57, R47, R51 ;  /* 0x000000332f397220 */ /* 0x000fe20000410000 */
[----:B------:R-:W-:Y:S01]  /*f510*/  LOP3.LUT R47, R24, 0xffff0000, RZ, 0xc0, !PT ;  /* 0xffff0000182f7812 */ /* 0x000fe200078ec0ff */
[----:B------:R-:W-:Y:S01]  /*f520*/  FMUL.FTZ R59, R8, R53 ;  /* 0x00000035083b7220 */ /* 0x000fe20000410000 */
[C---:B------:R-:W-:Y:S01]  /*f530*/  IMAD.U32 R49, R10.reuse, 0x10000, RZ ;  /* 0x000100000a317824 */ /* 0x040fe200078e00ff */
[----:B------:R-:W-:Y:S01]  /*f540*/  LOP3.LUT R10, R10, 0xffff0000, RZ, 0xc0, !PT ;  /* 0xffff00000a0a7812 */ /* 0x000fe200078ec0ff */
[----:B------:R-:W-:-:S02]  /*f550*/  IMAD.U32 R50, R11, 0x10000, RZ ;  /* 0x000100000b327824 */ /* 0x000fc400078e00ff */
[----:B------:R-:W-:Y:S01]  /*f560*/  FMUL.FTZ R61, R8, R47 ;  /* 0x0000002f083d7220 */ /* 0x000fe20000410000 */
[----:B------:R-:W-:Y:S01]  /*f570*/  IMAD.U32 R8, R30, 0x10000, RZ ;  /* 0x000100001e087824 */ /* 0x000fe200078e00ff */
[----:B------:R-:W-:Y:S01]  /*f580*/  LOP3.LUT R11, R11, 0xffff0000, RZ, 0xc0, !PT ;  /* 0xffff00000b0b7812 */ /* 0x000fe200078ec0ff */
[----:B--2---:R-:W0:Y:S02]  /*f590*/  LDS.128 R4, [R60] ;  /* 0x000000003c047984 */ /* 0x004e240000000c00 */
[C---:B0-----:R-:W-:Y:S01]  /*f5a0*/  IMAD.U32 R42, R4.reuse, 0x10000, RZ ;  /* 0x00010000042a7824 */ /* 0x041fe200078e00ff */
[----:B------:R-:W-:Y:S01]  /*f5b0*/  LOP3.LUT R4, R4, 0xffff0000, RZ, 0xc0, !PT ;  /* 0xffff000004047812 */ /* 0x000fe200078ec0ff */
[C---:B------:R-:W-:Y:S01]  /*f5c0*/  IMAD.U32 R44, R5.reuse, 0x10000, RZ ;  /* 0x00010000052c7824 */ /* 0x040fe200078e00ff */
[----:B------:R-:W-:Y:S01]  /*f5d0*/  LOP3.LUT R5, R5, 0xffff0000, RZ, 0xc0, !PT ;  /* 0xffff000005057812 */ /* 0x000fe200078ec0ff */
[----:B------:R-:W-:Y:S01]  /*f5e0*/  FFMA.FTZ R54, R42, R51, -R55 ;  /* 0x000000332a367223 */ /* 0x000fe20000010837 */
[----:B------:R-:W-:-:S02]  /*f5f0*/  IMAD.U32 R55, R29, 0x10000, RZ ;  /* 0x000100001d377824 */ /* 0x000fc400078e00ff */
[----:B------:R-:W-:Y:S01]  /*f600*/  FFMA.FTZ R59, R4, R47, -R59 ;  /* 0x0000002f043b7223 */ /* 0x000fe2000001083b */
[----:B------:R-:W-:Y:S02]  /*f610*/  IMAD.U32 R51, R25, 0x10000, RZ ;  /* 0x0001000019337824 */ /* 0x000fe400078e00ff */
[----:B------:R-:W-:Y:S01]  /*f620*/  FFMA.FTZ R57, R42, R52, R57 ;  /* 0x000000342a397223 */ /* 0x000fe20000010039 */
[----:B------:R-:W-:Y:S01]  /*f630*/  FMUL.FTZ R47, R48, R55 ;  /* 0x00000037302f7220 */ /* 0x000fe20000410000 */
[----:B------:R-:W-:Y:S01]  /*f640*/  FFMA.FTZ R42, R4, R53, R61 ;  /* 0x00000035042a7223 */ /* 0x000fe2000001003d */
[-C--:B------:R-:W-:Y:S01]  /*f650*/  FMUL.FTZ R52, R48, R51.reuse ;  /* 0x0000003330347220 */ /* 0x080fe20000410000 */
[----:B------:R-:W-:Y:S01]  /*f660*/  SHF.L.U32 R4, R26, 0x10, RZ ;  /* 0x000000101a047819 */ /* 0x000fe200000006ff */
[----:B------:R-:W-:Y:S01]  /*f670*/  FFMA.FTZ R48, R44, R51, -R47 ;  /* 0x000000332c307223 */ /* 0x000fe2000001082f */
[----:B------:R-:W-:Y:S01]  /*f680*/  LOP3.LUT R51, R30, 0xffff0000, RZ, 0xc0, !PT ;  /* 0xffff00001e337812 */ /* 0x000fe200078ec0ff */
[----:B------:R-:W-:Y:S01]  /*f690*/  IMAD.U32 R45, R6, 0x10000, RZ ;  /* 0x00010000062d7824 */ /* 0x000fe200078e00ff */
[----:B------:R-:W-:Y:S01]  /*f6a0*/  LOP3.LUT R47, R26, 0xffff0000, RZ, 0xc0, !PT ;  /* 0xffff00001a2f7812 */ /* 0x000fe200078ec0ff */
[----:B------:R-:W-:Y:S01]  /*f6b0*/  FFMA.FTZ R52, R44, R55, R52 ;  /* 0x000000372c347223 */ /* 0x000fe20000010034 */
[----:B------:R-:W-:Y:S01]  /*f6c0*/  LOP3.LUT R6, R6, 0xffff0000, RZ, 0xc0, !PT ;  /* 0xffff000006067812 */ /* 0x000fe200078ec0ff */
[C---:B------:R-:W-:Y:S01]  /*f6d0*/  FMUL.FTZ R61, R10.reuse, R51 ;  /* 0x000000330a3d7220 */ /* 0x040fe20000410000 */
[C---:B------:R-:W-:Y:S01]  /*f6e0*/  FMUL.FTZ R44, R49.reuse, R8 ;  /* 0x00000008312c7220 */ /* 0x040fe20000410000 */
[----:B------:R-:W-:Y:S01]  /*f6f0*/  FMUL.FTZ R56, R49, R4 ;  /* 0x0000000431387220 */ /* 0x000fe20000410000 */
[----:B------:R-:W-:Y:S01]  /*f700*/  FMUL.FTZ R10, R10, R47 ;  /* 0x0000002f0a0a7220 */ /* 0x000fe20000410000 */
[----:B------:R-:W-:-:S02]  /*f710*/  IMAD.U32 R53, R31, 0x10000, RZ ;  /* 0x000100001f357824 */ /* 0x000fc400078e00ff */
[----:B------:R-:W-:Y:S01]  /*f720*/  FFMA.FTZ R55, R45, R4, -R44 ;  /* 0x000000042d377223 */ /* 0x000fe2000001082c */
[----:B------:R-:W-:Y:S02]  /*f730*/  IMAD.U32 R49, R27, 0x10000, RZ ;  /* 0x000100001b317824 */ /* 0x000fe400078e00ff */
[----:B------:R-:W-:Y:S01]  /*f740*/  FFMA.FTZ R56, R45, R8, R56 ;  /* 0x000000082d387223 */ /* 0x000fe20000010038 */
[C---:B------:R-:W-:Y:S01]  /*f750*/  FFMA.FTZ R58, R6.reuse, R47, -R61 ;  /* 0x0000002f063a7223 */ /* 0x040fe2000001083d */
[----:B------:R-:W-:Y:S01]  /*f760*/  FFMA.FTZ R51, R6, R51, R10 ;  /* 0x0000003306337223 */ /* 0x000fe2000001000a */
[----:B------:R-:W-:Y:S02]  /*f770*/  IMAD.U32 R46, R7, 0x10000, RZ ;  /* 0x00010000072e7824 */ /* 0x000fe400078e00ff */
[C---:B------:R-:W-:Y:S01]  /*f780*/  FMUL.FTZ R45, R50.reuse, R53 ;  /* 0x00000035322d7220 */ /* 0x040fe20000410000 */
[----:B------:R-:W-:Y:S01]  /*f790*/  FMUL.FTZ R47, R50, R49 ;  /* 0x00000031322f7220 */ /* 0x000fe20000410000 */
[----:B------:R-:W-:-:S02]  /*f7a0*/  LOP3.LUT R8, R29, 0xffff0000, RZ, 0xc0, !PT ;  /* 0xffff00001d087812 */ /* 0x000fc400078ec0ff */
[----:B------:R-:W-:Y:S01]  /*f7b0*/  LOP3.LUT R10, R31, 0xffff0000, RZ, 0xc0, !PT ;  /* 0xffff00001f0a7812 */ /* 0x000fe200078ec0ff */
[C---:B------:R-:W-:Y:S01]  /*f7c0*/  FFMA.FTZ R49, R46.reuse, R49, -R45 ;  /* 0x000000312e317223 */ /* 0x040fe2000001082d */
[----:B------:R-:W-:Y:S01]  /*f7d0*/  LOP3.LUT R4, R25, 0xffff0000, RZ, 0xc0, !PT ;  /* 0xffff000019047812 */ /* 0x000fe200078ec0ff */
[----:B------:R-:W-:Y:S01]  /*f7e0*/  FFMA.FTZ R47, R46, R53, R47 ;  /* 0x000000352e2f7223 */ /* 0x000fe2000001002f */
[----:B------:R-:W-:Y:S01]  /*f7f0*/  LOP3.LUT R6, R27, 0xffff0000, RZ, 0xc0, !PT ;  /* 0xffff00001b067812 */ /* 0x000fe200078ec0ff */
[----:B------:R-:W-:Y:S01]  /*f800*/  FMUL.FTZ R44, R9, R8 ;  /* 0x00000008092c7220 */ /* 0x000fe20000410000 */
[----:B------:R-:W-:Y:S01]  /*f810*/  LOP3.LUT R7, R7, 0xffff0000, RZ, 0xc0, !PT ;  /* 0xffff000007077812 */ /* 0x000fe200078ec0ff */
[----:B------:R-:W-:Y:S01]  /*f820*/  FMUL.FTZ R46, R11, R10 ;  /* 0x0000000a0b2e7220 */ /* 0x000fe20000410000 */
        /* <DEDUP_REMOVED lines=9> */
[----:B------:R-:W-:Y:S02]  /*f8c0*/  F2FP.BF16.F32.PACK_AB R7, R46, R49 ;  /* 0x000000312e07723e */ /* 0x000fe400000010ff */
[----:B------:R-:W-:Y:S02]  /*f8d0*/  F2FP.BF16.F32.PACK_AB R10, R51, R56 ;  /* 0x00000038330a723e */ /* 0x000fe400000010ff */
[----:B------:R-:W-:Y:S01]  /*f8e0*/  F2FP.BF16.F32.PACK_AB R8, R42, R57 ;  /* 0x000000392a08723e */ /* 0x000fe200000010ff */
[----:B------:R2:W-:Y:S01]  /*f8f0*/  STS.128 [R60], R4 ;  /* 0x000000043c007388 */ /* 0x0005e20000000c00 */
[----:B------:R-:W-:-:S02]  /*f900*/  F2FP.BF16.F32.PACK_AB R9, R45, R52 ;  /* 0x000000342d09723e */ /* 0x000fc400000010ff */
[----:B------:R-:W-:-:S05]  /*f910*/  F2FP.BF16.F32.PACK_AB R11, R44, R47 ;  /* 0x0000002f2c0b723e */ /* 0x000fca00000010ff */
[----:B------:R2:W-:Y:S02]  /*f920*/  STS.128 [R40+0x12400], R8 ;  /* 0x0124000828007388 */ /* 0x0005e40000000c00 */
.L_x_613:
[----:B------:R-:W-:Y:S05]  /*f930*/  BSYNC B2 ;  /* 0x0000000000027941 */ /* 0x000fea0003800000 */
.L_x_612:
[----:B------:R-:W-:Y:S05]  /*f940*/  @P2 BRA `(.L_x_609) ;  /* 0x00000004005c2947 */ /* 0x000fea0003800000 */
[----:B-1----:R-:W3:Y:S01]  /*f950*/  LDL R58, [R1+0x64] ;  /* 0x00006400013a7983 */ /* 0x002ee20000100800 */
[----:B------:R-:W-:Y:S01]  /*f960*/  LEA.HI R43, R43, R198, RZ, 0x1d ;  /* 0x000000c62b2b7211 */ /* 0x000fe200078fe8ff */
[C---:B------:R-:W-:Y:S01]  /*f970*/  IMAD.U32 R53, R14.reuse, 0x10000, RZ ;  /* 0x000100000e357824 */ /* 0x040fe200078e00ff */
[----:B------:R-:W-:Y:S01]  /*f980*/  LOP3.LUT R55, R14, 0xffff0000, RZ, 0xc0, !PT ;  /* 0xffff00000e377812 */ /* 0x000fe200078ec0ff */
[----:B------:R-:W-:Y:S01]  /*f990*/  IMAD.U32 R51, R0, 0x10000, RZ ;  /* 0x0001000000337824 */ /* 0x000fe200078e00ff */
[----:B--2---:R-:W-:Y:S01]  /*f9a0*/  SHF.R.S32.HI R6, RZ, 0x1f, R43 ;  /* 0x0000001fff067819 */ /* 0x004fe2000001142b */
[----:B------:R-:W-:-:S03]  /*f9b0*/  IMAD.SHL.U32 R4, R43, 0x8, RZ ;  /* 0x000000082b047824 */ /* 0x000fc600078e00ff */
[----:B------:R-:W-:Y:S02]  /*f9c0*/  LEA.HI R6, R6, R43, RZ, 0x3 ;  /* 0x0000002b06067211 */ /* 0x000fe400078f18ff */
[----:B0-----:R-:W-:-:S03]  /*f9d0*/  LOP3.LUT R5, R215, 0x38, R4, 0xf8, !PT ;  /* 0x00000038d7057812 */ /* 0x001fc600078ef804 */
        /* <DEDUP_REMOVED lines=12> */
[----:B------:R-:W-:Y:S01]  /*faa0*/  SHF.L.U32 R46, R15, 0x10, RZ ;  /* 0x000000100f2e7819 */ /* 0x000fe200000006ff */
[----:B------:R-:W-:Y:S01]  /*fab0*/  FMUL.FTZ R61, R8, R55 ;  /* 0x00000037083d7220 */ /* 0x000fe20000410000 */
[C---:B------:R-:W-:Y:S01]  /*fac0*/  IMAD.U32 R48, R10.reuse, 0x10000, RZ ;  /* 0x000100000a307824 */ /* 0x040fe200078e00ff */
[----:B------:R-:W-:Y:S01]  /*fad0*/  LOP3.LUT R10, R10, 0xffff0000, RZ, 0xc0, !PT ;  /* 0xffff00000a0a7812 */ /* 0x000fe200078ec0ff */
[C---:B------:R-:W-:Y:S01]  /*fae0*/  IMAD.U32 R49, R11.reuse, 0x10000, RZ ;  /* 0x000100000b317824 */ /* 0x040fe200078e00ff */
[----:B------:R-:W-:Y:S01]  /*faf0*/  LOP3.LUT R11, R11, 0xffff0000, RZ, 0xc0, !PT ;  /* 0xffff00000b0b7812 */ /* 0x000fe200078ec0ff */
[----:B---3--:R-:W0:Y:S02]  /*fb00*/  LDS.128 R4, [R58] ;  /* 0x000000003a047984 */ /* 0x008e240000000c00 */
[C---:B0-----:R-:W-:Y:S01]  /*fb10*/  IMAD.U32 R42, R4.reuse, 0x10000, RZ ;  /* 0x00010000042a7824 */ /* 0x041fe200078e00ff */
[----:B------:R-:W-:Y:S01]  /*fb20*/  LOP3.LUT R4, R4, 0xffff0000, RZ, 0xc0, !PT ;  /* 0xffff000004047812 */ /* 0x000fe200078ec0ff */
[C---:B------:R-:W-:Y:S01]  /*fb30*/  IMAD.U32 R43, R5.reuse, 0x10000, RZ ;  /* 0x00010000052b7824 */ /* 0x040fe200078e00ff */
[----:B------:R-:W-:Y:S01]  /*fb40*/  LOP3.LUT R5, R5, 0xffff0000, RZ, 0xc0, !PT ;  /* 0xffff000005057812 */ /* 0x000fe200078ec0ff */
[----:B------:R-:W-:Y:S01]  /*fb50*/  FFMA.FTZ R57, R42, R51, -R57 ;  /* 0x000000332a397223 */ /* 0x000fe20000010839 */
[----:B------:R-:W-:Y:S01]  /*fb60*/  LOP3.LUT R51, R0, 0xffff0000, RZ, 0xc0, !PT ;  /* 0xffff000000337812 */ /* 0x000fe200078ec0ff */
[----:B------:R-:W-:Y:S01]  /*fb70*/  FFMA.FTZ R59, R42, R53, R59 ;  /* 0x000000352a3b7223 */ /* 0x000fe2000001003b */
[----:B------:R-:W-:-:S02]  /*fb80*/  IMAD.U32 R42, R3, 0x10000, RZ ;  /* 0x00010000032a7824 */ /* 0x000fc400078e00ff */
[----:B------:R-:W-:Y:S02]  /*fb90*/  IMAD.U32 R44, R6, 0x10000, RZ ;  /* 0x00010000062c7824 */ /* 0x000fe400078e00ff */
[-C--:B------:R-:W-:Y:S01]  /*fba0*/  FMUL.FTZ R53, R8, R51.reuse ;  /* 0x0000003308357220 */ /* 0x080fe20000410000 */
[----:B------:R-:W-:Y:S01]  /*fbb0*/  FFMA.FTZ R50, R4, R51, -R61 ;  /* 0x0000003304327223 */ /* 0x000fe2000001083d */
[C---:B------:R-:W-:Y:S01]  /*fbc0*/  FMUL.FTZ R8, R47.reuse, R46 ;  /* 0x0000002e2f087220 */ /* 0x040fe20000410000 */
[----:B------:R-:W-:Y:S02]  /*fbd0*/  IMAD.U32 R51, R20, 0x10000, RZ ;  /* 0x0001000014337824 */ /* 0x000fe400078e00ff */
[-C--:B------:R-:W-:Y:S01]  /*fbe0*/  FMUL.FTZ R61, R47, R42.reuse ;  /* 0x0000002a2f3d7220 */ /* 0x080fe20000410000 */
[----:B------:R-:W-:Y:S01]  /*fbf0*/  FFMA.FTZ R52, R4, R55, R53 ;  /* 0x0000003704347223 */ /* 0x000fe20000010035 */
[----:B------:R-:W-:Y:S01]  /*fc00*/  FFMA.FTZ R54, R43, R42, -R8 ;  /* 0x0000002a2b367223 */ /* 0x000fe20000010808 */
[----:B------:R-:W-:-:S02]  /*fc10*/  IMAD.U32 R47, R12, 0x10000, RZ ;  /* 0x000100000c2f7824 */ /* 0x000fc400078e00ff */
[----:B------:R-:W-:Y:S01]  /*fc20*/  FFMA.FTZ R61, R43, R46, R61 ;  /* 0x0000002e2b3d7223 */ /* 0x000fe2000001003d */
[----:B------:R-:W-:Y:S01]  /*fc30*/  FMUL.FTZ R55, R48, R51 ;  /* 0x0000003330377220 */ /* 0x000fe20000410000 */
[----:B------:R-:W-:Y:S01]  /*fc40*/  LOP3.LUT R53, R20, 0xffff0000, RZ, 0xc0, !PT ;  /* 0xffff000014357812 */ /* 0x000fe200078ec0ff */
[----:B------:R-:W-:Y:S01]  /*fc50*/  IMAD.U32 R42, R21, 0x10000, RZ ;  /* 0x00010000152a7824 */ /* 0x000fe200078e00ff */
[----:B------:R-:W-:Y:S01]  /*fc60*/  LOP3.LUT R43, R12, 0xffff0000, RZ, 0xc0, !PT ;  /* 0xffff00000c2b7812 */ /* 0x000fe200078ec0ff */
[-C--:B------:R-:W-:Y:S01]  /*fc70*/  FMUL.FTZ R63, R48, R47.reuse ;  /* 0x0000002f303f7220 */ /* 0x080fe20000410000 */
[----:B------:R-:W-:Y:S01]  /*fc80*/  LOP3.LUT R6, R6, 0xffff0000, RZ, 0xc0, !PT ;  /* 0xffff000006067812 */ /* 0x000fe200078ec0ff */
[----:B------:R-:W-:Y:S01]  /*fc90*/  FFMA.FTZ R55, R44, R47, -R55 ;  /* 0x0000002f2c377223 */ /* 0x000fe20000010837 */
[C---:B------:R-:W-:Y:S01]  /*fca0*/  FMUL.FTZ R47, R10.reuse, R53 ;  /* 0x000000350a2f7220 */ /* 0x040fe20000410000 */
[----:B------:R-:W-:Y:S02]  /*fcb0*/  IMAD.U32 R45, R7, 0x10000, RZ ;  /* 0x00010000072d7824 */ /* 0x000fe400078e00ff */
[----:B------:R-:W-:Y:S01]  /*fcc0*/  FMUL.FTZ R10, R10, R43 ;  /* 0x0000002b0a0a7220 */ /* 0x000fe20000410000 */
[----:B------:R-:W-:-:S02]  /*fcd0*/  IMAD.U32 R4, R13, 0x10000, RZ ;  /* 0x000100000d047824 */ /* 0x000fc400078e00ff */
[----:B------:R-:W-:Y:S01]  /*fce0*/  FMUL.FTZ R8, R49, R42 ;  /* 0x0000002a31087220 */ /* 0x000fe20000410000 */
[----:B------:R-:W-:Y:S01]  /*fcf0*/  FFMA.FTZ R63, R44, R51, R63 ;  /* 0x000000332c3f7223 */ /* 0x000fe2000001003f */
[C---:B------:R-:W-:Y:S01]  /*fd00*/  FFMA.FTZ R44, R6.reuse, R43, -R47 ;  /* 0x0000002b062c7223 */ /* 0x040fe2000001082f */
[----:B------:R-:W-:Y:S01]  /*fd10*/  FFMA.FTZ R46, R6, R53, R10 ;  /* 0x00000035062e7223 */ /* 0x000fe2000001000a */
[-C--:B------:R-:W-:Y:S01]  /*fd20*/  FFMA.FTZ R47, R45, R4.reuse, -R8 ;  /* 0x000000042d2f7223 */ /* 0x080fe20000010808 */
[----:B------:R-:W-:Y:S01]  /*fd30*/  FMUL.FTZ R48, R49, R4 ;  /* 0x0000000431307220 */ /* 0x000fe20000410000 */
[----:B------:R-:W-:Y:S02]  /*fd40*/  LOP3.LUT R8, R15, 0xffff0000, RZ, 0xc0, !PT ;  /* 0xffff00000f087812 */ /* 0x000fe400078ec0ff */
[----:B------:R-:W-:Y:S01]  /*fd50*/  LOP3.LUT R10, R21, 0xffff0000, RZ, 0xc0, !PT ;  /* 0xffff0000150a7812 */ /* 0x000fe200078ec0ff */
[----:B------:R-:W-:Y:S01]  /*fd60*/  FFMA.FTZ R48, R45, R42, R48 ;  /* 0x0000002a2d307223 */ /* 0x000fe20000010030 */
[----:B------:R-:W-:Y:S01]  /*fd70*/  LOP3.LUT R4, R3, 0xffff0000, RZ, 0xc0, !PT ;  /* 0xffff000003047812 */ /* 0x000fe200078ec0ff */
[----:B------:R-:W-:Y:S01]  /*fd80*/  FMUL.FTZ R42, R9, R8 ;  /* 0x00000008092a7220 */ /* 0x000fe20000410000 */
[----:B------:R-:W-:Y:S01]  /*fd90*/  LOP3.LUT R6, R13, 0xffff0000, RZ, 0xc0, !PT ;  /* 0xffff00000d067812 */ /* 0x000fe200078ec0ff */
[----:B------:R-:W-:Y:S01]  /*fda0*/  FMUL.FTZ R56, R11, R10 ;  /* 0x0000000a0b387220 */ /* 0x000fe20000410000 */
[----:B------:R-:W-:Y:S01]  /*fdb0*/  LOP3.LUT R7, R7, 0xffff0000, RZ, 0xc0, !PT ;  /* 0xffff000007077812 */ /* 0x000fe200078ec0ff */
[-C--:B------:R-:W-:Y:S01]  /*fdc0*/  FMUL.FTZ R43, R9, R4.reuse ;  /* 0x00000004092b7220 */ /* 0x080fe20000410000 */
[----:B------:R-:W-:Y:S01]  /*fdd0*/  FFMA.FTZ R9, R5, R4, -R42 ;  /* 0x0000000405097223 */ /* 0x000fe2000001082a */
[-C--:B------:R-:W-:Y:S01]  /*fde0*/  FMUL.FTZ R11, R11, R6.reuse ;  /* 0x000000060b0b7220 */ /* 0x080fe20000410000 */
[----:B------:R-:W-:Y:S01]  /*fdf0*/  F2FP.BF16.F32.PACK_AB R4, R50, R57 ;  /* 0x000000393204723e */ /* 0x000fe200000010ff */
[----:B------:R-:W-:Y:S01]  /*fe00*/  FFMA.FTZ R56, R7, R6, -R56 ;  /* 0x0000000607387223 */ /* 0x000fe20000010838 */
[----:B------:R-:W-:Y:S01]  /*fe10*/  FFMA.FTZ R42, R5, R8, R43 ;  /* 0x00000008052a7223 */ /* 0x000fe2000001002b */
[----:B------:R-:W-:Y:S01]  /*fe20*/  FFMA.FTZ R11, R7, R10, R11 ;  /* 0x0000000a070b7223 */ /* 0x000fe2000001000b */
[----:B------:R-:W-:-:S02]  /*fe30*/  F2FP.BF16.F32.PACK_AB R6, R44, R55 ;  /* 0x000000372c06723e */ /* 0x000fc400000010ff */
[----:B------:R-:W-:Y:S02]  /*fe40*/  F2FP.BF16.F32.PACK_AB R5, R9, R54 ;  /* 0x000000360905723e */ /* 0x000fe400000010ff */
[----:B------:R-:W-:Y:S02]  /*fe50*/  F2FP.BF16.F32.PACK_AB R7, R56, R47 ;  /* 0x0000002f3807723e */ /* 0x000fe400000010ff */
[----:B------:R-:W-:Y:S02]  /*fe60*/  F2FP.BF16.F32.PACK_AB R10, R46, R63 ;  /* 0x0000003f2e0a723e */ /* 0x000fe400000010ff */
[----:B------:R-:W-:Y:S01]  /*fe70*/  F2FP.BF16.F32.PACK_AB R8, R52, R59 ;  /* 0x0000003b3408723e */ /* 0x000fe200000010ff */
[----:B------:R3:W-:Y:S01]  /*fe80*/  STS.128 [R58], R4 ;  /* 0x000000043a007388 */ /* 0x0007e20000000c00 */
[----:B------:R-:W-:Y:S02]  /*fe90*/  F2FP.BF16.F32.PACK_AB R9, R42, R61 ;  /* 0x0000003d2a09723e */ /* 0x000fe400000010ff */
[----:B------:R-:W-:-:S05]  /*fea0*/  F2FP.BF16.F32.PACK_AB R11, R11, R48 ;  /* 0x000000300b0b723e */ /* 0x000fca00000010ff */
[----:B------:R3:W-:Y:S02]  /*feb0*/  STS.128 [R40+0x12400], R8 ;  /* 0x0124000828007388 */ /* 0x0007e40000000c00 */
.L_x_609:
[----:B------:R-:W-:Y:S05]  /*fec0*/  BSYNC B1 ;  /* 0x0000000000017941 */ /* 0x000fea0003800000 */
.L_x_608:
[----:B-123--:R-:W-:-:S05]  /*fed0*/  VIADD R4, R202, 0x40 ;  /* 0x00000040ca047836 */ /* 0x00efca0000000000 */
[----:B------:R-:W-:-:S13]  /*fee0*/  ISETP.GE.AND P0, PT, R4, R41, PT ;  /* 0x000000290400720c */ /* 0x000fda0003f06270 */
[----:B------:R-:W-:Y:S05]  /*fef0*/  @P0 BRA `(.L_x_592) ;  /* 0x00000010005c0947 */ /* 0x000fea0003800000 */
[----:B------:R-:W1:Y:S01]  /*ff00*/  LDC R41, c[0x0][0x3f4] ;  /* 0x0000fd00ff297b82 */ /* 0x000e620000000800 */
[----:B------:R-:W-:Y:S01]  /*ff10*/  BSSY B1, `(.L_x_614) ;  /* 0x0000063000017945 */ /* 0x000fe20003800000 */
[----:B------:R-:W-:Y:S02]  /*ff20*/  SHF.R.U32.HI R56, RZ, 0x3, R204 ;  /* 0x00000003ff387819 */ /* 0x000fe400000116cc */
[-C--:B-1----:R-:W-:Y:S02]  /*ff30*/  ISETP.GE.AND P0, PT, R16, R41.reuse, PT ;  /* 0x000000291000720c */ /* 0x082fe40003f06270 */
[-C--:B------:R-:W-:Y:S02]  /*ff40*/  ISETP.GE.AND P1, PT, R194, R41.reuse, PT ;  /* 0x00000029c200720c */ /* 0x080fe40003f26270 */
[----:B------:R-:W-:-:S09]  /*ff50*/  ISETP.GE.AND P2, PT, R193, R41, PT ;  /* 0x00000029c100720c */ /* 0x000fd20003f46270 */
[----:B------:R-:W-:Y:S05]  /*ff60*/  @P0 BRA `(.L_x_615) ;  /* 0x0000000400740947 */ /* 0x000fea0003800000 */
[----:B------:R-:W2:Y:S01]  /*ff70*/  LDL R58, [R1+0x68] ;  /* 0x00006800013a7983 */ /* 0x000ea20000100800 */
[----:B0-----:R-:W0:Y:S02]  /*ff80*/  S2R R5, SR_TID.X ;  /* 0x0000000000057919 */ /* 0x001e240000002100 */
[----:B0-----:R-:W-:-:S05]  /*ff90*/  VIADD R5, R5, 0xffffff80 ;  /* 0xffffff8005057836 */ /* 0x001fca0000000000 */
        /* <DEDUP_REMOVED lines=12> */
[----:B------:R-:W-:-:S05]  /*10060*/  IADD3 R9, R5, R7, R218 ;  /* 0x0000000705097210 */ /* 0x000fca0007ffe0da */
[----:B------:R-:W-:-:S05]  /*10070*/  IMAD R40, R9, 0x2, R18 ;  /* 0x0000000209287824 */ /* 0x000fca00078e0212 */
[----:B------:R-:W0:Y:S01]  /*10080*/  LDS.128 R8, [R40+0x12400] ;  /* 0x0124000028087984 */ /* 0x000e220000000c00 */
[----:B------:R-:W-:Y:S01]  /*10090*/  IMAD.U32 R50, R32, 0x10000, RZ ;  /* 0x0001000020327824 */ /* 0x000fe200078e00ff */
[C---:B------:R-:W-:Y:S01]  /*100a0*/  LOP3.LUT R54, R36.reuse, 0xffff0000, RZ, 0xc0, !PT ;  /* 0xffff000024367812 */ /* 0x040fe200078ec0ff */
[----:B------:R-:W-:Y:S01]  /*100b0*/  IMAD.U32 R52, R36, 0x10000, RZ ;  /* 0x0001000024347824 */ /* 0x000fe200078e00ff */
[----:B------:R-:W-:Y:S01]  /*100c0*/  LOP3.LUT R32, R32, 0xffff0000, RZ, 0xc0, !PT ;  /* 0xffff000020207812 */ /* 0x000fe200078ec0ff */
[----:B------:R-:W-:Y:S02]  /*100d0*/  IMAD.U32 R61, R37, 0x10000, RZ ;  /* 0x00010000253d7824 */ /* 0x000fe400078e00ff */
[----:B------:R-:W-:Y:S01]  /*100e0*/  IMAD.U32 R59, R33, 0x10000, RZ ;  /* 0x00010000213b7824 */ /* 0x000fe200078e00ff */
[----:B------:R-:W-:Y:S02]  /*100f0*/  LOP3.LUT R37, R37, 0xffff0000, RZ, 0xc0, !PT ;  /* 0xffff000025257812 */ /* 0x000fe400078ec0ff */
[----:B------:R-:W-:-:S02]  /*10100*/  LOP3.LUT R33, R33, 0xffff0000, RZ, 0xc0, !PT ;  /* 0xffff000021217812 */ /* 0x000fc400078ec0ff */
[C---:B0-----:R-:W-:Y:S02]  /*10110*/  SHF.L.U32 R46, R8.reuse, 0x10, RZ ;  /* 0x00000010082e7819 */ /* 0x041fe400000006ff */
[----:B------:R-:W-:Y:S01]  /*10120*/  LOP3.LUT R8, R8, 0xffff0000, RZ, 0xc0, !PT ;  /* 0xffff000008087812 */ /* 0x000fe200078ec0ff */
[----:B------:R-:W-:Y:S02]  /*10130*/  IMAD.U32 R47, R9, 0x10000, RZ ;  /* 0x00010000092f7824 */ /* 0x000fe400078e00ff */
[-C--:B------:R-:W-:Y:S01]  /*10140*/  FMUL.FTZ R51, R52, R46.reuse ;  /* 0x0000002e34337220 */ /* 0x080fe20000410000 */
[----:B------:R-:W-:Y:S01]  /*10150*/  FMUL.FTZ R53, R50, R46 ;  /* 0x0000002e32357220 */ /* 0x000fe20000410000 */
[-C--:B------:R-:W-:Y:S01]  /*10160*/  FMUL.FTZ R55, R54, R8.reuse ;  /* 0x0000000836377220 */ /* 0x080fe20000410000 */
[----:B------:R-:W-:Y:S01]  /*10170*/  FMUL.FTZ R57, R32, R8 ;  /* 0x0000000820397220 */ /* 0x000fe20000410000 */
[----:B------:R-:W-:Y:S02]  /*10180*/  IMAD.U32 R48, R10, 0x10000, RZ ;  /* 0x000100000a307824 */ /* 0x000fe400078e00ff */
[----:B------:R-:W-:Y:S01]  /*10190*/  FMUL.FTZ R36, R61, R47 ;  /* 0x0000002f3d247220 */ /* 0x000fe20000410000 */
[----:B------:R-:W-:Y:S01]  /*101a0*/  IMAD.U32 R46, R38, 0x10000, RZ ;  /* 0x00010000262e7824 */ /* 0x000fe200078e00ff */
[----:B------:R-:W-:-:S02]  /*101b0*/  LOP3.LUT R10, R10, 0xffff0000, RZ, 0xc0, !PT ;  /* 0xffff00000a0a7812 */ /* 0x000fc400078ec0ff */
[----:B------:R-:W-:Y:S01]  /*101c0*/  LOP3.LUT R38, R38, 0xffff0000, RZ, 0xc0, !PT ;  /* 0xffff000026267812 */ /* 0x000fe200078ec0ff */
[----:B------:R-:W-:Y:S01]  /*101d0*/  IMAD.U32 R49, R11, 0x10000, RZ ;  /* 0x000100000b317824 */ /* 0x000fe200078e00ff */
[----:B------:R-:W-:Y:S02]  /*101e0*/  LOP3.LUT R9, R9, 0xffff0000, RZ, 0xc0, !PT ;  /* 0xffff000009097812 */ /* 0x000fe400078ec0ff */
[----:B------:R-:W-:Y:S01]  /*101f0*/  LOP3.LUT R11, R11, 0xffff0000, RZ, 0xc0, !PT ;  /* 0xffff00000b0b7812 */ /* 0x000fe200078ec0ff */
[----:B--2---:R-:W0:Y:S02]  /*10200*/  LDS.128 R4, [R58] ;  /* 0x000000003a047984 */ /* 0x004e240000000c00 */
[C---:B0-----:R-:W-:Y:S01]  /*10210*/  IMAD.U32 R42, R4.reuse, 0x10000, RZ ;  /* 0x00010000042a7824 */ /* 0x041fe200078e00ff */
[----:B------:R-:W-:Y:S01]  /*10220*/  LOP3.LUT R4, R4, 0xffff0000, RZ, 0xc0, !PT ;  /* 0xffff000004047812 */ /* 0x000fe200078ec0ff */
[----:B------:R-:W-:Y:S02]  /*10230*/  IMAD.U32 R43, R5, 0x10000, RZ ;  /* 0x00010000052b7824 */ /* 0x000fe400078e00ff */
[-C--:B------:R-:W-:Y:S01]  /*10240*/  FFMA.FTZ R51, R50, R42.reuse, -R51 ;  /* 0x0000002a32337223 */ /* 0x080fe20000010833 */
[----:B------:R-:W-:Y:S01]  /*10250*/  FFMA.FTZ R53, R52, R42, R53 ;  /* 0x0000002a34357223 */ /* 0x000fe20000010035 */
[-C--:B------:R-:W-:Y:S01]  /*10260*/  FFMA.FTZ R8, R32, R4.reuse, -R55 ;  /* 0x0000000420087223 */ /* 0x080fe20000010837 */
[----:B------:R-:W-:Y:S01]  /*10270*/  FFMA.FTZ R32, R54, R4, R57 ;  /* 0x0000000436207223 */ /* 0x000fe20000010039 */
[----:B------:R-:W-:Y:S01]  /*10280*/  FMUL.FTZ R42, R59, R47 ;  /* 0x0000002f3b2a7220 */ /* 0x000fe20000410000 */
[C---:B------:R-:W-:Y:S01]  /*10290*/  IMAD.U32 R4, R34.reuse, 0x10000, RZ ;  /* 0x0001000022047824 */ /* 0x040fe200078e00ff */
[----:B------:R-:W-:Y:S01]  /*102a0*/  LOP3.LUT R34, R34, 0xffff0000, RZ, 0xc0, !PT ;  /* 0xffff000022227812 */ /* 0x000fe200078ec0ff */
[----:B------:R-:W-:-:S02]  /*102b0*/  IMAD.U32 R44, R6, 0x10000, RZ ;  /* 0x00010000062c7824 */ /* 0x000fc400078e00ff */
[-C--:B------:R-:W-:Y:S01]  /*102c0*/  FFMA.FTZ R36, R59, R43.reuse, -R36 ;  /* 0x0000002b3b247223 */ /* 0x080fe20000010824 */
[----:B------:R-:W-:Y:S01]  /*102d0*/  FFMA.FTZ R42, R61, R43, R42 ;  /* 0x0000002b3d2a7223 */ /* 0x000fe2000001002a */
[----:B------:R-:W-:Y:S01]  /*102e0*/  LOP3.LUT R6, R6, 0xffff0000, RZ, 0xc0, !PT ;  /* 0xffff000006067812 */ /* 0x000fe200078ec0ff */
[----:B------:R-:W-:Y:S01]  /*102f0*/  FMUL.FTZ R43, R46, R48 ;  /* 0x000000302e2b7220 */ /* 0x000fe20000410000 */
[----:B------:R-:W-:Y:S02]  /*10300*/  IMAD.U32 R61, R39, 0x10000, RZ ;  /* 0x00010000273d7824 */ /* 0x000fe400078e00ff */
[-C--:B------:R-:W-:Y:S01]  /*10310*/  FMUL.FTZ R55, R38, R10.reuse ;  /* 0x0000000a26377220 */ /* 0x080fe20000410000 */
[----:B------:R-:W-:Y:S01]  /*10320*/  FMUL.FTZ R57, R34, R10 ;  /* 0x0000000a22397220 */ /* 0x000fe20000410000 */
[----:B------:R-:W-:Y:S02]  /*10330*/  IMAD.U32 R59, R35, 0x10000, RZ ;  /* 0x00010000233b7824 */ /* 0x000fe400078e00ff */
[C---:B------:R-:W-:Y:S01]  /*10340*/  FMUL.FTZ R47, R4.reuse, R48 ;  /* 0x00000030042f7220 */ /* 0x040fe20000410000 */
[----:B------:R-:W-:Y:S01]  /*10350*/  FFMA.FTZ R43, R4, R44, -R43 ;  /* 0x0000002c042b7223 */ /* 0x000fe2000001082b */
[----:B------:R-:W-:-:S02]  /*10360*/  IMAD.U32 R45, R7, 0x10000, RZ ;  /* 0x00010000072d7824 */ /* 0x000fc400078e00ff */
[-C--:B------:R-:W-:Y:S01]  /*10370*/  FMUL.FTZ R4, R61, R49.reuse ;  /* 0x000000313d047220 */ /* 0x080fe20000410000 */
[-C--:B------:R-:W-:Y:S01]  /*10380*/  FFMA.FTZ R34, R34, R6.reuse, -R55 ;  /* 0x0000000622227223 */ /* 0x080fe20000010837 */
[----:B------:R-:W-:Y:S01]  /*10390*/  FFMA.FTZ R57, R38, R6, R57 ;  /* 0x0000000626397223 */ /* 0x000fe20000010039 */
[----:B------:R-:W-:Y:S01]  /*103a0*/  FMUL.FTZ R6, R59, R49 ;  /* 0x000000313b067220 */ /* 0x000fe20000410000 */
[----:B------:R-:W-:Y:S02]  /*103b0*/  LOP3.LUT R39, R39, 0xffff0000, RZ, 0xc0, !PT ;  /* 0xffff000027277812 */ /* 0x000fe400078ec0ff */
[----:B------:R-:W-:Y:S01]  /*103c0*/  LOP3.LUT R35, R35, 0xffff0000, RZ, 0xc0, !PT ;  /* 0xffff000023237812 */ /* 0x000fe200078ec0ff */
[-C--:B------:R-:W-:Y:S01]  /*103d0*/  FFMA.FTZ R38, R59, R45.reuse, -R4 ;  /* 0x0000002d3b267223 */ /* 0x080fe20000010804 */
[----:B------:R-:W-:Y:S01]  /*103e0*/  LOP3.LUT R5, R5, 0xffff0000, RZ, 0xc0, !PT ;  /* 0xffff000005057812 */ /* 0x000fe200078ec0ff */
[----:B------:R-:W-:Y:S01]  /*103f0*/  FFMA.FTZ R10, R46, R44, R47 ;  /* 0x0000002c2e0a7223 */ /* 0x000fe2000001002f */
[----:B------:R-:W-:Y:S01]  /*10400*/  LOP3.LUT R7, R7, 0xffff0000, RZ, 0xc0, !PT ;  /* 0xffff000007077812 */ /* 0x000fe200078ec0ff */
[----:B------:R-:W-:Y:S01]  /*10410*/  FFMA.FTZ R45, R61, R45, R6 ;  /* 0x0000002d3d2d7223 */ /* 0x000fe20000010006 */
[-C--:B------:R-:W-:Y:S01]  /*10420*/  FMUL.FTZ R4, R37, R9.reuse ;  /* 0x0000000925047220 */ /* 0x080fe20000410000 */
[----:B------:R-:W-:Y:S01]  /*10430*/  FMUL.FTZ R6, R33, R9 ;  /* 0x0000000921067220 */ /* 0x000fe20000410000 */
[-C--:B------:R-:W-:Y:S01]  /*10440*/  FMUL.FTZ R44, R39, R11.reuse ;  /* 0x0000000b272c7220 */ /* 0x080fe20000410000 */
[----:B------:R-:W-:Y:S01]  /*10450*/  FMUL.FTZ R46, R35, R11 ;  /* 0x0000000b232e7220 */ /* 0x000fe20000410000 */
[-C--:B------:R-:W-:Y:S01]  /*10460*/  FFMA.FTZ R9, R33, R5.reuse, -R4 ;  /* 0x0000000521097223 */ /* 0x080fe20000010804 */
[----:B------:R-:W-:Y:S01]  /*10470*/  FFMA.FTZ R11, R37, R5, R6 ;  /* 0x00000005250b7223 */ /* 0x000fe20000010006 */
[-C--:B------:R-:W-:Y:S01]  /*10480*/  FFMA.FTZ R33, R35, R7.reuse, -R44 ;  /* 0x0000000723217223 */ /* 0x080fe2000001082c */
[----:B------:R-:W-:Y:S01]  /*10490*/  FFMA.FTZ R46, R39, R7, R46 ;  /* 0x00000007272e7223 */ /* 0x000fe2000001002e */
[----:B------:R-:W-:-:S02]  /*104a0*/  F2FP.BF16.F32.PACK_AB R6, R34, R43 ;  /* 0x0000002b2206723e */ /* 0x000fc400000010ff */
[----:B------:R-:W-:Y:S02]  /*104b0*/  F2FP.BF16.F32.PACK_AB R5, R9, R36 ;  /* 0x000000240905723e */ /* 0x000fe400000010ff */
[----:B------:R-:W-:Y:S02]  /*104c0*/  F2FP.BF16.F32.PACK_AB R4, R8, R51 ;  /* 0x000000330804723e */ /* 0x000fe400000010ff */
[----:B------:R-:W-:Y:S02]  /*104d0*/  F2FP.BF16.F32.PACK_AB R9, R11, R42 ;  /* 0x0000002a0b09723e */ /* 0x000fe400000010ff */
[----:B------:R-:W-:Y:S02]  /*104e0*/  F2FP.BF16.F32.PACK_AB R7, R33, R38 ;  /* 0x000000262107723e */ /* 0x000fe400000010ff */
[----:B------:R-:W-:Y:S02]  /*104f0*/  F2FP.BF16.F32.PACK_AB R10, R57, R10 ;  /* 0x0000000a390a723e */ /* 0x000fe400000010ff */
[----:B------:R-:W-:-:S02]  /*10500*/  F2FP.BF16.F32.PACK_AB R8, R32, R53 ;  /* 0x000000352008723e */ /* 0x000fc400000010ff */
[----:B------:R-:W-:Y:S01]  /*10510*/  F2FP.BF16.F32.PACK_AB R11, R46, R45 ;  /* 0x0000002d2e0b723e */ /* 0x000fe200000010ff */
[----:B------:R1:W-:Y:S04]  /*10520*/  STS.128 [R58], R4 ;  /* 0x000000043a007388 */ /* 0x0003e80000000c00 */
[----:B------:R1:W-:Y:S02]  /*10530*/  STS.128 [R40+0x12400], R8 ;  /* 0x0124000828007388 */ /* 0x0003e40000000c00 */
.L_x_615:
[----:B------:R-:W-:Y:S05]  /*10540*/  BSYNC B1 ;  /* 0x0000000000017941 */ /* 0x000fea0003800000 */
.L_x_614:
[----:B------:R-:W-:Y:S04]  /*10550*/  BSSY B1, `(.L_x_616) ;  /* 0x0000059000017945 */ /* 0x000fe80003800000 */
[----:B------:R-:W-:Y:S05]  /*10560*/  @P1 BRA `(.L_x_617) ;  /* 0x00000004005c1947 */ /* 0x000fea0003800000 */
[----:B------:R-:W2:Y:S01]  /*10570*/  LDL R50, [R1+0x60] ;  /* 0x0000600001327983 */ /* 0x000ea20000100800 */
[----:B-1----:R-:W-:Y:S01]  /*10580*/  LEA.HI R4, R41, R195, RZ, 0x1d ;  /* 0x000000c329047211 */ /* 0x002fe200078fe8ff */
[C---:B------:R-:W-:Y:S01]  /*10590*/  IMAD.U32 R45, R28.reuse, 0x10000, RZ ;  /* 0x000100001c2d7824 */ /* 0x040fe200078e00ff */
[----:B------:R-:W-:Y:S01]  /*105a0*/  LOP3.LUT R46, R28, 0xffff0000, RZ, 0xc0, !PT ;  /* 0xffff00001c2e7812 */ /* 0x000fe200078ec0ff */
[----:B------:R-:W-:Y:S01]  /*105b0*/  IMAD.U32 R43, R24, 0x10000, RZ ;  /* 0x00010000182b7824 */ /* 0x000fe200078e00ff */
[----:B------:R-:W-:Y:S01]  /*105c0*/  SHF.R.S32.HI R7, RZ, 0x1f, R4 ;  /* 0x0000001fff077819 */ /* 0x000fe20000011404 */
[----:B0-----:R-:W-:Y:S01]  /*105d0*/  IMAD.SHL.U32 R5, R4, 0x8, RZ ;  /* 0x0000000804057824 */ /* 0x001fe200078e00ff */
[----:B------:R-:W-:Y:S01]  /*105e0*/  LOP3.LUT R24, R24, 0xffff0000, RZ, 0xc0, !PT ;  /* 0xffff000018187812 */ /* 0x000fe200078ec0ff */
[----:B------:R-:W-:Y:S01]  /*105f0*/  IMAD.U32 R48, R29, 0x10000, RZ ;  /* 0x000100001d307824 */ /* 0x000fe200078e00ff */
[----:B------:R-:W-:Y:S01]  /*10600*/  LEA.HI R7, R7, R4, RZ, 0x3 ;  /* 0x0000000407077211 */ /* 0x000fe200078f18ff */
[----:B------:R-:W-:Y:S01]  /*10610*/  IMAD.U32 R44, R25, 0x10000, RZ ;  /* 0x00010000192c7824 */ /* 0x000fe200078e00ff */
[----:B------:R-:W-:Y:S01]  /*10620*/  LOP3.LUT R4, R204, 0x38, R5, 0xf8, !PT ;  /* 0x00000038cc047812 */ /* 0x000fe200078ef805 */
[C---:B------:R-:W-:Y:S01]  /*10630*/  IMAD.U32 R49, R30.reuse, 0x10000, RZ ;  /* 0x000100001e317824 */ /* 0x040fe200078e00ff */
[----:B------:R-:W-:Y:S01]  /*10640*/  LOP3.LUT R30, R30, 0xffff0000, RZ, 0xc0, !PT ;  /* 0xffff00001e1e7812 */ /* 0x000fe200078ec0ff */
[----:B------:R-:W-:Y:S01]  /*10650*/  IMAD.SHL.U32 R7, R7, 0x400, RZ ;  /* 0x0000040007077824 */ /* 0x000fe200078e00ff */
[----:B------:R-:W-:Y:S01]  /*10660*/  LOP3.LUT R5, R4, R56, RZ, 0x3c, !PT ;  /* 0x0000003804057212 */ /* 0x000fe200078e3cff */
[C---:B------:R-:W-:Y:S01]  /*10670*/  IMAD.U32 R47, R26.reuse, 0x10000, RZ ;  /* 0x000100001a2f7824 */ /* 0x040fe200078e00ff */
[----:B------:R-:W-:-:S02]  /*10680*/  LOP3.LUT R26, R26, 0xffff0000, RZ, 0xc0, !PT ;  /* 0xffff00001a1a7812 */ /* 0x000fc400078ec0ff */
[----:B------:R-:W-:Y:S02]  /*10690*/  LOP3.LUT R7, R7, 0x7fffe000, RZ, 0xc0, !PT ;  /* 0x7fffe00007077812 */ /* 0x000fe400078ec0ff */
[----:B------:R-:W-:Y:S02]  /*106a0*/  LOP3.LUT R29, R29, 0xffff0000, RZ, 0xc0, !PT ;  /* 0xffff00001d1d7812 */ /* 0x000fe400078ec0ff */
[----:B------:R-:W-:Y:S02]  /*106b0*/  IADD3 R9, R5, R7, R218 ;  /* 0x0000000705097210 */ /* 0x000fe40007ffe0da */
[----:B------:R-:W-:-:S03]  /*106c0*/  LOP3.LUT R25, R25, 0xffff0000, RZ, 0xc0, !PT ;  /* 0xffff000019197812 */ /* 0x000fc600078ec0ff */
[----:B------:R-:W-:-:S05]  /*106d0*/  IMAD R32, R9, 0x2, R18 ;  /* 0x0000000209207824 */ /* 0x000fca00078e0212 */
[----:B------:R-:W0:Y:S02]  /*106e0*/  LDS.128 R8, [R32+0x12400] ;  /* 0x0124000020087984 */ /* 0x000e240000000c00 */
[C---:B0-----:R-:W-:Y:S01]  /*106f0*/  IMAD.U32 R37, R8.reuse, 0x10000, RZ ;  /* 0x0001000008257824 */ /* 0x041fe200078e00ff */
[----:B------:R-:W-:Y:S01]  /*10700*/  LOP3.LUT R8, R8, 0xffff0000, RZ, 0xc0, !PT ;  /* 0xffff000008087812 */ /* 0x000fe200078ec0ff */
[C---:B------:R-:W-:Y:S01]  /*10710*/  IMAD.U32 R38, R9.reuse, 0x10000, RZ ;  /* 0x0001000009267824 */ /* 0x040fe200078e00ff */
[----:B------:R-:W-:Y:S01]  /*10720*/  LOP3.LUT R9, R9, 0xffff0000, RZ, 0xc0, !PT ;  /* 0xffff000009097812 */ /* 0x000fe200078ec0ff */
[-C--:B------:R-:W-:Y:S01]  /*10730*/  FMUL.FTZ R42, R45, R37.reuse ;  /* 0x000000252d2a7220 */ /* 0x080fe20000410000 */
[----:B------:R-:W-:Y:S01]  /*10740*/  FMUL.FTZ R28, R43, R37 ;  /* 0x000000252b1c7220 */ /* 0x000fe20000410000 */
[-C--:B------:R-:W-:Y:S01]  /*10750*/  FMUL.FTZ R37, R46, R8.reuse ;  /* 0x000000082e257220 */ /* 0x080fe20000410000 */
[C---:B------:R-:W-:Y:S01]  /*10760*/  IMAD.U32 R39, R10.reuse, 0x10000, RZ ;  /* 0x000100000a277824 */ /* 0x040fe200078e00ff */
[----:B------:R-:W-:Y:S01]  /*10770*/  LOP3.LUT R10, R10, 0xffff0000, RZ, 0xc0, !PT ;  /* 0xffff00000a0a7812 */ /* 0x000fe200078ec0ff */
[C---:B------:R-:W-:Y:S01]  /*10780*/  IMAD.U32 R40, R11.reuse, 0x10000, RZ ;  /* 0x000100000b287824 */ /* 0x040fe200078e00ff */
[----:B------:R-:W-:Y:S01]  /*10790*/  LOP3.LUT R11, R11, 0xffff0000, RZ, 0xc0, !PT ;  /* 0xffff00000b0b7812 */ /* 0x000fe200078ec0ff */
[----:B--2---:R-:W0:Y:S02]  /*107a0*/  LDS.128 R4, [R50] ;  /* 0x0000000032047984 */ /* 0x004e240000000c00 */
[C---:B0-----:R-:W-:Y:S01]  /*107b0*/  IMAD.U32 R33, R4.reuse, 0x10000, RZ ;  /* 0x0001000004217824 */ /* 0x041fe200078e00ff */
[----:B------:R-:W-:Y:S01]  /*107c0*/  LOP3.LUT R4, R4, 0xffff0000, RZ, 0xc0, !PT ;  /* 0xffff000004047812 */ /* 0x000fe200078ec0ff */
[----:B------:R-:W-:Y:S01]  /*107d0*/  IMAD.U32 R35, R6, 0x10000, RZ ;  /* 0x0001000006237824 */ /* 0x000fe200078e00ff */
[----:B------:R-:W-:Y:S01]  /*107e0*/  SHF.L.U32 R34, R5, 0x10, RZ ;  /* 0x0000001005227819 */ /* 0x000fe200000006ff */
[-C--:B------:R-:W-:Y:S01]  /*107f0*/  FFMA.FTZ R42, R43, R33.reuse, -R42 ;  /* 0x000000212b2a7223 */ /* 0x080fe2000001082a */
[----:B------:R-:W-:Y:S01]  /*10800*/  FFMA.FTZ R28, R45, R33, R28 ;  /* 0x000000212d1c7223 */ /* 0x000fe2000001001c */
[C---:B------:R-:W-:Y:S01]  /*10810*/  FMUL.FTZ R33, R24.reuse, R8 ;  /* 0x0000000818217220 */ /* 0x040fe20000410000 */
[----:B------:R-:W-:Y:S01]  /*10820*/  FFMA.FTZ R37, R24, R4, -R37 ;  /* 0x0000000418257223 */ /* 0x000fe20000010825 */
[-C--:B------:R-:W-:Y:S01]  /*10830*/  FMUL.FTZ R43, R48, R38.reuse ;  /* 0x00000026302b7220 */ /* 0x080fe20000410000 */
[----:B------:R-:W-:Y:S01]  /*10840*/  FMUL.FTZ R45, R44, R38 ;  /* 0x000000262c2d7220 */ /* 0x000fe20000410000 */
[----:B------:R-:W-:Y:S01]  /*10850*/  FFMA.FTZ R33, R46, R4, R33 ;  /* 0x000000042e217223 */ /* 0x000fe20000010021 */
[-C--:B------:R-:W-:Y:S01]  /*10860*/  FMUL.FTZ R4, R49, R39.reuse ;  /* 0x0000002731047220 */ /* 0x080fe20000410000 */
[-C--:B------:R-:W-:Y:S01]  /*10870*/  FFMA.FTZ R43, R44, R34.reuse, -R43 ;  /* 0x000000222c2b7223 */ /* 0x080fe2000001082b */
[----:B------:R-:W-:Y:S01]  /*10880*/  FFMA.FTZ R45, R48, R34, R45 ;  /* 0x00000022302d7223 */ /* 0x000fe2000001002d */
[C---:B------:R-:W-:Y:S01]  /*10890*/  FMUL.FTZ R24, R47.reuse, R39 ;  /* 0x000000272f187220 */ /* 0x040fe20000410000 */
[----:B------:R-:W-:Y:S01]  /*108a0*/  FFMA.FTZ R8, R47, R35, -R4 ;  /* 0x000000232f087223 */ /* 0x000fe20000010804 */
[----:B------:R-:W-:-:S02]  /*108b0*/  IMAD.U32 R34, R31, 0x10000, RZ ;  /* 0x000100001f227824 */ /* 0x000fc400078e00ff */
[-C--:B------:R-:W-:Y:S01]  /*108c0*/  FMUL.FTZ R39, R30, R10.reuse ;  /* 0x0000000a1e277220 */ /* 0x080fe20000410000 */
[----:B------:R-:W-:Y:S02]  /*108d0*/  IMAD.U32 R4, R27, 0x10000, RZ ;  /* 0x000100001b047824 */ /* 0x000fe400078e00ff */
[----:B------:R-:W-:Y:S01]  /*108e0*/  FMUL.FTZ R47, R26, R10 ;  /* 0x0000000a1a2f7220 */ /* 0x000fe20000410000 */
[----:B------:R-:W-:Y:S01]  /*108f0*/  LOP3.LUT R6, R6, 0xffff0000, RZ, 0xc0, !PT ;  /* 0xffff000006067812 */ /* 0x000fe200078ec0ff */
[----:B------:R-:W-:Y:S01]  /*10900*/  FFMA.FTZ R10, R49, R35, R24 ;  /* 0x00000023310a7223 */ /* 0x000fe20000010018 */
[----:B------:R-:W-:Y:S02]  /*10910*/  IMAD.U32 R36, R7, 0x10000, RZ ;  /* 0x0001000007247824 */ /* 0x000fe400078e00ff */
[-C--:B------:R-:W-:Y:S01]  /*10920*/  FMUL.FTZ R35, R34, R40.reuse ;  /* 0x0000002822237220 */ /* 0x080fe20000410000 */
[----:B------:R-:W-:Y:S01]  /*10930*/  LOP3.LUT R31, R31, 0xffff0000, RZ, 0xc0, !PT ;  /* 0xffff00001f1f7812 */ /* 0x000fe200078ec0ff */
[----:B------:R-:W-:Y:S01]  /*10940*/  FMUL.FTZ R49, R4, R40 ;  /* 0x0000002804317220 */ /* 0x000fe20000410000 */
[----:B------:R-:W-:Y:S01]  /*10950*/  LOP3.LUT R27, R27, 0xffff0000, RZ, 0xc0, !PT ;  /* 0xffff00001b1b7812 */ /* 0x000fe200078ec0ff */
[----:B------:R-:W-:Y:S01]  /*10960*/  FFMA.FTZ R47, R30, R6, R47 ;  /* 0x000000061e2f7223 */ /* 0x000fe2000001002f */
[----:B------:R-:W-:Y:S01]  /*10970*/  LOP3.LUT R5, R5, 0xffff0000, RZ, 0xc0, !PT ;  /* 0xffff000005057812 */ /* 0x000fe200078ec0ff */
[----:B------:R-:W-:Y:S01]  /*10980*/  FFMA.FTZ R35, R4, R36, -R35 ;  /* 0x0000002404237223 */ /* 0x000fe20000010823 */
[----:B------:R-:W-:Y:S01]  /*10990*/  LOP3.LUT R7, R7, 0xffff0000, RZ, 0xc0, !PT ;  /* 0xffff000007077812 */ /* 0x000fe200078ec0ff */
[----:B------:R-:W-:Y:S01]  /*109a0*/  FFMA.FTZ R39, R26, R6, -R39 ;  /* 0x000000061a277223 */ /* 0x000fe20000010827 */
[----:B------:R-:W-:Y:S01]  /*109b0*/  FFMA.FTZ R49, R34, R36, R49 ;  /* 0x0000002422317223 */ /* 0x000fe20000010031 */
[----:B------:R-:W-:Y:S01]  /*109c0*/  FMUL.FTZ R4, R29, R9 ;  /* 0x000000091d047220 */ /* 0x000fe20000410000 */
        /* <DEDUP_REMOVED lines=17> */
.L_x_617:
[----:B------:R-:W-:Y:S05]  /*10ae0*/  BSYNC B1 ;  /* 0x0000000000017941 */ /* 0x000fea0003800000 */
.L_x_616:
[----:B------:R-:W-:Y:S05]  /*10af0*/  @P2 BRA `(.L_x_592) ;  /* 0x00000004005c2947 */ /* 0x000fea0003800000 */
[----:B------:R-:W3:Y:S01]  /*10b00*/  LDL R42, [R1+0x5c] ;  /* 0x00005c00012a7983 */ /* 0x000ee20000100800 */
[----:B------:R-:W-:Y:S01]  /*10b10*/  LEA.HI R41, R41, R198, RZ, 0x1d ;  /* 0x000000c629297211 */ /* 0x000fe200078fe8ff */
[C---:B------:R-:W-:Y:S01]  /*10b20*/  IMAD.U32 R35, R14.reuse, 0x10000, RZ ;  /* 0x000100000e237824 */ /* 0x040fe200078e00ff */
[----:B------:R-:W-:Y:S01]  /*10b30*/  LOP3.LUT R38, R14, 0xffff0000, RZ, 0xc0, !PT ;  /* 0xffff00000e267812 */ /* 0x000fe200078ec0ff */
[C---:B------:R-:W-:Y:S01]  /*10b40*/  IMAD.U32 R33, R0.reuse, 0x10000, RZ ;  /* 0x0001000000217824 */ /* 0x040fe200078e00ff */
[----:B-12---:R-:W-:Y:S01]  /*10b50*/  SHF.R.S32.HI R4, RZ, 0x1f, R41 ;  /* 0x0000001fff047819 */ /* 0x006fe20000011429 */
[----:B0-----:R-:W-:Y:S01]  /*10b60*/  IMAD.SHL.U32 R5, R41, 0x8, RZ ;  /* 0x0000000829057824 */ /* 0x001fe200078e00ff */
[----:B------:R-:W-:Y:S01]  /*10b70*/  LOP3.LUT R0, R0, 0xffff0000, RZ, 0xc0, !PT ;  /* 0xffff000000007812 */ /* 0x000fe200078ec0ff */
[----:B------:R-:W-:Y:S01]  /*10b80*/  IMAD.U32 R40, R15, 0x10000, RZ ;  /* 0x000100000f287824 */ /* 0x000fe200078e00ff */
[----:B------:R-:W-:Y:S01]  /*10b90*/  LEA.HI R41, R4, R41, RZ, 0x3 ;  /* 0x0000002904297211 */ /* 0x000fe200078f18ff */
[----:B------:R-:W-:Y:S01]  /*10ba0*/  IMAD.U32 R36, R3, 0x10000, RZ ;  /* 0x0001000003247824 */ /* 0x000fe200078e00ff */
[----:B------:R-:W-:Y:S01]  /*10bb0*/  LOP3.LUT R4, R204, 0x38, R5, 0xf8, !PT ;  /* 0x00000038cc047812 */ /* 0x000fe200078ef805 */
[----:B------:R-:W-:Y:S01]  /*10bc0*/  IMAD.U32 R39, R20, 0x10000, RZ ;  /* 0x0001000014277824 */ /* 0x000fe200078e00ff */
[----:B------:R-:W-:Y:S01]  /*10bd0*/  SHF.L.U32 R41, R41, 0xa, RZ ;  /* 0x0000000a29297819 */ /* 0x000fe200000006ff */
[----:B------:R-:W-:Y:S01]  /*10be0*/  IMAD.U32 R37, R12, 0x10000, RZ ;  /* 0x000100000c257824 */ /* 0x000fe200078e00ff */
[----:B------:R-:W-:-:S02]  /*10bf0*/  LOP3.LUT R5, R4, R56, RZ, 0x3c, !PT ;  /* 0x0000003804057212 */ /* 0x000fc400078e3cff */
[----:B------:R-:W-:Y:S02]  /*10c00*/  LOP3.LUT R9, R41, 0x7fffe000, RZ, 0xc0, !PT ;  /* 0x7fffe00029097812 */ /* 0x000fe400078ec0ff */
[----:B------:R-:W-:Y:S02]  /*10c10*/  LOP3.LUT R12, R12, 0xffff0000, RZ, 0xc0, !PT ;  /* 0xffff00000c0c7812 */ /* 0x000fe400078ec0ff */
[----:B------:R-:W-:Y:S02]  /*10c20*/  IADD3 R9, R5, R9, R218 ;  /* 0x0000000905097210 */ /* 0x000fe40007ffe0da */
[----:B------:R-:W-:Y:S02]  /*10c30*/  LOP3.LUT R20, R20, 0xffff0000, RZ, 0xc0, !PT ;  /* 0xffff000014147812 */ /* 0x000fe400078ec0ff */
[----:B------:R-:W-:Y:S01]  /*10c40*/  LOP3.LUT R15, R15, 0xffff0000, RZ, 0xc0, !PT ;  /* 0xffff00000f0f7812 */ /* 0x000fe200078ec0ff */
[----:B------:R-:W-:Y:S01]  /*10c50*/  IMAD R24, R9, 0x2, R18 ;  /* 0x0000000209187824 */ /* 0x000fe200078e0212 */
[----:B------:R-:W-:-:S04]  /*10c60*/  LOP3.LUT R3, R3, 0xffff0000, RZ, 0xc0, !PT ;  /* 0xffff000003037812 */ /* 0x000fc800078ec0ff */
        /* <DEDUP_REMOVED lines=17> */
[-C--:B------:R-:W-:Y:S01]  /*10d80*/  FFMA.FTZ R34, R33, R25.reuse, -R34 ;  /* 0x0000001921227223 */ /* 0x080fe20000010822 */
[----:B------:R-:W-:Y:S01]  /*10d90*/  FFMA.FTZ R14, R35, R25, R14 ;  /* 0x00000019230e7223 */ /* 0x000fe2000001000e */
[----:B------:R-:W-:Y:S01]  /*10da0*/  FMUL.FTZ R25, R0, R8 ;  /* 0x0000000800197220 */ /* 0x000fe20000410000 */
[-C--:B------:R-:W-:Y:S01]  /*10db0*/  FMUL.FTZ R33, R40, R30.reuse ;  /* 0x0000001e28217220 */ /* 0x080fe20000410000 */
[----:B------:R-:W-:Y:S01]  /*10dc0*/  FMUL.FTZ R35, R36, R30 ;  /* 0x0000001e24237220 */ /* 0x000fe20000410000 */
[----:B------:R-:W-:Y:S01]  /*10dd0*/  FFMA.FTZ R29, R0, R4, -R29 ;  /* 0x00000004001d7223 */ /* 0x000fe2000001081d */
[----:B------:R-:W-:-:S02]  /*10de0*/  IMAD.U32 R27, R6, 0x10000, RZ ;  /* 0x00010000061b7824 */ /* 0x000fc400078e00ff */
[-C--:B------:R-:W-:Y:S01]  /*10df0*/  FMUL.FTZ R0, R39, R31.reuse ;  /* 0x0000001f27007220 */ /* 0x080fe20000410000 */
[----:B------:R-:W-:Y:S01]  /*10e00*/  FFMA.FTZ R25, R38, R4, R25 ;  /* 0x0000000426197223 */ /* 0x000fe20000010019 */
[-C--:B------:R-:W-:Y:S01]  /*10e10*/  FFMA.FTZ R33, R36, R26.reuse, -R33 ;  /* 0x0000001a24217223 */ /* 0x080fe20000010821 */
[----:B------:R-:W-:Y:S01]  /*10e20*/  FFMA.FTZ R35, R40, R26, R35 ;  /* 0x0000001a28237223 */ /* 0x000fe20000010023 */
[----:B------:R-:W-:Y:S01]  /*10e30*/  FMUL.FTZ R4, R37, R31 ;  /* 0x0000001f25047220 */ /* 0x000fe20000410000 */
[----:B------:R-:W-:Y:S01]  /*10e40*/  SHF.L.U32 R26, R21, 0x10, RZ ;  /* 0x00000010151a7819 */ /* 0x000fe200000006ff */
[-C--:B------:R-:W-:Y:S01]  /*10e50*/  FFMA.FTZ R8, R37, R27.reuse, -R0 ;  /* 0x0000001b25087223 */ /* 0x080fe20000010800 */
[----:B------:R-:W-:Y:S02]  /*10e60*/  IMAD.U32 R0, R13, 0x10000, RZ ;  /* 0x000100000d007824 */ /* 0x000fe400078e00ff */
[-C--:B------:R-:W-:Y:S01]  /*10e70*/  FMUL.FTZ R31, R20, R10.reuse ;  /* 0x0000000a141f7220 */ /* 0x080fe20000410000 */
[----:B------:R-:W-:Y:S01]  /*10e80*/  FMUL.FTZ R37, R12, R10 ;  /* 0x0000000a0c257220 */ /* 0x000fe20000410000 */
[----:B------:R-:W-:Y:S01]  /*10e90*/  LOP3.LUT R6, R6, 0xffff0000, RZ, 0xc0, !PT ;  /* 0xffff000006067812 */ /* 0x000fe200078ec0ff */
[----:B------:R-:W-:Y:S01]  /*10ea0*/  FFMA.FTZ R10, R39, R27, R4 ;  /* 0x0000001b270a7223 */ /* 0x000fe20000010004 */
[----:B------:R-:W-:-:S02]  /*10eb0*/  IMAD.U32 R28, R7, 0x10000, RZ ;  /* 0x00010000071c7824 */ /* 0x000fc400078e00ff */
[-C--:B------:R-:W-:Y:S01]  /*10ec0*/  FMUL.FTZ R27, R26, R32.reuse ;  /* 0x000000201a1b7220 */ /* 0x080fe20000410000 */
[----:B------:R-:W-:Y:S01]  /*10ed0*/  LOP3.LUT R21, R21, 0xffff0000, RZ, 0xc0, !PT ;  /* 0xffff000015157812 */ /* 0x000fe200078ec0ff */
[----:B------:R-:W-:Y:S01]  /*10ee0*/  FMUL.FTZ R39, R0, R32 ;  /* 0x0000002000277220 */ /* 0x000fe20000410000 */
[----:B------:R-:W-:Y:S01]  /*10ef0*/  LOP3.LUT R13, R13, 0xffff0000, RZ, 0xc0, !PT ;  /* 0xffff00000d0d7812 */ /* 0x000fe200078ec0ff */
[-C--:B------:R-:W-:Y:S01]  /*10f00*/  FFMA.FTZ R31, R12, R6.reuse, -R31 ;  /* 0x000000060c1f7223 */ /* 0x080fe2000001081f */
[----:B------:R-:W-:Y:S01]  /*10f10*/  LOP3.LUT R7, R7, 0xffff0000, RZ, 0xc0, !PT ;  /* 0xffff000007077812 */ /* 0x000fe200078ec0ff */
[----:B------:R-:W-:Y:S01]  /*10f20*/  FFMA.FTZ R37, R20, R6, R37 ;  /* 0x0000000614257223 */ /* 0x000fe20000010025 */
[-C--:B------:R-:W-:Y:S01]  /*10f30*/  FFMA.FTZ R27, R0, R28.reuse, -R27 ;  /* 0x0000001c001b7223 */ /* 0x080fe2000001081b */
        /* <DEDUP_REMOVED lines=19> */
.L_x_592:
[----:B------:R-:W-:Y:S05]  /*11070*/  BSYNC B0 ;  /* 0x0000000000007941 */ /* 0x000fea0003800000 */
.L_x_573:
[----:B------:R-:W-:Y:S01]  /*11080*/  @!PT LDS RZ, [RZ] ;  /* 0x00000000fffff984 */ /* 0x000fe20000000800 */
[----:B------:R-:W-:Y:S01]  /*11090*/  @!PT LDS RZ, [RZ] ;  /* 0x00000000fffff984 */ /* 0x000fe20000000800 */
[----:B------:R-:W-:Y:S01]  /*110a0*/  @!PT LDS RZ, [RZ] ;  /* 0x00000000fffff984 */ /* 0x000fe20000000800 */
[----:B------:R-:W-:Y:S01]  /*110b0*/  @!PT LDS RZ, [RZ] ;  /* 0x00000000fffff984 */ /* 0x000fe20000000800 */
[----:B------:R5:W-:Y:S06]  /*110c0*/  MEMBAR.ALL.CTA ;  /* 0x0000000000007992 */ /* 0x000bec0000008000 */
[----:B-----5:R-:W5:Y:S01]  /*110d0*/  FENCE.VIEW.ASYNC.S ;  /* 0x00000000000073c6 */ /* 0x020f620000000000 */
[----:B------:R-:W-:Y:S05]  /*110e0*/  WARPSYNC.ALL ;  /* 0x0000000000007948 */ /* 0x000fea0003800000 */
[----:B-----5:R-:W-:Y:S06]  /*110f0*/  BAR.SYNC.DEFER_BLOCKING 0xd, 0x100 ;  /* 0x0344000000007b1d */ /* 0x020fec0000010000 */
.L_x_571:
[----:B------:R-:W-:-:S05]  /*11100*/  IMAD.U32 R0, RZ, RZ, UR59 ;  /* 0x0000003bff007e24 */ /* 0x000fca000f8e00ff */
[----:B------:R-:W-:-:S13]  /*11110*/  ISETP.NE.AND P0, PT, R0, 0x3, PT ;  /* 0x000000030000780c */ /* 0x000fda0003f05270 */
[----:B------:R-:W-:Y:S05]  /*11120*/  @!P0 BRA `(.L_x_618) ;  /* 0x0000000000048947 */ /* 0x000fea0003800000 */
[----:B------:R-:W-:Y:S01]  /*11130*/  BPT.TRAP 0x1 ;  /* 0x000000040000795c */ /* 0x000fe20000300000 */
.L_x_618:
[----:B01----:R-:W-:Y:S01]  /*11140*/  IMAD R3, R210, 0x8, R18 ;  /* 0x00000008d2037824 */ /* 0x003fe200078e0212 */
[----:B------:R-:W-:-:S04]  /*11150*/  SHF.L.U32 R0, R219, 0x1f, RZ ;  /* 0x0000001fdb007819 */ /* 0x000fc800000006ff */
[----:B------:R0:W1:Y:S01]  /*11160*/  SYNCS.PHASECHK.TRANS64.TRYWAIT P1, [R3+URZ+0x30830], R0 ;  /* 0x03083000030075a7 */ /* 0x000062000802017f */
[----:B------:R-:W-:Y:S05]  /*11170*/  @!P0 BRA `(.L_x_619) ;  /* 0x0000000000048947 */ /* 0x000fea0003800000 */
[----:B------:R-:W-:Y:S01]  /*11180*/  BPT.TRAP 0x1 ;  /* 0x000000040000795c */ /* 0x000fe20000300000 */
.L_x_619:
[----:B------:R-:W-:Y:S01]  /*11190*/  IMAD.MOV.U32 R119, RZ, RZ, RZ ;  /* 0x000000ffff777224 */ /* 0x000fe200078e00ff */
[----:B-1----:R-:W-:Y:S06]  /*111a0*/  @P1 BRA `(.L_x_620) ;  /* 0x0000000000081947 */ /* 0x002fec0003800000 */
[----:B------:R-:W1:Y:S02]  /*111b0*/  SYNCS.PHASECHK.TRANS64.TRYWAIT P1, [R3+URZ+0x30830], R0 ;  /* 0x03083000030075a7 */ /* 0x000e64000802017f */
[----:B-1----:R-:W-:Y:S05]  /*111c0*/  @!P1 BRA `(.L_x_621) ;  /* 0x000000f8007c9947 */ /* 0x002fea0003800000 */
.L_x_620:
[----:B------:R-:W-:Y:S05]  /*111d0*/  WARPSYNC.ALL ;  /* 0x0000000000007948 */ /* 0x000fea0003800000 */
[----:B01----:R-:W-:Y:S01]  /*111e0*/  VIADD R0, R18, 0x1e400 ;  /* 0x0001e40012007836 */ /* 0x003fe20000000000 */
[----:B------:R-:W-:Y:S01]  /*111f0*/  R2UR UR4, R2 ;  /* 0x00000000020472ca */ /* 0x000fe200000e0000 */
[----:B--234-:R-:W-:Y:S01]  /*11200*/  IMAD.MOV.U32 R5, RZ, RZ, 0x40000040 ;  /* 0x40000040ff057424 */ /* 0x01cfe200078e00ff */
[----:B------:R-:W-:Y:S01]  /*11210*/  WARPGROUP.ARRIVE ;  /* 0x00000000000079c5 */ /* 0x000fe20000000000 */
[----:B------:R-:W-:Y:S01]  /*11220*/  UMOV UR9, 0x40000040 ;  /* 0x4000004000097882 */ /* 0x000fe20000000000 */
[----:B------:R-:W-:Y:S01]  /*11230*/  SHF.R.U32.HI R0, RZ, 0x4, R0 ;  /* 0x00000004ff007819 */ /* 0x000fe20000011600 */
[----:B------:R-:W-:Y:S01]  /*11240*/  IMAD.MOV.U32 R7, RZ, RZ, 0x40000040 ;  /* 0x40000040ff077424 */ /* 0x000fe200078e00ff */
[----:B------:R-:W-:Y:S01]  /*11250*/  R2UR UR11, R5 ;  /* 0x00000000050b72ca */ /* 0x000fe200000e0000 */
[----:B------:R-:W-:Y:S01]  /*11260*/  IMAD.U32 R9, RZ, RZ, UR9 ;  /* 0x00000009ff097e24 */ /* 0x000fe2000f8e00ff */
[----:B------:R-:W-:Y:S01]  /*11270*/  LOP3.LUT R0, R0, 0x3fff, RZ, 0xc0, !PT ;  /* 0x00003fff00007812 */ /* 0x000fe200078ec0ff */
[----:B------:R-:W-:Y:S01]  /*11280*/  UMOV UR53, 0x40000040 ;  /* 0x4000004000357882 */ /* 0x000fe20000000000 */
[----:B------:R-:W-:Y:S01]  /*11290*/  UMOV UR49, 0x40000040 ;  /* 0x4000004000317882 */ /* 0x000fe20000000000 */
[----:B------:R-:W-:Y:S01]  /*112a0*/  UMOV UR45, 0x40000040 ;  /* 0x40000040002d7882 */ /* 0x000fe20000000000 */
[----:B------:R-:W-:Y:S01]  /*112b0*/  LOP3.LUT R220, R0, 0x10000, RZ, 0xfc, !PT ;  /* 0x0001000000dc7812 */ /* 0x000fe200078efcff */
[----:B------:R-:W-:Y:S01]  /*112c0*/  ULOP3.LUT UR4, UR4, 0x10000, URZ, 0xfc, !UPT ;  /* 0x0001000004047892 */ /* 0x000fe2000f8efc3f */
[----:B------:R-:W-:Y:S01]  /*112d0*/  IMAD.MOV.U32 R5, RZ, RZ, 0x40000040 ;  /* 0x40000040ff057424 */ /* 0x000fe200078e00ff */
[----:B------:R-:W-:Y:S01]  /*112e0*/  UMOV UR41, 0x40000040 ;  /* 0x4000004000297882 */ /* 0x000fe20000000000 */
[----:B------:R-:W-:Y:S01]  /*112f0*/  UMOV UR37, 0x40000040 ;  /* 0x4000004000257882 */ /* 0x000fe20000000000 */
[----:B------:R-:W-:Y:S01]  /*11300*/  IMAD R4, R210, 0x900, R220 ;  /* 0x00000900d2047824 */ /* 0x000fe200078e02dc */
[----:B------:R-:W-:Y:S01]  /*11310*/  UIADD3 UR5, UR4, 0x2, URZ ;  /* 0x0000000204057890 */ /* 0x000fe2000fffe03f */
[----:B------:R-:W-:Y:S01]  /*11320*/  R2UR UR39, R5 ;  /* 0x00000000052772ca */ /* 0x000fe200000e0000 */
[----:B------:R-:W-:Y:S01]  /*11330*/  UMOV UR8, UR4 ;  /* 0x0000000400087c82 */ /* 0x000fe20008000000 */
[C---:B------:R-:W-:Y:S01]  /*11340*/  VIADD R6, R4.reuse, 0x2 ;  /* 0x0000000204067836 */ /* 0x040fe20000000000 */
[----:B------:R-:W-:Y:S01]  /*11350*/  R2UR UR10, R4 ;  /* 0x00000000040a72ca */ /* 0x000fe200000e0000 */
[----:B------:R-:W-:Y:S01]  /*11360*/  IMAD.U32 R8, RZ, RZ, UR8 ;  /* 0x00000008ff087e24 */ /* 0x000fe2000f8e00ff */
[----:B------:R-:W-:-:S02]  /*11370*/  UIADD3 UR52, UR4, 0x406, URZ ;  /* 0x0000040604347890 */ /* 0x000fc4000fffe03f */
[----:B------:R-:W-:Y:S02]  /*11380*/  UIADD3 UR48, UR4, 0x800, URZ ;  /* 0x0000080004307890 */ /* 0x000fe4000fffe03f */
[----:B------:R0:W-:Y:S01]  /*11390*/  STL.64 [R1+0x38], R8 ;  /* 0x0000380801007387 */ /* 0x0001e20000100a00 */
[----:B------:R-:W-:Y:S02]  /*113a0*/  UIADD3 UR44, UR4, 0x802, URZ ;  /* 0x00000802042c7890 */ /* 0x000fe4000fffe03f */
[----:B------:R-:W-:Y:S02]  /*113b0*/  UIADD3 UR40, UR4, 0x804, URZ ;  /* 0x0000080404287890 */ /* 0x000fe4000fffe03f */
[----:B------:R-:W-:Y:S02]  /*113c0*/  UIADD3 UR36, UR4, 0x806, URZ ;  /* 0x0000080604247890 */ /* 0x000fe4000fffe03f */
[----:B------:R-:W-:Y:S01]  /*113d0*/  HGMMA.64x96x16.F32.BF16 R24, gdesc[UR8], RZ, !UPT, gsb0 ;  /* 0x01600000081879f0 */ /* 0x000fe2000c0018ff */
[----:B------:R-:W-:Y:S01]  /*113e0*/  R2UR UR10, R6 ;  /* 0x00000000060a72ca */ /* 0x000fe200000e0000 */
[----:B------:R-:W-:Y:S01]  /*113f0*/  UMOV UR8, UR5 ;  /* 0x0000000500087c82 */ /* 0x000fe20008000000 */
[----:B------:R-:W-:Y:S01]  /*11400*/  R2UR UR11, R7 ;  /* 0x00000000070b72ca */ /* 0x000fe200000e0000 */
[----:B------:R-:W-:Y:S01]  /*11410*/  UMOV UR9, 0x40000040 ;  /* 0x4000004000097882 */ /* 0x000fe20000000000 */
[----:B------:R-:W-:Y:S01]  /*11420*/  VIADD R6, R4, 0x4 ;  /* 0x0000000404067836 */ /* 0x000fe20000000000 */
[----:B------:R-:W-:Y:S01]  /*11430*/  UIADD3 UR5, UR4, 0x4, URZ ;  /* 0x0000000404057890 */ /* 0x000fe2000fffe03f */
[----:B------:R-:W-:-:S02]  /*11440*/  IMAD.MOV.U32 R7, RZ, RZ, 0x40000040 ;  /* 0x40000040ff077424 */ /* 0x000fc400078e00ff */
[----:B0-----:R-:W-:Y:S02]  /*11450*/  IMAD.U32 R8, RZ, RZ, UR8 ;  /* 0x00000008ff087e24 */ /* 0x001fe4000f8e00ff */
[----:B------:R-:W-:-:S05]  /*11460*/  IMAD.U32 R9, RZ, RZ, UR9 ;  /* 0x00000009ff097e24 */ /* 0x000fca000f8e00ff */
[----:B------:R0:W-:Y:S01]  /*11470*/  STL.64 [R1+0x30], R8 ;  /* 0x0000300801007387 */ /* 0x0001e20000100a00 */
[----:B------:R-:W-:Y:S02]  /*11480*/  WARPGROUP.DEPBAR.LE gsb0, 0x0 ;  /* 0x00008000000079c5 */ /* 0x000fe40000010000 */
[----:B------:R-:W-:-:S06]  /*11490*/  WARPGROUP.ARRIVE ;  /* 0x00000000000079c5 */ /* 0x000fcc0000000000 */
[----:B------:R-:W-:Y:S01]  /*114a0*/  HGMMA.64x96x16.F32.BF16 R24, gdesc[UR8], R24, gsb0 ;  /* 0x01600000081879f0 */ /* 0x000fe20008001818 */
[----:B------:R-:W-:Y:S01]  /*114b0*/  R2UR UR10, R6 ;  /* 0x00000000060a72ca */ /* 0x000fe200000e0000 */
[----:B------:R-:W-:Y:S01]  /*114c0*/  UMOV UR8, UR5 ;  /* 0x0000000500087c82 */ /* 0x000fe20008000000 */
[----:B------:R-:W-:Y:S01]  /*114d0*/  R2UR UR11, R7 ;  /* 0x00000000070b72ca */ /* 0x000fe200000e0000 */
[----:B------:R-:W-:Y:S01]  /*114e0*/  UMOV UR9, 0x40000040 ;  /* 0x4000004000097882 */ /* 0x000fe20000000000 */
[----:B------:R-:W-:Y:S01]  /*114f0*/  VIADD R6, R4, 0x6 ;  /* 0x0000000604067836 */ /* 0x000fe20000000000 */
[----:B------:R-:W-:Y:S01]  /*11500*/  UIADD3 UR5, UR4, 0x6, URZ ;  /* 0x0000000604057890 */ /* 0x000fe2000fffe03f */
[----:B------:R-:W-:Y:S01]  /*11510*/  IMAD.MOV.U32 R7, RZ, RZ, 0x40000040 ;  /* 0x40000040ff077424 */ /* 0x000fe200078e00ff */
[----:B0-----:R-:W-:Y:S01]  /*11520*/  MOV R9, UR9 ;  /* 0x0000000900097c02 */ /* 0x001fe20008000f00 */
        /* <DEDUP_REMOVED lines=11> */
[----:B------:R-:W-:Y:S02]  /*115e0*/  IMAD.MOV.U32 R7, RZ, RZ, 0x40000040 ;  /* 0x40000040ff077424 */ /* 0x000fe400078e00ff */
        /* <DEDUP_REMOVED lines=37> */
[----:B0-----:R-:W-:Y:S01]  /*11840*/  MOV R9, UR9 ;  /* 0x0000000900097c02 */ /* 0x001fe20008000f00 */
[----:B------:R-:W-:Y:S02]  /*11850*/  IMAD.MOV.U32 R7, RZ, RZ, 0x40000040 ;  /* 0x40000040ff077424 */ /* 0x000fe400078e00ff */
[----:B------:R-:W-:Y:S01]  /*11860*/  IMAD.U32 R8, RZ, RZ, UR8 ;  /* 0x00000008ff087e24 */ /* 0x000fe2000f8e00ff */
[----:B------:R-:W-:Y:S01]  /*11870*/  R2UR UR54, R6 ;  /* 0x00000000063672ca */ /* 0x000fe200000e0000 */
[----:B------:R-:W-:Y:S01]  /*11880*/  VIADD R6, R4, 0x600 ;  /* 0x0000060004067836 */ /* 0x000fe20000000000 */
[----:B------:R-:W-:Y:S01]  /*11890*/  R2UR UR55, R7 ;  /* 0x00000000073772ca */ /* 0x000fe200000e0000 */
[----:B------:R-:W-:Y:S01]  /*118a0*/  IMAD.MOV.U32 R7, RZ, RZ, 0x40000040 ;  /* 0x40000040ff077424 */ /* 0x000fe200078e00ff */
[----:B------:R0:W-:Y:S02]  /*118b0*/  STL.64 [R1+0x8], R8 ;  /* 0x0000080801007387 */ /* 0x0001e40000100a00 */
[----:B------:R-:W-:Y:S01]  /*118c0*/  R2UR UR50, R6 ;  /* 0x00000000063272ca */ /* 0x000fe200000e0000 */
[----:B------:R-:W-:Y:S01]  /*118d0*/  VIADD R6, R4, 0x602 ;  /* 0x0000060204067836 */ /* 0x000fe20000000000 */
[----:B------:R-:W-:Y:S01]  /*118e0*/  R2UR UR51, R7 ;  /* 0x00000000073372ca */ /* 0x000fe200000e0000 */
[----:B------:R-:W-:-:S03]  /*118f0*/  IMAD.MOV.U32 R7, RZ, RZ, 0x40000040 ;  /* 0x40000040ff077424 */ /* 0x000fc600078e00ff */
[----:B------:R-:W-:Y:S01]  /*11900*/  R2UR UR46, R6 ;  /* 0x00000000062e72ca */ /* 0x000fe200000e0000 */
[C---:B------:R-:W-:Y:S01]  /*11910*/  VIADD R6, R4.reuse, 0x604 ;  /* 0x0000060404067836 */ /* 0x040fe20000000000 */
[----:B------:R-:W-:Y:S01]  /*11920*/  R2UR UR47, R7 ;  /* 0x00000000072f72ca */ /* 0x000fe200000e0000 */
[----:B------:R-:W-:Y:S02]  /*11930*/  IMAD.MOV.U32 R7, RZ, RZ, 0x40000040 ;  /* 0x40000040ff077424 */ /* 0x000fe400078e00ff */
[----:B------:R-:W-:Y:S01]  /*11940*/  VIADD R4, R4, 0x606 ;  /* 0x0000060604047836 */ /* 0x000fe20000000000 */
[----:B------:R-:W-:Y:S02]  /*11950*/  R2UR UR42, R6 ;  /* 0x00000000062a72ca */ /* 0x000fe400000e0000 */
[----:B------:R-:W-:Y:S02]  /*11960*/  R2UR UR43, R7 ;  /* 0x00000000072b72ca */ /* 0x000fe400000e0000 */
[----:B------:R-:W-:Y:S01]  /*11970*/  R2UR UR38, R4 ;  /* 0x00000000042672ca */ /* 0x000fe200000e0000 */
[----:B------:R-:W-:-:S02]  /*11980*/  WARPGROUP.DEPBAR.LE gsb0, 0x0 ;  /* 0x00008000000079c5 */ /* 0x000fc40000010000 */
        /* <DEDUP_REMOVED lines=18> */
[----:B0-----:R-:W-:Y:S05]  /*11ab0*/  @!P0 BRA `(.L_x_622) ;  /* 0x0000000000048947 */ /* 0x001fea0003800000 */
[----:B------:R-:W-:Y:S01]  /*11ac0*/  BPT.TRAP 0x1 ;  /* 0x000000040000795c */ /* 0x000fe20000300000 */
.L_x_622:
[----:B------:R-:W2:Y:S01]  /*11ad0*/  LDL R0, [R1+0x74] ;  /* 0x0000740001007983 */ /* 0x000ea20000100800 */
[----:B------:R-:W-:Y:S01]  /*11ae0*/  ULDC UR4, c[0x0][0x988] ;  /* 0x0002620000047ab9 */ /* 0x000fe20000000800 */
[----:B------:R-:W-:Y:S01]  /*11af0*/  P2R R12, PR, RZ, 0x1 ;  /* 0x00000001ff0c7803 */ /* 0x000fe20000000000 */
[----:B------:R-:W-:Y:S01]  /*11b00*/  ULDC UR38, c[0x0][0x988] ;  /* 0x0002620000267ab9 */ /* 0x000fe20000000800 */
[----:B------:R-:W-:Y:S01]  /*11b10*/  BSSY B0, `(.L_x_623) ;  /* 0x00003f8000007945 */ /* 0x000fe20003800000 */
[-C--:B------:R-:W-:Y:S01]  /*11b20*/  MOV R118, R119.reuse ;  /* 0x0000007700767202 */ /* 0x080fe20000000f00 */
[--C-:B------:R-:W-:Y:S01]  /*11b30*/  IMAD.MOV.U32 R116, RZ, RZ, R119.reuse ;  /* 0x000000ffff747224 */ /* 0x100fe200078e0077 */
[-C--:B------:R-:W-:Y:S01]  /*11b40*/  MOV R102, R119.reuse ;  /* 0x0000007700667202 */ /* 0x080fe20000000f00 */
[--C-:B------:R-:W-:Y:S01]  /*11b50*/  IMAD.MOV.U32 R114, RZ, RZ, R119.reuse ;  /* 0x000000ffff727224 */ /* 0x100fe200078e0077 */
[----:B------:R-:W-:Y:S01]  /*11b60*/  MOV R86, R119 ;  /* 0x0000007700567202 */ /* 0x000fe20000000f00 */
[----:B------:R-:W-:-:S02]  /*11b70*/  IMAD.MOV.U32 R112, RZ, RZ, R119 ;  /* 0x000000ffff707224 */ /* 0x000fc400078e0077 */
[--C-:B------:R-:W-:Y:S02]  /*11b80*/  IMAD.MOV.U32 R110, RZ, RZ, R119.reuse ;  /* 0x000000ffff6e7224 */ /* 0x100fe400078e0077 */
[--C-:B------:R-:W-:Y:S02]  /*11b90*/  IMAD.MOV.U32 R108, RZ, RZ, R119.reuse ;  /* 0x000000ffff6c7224 */ /* 0x100fe400078e0077 */
[--C-:B------:R-:W-:Y:S02]  /*11ba0*/  IMAD.MOV.U32 R106, RZ, RZ, R119.reuse ;  /* 0x000000ffff6a7224 */ /* 0x100fe400078e0077 */
[--C-:B------:R-:W-:Y:S02]  /*11bb0*/  IMAD.MOV.U32 R104, RZ, RZ, R119.reuse ;  /* 0x000000ffff687224 */ /* 0x100fe400078e0077 */
[--C-:B------:R-:W-:Y:S02]  /*11bc0*/  IMAD.MOV.U32 R100, RZ, RZ, R119.reuse ;  /* 0x000000ffff647224 */ /* 0x100fe400078e0077 */
        /* <DEDUP_REMOVED lines=13> */
[----:B--2---:R-:W-:-:S04]  /*11ca0*/  IMAD.IADD R5, R0, 0x1, R141 ;  /* 0x0000000100057824 */ /* 0x004fc800078e028d */
[----:B------:R-:W-:-:S05]  /*11cb0*/  IMAD R5, R142, -0x60, R5 ;  /* 0xffffffa08e057824 */ /* 0x000fca00078e0205 */
[C---:B------:R-:W-:Y:S02]  /*11cc0*/  ISETP.GT.AND P6, PT, R5.reuse, RZ, PT ;  /* 0x000000ff0500720c */ /* 0x040fe40003fc4270 */
[C---:B------:R-:W-:Y:S02]  /*11cd0*/  ISETP.GT.AND P5, PT, R5.reuse, 0x1, PT ;  /* 0x000000010500780c */ /* 0x040fe40003fa4270 */
[----:B------:R-:W-:Y:S02]  /*11ce0*/  ISETP.GT.AND P4, PT, R5, 0x8, PT ;  /* 0x000000080500780c */ /* 0x000fe40003f84270 */
[----:B------:R-:W-:Y:S02]  /*11cf0*/  FSEL R79, R24, -INF , P6 ;  /* 0xff800000184f7808 */ /* 0x000fe40003000000 */
[----:B------:R-:W-:Y:S02]  /*11d00*/  FSEL R2, R25, -INF , P5 ;  /* 0xff80000019027808 */ /* 0x000fe40002800000 */
[----:B------:R-:W-:-:S02]  /*11d10*/  ISETP.GT.AND P3, PT, R5, 0x9, PT ;  /* 0x000000090500780c */ /* 0x000fc40003f64270 */
[----:B------:R-:W-:Y:S02]  /*11d20*/  FSEL R81, R28, -INF , P4 ;  /* 0xff8000001c517808 */ /* 0x000fe40002000000 */
[----:B------:R-:W-:Y:S02]  /*11d30*/  FMNMX.FTZ R0, R79, R2, !PT ;  /* 0x000000024f007209 */ /* 0x000fe40007810000 */
[----:B------:R-:W-:Y:S02]  /*11d40*/  ISETP.GT.AND P2, PT, R5, 0x10, PT ;  /* 0x000000100500780c */ /* 0x000fe40003f44270 */
[----:B------:R-:W-:Y:S02]  /*11d50*/  FSEL R83, R29, -INF , P3 ;  /* 0xff8000001d537808 */ /* 0x000fe40001800000 */
[----:B------:R-:W-:Y:S02]  /*11d60*/  FMNMX.FTZ R0, R81, R0, !PT ;  /* 0x0000000051007209 */ /* 0x000fe40007810000 */
        /* <DEDUP_REMOVED lines=10> */
[----:B------:R-:W-:Y:S01]  /*11e10*/  IMAD.MOV.U32 R36, RZ, RZ, R119 ;  /* 0x000000ffff247224 */ /* 0x000fe200078e0077 */
[----:B------:R-:W-:Y:S02]  /*11e20*/  FMNMX.FTZ R0, R87, R0, !PT ;  /* 0x0000000057007209 */ /* 0x000fe40007810000 */
[----:B------:R-:W-:Y:S02]  /*11e30*/  FSEL R9, R30, -INF , P4 ;  /* 0xff8000001e097808 */ /* 0x000fe40002000000 */
        /* <DEDUP_REMOVED lines=9> */
[----:B------:R-:W-:Y:S02]  /*11ed0*/  ISETP.GT.AND P2, PT, R5, 0x28, PT ;  /* 0x000000280500780c */ /* 0x000fe40003f44270 */
[----:B------:R-:W-:Y:S02]  /*11ee0*/  FSEL R95, R41, -INF , P3 ;  /* 0xff800000295f7808 */ /* 0x000fe40001800000 */
[----:B------:R-:W-:Y:S02]  /*11ef0*/  FMNMX.FTZ R0, R93, R0, !PT ;  /* 0x000000005d007209 */ /* 0x000fe40007810000 */
[----:B------:R-:W-:Y:S02]  /*11f00*/  FSEL R35, R35, -INF , P1 ;  /* 0xff80000023237808 */ /* 0x000fe40000800000 */
[----:B------:R-:W-:-:S02]  /*11f10*/  ISETP.GT.AND P1, PT, R5, 0x29, PT ;  /* 0x000000290500780c */ /* 0x000fc40003f24270 */
[----:B------:R-:W-:Y:S01]  /*11f20*/  FSEL R73, R44, -INF , P2 ;  /* 0xff8000002c497808 */ /* 0x000fe20001000000 */
[----:B------:R-:W-:Y:S01]  /*11f30*/  IMAD.MOV.U32 R44, RZ, RZ, R119 ;  /* 0x000000ffff2c7224 */ /* 0x000fe200078e0077 */
        /* <DEDUP_REMOVED lines=22> */
[----:B------:R-:W-:Y:S02]  /*120a0*/  ISETP.GT.AND P2, PT, R5, 0x40, PT ;  /* 0x000000400500780c */ /* 0x000fe40003f44270 */
        /* <DEDUP_REMOVED lines=36> */
[----:B------:R-:W-:Y:S02]  /*122f0*/  FSEL R117, R69, -INF , P1 ;  /* 0xff80000045757808 */ /* 0x000fe40000800000 */
[----:B------:R-:W-:Y:S02]  /*12300*/  FMNMX.FTZ R0, R115, R0, !PT ;  /* 0x0000000073007209 */ /* 0x000fe40007810000 */
[----:B------:R-:W-:Y:S01]  /*12310*/  FSEL R53, R62, -INF , P6 ;  /* 0xff8000003e357808 */ /* 0x000fe20003000000 */
[----:B------:R-:W-:Y:S01]  /*12320*/  IMAD.MOV.U32 R62, RZ, RZ, R119 ;  /* 0x000000ffff3e7224 */ /* 0x000fe200078e0077 */
[----:B------:R-:W-:Y:S01]  /*12330*/  FMNMX.FTZ R6, R117, R0, !PT ;  /* 0x0000000075067209 */ /* 0x000fe20007810000 */
[----:B------:R-:W-:Y:S01]  /*12340*/  IMAD.U32 R0, RZ, RZ, UR4 ;  /* 0x00000004ff007e24 */ /* 0x000fe2000f8e00ff */
[----:B------:R-:W-:-:S02]  /*12350*/  FSEL R63, R63, -INF , P5 ;  /* 0xff8000003f3f7808 */ /* 0x000fc40002800000 */
[----:B------:R-:W-:Y:S01]  /*12360*/  FSEL R61, R66, -INF , P4 ;  /* 0xff800000423d7808 */ /* 0x000fe20002000000 */
[----:B------:R-:W0:Y:S01]  /*12370*/  SHFL.BFLY PT, R5, R6, 0x2, 0x1f ;  /* 0x0c401f0006057f89 */ /* 0x000e2200000e0000 */
[----:B------:R-:W-:Y:S01]  /*12380*/  FSEL R67, R67, -INF , P3 ;  /* 0xff80000043437808 */ /* 0x000fe20001800000 */
[----:B------:R-:W-:Y:S01]  /*12390*/  IMAD.MOV.U32 R66, RZ, RZ, R119 ;  /* 0x000000ffff427224 */ /* 0x000fe200078e0077 */
[----:B------:R-:W-:Y:S02]  /*123a0*/  FSEL R65, R70, -INF , P2 ;  /* 0xff80000046417808 */ /* 0x000fe40001000000 */
[----:B------:R-:W-:Y:S02]  /*123b0*/  FSEL R71, R71, -INF , P1 ;  /* 0xff80000047477808 */ /* 0x000fe40000800000 */
[-C--:B------:R-:W-:Y:S02]  /*123c0*/  MOV R70, R119.reuse ;  /* 0x0000007700467202 */ /* 0x080fe40000000f00 */
[----:B------:R-:W-:-:S02]  /*123d0*/  MOV R54, R119 ;  /* 0x0000007700367202 */ /* 0x000fc40000000f00 */
[----:B------:R-:W-:Y:S02]  /*123e0*/  MOV R38, R119 ;  /* 0x0000007700267202 */ /* 0x000fe40000000f00 */
[----:B0-----:R-:W-:-:S05]  /*123f0*/  FMNMX.FTZ R8, R6, R5, !PT ;  /* 0x0000000506087209 */ /* 0x001fca0007810000 */
        /* <DEDUP_REMOVED lines=10> */
[-CC-:B------:R-:W-:Y:S01]  /*124a0*/  FFMA.FTZ R190, R81, R0.reuse, -R10.reuse ;  /* 0x0000000051be7223 */ /* 0x180fe2000001080a */
[--C-:B------:R-:W-:Y:S01]  /*124b0*/  FFMA.FTZ R41, R83, R0, -R10.reuse ;  /* 0x0000000053297223 */ /* 0x100fe2000001080a */
[----:B------:R-:W-:Y:S01]  /*124c0*/  FMNMX.FTZ R4, R31, R4, !PT ;  /* 0x000000041f047209 */ /* 0x000fe20007810000 */
[----:B------:R-:W-:Y:S01]  /*124d0*/  MUFU.EX2 R188, R188 ;  /* 0x000000bc00bc7308 */ /* 0x000fe20000000800 */
[-CC-:B------:R-:W-:Y:S01]  /*124e0*/  FFMA.FTZ R184, R85, R0.reuse, -R10.reuse ;  /* 0x0000000055b87223 */ /* 0x180fe2000001080a */
[--C-:B------:R-:W-:Y:S01]  /*124f0*/  FFMA.FTZ R45, R87, R0, -R10.reuse ;  /* 0x00000000572d7223 */ /* 0x100fe2000001080a */
[----:B------:R-:W-:Y:S01]  /*12500*/  FMNMX.FTZ R4, R11, R4, !PT ;  /* 0x000000040b047209 */ /* 0x000fe20007810000 */
[-CC-:B------:R-:W-:Y:S01]  /*12510*/  FFMA.FTZ R186, R89, R0.reuse, -R10.reuse ;  /* 0x0000000059ba7223 */ /* 0x180fe2000001080a */
[-CC-:B------:R-:W-:Y:S01]  /*12520*/  FFMA.FTZ R49, R91, R0.reuse, -R10.reuse ;  /* 0x000000005b317223 */ /* 0x180fe2000001080a */
[--C-:B------:R-:W-:Y:S01]  /*12530*/  FFMA.FTZ R182, R73, R0, -R10.reuse ;  /* 0x0000000049b67223 */ /* 0x100fe2000001080a */
[----:B------:R-:W-:Y:S01]  /*12540*/  FMNMX.FTZ R4, R35, R4, !PT ;  /* 0x0000000423047209 */ /* 0x000fe20007810000 */
[----:B------:R-:W0:Y:S01]  /*12550*/  MUFU.EX2 R37, R37 ;  /* 0x0000002500257308 */ /* 0x000e220000000800 */
[-CC-:B------:R-:W-:Y:S01]  /*12560*/  FFMA.FTZ R69, R75, R0.reuse, -R10.reuse ;  /* 0x000000004b457223 */ /* 0x180fe2000001080a */
[--C-:B------:R-:W-:Y:S01]  /*12570*/  FFMA.FTZ R176, R77, R0, -R10.reuse ;  /* 0x000000004db07223 */ /* 0x100fe2000001080a */
[----:B------:R-:W-:Y:S01]  /*12580*/  FMNMX.FTZ R4, R13, R4, !PT ;  /* 0x000000040d047209 */ /* 0x000fe20007810000 */
[-CC-:B------:R-:W-:Y:S01]  /*12590*/  FFMA.FTZ R180, R93, R0.reuse, -R10.reuse ;  /* 0x000000005db47223 */ /* 0x180fe2000001080a */
[-CC-:B------:R-:W-:Y:S01]  /*125a0*/  FFMA.FTZ R57, R95, R0.reuse, -R10.reuse ;  /* 0x000000005f397223 */ /* 0x180fe2000001080a */
[--C-:B------:R-:W-:Y:S01]  /*125b0*/  FFMA.FTZ R73, R97, R0, -R10.reuse ;  /* 0x0000000061497223 */ /* 0x100fe2000001080a */
[----:B------:R-:W-:Y:S01]  /*125c0*/  FMNMX.FTZ R4, R39, R4, !PT ;  /* 0x0000000427047209 */ /* 0x000fe20007810000 */
[----:B------:R-:W1:Y:S01]  /*125d0*/  MUFU.EX2 R190, R190 ;  /* 0x000000be00be7308 */ /* 0x000e620000000800 */
[-CC-:B------:R-:W-:Y:S01]  /*125e0*/  FFMA.FTZ R178, R99, R0.reuse, -R10.reuse ;  /* 0x0000000063b27223 */ /* 0x180fe2000001080a */
[--C-:B------:R-:W-:Y:S01]  /*125f0*/  FFMA.FTZ R75, R101, R0, -R10.reuse ;  /* 0x00000000654b7223 */ /* 0x100fe2000001080a */
[----:B------:R-:W-:Y:S01]  /*12600*/  FMNMX.FTZ R4, R15, R4, !PT ;  /* 0x000000040f047209 */ /* 0x000fe20007810000 */
[-CC-:B------:R-:W-:Y:S01]  /*12610*/  FFMA.FTZ R172, R103, R0.reuse, -R10.reuse ;  /* 0x0000000067ac7223 */ /* 0x180fe2000001080a */
[-CC-:B------:R-:W-:Y:S01]  /*12620*/  FFMA.FTZ R77, R105, R0.reuse, -R10.reuse ;  /* 0x00000000694d7223 */ /* 0x180fe2000001080a */
[--C-:B------:R-:W-:Y:S01]  /*12630*/  FFMA.FTZ R174, R107, R0, -R10.reuse ;  /* 0x000000006bae7223 */ /* 0x100fe2000001080a */
[----:B------:R-:W-:Y:S01]  /*12640*/  FMNMX.FTZ R4, R43, R4, !PT ;  /* 0x000000042b047209 */ /* 0x000fe20007810000 */
[----:B------:R-:W2:Y:S01]  /*12650*/  MUFU.EX2 R41, R41 ;  /* 0x0000002900297308 */ /* 0x000ea20000000800 */
[-CC-:B------:R-:W-:Y:S01]  /*12660*/  FFMA.FTZ R168, R111, R0.reuse, -R10.reuse ;  /* 0x000000006fa87223 */ /* 0x180fe2000001080a */
[--C-:B------:R-:W-:Y:S01]  /*12670*/  FFMA.FTZ R113, R113, R0, -R10.reuse ;  /* 0x0000000071717223 */ /* 0x100fe2000001080a */
[----:B------:R-:W-:Y:S01]  /*12680*/  FMNMX.FTZ R4, R21, R4, !PT ;  /* 0x0000000415047209 */ /* 0x000fe20007810000 */
[-CC-:B------:R-:W-:Y:S01]  /*12690*/  FFMA.FTZ R170, R115, R0.reuse, -R10.reuse ;  /* 0x0000000073aa7223 */ /* 0x180fe2000001080a */
[----:B------:R-:W-:Y:S01]  /*126a0*/  FFMA.FTZ R83, R117, R0, -R10 ;  /* 0x0000000075537223 */ /* 0x000fe2000001080a */
[--C-:B------:R-:W-:Y:S01]  /*126b0*/  IMAD.MOV.U32 R117, RZ, RZ, R119.reuse ;  /* 0x000000ffff757224 */ /* 0x100fe200078e0077 */
[----:B------:R-:W-:Y:S01]  /*126c0*/  FMNMX.FTZ R4, R47, R4, !PT ;  /* 0x000000042f047209 */ /* 0x000fe20007810000 */
[----:B------:R-:W3:Y:S01]  /*126d0*/  MUFU.EX2 R184, R184 ;  /* 0x000000b800b87308 */ /* 0x000ee20000000800 */
[----:B------:R-:W-:-:S02]  /*126e0*/  IMAD.MOV.U32 R115, RZ, RZ, R119 ;  /* 0x000000ffff737224 */ /* 0x000fc400078e0077 */
[----:B------:R-:W-:Y:S01]  /*126f0*/  FMNMX.FTZ R4, R25, R4, !PT ;  /* 0x0000000419047209 */ /* 0x000fe20007810000 */
[--C-:B------:R-:W-:Y:S02]  /*12700*/  IMAD.MOV.U32 R111, RZ, RZ, R119.reuse ;  /* 0x000000ffff6f7224 */ /* 0x100fe400078e0077 */
[--C-:B------:R-:W-:Y:S01]  /*12710*/  IMAD.MOV.U32 R107, RZ, RZ, R119.reuse ;  /* 0x000000ffff6b7224 */ /* 0x100fe200078e0077 */
[----:B------:R-:W-:Y:S01]  /*12720*/  FMNMX.FTZ R4, R51, R4, !PT ;  /* 0x0000000433047209 */ /* 0x000fe20007810000 */
[----:B------:R-:W4:Y:S01]  /*12730*/  MUFU.EX2 R45, R45 ;  /* 0x0000002d002d7308 */ /* 0x000f220000000800 */
[--C-:B------:R-:W-:Y:S02]  /*12740*/  IMAD.MOV.U32 R105, RZ, RZ, R119.reuse ;  /* 0x000000ffff697224 */ /* 0x100fe400078e0077 */
[----:B------:R-:W-:Y:S01]  /*12750*/  FMNMX.FTZ R4, R29, R4, !PT ;  /* 0x000000041d047209 */ /* 0x000fe20007810000 */
[--C-:B------:R-:W-:Y:S02]  /*12760*/  IMAD.MOV.U32 R103, RZ, RZ, R119.reuse ;  /* 0x000000ffff677224 */ /* 0x100fe400078e0077 */
[--C-:B------:R-:W-:Y:S01]  /*12770*/  IMAD.MOV.U32 R101, RZ, RZ, R119.reuse ;  /* 0x000000ffff657224 */ /* 0x100fe200078e0077 */
[----:B------:R-:W-:Y:S01]  /*12780*/  FMNMX.FTZ R4, R55, R4, !PT ;  /* 0x0000000437047209 */ /* 0x000fe20007810000 */
[----:B------:R-:W4:Y:S01]  /*12790*/  MUFU.EX2 R186, R186 ;  /* 0x000000ba00ba7308 */ /* 0x000f220000000800 */
        /* <DEDUP_REMOVED lines=11> */
[----:B------:R-:W-:Y:S01]  /*12850*/  MUFU.EX2 R180, R180 ;  /* 0x000000b400b47308 */ /* 0x000fe20000000800 */
[----:B------:R-:W-:-:S02]  /*12860*/  IMAD.MOV.U32 R87, RZ, RZ, R119 ;  /* 0x000000ffff577224 */ /* 0x000fc400078e0077 */
[----:B------:R-:W-:Y:S01]  /*12870*/  FMNMX.FTZ R4, R61, R4, !PT ;  /* 0x000000043d047209 */ /* 0x000fe20007810000 */
[----:B------:R-:W-:-:S03]  /*12880*/  IMAD.MOV.U32 R85, RZ, RZ, R119 ;  /* 0x000000ffff557224 */ /* 0x000fc600078e0077 */
[----:B------:R-:W-:Y:S01]  /*12890*/  FMNMX.FTZ R4, R67, R4, !PT ;  /* 0x0000000443047209 */ /* 0x000fe20007810000 */
[----:B------:R-:W-:Y:S03]  /*128a0*/  MUFU.EX2 R57, R57 ;  /* 0x0000003900397308 */ /* 0x000fe60000000800 */
[----:B------:R-:W-:-:S04]  /*128b0*/  FMNMX.FTZ R4, R65, R4, !PT ;  /* 0x0000000441047209 */ /* 0x000fc80007810000 */
[----:B------:R-:W-:Y:S01]  /*128c0*/  FMNMX.FTZ R4, R71, R4, !PT ;  /* 0x0000000447047209 */ /* 0x000fe20007810000 */
[----:B------:R-:W-:Y:S04]  /*128d0*/  MUFU.EX2 R182, R182 ;  /* 0x000000b600b67308 */ /* 0x000fe80000000800 */
[----:B------:R-:W0:Y:S04]  /*128e0*/  SHFL.BFLY PT, R79, R4, 0x2, 0x1f ;  /* 0x0c401f00044f7f89 */ /* 0x000e2800000e0000 */
[----:B------:R-:W-:Y:S08]  /*128f0*/  MUFU.EX2 R69, R69 ;  /* 0x0000004500457308 */ /* 0x000ff00000000800 */
[----:B------:R-:W-:Y:S08]  /*12900*/  MUFU.EX2 R176, R176 ;  /* 0x000000b000b07308 */ /* 0x000ff00000000800 */
[----:B------:R-:W-:Y:S01]  /*12910*/  MUFU.EX2 R73, R73 ;  /* 0x0000004900497308 */ /* 0x000fe20000000800 */
[----:B0-----:R-:W-:Y:S01]  /*12920*/  FMNMX.FTZ R2, R4, R79, !PT ;  /* 0x0000004f04027209 */ /* 0x001fe20007810000 */
[----:B------:R-:W-:Y:S01]  /*12930*/  FFMA.FTZ R79, R109, R0, -R10 ;  /* 0x000000006d4f7223 */ /* 0x000fe2000001080a */
[----:B------:R-:W-:-:S05]  /*12940*/  IMAD.MOV.U32 R109, RZ, RZ, R119 ;  /* 0x000000ffff6d7224 */ /* 0x000fca00078e0077 */
[----:B------:R-:W-:Y:S01]  /*12950*/  MUFU.EX2 R178, R178 ;  /* 0x000000b200b27308 */ /* 0x000fe20000000800 */
[----:B------:R-:W0:Y:S07]  /*12960*/  SHFL.BFLY PT, R81, R2, 0x1, 0x1f ;  /* 0x0c201f0002517f89 */ /* 0x000e2e00000e0000 */
[----:B------:R-:W-:Y:S08]  /*12970*/  MUFU.EX2 R75, R75 ;  /* 0x0000004b004b7308 */ /* 0x000ff00000000800 */
[----:B------:R-:W-:Y:S08]  /*12980*/  MUFU.EX2 R172, R172 ;  /* 0x000000ac00ac7308 */ /* 0x000ff00000000800 */
[----:B------:R-:W-:Y:S01]  /*12990*/  MUFU.EX2 R77, R77 ;  /* 0x0000004d004d7308 */ /* 0x000fe20000000800 */
[----:B0-----:R-:W-:-:S04]  /*129a0*/  FMNMX.FTZ R4, R2, R81, !PT ;  /* 0x0000005102047209 */ /* 0x001fc80007810000 */
[C---:B------:R-:W-:Y:S01]  /*129b0*/  FSETP.NEU.FTZ.AND P1, PT, R4.reuse, -INF , PT ;  /* 0xff8000000400780b */ /* 0x040fe20003f3d000 */
[----:B------:R-:W-:Y:S02]  /*129c0*/  FMUL.FTZ R2, R4, R0 ;  /* 0x0000000004027220 */ /* 0x000fe40000410000 */
[----:B------:R-:W-:Y:S03]  /*129d0*/  MUFU.EX2 R174, R174 ;  /* 0x000000ae00ae7308 */ /* 0x000fe60000000800 */
[----:B------:R-:W-:Y:S02]  /*129e0*/  FSEL R12, R2, RZ, P1 ;  /* 0x000000ff020c7208 */ /* 0x000fe40000800000 */
[----:B------:R-:W-:-:S03]  /*129f0*/  ISETP.GE.AND P1, PT, R141, 0x61, PT ;  /* 0x000000618d00780c */ /* 0x000fc60003f26270 */
[-CC-:B------:R-:W-:Y:S01]  /*12a00*/  FFMA.FTZ R189, R7, R0.reuse, -R12.reuse ;  /* 0x0000000007bd7223 */ /* 0x180fe2000001080c */
[-CC-:B------:R-:W-:Y:S01]  /*12a10*/  FFMA.FTZ R2, R27, R0.reuse, -R12.reuse ;  /* 0x000000001b027223 */ /* 0x180fe2000001080c */
[-CC-:B------:R-:W-:Y:S01]  /*12a20*/  FFMA.FTZ R191, R9, R0.reuse, -R12.reuse ;  /* 0x0000000009bf7223 */ /* 0x180fe2000001080c */
[-CC-:B------:R-:W-:Y:S01]  /*12a30*/  FFMA.FTZ R6, R31, R0.reuse, -R12.reuse ;  /* 0x000000001f067223 */ /* 0x180fe2000001080c */
[----:B------:R-:W-:Y:S01]  /*12a40*/  FADD.FTZ R7, R188, R37 ;  /* 0x00000025bc077221 */ /* 0x000fe20000010000 */
[-CC-:B------:R-:W-:Y:S01]  /*12a50*/  FFMA.FTZ R185, R11, R0.reuse, -R12.reuse ;  /* 0x000000000bb97223 */ /* 0x180fe2000001080c */
[----:B------:R-:W-:Y:S01]  /*12a60*/  MUFU.EX2 R189, R189 ;  /* 0x000000bd00bd7308 */ /* 0x000fe20000000800 */
[-CC-:B------:R-:W-:Y:S01]  /*12a70*/  FFMA.FTZ R8, R35, R0.reuse, -R12.reuse ;  /* 0x0000000023087223 */ /* 0x180fe2000001080c */
[----:B-1----:R-:W-:Y:S01]  /*12a80*/  FADD.FTZ R10, R190, R7 ;  /* 0x00000007be0a7221 */ /* 0x002fe20000010000 */
[-CC-:B------:R-:W-:Y:S01]  /*12a90*/  FFMA.FTZ R187, R13, R0.reuse, -R12.reuse ;  /* 0x000000000dbb7223 */ /* 0x180fe2000001080c */
[-CC-:B------:R-:W-:Y:S01]  /*12aa0*/  FFMA.FTZ R39, R39, R0.reuse, -R12.reuse ;  /* 0x0000000027277223 */ /* 0x180fe2000001080c */
[-C--:B------:R-:W-:Y:S01]  /*12ab0*/  FFMA.FTZ R15, R15, R0.reuse, -R12 ;  /* 0x000000000f0f7223 */ /* 0x080fe2000001080c */
[----:B--2---:R-:W-:Y:S01]  /*12ac0*/  FADD.FTZ R7, R41, R10 ;  /* 0x0000000a29077221 */ /* 0x004fe20000010000 */
[-CC-:B------:R-:W-:Y:S01]  /*12ad0*/  FFMA.FTZ R43, R43, R0.reuse, -R12.reuse ;  /* 0x000000002b2b7223 */ /* 0x180fe2000001080c */
[----:B------:R-:W0:Y:S01]  /*12ae0*/  MUFU.EX2 R2, R2 ;  /* 0x0000000200027308 */ /* 0x000e220000000800 */
[-CC-:B------:R-:W-:Y:S01]  /*12af0*/  FFMA.FTZ R21, R21, R0.reuse, -R12.reuse ;  /* 0x0000000015157223 */ /* 0x180fe2000001080c */
[----:B---3--:R-:W-:Y:S01]  /*12b00*/  FADD.FTZ R28, R184, R7 ;  /* 0x00000007b81c7221 */ /* 0x008fe20000010000 */
[-CC-:B------:R-:W-:Y:S01]  /*12b10*/  FFMA.FTZ R47, R47, R0.reuse, -R12.reuse ;  /* 0x000000002f2f7223 */ /* 0x180fe2000001080c */
[-CC-:B------:R-:W-:Y:S01]  /*12b20*/  FFMA.FTZ R25, R25, R0.reuse, -R12.reuse ;  /* 0x0000000019197223 */ /* 0x180fe2000001080c */
[-C--:B------:R-:W-:Y:S01]  /*12b30*/  FFMA.FTZ R51, R51, R0.reuse, -R12 ;  /* 0x0000000033337223 */ /* 0x080fe2000001080c */
[----:B----4-:R-:W-:Y:S01]  /*12b40*/  FADD.FTZ R9, R45, R28 ;  /* 0x0000001c2d097221 */ /* 0x010fe20000010000 */
[-CC-:B------:R-:W-:Y:S01]  /*12b50*/  FFMA.FTZ R29, R29, R0.reuse, -R12.reuse ;  /* 0x000000001d1d7223 */ /* 0x180fe2000001080c */
[----:B------:R-:W1:Y:S01]  /*12b60*/  MUFU.EX2 R191, R191 ;  /* 0x000000bf00bf7308 */ /* 0x000e620000000800 */
[-CC-:B------:R-:W-:Y:S01]  /*12b70*/  FFMA.FTZ R55, R55, R0.reuse, -R12.reuse ;  /* 0x0000000037377223 */ /* 0x180fe2000001080c */
[----:B------:R-:W-:Y:S01]  /*12b80*/  FADD.FTZ R30, R186, R9 ;  /* 0x00000009ba1e7221 */ /* 0x000fe20000010000 */
[-CC-:B------:R-:W-:Y:S01]  /*12b90*/  FFMA.FTZ R33, R33, R0.reuse, -R12.reuse ;  /* 0x0000000021217223 */ /* 0x180fe2000001080c */
[-CC-:B------:R-:W-:Y:S01]  /*12ba0*/  FFMA.FTZ R59, R59, R0.reuse, -R12.reuse ;  /* 0x000000003b3b7223 */ /* 0x180fe2000001080c */
[-C--:B------:R-:W-:Y:S01]  /*12bb0*/  FFMA.FTZ R53, R53, R0.reuse, -R12 ;  /* 0x0000000035357223 */ /* 0x080fe2000001080c */
[----:B------:R-:W-:Y:S01]  /*12bc0*/  FADD.FTZ R9, R49, R30 ;  /* 0x0000001e31097221 */ /* 0x000fe20000010000 */
[-C--:B------:R-:W-:Y:S01]  /*12bd0*/  FFMA.FTZ R63, R63, R0.reuse, -R12 ;  /* 0x000000003f3f7223 */ /* 0x080fe2000001080c */
[----:B------:R-:W2:Y:S01]  /*12be0*/  MUFU.EX2 R6, R6 ;  /* 0x0000000600067308 */ /* 0x000ea20000000800 */
[----:B0-----:R-:W-:Y:S01]  /*12bf0*/  FADD.FTZ R10, R189, R2 ;  /* 0x00000002bd0a7221 */ /* 0x001fe20000010000 */
[-CC-:B------:R-:W-:Y:S01]  /*12c00*/  FFMA.FTZ R61, R61, R0.reuse, -R12.reuse ;  /* 0x000000003d3d7223 */ /* 0x180fe2000001080c */
[-CC-:B------:R-:W-:Y:S01]  /*12c10*/  FFMA.FTZ R67, R67, R0.reuse, -R12.reuse ;  /* 0x0000000043437223 */ /* 0x180fe2000001080c */
[-CC-:B------:R-:W-:Y:S01]  /*12c20*/  FFMA.FTZ R65, R65, R0.reuse, -R12.reuse ;  /* 0x0000000041417223 */ /* 0x180fe2000001080c */
[----:B------:R-:W-:Y:S01]  /*12c30*/  FFMA.FTZ R71, R71, R0, -R12 ;  /* 0x0000000047477223 */ /* 0x000fe2000001080c */
[----:B------:R-:W-:Y:S01]  /*12c40*/  F2FP.BF16.F32.PACK_AB R189, R2, R189 ;  /* 0x000000bd02bd723e */ /* 0x000fe200000010ff */
[--C-:B------:R-:W-:Y:S01]  /*12c50*/  IMAD.MOV.U32 R35, RZ, RZ, R119.reuse ;  /* 0x000000ffff237224 */ /* 0x100fe200078e0077 */
[----:B------:R-:W0:Y:S01]  /*12c60*/  MUFU.EX2 R185, R185 ;  /* 0x000000b900b97308 */ /* 0x000e220000000800 */
[----:B-1----:R-:W-:Y:S01]  /*12c70*/  FADD.FTZ R7, R191, R10 ;  /* 0x0000000abf077221 */ /* 0x002fe20000010000 */
[----:B------:R-:W-:Y:S01]  /*12c80*/  F2FP.BF16.F32.PACK_AB R188, R37, R188 ;  /* 0x000000bc25bc723e */ /* 0x000fe200000010ff */
[--C-:B------:R-:W-:Y:S01]  /*12c90*/  IMAD.MOV.U32 R37, RZ, RZ, R119.reuse ;  /* 0x000000ffff257224 */ /* 0x100fe200078e0077 */
[----:B------:R-:W-:Y:S01]  /*12ca0*/  F2FP.BF16.F32.PACK_AB R190, R41, R190 ;  /* 0x000000be29be723e */ /* 0x000fe200000010ff */
[--C-:B------:R-:W-:Y:S01]  /*12cb0*/  IMAD.MOV.U32 R41, RZ, RZ, R119.reuse ;  /* 0x000000ffff297224 */ /* 0x100fe200078e0077 */
[----:B------:R-:W-:Y:S01]  /*12cc0*/  F2FP.BF16.F32.PACK_AB R184, R45, R184 ;  /* 0x000000b82db8723e */ /* 0x000fe200000010ff */
[----:B------:R-:W-:Y:S01]  /*12cd0*/  IMAD.MOV.U32 R45, RZ, RZ, R119 ;  /* 0x000000ffff2d7224 */ /* 0x000fe200078e0077 */
[----:B------:R-:W1:Y:S01]  /*12ce0*/  MUFU.EX2 R8, R8 ;  /* 0x0000000800087308 */ /* 0x000e620000000800 */
[C---:B--2---:R-:W-:Y:S01]  /*12cf0*/  FADD.FTZ R10, R6.reuse, R7 ;  /* 0x00000007060a7221 */ /* 0x044fe20000010000 */
[----:B------:R-:W-:Y:S01]  /*12d00*/  F2FP.BF16.F32.PACK_AB R191, R6, R191 ;  /* 0x000000bf06bf723e */ /* 0x000fe200000010ff */
[--C-:B------:R-:W-:Y:S01]  /*12d10*/  IMAD.MOV.U32 R31, RZ, RZ, R119.reuse ;  /* 0x000000ffff1f7224 */ /* 0x100fe200078e0077 */
[----:B------:R-:W-:Y:S01]  /*12d20*/  F2FP.BF16.F32.PACK_AB R186, R49, R186 ;  /* 0x000000ba31ba723e */ /* 0x000fe200000010ff */
[----:B------:R-:W-:-:S02]  /*12d30*/  IMAD.MOV.U32 R49, RZ, RZ, R119 ;  /* 0x000000ffff317224 */ /* 0x000fc400078e0077 */
[----:B------:R-:W-:Y:S01]  /*12d40*/  IMAD.MOV.U32 R27, RZ, RZ, R119 ;  /* 0x000000ffff1b7224 */ /* 0x000fe200078e0077 */
[----:B------:R-:W2:Y:S01]  /*12d50*/  MUFU.EX2 R187, R187 ;  /* 0x000000bb00bb7308 */ /* 0x000ea20000000800 */
[----:B0-----:R-:W-:Y:S01]  /*12d60*/  FADD.FTZ R7, R185, R10 ;  /* 0x0000000ab9077221 */ /* 0x001fe20000010000 */
[----:B------:R-:W-:Y:S01]  /*12d70*/  FADD.FTZ R10, R180, R9 ;  /* 0x00000009b40a7221 */ /* 0x000fe20000010000 */
[----:B------:R-:W-:-:S05]  /*12d80*/  F2FP.BF16.F32.PACK_AB R180, R57, R180 ;  /* 0x000000b439b4723e */ /* 0x000fca00000010ff */
[----:B------:R0:W3:Y:S01]  /*12d90*/  MUFU.EX2 R14, R39 ;  /* 0x00000027000e7308 */ /* 0x0000e20000000800 */
[C---:B-1----:R-:W-:Y:S01]  /*12da0*/  FADD.FTZ R30, R8.reuse, R7 ;  /* 0x00000007081e7221 */ /* 0x042fe20000010000 */
[----:B------:R-:W-:Y:S01]  /*12db0*/  FADD.FTZ R7, R57, R10 ;  /* 0x0000000a39077221 */ /* 0x000fe20000010000 */
[----:B------:R-:W-:Y:S01]  /*12dc0*/  VIADD R10, R3, 0x30840 ;  /* 0x00030840030a7836 */ /* 0x000fe20000000000 */
[----:B------:R-:W-:Y:S01]  /*12dd0*/  F2FP.BF16.F32.PACK_AB R185, R8, R185 ;  /* 0x000000b908b9723e */ /* 0x000fe200000010ff */
[----:B------:R-:W-:Y:S02]  /*12de0*/  IMAD.MOV.U32 R57, RZ, RZ, R119 ;  /* 0x000000ffff397224 */ /* 0x000fe400078e0077 */
[----:B------:R-:W-:Y:S01]  /*12df0*/  FADD.FTZ R34, R182, R7 ;  /* 0x00000007b6227221 */ /* 0x000fe20000010000 */
[----:B------:R-:W-:Y:S01]  /*12e00*/  F2FP.BF16.F32.PACK_AB R182, R69, R182 ;  /* 0x000000b645b6723e */ /* 0x000fe200000010ff */
[----:B------:R-:W1:Y:S01]  /*12e10*/  MUFU.EX2 R15, R15 ;  /* 0x0000000f000f7308 */ /* 0x000e620000000800 */
[----:B--2---:R-:W-:Y:S01]  /*12e20*/  FADD.FTZ R3, R187, R30 ;  /* 0x0000001ebb037221 */ /* 0x004fe20000010000 */
[----:B------:R-:W-:Y:S01]  /*12e30*/  PRMT R10, R221, 0x654, R10 ;  /* 0x00000654dd0a7816 */ /* 0x000fe2000000000a */
[----:B------:R-:W-:Y:S01]  /*12e40*/  FADD.FTZ R7, R69, R34 ;  /* 0x0000002245077221 */ /* 0x000fe20000010000 */
[----:B------:R-:W-:-:S02]  /*12e50*/  IMAD.MOV.U32 R69, RZ, RZ, R119 ;  /* 0x000000ffff457224 */ /* 0x000fc400078e0077 */
[----:B------:R2:W-:Y:S01]  /*12e60*/  SYNCS.ARRIVE.TRANS64.RED.A1T0 RZ, [R10+URZ], RZ ;  /* 0x000000ff0aff79a7 */ /* 0x0005e2000810043f */
[----:B0-----:R-:W-:Y:S01]  /*12e70*/  IMAD.MOV.U32 R39, RZ, RZ, R119 ;  /* 0x000000ffff277224 */ /* 0x001fe200078e0077 */
[----:B------:R0:W2:Y:S01]  /*12e80*/  MUFU.EX2 R20, R43 ;  /* 0x0000002b00147308 */ /* 0x0000a20000000800 */
[C---:B---3--:R-:W-:Y:S01]  /*12e90*/  FADD.FTZ R32, R14.reuse, R3 ;  /* 0x000000030e207221 */ /* 0x048fe20000010000 */
[----:B------:R-:W-:-:S06]  /*12ea0*/  F2FP.BF16.F32.PACK_AB R187, R14, R187 ;  /* 0x000000bb0ebb723e */ /* 0x000fcc00000010ff */
[----:B------:R-:W3:Y:S01]  /*12eb0*/  MUFU.EX2 R21, R21 ;  /* 0x0000001500157308 */ /* 0x000ee20000000800 */
[----:B-1----:R-:W-:Y:S01]  /*12ec0*/  FADD.FTZ R3, R15, R32 ;  /* 0x000000200f037221 */ /* 0x002fe20000010000 */
[----:B------:R-:W-:Y:S01]  /*12ed0*/  FADD.FTZ R32, R176, R7 ;  /* 0x00000007b0207221 */ /* 0x000fe20000010000 */
[C---:B------:R-:W-:Y:S01]  /*12ee0*/  F2FP.BF16.F32.PACK_AB R176, R73.reuse, R176 ;  /* 0x000000b049b0723e */ /* 0x040fe200000010ff */
[--C-:B0-----:R-:W-:Y:S02]  /*12ef0*/  IMAD.MOV.U32 R43, RZ, RZ, R119.reuse ;  /* 0x000000ffff2b7224 */ /* 0x101fe400078e0077 */
[----:B------:R-:W-:Y:S01]  /*12f00*/  FADD.FTZ R7, R73, R32 ;  /* 0x0000002049077221 */ /* 0x000fe20000010000 */
[----:B------:R-:W-:Y:S01]  /*12f10*/  IMAD.MOV.U32 R73, RZ, RZ, R119 ;  /* 0x000000ffff497224 */ /* 0x000fe200078e0077 */
[----:B------:R0:W1:Y:S01]  /*12f20*/  MUFU.EX2 R24, R47 ;  /* 0x0000002f00187308 */ /* 0x0000620000000800 */
[----:B--2---:R-:W-:Y:S01]  /*12f30*/  FADD.FTZ R10, R20, R3 ;  /* 0x00000003140a7221 */ /* 0x004fe20000010000 */
[----:B------:R-:W-:Y:S01]  /*12f40*/  FADD.FTZ R34, R178, R7 ;  /* 0x00000007b2227221 */ /* 0x000fe20000010000 */
[----:B------:R-:W-:-:S02]  /*12f50*/  F2FP.BF16.F32.PACK_AB R178, R75, R178 ;  /* 0x000000b24bb2723e */ /* 0x000fc400000010ff */
[----:B------:R-:W-:Y:S01]  /*12f60*/  F2FP.BF16.F32.PACK_AB R181, R20, R15 ;  /* 0x0000000f14b5723e */ /* 0x000fe200000010ff */
[----:B------:R-:W-:Y:S01]  /*12f70*/  FADD.FTZ R7, R75, R34 ;  /* 0x000000224b077221 */ /* 0x000fe20000010000 */
[--C-:B------:R-:W-:Y:S01]  /*12f80*/  IMAD.MOV.U32 R75, RZ, RZ, R119.reuse ;  /* 0x000000ffff4b7224 */ /* 0x100fe200078e0077 */
[----:B------:R-:W2:Y:S01]  /*12f90*/  MUFU.EX2 R25, R25 ;  /* 0x0000001900197308 */ /* 0x000ea20000000800 */
[----:B---3--:R-:W-:Y:S01]  /*12fa0*/  FADD.FTZ R3, R21, R10 ;  /* 0x0000000a15037221 */ /* 0x008fe20000010000 */
[----:B0-----:R-:W-:-:S06]  /*12fb0*/  IMAD.MOV.U32 R47, RZ, RZ, R119 ;  /* 0x000000ffff2f7224 */ /* 0x001fcc00078e0077 */
[----:B------:R0:W3:Y:S01]  /*12fc0*/  MUFU.EX2 R26, R51 ;  /* 0x00000033001a7308 */ /* 0x0000e20000000800 */
[C---:B-1----:R-:W-:Y:S01]  /*12fd0*/  FADD.FTZ R32, R24.reuse, R3 ;  /* 0x0000000318207221 */ /* 0x042fe20000010000 */
[----:B------:R-:W-:Y:S01]  /*12fe0*/  F2FP.BF16.F32.PACK_AB R183, R24, R21 ;  /* 0x0000001518b7723e */ /* 0x000fe200000010ff */
[----:B------:R-:W-:-:S05]  /*12ff0*/  IMAD.MOV.U32 R24, RZ, RZ, R119 ;  /* 0x000000ffff187224 */ /* 0x000fca00078e0077 */
[----:B------:R-:W1:Y:S01]  /*13000*/  MUFU.EX2 R29, R29 ;  /* 0x0000001d001d7308 */ /* 0x000e620000000800 */
[----:B--2---:R-:W-:Y:S01]  /*13010*/  FADD.FTZ R3, R25, R32 ;  /* 0x0000002019037221 */ /* 0x004fe20000010000 */
[----:B------:R-:W-:Y:S01]  /*13020*/  FADD.FTZ R32, R172, R7 ;  /* 0x00000007ac207221 */ /* 0x000fe20000010000 */
[C---:B------:R-:W-:Y:S01]  /*13030*/  F2FP.BF16.F32.PACK_AB R172, R77.reuse, R172 ;  /* 0x000000ac4dac723e */ /* 0x040fe200000010ff */
[--C-:B0-----:R-:W-:Y:S02]  /*13040*/  IMAD.MOV.U32 R51, RZ, RZ, R119.reuse ;  /* 0x000000ffff337224 */ /* 0x101fe400078e0077 */
[----:B------:R-:W-:Y:S01]  /*13050*/  FADD.FTZ R7, R77, R32 ;  /* 0x000000204d077221 */ /* 0x000fe20000010000 */
[----:B------:R-:W-:Y:S01]  /*13060*/  IMAD.MOV.U32 R77, RZ, RZ, R119 ;  /* 0x000000ffff4d7224 */ /* 0x000fe200078e0077 */
[----:B------:R0:W2:Y:S01]  /*13070*/  MUFU.EX2 R28, R55 ;  /* 0x00000037001c7308 */ /* 0x0000a20000000800 */
[----:B---3--:R-:W-:Y:S01]  /*13080*/  FADD.FTZ R12, R26, R3 ;  /* 0x000000031a0c7221 */ /* 0x008fe20000010000 */
[----:B------:R-:W-:Y:S01]  /*13090*/  FADD.FTZ R34, R174, R7 ;  /* 0x00000007ae227221 */ /* 0x000fe20000010000 */
[----:B------:R-:W-:Y:S01]  /*130a0*/  F2FP.BF16.F32.PACK_AB R177, R26, R25 ;  /* 0x000000191ab1723e */ /* 0x000fe200000010ff */
[----:B------:R-:W-:-:S02]  /*130b0*/  IMAD.MOV.U32 R26, RZ, RZ, R119 ;  /* 0x000000ffff1a7224 */ /* 0x000fc400078e0077 */
[--C-:B------:R-:W-:Y:S02]  /*130c0*/  IMAD.MOV.U32 R25, RZ, RZ, R119.reuse ;  /* 0x000000ffff197224 */ /* 0x100fe400078e0077 */
[----:B------:R-:W3:Y:S01]  /*130d0*/  MUFU.EX2 R33, R33 ;  /* 0x0000002100217308 */ /* 0x000ee20000000800 */
[----:B-1----:R-:W-:Y:S01]  /*130e0*/  FADD.FTZ R3, R29, R12 ;  /* 0x0000000c1d037221 */ /* 0x002fe20000010000 */
[----:B0-----:R-:W-:-:S06]  /*130f0*/  IMAD.MOV.U32 R55, RZ, RZ, R119 ;  /* 0x000000ffff377224 */ /* 0x001fcc00078e0077 */
[----:B------:R-:W0:Y:S01]  /*13100*/  MUFU.EX2 R79, R79 ;  /* 0x0000004f004f7308 */ /* 0x000e220000000800 */
[C---:B--2---:R-:W-:Y:S01]  /*13110*/  FADD.FTZ R32, R28.reuse, R3 ;  /* 0x000000031c207221 */ /* 0x044fe20000010000 */
[----:B------:R-:W-:Y:S01]  /*13120*/  F2FP.BF16.F32.PACK_AB R179, R28, R29 ;  /* 0x0000001d1cb3723e */ /* 0x000fe200000010ff */
[--C-:B------:R-:W-:Y:S02]  /*13130*/  IMAD.MOV.U32 R29, RZ, RZ, R119.reuse ;  /* 0x000000ffff1d7224 */ /* 0x100fe400078e0077 */
[----:B------:R-:W-:-:S03]  /*13140*/  IMAD.MOV.U32 R28, RZ, RZ, R119 ;  /* 0x000000ffff1c7224 */ /* 0x000fc600078e0077 */
[----:B------:R1:W2:Y:S01]  /*13150*/  MUFU.EX2 R30, R59 ;  /* 0x0000003b001e7308 */ /* 0x0002a20000000800 */
[----:B---3--:R-:W-:-:S07]  /*13160*/  FADD.FTZ R3, R33, R32 ;  /* 0x0000002021037221 */ /* 0x008fce0000010000 */
[----:B------:R-:W3:Y:S01]  /*13170*/  MUFU.EX2 R168, R168 ;  /* 0x000000a800a87308 */ /* 0x000ee20000000800 */
[C---:B0-----:R-:W-:Y:S01]  /*13180*/  FADD.FTZ R7, R79.reuse, R34 ;  /* 0x000000224f077221 */ /* 0x041fe20000010000 */
[----:B------:R-:W-:Y:S01]  /*13190*/  F2FP.BF16.F32.PACK_AB R174, R79, R174 ;  /* 0x000000ae4fae723e */ /* 0x000fe200000010ff */
[--C-:B------:R-:W-:Y:S02]  /*131a0*/  IMAD.MOV.U32 R79, RZ, RZ, R119.reuse ;  /* 0x000000ffff4f7224 */ /* 0x100fe400078e0077 */
[----:B-1----:R-:W-:-:S03]  /*131b0*/  IMAD.MOV.U32 R59, RZ, RZ, R119 ;  /* 0x000000ffff3b7224 */ /* 0x002fc600078e0077 */
[----:B------:R-:W0:Y:S01]  /*131c0*/  MUFU.EX2 R53, R53 ;  /* 0x0000003500357308 */ /* 0x000e220000000800 */
[C---:B--2---:R-:W-:Y:S01]  /*131d0*/  FADD.FTZ R32, R30.reuse, R3 ;  /* 0x000000031e207221 */ /* 0x044fe20000010000 */
[----:B------:R-:W-:Y:S01]  /*131e0*/  F2FP.BF16.F32.PACK_AB R173, R30, R33 ;  /* 0x000000211ead723e */ /* 0x000fe200000010ff */
[--C-:B------:R-:W-:Y:S02]  /*131f0*/  IMAD.MOV.U32 R33, RZ, RZ, R119.reuse ;  /* 0x000000ffff217224 */ /* 0x100fe400078e0077 */
[----:B------:R-:W-:-:S03]  /*13200*/  IMAD.MOV.U32 R30, RZ, RZ, R119 ;  /* 0x000000ffff1e7224 */ /* 0x000fc600078e0077 */
[----:B------:R1:W2:Y:S01]  /*13210*/  MUFU.EX2 R81, R113 ;  /* 0x0000007100517308 */ /* 0x0002a20000000800 */
[----:B---3--:R-:W-:-:S07]  /*13220*/  FADD.FTZ R34, R168, R7 ;  /* 0x00000007a8227221 */ /* 0x008fce0000010000 */
[----:B------:R3:W4:Y:S01]  /*13230*/  MUFU.EX2 R10, R63 ;  /* 0x0000003f000a7308 */ /* 0x0007220000000800 */
[----:B0-----:R-:W-:Y:S01]  /*13240*/  FADD.FTZ R3, R53, R32 ;  /* 0x0000002035037221 */ /* 0x001fe20000010000 */
[----:B-1----:R-:W-:-:S06]  /*13250*/  IMAD.MOV.U32 R113, RZ, RZ, R119 ;  /* 0x000000ffff717224 */ /* 0x002fcc00078e0077 */
[----:B------:R-:W0:Y:S01]  /*13260*/  MUFU.EX2 R61, R61 ;  /* 0x0000003d003d7308 */ /* 0x000e220000000800 */
[C---:B--2---:R-:W-:Y:S01]  /*13270*/  FADD.FTZ R7, R81.reuse, R34 ;  /* 0x0000002251077221 */ /* 0x044fe20000010000 */
[----:B------:R-:W-:Y:S01]  /*13280*/  F2FP.BF16.F32.PACK_AB R168, R81, R168 ;  /* 0x000000a851a8723e */ /* 0x000fe200000010ff */
[--C-:B------:R-:W-:Y:S02]  /*13290*/  IMAD.MOV.U32 R81, RZ, RZ, R119.reuse ;  /* 0x000000ffff517224 */ /* 0x100fe400078e0077 */
[----:B---3--:R-:W-:-:S03]  /*132a0*/  IMAD.MOV.U32 R63, RZ, RZ, R119 ;  /* 0x000000ffff3f7224 */ /* 0x008fc600078e0077 */
[----:B------:R1:W2:Y:S01]  /*132b0*/  MUFU.EX2 R12, R67 ;  /* 0x00000043000c7308 */ /* 0x0002a20000000800 */
[C---:B----4-:R-:W-:Y:S01]  /*132c0*/  FADD.FTZ R34, R10.reuse, R3 ;  /* 0x000000030a227221 */ /* 0x050fe20000010000 */
[----:B------:R-:W-:Y:S01]  /*132d0*/  F2FP.BF16.F32.PACK_AB R175, R10, R53 ;  /* 0x000000350aaf723e */ /* 0x000fe200000010ff */
[----:B------:R-:W-:-:S05]  /*132e0*/  IMAD.MOV.U32 R53, RZ, RZ, R119 ;  /* 0x000000ffff357224 */ /* 0x000fca00078e0077 */
        /* <DEDUP_REMOVED lines=8> */
[----:B------:R-:W1:Y:S01]  /*13370*/  MUFU.EX2 R83, R83 ;  /* 0x0000005300537308 */ /* 0x000e620000000800 */
[----:B---3--:R-:W-:-:S07]  /*13380*/  FADD.FTZ R214, R170, R7 ;  /* 0x00000007aad67221 */ /* 0x008fce0000010000 */
[----:B------:R2:W3:Y:S01]  /*13390*/  MUFU.EX2 R32, R71 ;  /* 0x0000004700207308 */ /* 0x0004e20000000800 */
[----:B0-----:R-:W-:Y:S01]  /*133a0*/  FADD.FTZ R3, R65, R2 ;  /* 0x0000000241037221 */ /* 0x001fe20000010000 */
[----:B------:R-:W-:Y:S02]  /*133b0*/  IMAD.MOV.U32 R2, RZ, RZ, 0x3f800000 ;  /* 0x3f800000ff027424 */ /* 0x000fe400078e00ff */
[C---:B-1----:R-:W-:Y:S01]  /*133c0*/  FADD.FTZ R214, R83.reuse, R214 ;  /* 0x000000d653d67221 */ /* 0x042fe20000010000 */
[----:B------:R-:W-:Y:S01]  /*133d0*/  F2FP.BF16.F32.PACK_AB R170, R83, R170 ;  /* 0x000000aa53aa723e */ /* 0x000fe200000010ff */
[--C-:B------:R-:W-:Y:S02]  /*133e0*/  IMAD.MOV.U32 R83, RZ, RZ, R119.reuse ;  /* 0x000000ffff537224 */ /* 0x100fe400078e0077 */
[----:B--2---:R-:W-:Y:S02]  /*133f0*/  IMAD.MOV.U32 R71, RZ, RZ, R119 ;  /* 0x000000ffff477224 */ /* 0x004fe400078e0077 */
[C---:B---3--:R-:W-:Y:S01]  /*13400*/  FADD.FTZ R6, R32.reuse, R3 ;  /* 0x0000000320067221 */ /* 0x048fe20000010000 */
[----:B------:R-:W-:Y:S01]  /*13410*/  F2FP.BF16.F32.PACK_AB R171, R32, R65 ;  /* 0x0000004120ab723e */ /* 0x000fe200000010ff */
[----:B------:R-:W-:-:S02]  /*13420*/  IMAD.MOV.U32 R3, RZ, RZ, 0x3f800000 ;  /* 0x3f800000ff037424 */ /* 0x000fc400078e00ff */
[--C-:B------:R-:W-:Y:S02]  /*13430*/  IMAD.MOV.U32 R65, RZ, RZ, R119.reuse ;  /* 0x000000ffff417224 */ /* 0x100fe400078e0077 */
[----:B------:R-:W-:Y:S01]  /*13440*/  IMAD.MOV.U32 R32, RZ, RZ, R119 ;  /* 0x000000ffff207224 */ /* 0x000fe200078e0077 */
[----:B------:R-:W-:Y:S06]  /*13450*/  @!P1 BRA `(.L_x_624) ;  /* 0x00000024008c9947 */ /* 0x000fec0003800000 */
[----:B------:R-:W-:Y:S01]  /*13460*/  VIADD R9, R142, 0xfffffffe ;  /* 0xfffffffe8e097836 */ /* 0x000fe20000000000 */
[----:B------:R-:W-:Y:S01]  /*13470*/  MOV R8, R4 ;  /* 0x0000000400087202 */ /* 0x000fe20000000f00 */
[----:B------:R-:W-:Y:S01]  /*13480*/  IMAD.MOV.U32 R7, RZ, RZ, R5 ;  /* 0x000000ffff077224 */ /* 0x000fe200078e0005 */
[----:B------:R-:W-:Y:S01]  /*13490*/  CS2R R118, SRZ ;  /* 0x0000000000767805 */ /* 0x000fe2000001ff00 */
[----:B------:R-:W-:Y:S01]  /*134a0*/  IMAD.MOV.U32 R11, RZ, RZ, R219 ;  /* 0x000000ffff0b7224 */ /* 0x000fe200078e00db */
[----:B------:R-:W-:Y:S01]  /*134b0*/  CS2R R114, SRZ ;  /* 0x0000000000727805 */ /* 0x000fe2000001ff00 */
[----:B------:R-:W-:Y:S01]  /*134c0*/  IMAD.MOV.U32 R12, RZ, RZ, R210 ;  /* 0x000000ffff0c7224 */ /* 0x000fe200078e00d2 */
[----:B------:R-:W-:Y:S01]  /*134d0*/  CS2R R110, SRZ ;  /* 0x00000000006e7805 */ /* 0x000fe2000001ff00 */
[----:B------:R-:W-:Y:S01]  /*134e0*/  IMAD.MOV.U32 R2, RZ, RZ, 0x3f800000 ;  /* 0x3f800000ff027424 */ /* 0x000fe200078e00ff */
        /* <DEDUP_REMOVED lines=44> */
[----:B------:R-:W-:-:S07]  /*137b0*/  CS2R R24, SRZ ;  /* 0x0000000000187805 */ /* 0x000fce000001ff00 */
.L_x_637:
[----:B------:R-:W-:-:S04]  /*137c0*/  ISETP.NE.AND P1, PT, R12, 0x1, PT ;  /* 0x000000010c00780c */ /* 0x000fc80003f25270 */
[----:B------:R-:W-:-:S04]  /*137d0*/  SEL R0, RZ, 0x1, P1 ;  /* 0x00000001ff007807 */ /* 0x000fc80000800000 */
[----:B------:R-:W-:Y:S01]  /*137e0*/  LOP3.LUT R219, R11, R0, RZ, 0x3c, !PT ;  /* 0x000000000bdb7212 */ /* 0x000fe200078e3cff */
[----:B------:R-:W-:Y:S06]  /*137f0*/  @!P0 BRA `(.L_x_625) ;  /* 0x0000000000048947 */ /* 0x000fec0003800000 */
[----:B------:R-:W-:Y:S01]  /*13800*/  BPT.TRAP 0x1 ;  /* 0x000000040000795c */ /* 0x000fe20000300000 */
.L_x_625:
[----:B------:R-:W-:Y:S01]  /*13810*/  VIADD R210, R12, 0x1 ;  /* 0x000000010cd27836 */ /* 0x000fe20000000000 */
[----:B------:R-:W-:-:S04]  /*13820*/  SHF.L.U32 R5, R219, 0x1f, RZ ;  /* 0x0000001fdb057819 */ /* 0x000fc800000006ff */
[----:B------:R-:W-:-:S04]  /*13830*/  ISETP.NE.AND P1, PT, R210, 0x2, PT ;  /* 0x00000002d200780c */ /* 0x000fc80003f25270 */
[----:B------:R-:W-:-:S05]  /*13840*/  SEL R210, R210, RZ, P1 ;  /* 0x000000ffd2d27207 */ /* 0x000fca0000800000 */
[----:B------:R-:W-:-:S04]  /*13850*/  IMAD R10, R210, 0x8, R18 ;  /* 0x00000008d20a7824 */ /* 0x000fc800078e0212 */
[----:B------:R0:W1:Y:S01]  /*13860*/  SYNCS.PHASECHK.TRANS64.TRYWAIT P1, [R10+URZ+0x30830], R5 ;  /* 0x030830050a0075a7 */ /* 0x000062000802017f */
[----:B------:R-:W-:Y:S05]  /*13870*/  @!P0 BRA `(.L_x_626) ;  /* 0x0000000000048947 */ /* 0x000fea0003800000 */
[----:B------:R-:W-:Y:S01]  /*13880*/  BPT.TRAP 0x1 ;  /* 0x000000040000795c */ /* 0x000fe20000300000 */
.L_x_626:
[----:B------:R-:W-:Y:S01]  /*13890*/  IMAD R126, R210, 0x900, R220 ;  /* 0x00000900d27e7824 */ /* 0x000fe200078e02dc */
[----:B------:R-:W-:Y:S03]  /*138a0*/  BSSY B1, `(.L_x_627) ;  /* 0x0000006000017945 */ /* 0x000fe60003800000 */
[C---:B------:R-:W-:Y:S02]  /*138b0*/  VIADD R124, R126.reuse, 0x2 ;  /* 0x000000027e7c7836 */ /* 0x040fe40000000000 */
[----:B------:R-:W-:Y:S01]  /*138c0*/  VIADD R123, R126, 0x4 ;  /* 0x000000047e7b7836 */ /* 0x000fe20000000000 */
[----:B-1----:R-:W-:Y:S06]  /*138d0*/  @P1 BRA `(.L_x_628) ;  /* 0x0000000000081947 */ /* 0x002fec0003800000 */
[----:B------:R-:W1:Y:S02]  /*138e0*/  SYNCS.PHASECHK.TRANS64.TRYWAIT P1, [R10+URZ+0x30830], R5 ;  /* 0x030830050a0075a7 */ /* 0x000e64000802017f */
[----:B-1----:R-:W-:Y:S05]  /*138f0*/  @!P1 BRA `(.L_x_629) ;  /* 0x000000d000c49947 */ /* 0x002fea0003800000 */
.L_x_628:
[----:B------:R-:W-:Y:S05]  /*13900*/  BSYNC B1 ;  /* 0x0000000000017941 */ /* 0x000fea0003800000 */
.L_x_627:
[----:B------:R-:W2:Y:S04]  /*13910*/  LDL.64 R128, [R1+0x38] ;  /* 0x0000380001807983 */ /* 0x000ea80000100a00 */
[----:B------:R3:W-:Y:S04]  /*13920*/  STL.64 [R1+0x90], R8 ;  /* 0x0000900801007387 */ /* 0x0007e80000100a00 */
[----:B---3--:R-:W3:Y:S01]  /*13930*/  LDL.64 R8, [R1+0x30] ;  /* 0x0000300001087983 */ /* 0x008ee20000100a00 */
[-C--:B------:R-:W-:Y:S01]  /*13940*/  FMUL.FTZ R24, R24, R3.reuse ;  /* 0x0000000318187220 */ /* 0x080fe20000410000 */
[-C--:B------:R-:W-:Y:S01]  /*13950*/  FMUL.FTZ R25, R25, R3.reuse ;  /* 0x0000000319197220 */ /* 0x080fe20000410000 */
[-C--:B------:R-:W-:Y:S01]  /*13960*/  FMUL.FTZ R28, R28, R3.reuse ;  /* 0x000000031c1c7220 */ /* 0x080fe20000410000 */
[----:B------:R4:W-:Y:S01]  /*13970*/  STL.64 [R1+0x88], R6 ;  /* 0x0000880601007387 */ /* 0x0009e20000100a00 */
        /* <DEDUP_REMOVED lines=93> */
[----:B------:R-:W-:Y:S01]  /*13f50*/  IMAD.MOV.U32 R120, RZ, RZ, R126 ;  /* 0x000000ffff787224 */ /* 0x000fe200078e007e */
[----:B------:R-:W3:Y:S01]  /*13f60*/  LDL.64 R2, [R1+0x28] ;  /* 0x0000280001027983 */ /* 0x000ee20000100a00 */
[----:B------:R-:W-:Y:S01]  /*13f70*/  VIADD R122, R126, 0x6 ;  /* 0x000000067e7a7836 */ /* 0x000fe20000000000 */
[----:B------:R-:W-:Y:S01]  /*13f80*/  MOV R15, UR38 ;  /* 0x00000026000f7c02 */ /* 0x000fe20008000f00 */
[----:B------:R-:W-:Y:S01]  /*13f90*/  IMAD.MOV.U32 R121, RZ, RZ, 0x40000040 ;  /* 0x40000040ff797424 */ /* 0x000fe200078e00ff */
[----:B------:R-:W-:Y:S01]  /*13fa0*/  R2UR UR46, R120 ;  /* 0x00000000782e72ca */ /* 0x000fe200000e0000 */
[----:B------:R-:W-:Y:S01]  /*13fb0*/  IMAD.MOV.U32 R120, RZ, RZ, R124 ;  /* 0x000000ffff787224 */ /* 0x000fe200078e007c */
[----:B01----:R-:W-:Y:S01]  /*13fc0*/  MOV R5, UR58 ;  /* 0x0000003a00057c02 */ /* 0x003fe20008000f00 */
[----:B------:R-:W-:Y:S01]  /*13fd0*/  VIADD R124, R126, 0x304 ;  /* 0x000003047e7c7836 */ /* 0x000fe20000000000 */
[----:B------:R-:W-:Y:S01]  /*13fe0*/  R2UR UR58, R122 ;  /* 0x000000007a3a72ca */ /* 0x000fe200000e0000 */
[----:B------:R-:W-:Y:S01]  /*13ff0*/  IMAD.MOV.U32 R125, RZ, RZ, 0x40000040 ;  /* 0x40000040ff7d7424 */ /* 0x000fe200078e00ff */
[----:B------:R-:W-:Y:S01]  /*14000*/  R2UR UR42, R120 ;  /* 0x00000000782a72ca */ /* 0x000fe200000e0000 */
[----:B------:R-:W-:Y:S01]  /*14010*/  IMAD.MOV.U32 R120, RZ, RZ, R123 ;  /* 0x000000ffff787224 */ /* 0x000fe200078e007b */
[----:B------:R-:W-:Y:S01]  /*14020*/  IADD3 R122, R126, 0x302, RZ ;  /* 0x000003027e7a7810 */ /* 0x000fe20007ffe0ff */
[----:B------:R-:W-:Y:S01]  /*14030*/  IMAD.MOV.U32 R123, RZ, RZ, 0x40000040 ;  /* 0x40000040ff7b7424 */ /* 0x000fe200078e00ff */
[----:B------:R-:W-:Y:S01]  /*14040*/  MOV R213, UR45 ;  /* 0x0000002d00d57c02 */ /* 0x000fe20008000f00 */
[----:B----4-:R-:W4:Y:S01]  /*14050*/  LDL.64 R6, [R1+0x20] ;  /* 0x0000200001067983 */ /* 0x010f220000100a00 */
[----:B------:R-:W-:Y:S01]  /*14060*/  R2UR UR38, R120 ;  /* 0x00000000782672ca */ /* 0x000fe200000e0000 */
[----:B------:R-:W-:Y:S01]  /*14070*/  VIADD R120, R126, 0x300 ;  /* 0x000003007e787836 */ /* 0x000fe20000000000 */
[----:B------:R-:W-:Y:S01]  /*14080*/  R2UR UR30, R122 ;  /* 0x000000007a1e72ca */ /* 0x000fe200000e0000 */
[----:B------:R-:W-:Y:S01]  /*14090*/  VIADD R122, R126, 0x600 ;  /* 0x000006007e7a7836 */ /* 0x000fe20000000000 */
[----:B------:R-:W-:-:S02]  /*140a0*/  MOV R0, UR44 ;  /* 0x0000002c00007c02 */ /* 0x000fc40008000f00 */
[----:B------:R-:W-:Y:S01]  /*140b0*/  R2UR UR34, R120 ;  /* 0x00000000782272ca */ /* 0x000fe200000e0000 */
[----:B------:R-:W-:Y:S01]  /*140c0*/  VIADD R120, R126, 0x306 ;  /* 0x000003067e787836 */ /* 0x000fe20000000000 */
[----:B------:R-:W-:Y:S02]  /*140d0*/  R2UR UR47, R121 ;  /* 0x00000000792f72ca */ /* 0x000fe400000e0000 */
[----:B------:R-:W-:Y:S01]  /*140e0*/  R2UR UR26, R124 ;  /* 0x000000007c1a72ca */ /* 0x000fe200000e0000 */
[----:B------:R-:W-:Y:S01]  /*140f0*/  VIADD R124, R126, 0x602 ;  /* 0x000006027e7c7836 */ /* 0x000fe20000000000 */
[----:B------:R-:W-:Y:S01]  /*14100*/  R2UR UR22, R120 ;  /* 0x00000000781672ca */ /* 0x000fe200000e0000 */
[----:B------:R-:W-:Y:S01]  /*14110*/  VIADD R120, R126, 0x604 ;  /* 0x000006047e787836 */ /* 0x000fe20000000000 */
[----:B------:R-:W-:Y:S01]  /*14120*/  R2UR UR18, R122 ;  /* 0x000000007a1272ca */ /* 0x000fe200000e0000 */
[----:B------:R-:W-:Y:S01]  /*14130*/  VIADD R122, R126, 0x606 ;  /* 0x000006067e7a7836 */ /* 0x000fe20000000000 */
[----:B------:R-:W-:-:S02]  /*14140*/  MOV R4, UR59 ;  /* 0x0000003b00047c02 */ /* 0x000fc40008000f00 */
[C---:B------:R-:W-:Y:S02]  /*14150*/  R2UR UR43, R121.reuse ;  /* 0x00000000792b72ca */ /* 0x040fe400000e0000 */
[----:B------:R-:W-:Y:S02]  /*14160*/  R2UR UR39, R121 ;  /* 0x00000000792772ca */ /* 0x000fe400000e0000 */
[----:B------:R-:W-:Y:S02]  /*14170*/  R2UR UR59, R123 ;  /* 0x000000007b3b72ca */ /* 0x000fe400000e0000 */
[----:B------:R-:W-:Y:S02]  /*14180*/  R2UR UR35, R121 ;  /* 0x00000000792372ca */ /* 0x000fe400000e0000 */
[----:B------:R-:W-:Y:S02]  /*14190*/  R2UR UR31, R123 ;  /* 0x000000007b1f72ca */ /* 0x000fe400000e0000 */
[----:B------:R-:W-:-:S02]  /*141a0*/  R2UR UR27, R125 ;  /* 0x000000007d1b72ca */ /* 0x000fc400000e0000 */
[----:B------:R-:W-:Y:S02]  /*141b0*/  R2UR UR23, R121 ;  /* 0x00000000791772ca */ /* 0x000fe400000e0000 */
[----:B------:R-:W-:Y:S02]  /*141c0*/  R2UR UR19, R123 ;  /* 0x000000007b1372ca */ /* 0x000fe400000e0000 */
[----:B------:R-:W-:Y:S02]  /*141d0*/  R2UR UR14, R124 ;  /* 0x000000007c0e72ca */ /* 0x000fe400000e0000 */
[----:B------:R-:W-:Y:S02]  /*141e0*/  R2UR UR15, R125 ;  /* 0x000000007d0f72ca */ /* 0x000fe400000e0000 */
[----:B------:R-:W-:Y:S02]  /*141f0*/  R2UR UR6, R120 ;  /* 0x00000000780672ca */ /* 0x000fe400000e0000 */
[----:B------:R-:W-:-:S02]  /*14200*/  R2UR UR7, R121 ;  /* 0x00000000790772ca */ /* 0x000fc400000e0000 */
[----:B------:R-:W-:Y:S02]  /*14210*/  R2UR UR10, R122 ;  /* 0x000000007a0a72ca */ /* 0x000fe400000e0000 */
[----:B------:R-:W-:Y:S02]  /*14220*/  R2UR UR11, R123 ;  /* 0x000000007b0b72ca */ /* 0x000fe400000e0000 */
[----:B------:R-:W-:Y:S02]  /*14230*/  MOV R211, UR41 ;  /* 0x0000002900d37c02 */ /* 0x000fe40008000f00 */
[----:B------:R-:W-:Y:S02]  /*14240*/  MOV R212, UR40 ;  /* 0x0000002800d47c02 */ /* 0x000fe40008000f00 */
[----:B------:R-:W-:Y:S02]  /*14250*/  MOV R20, UR37 ;  /* 0x0000002500147c02 */ /* 0x000fe40008000f00 */
[----:B------:R-:W-:-:S02]  /*14260*/  MOV R21, UR36 ;  /* 0x0000002400157c02 */ /* 0x000fc40008000f00 */
[----:B------:R-:W-:Y:S02]  /*14270*/  MOV R13, UR57 ;  /* 0x00000039000d7c02 */ /* 0x000fe40008000f00 */
[----:B------:R-:W-:Y:S02]  /*14280*/  MOV R14, UR56 ;  /* 0x00000038000e7c02 */ /* 0x000fe40008000f00 */
[----:B--2---:R-:W-:Y:S02]  /*14290*/  R2UR UR44, R128 ;  /* 0x00000000802c72ca */ /* 0x004fe400000e0000 */
[----:B------:R-:W-:Y:S02]  /*142a0*/  R2UR UR45, R129 ;  /* 0x00000000812d72ca */ /* 0x000fe400000e0000 */
[----:B-----5:R-:W-:-:S11]  /*142b0*/  WARPGROUP.ARRIVE ;  /* 0x00000000000079c5 */ /* 0x020fd60000000000 */
[----:B------:R-:W-:Y:S01]  /*142c0*/  HGMMA.64x96x16.F32.BF16 R120, gdesc[UR44], RZ, !UPT, gsb0 ;  /* 0x016000002c7879f0 */ /* 0x000fe2000c0018ff */
[----:B---3--:R-:W-:Y:S02]  /*142d0*/  R2UR UR40, R8 ;  /* 0x00000000082872ca */ /* 0x008fe400000e0000 */
[----:B------:R-:W-:Y:S02]  /*142e0*/  R2UR UR41, R9 ;  /* 0x00000000092972ca */ /* 0x000fe400000e0000 */
[----:B------:R0:W5:Y:S01]  /*142f0*/  LDL.LU.64 R8, [R1+0x90] ;  /* 0x0000900001087983 */ /* 0x0001620000300a00 */
[----:B------:R-:W-:Y:S02]  /*14300*/  WARPGROUP.DEPBAR.LE gsb0, 0x0 ;  /* 0x00008000000079c5 */ /* 0x000fe40000010000 */
[----:B------:R-:W-:-:S08]  /*14310*/  WARPGROUP.ARRIVE ;  /* 0x00000000000079c5 */ /* 0x000fd00000000000 */
[----:B------:R-:W-:Y:S01]  /*14320*/  HGMMA.64x96x16.F32.BF16 R120, gdesc[UR40], R120, gsb0 ;  /* 0x01600000287879f0 */ /* 0x000fe20008001878 */
[----:B------:R-:W-:Y:S02]  /*14330*/  R2UR UR36, R2 ;  /* 0x00000000022472ca */ /* 0x000fe400000e0000 */
[----:B------:R-:W-:Y:S02]  /*14340*/  R2UR UR37, R3 ;  /* 0x00000000032572ca */ /* 0x000fe400000e0000 */
[----:B------:R-:W-:Y:S01]  /*14350*/  R2UR UR45, R213 ;  /* 0x00000000d52d72ca */ /* 0x000fe200000e0000 */
[----:B------:R-:W2:Y:S01]  /*14360*/  LDL.64 R2, [R1+0x8] ;  /* 0x0000080001027983 */ /* 0x000ea20000100a00 */
[----:B------:R-:W-:Y:S02]  /*14370*/  WARPGROUP.DEPBAR.LE gsb0, 0x0 ;  /* 0x00008000000079c5 */ /* 0x000fe40000010000 */
[----:B------:R-:W-:-:S07]  /*14380*/  WARPGROUP.ARRIVE ;  /* 0x00000000000079c5 */ /* 0x000fce0000000000 */
[----:B------:R-:W-:Y:S01]  /*14390*/  HGMMA.64x96x16.F32.BF16 R120, gdesc[UR36], R120, gsb0 ;  /* 0x01600000247879f0 */ /* 0x000fe20008001878 */
[----:B------:R-:W-:Y:S02]  /*143a0*/  R2UR UR37, R20 ;  /* 0x00000000142572ca */ /* 0x000fe400000e0000 */
[----:B------:R-:W-:Y:S02]  /*143b0*/  R2UR UR36, R21 ;  /* 0x00000000152472ca */ /* 0x000fe400000e0000 */
[----:B------:R-:W3:Y:S01]  /*143c0*/  LDL.64 R20, [R1+0x18] ;  /* 0x0000180001147983 */ /* 0x000ee20000100a00 */
[----:B------:R-:W-:-:S03]  /*143d0*/  R2UR UR40, R212 ;  /* 0x00000000d42872ca */ /* 0x000fc600000e0000 */
[----:B------:R-:W2:Y:S01]  /*143e0*/  LDL.64 R212, [R1+0x10] ;  /* 0x0000100001d47983 */ /* 0x000ea20000100a00 */
[----:B----4-:R-:W-:Y:S02]  /*143f0*/  R2UR UR56, R6 ;  /* 0x00000000063872ca */ /* 0x010fe400000e0000 */
[----:B------:R-:W-:Y:S01]  /*14400*/  R2UR UR57, R7 ;  /* 0x00000000073972ca */ /* 0x000fe200000e0000 */
[----:B------:R-:W-:Y:S01]  /*14410*/  UMOV UR20, UR52 ;  /* 0x0000003400147c82 */ /* 0x000fe20008000000 */
[----:B------:R-:W-:Y:S01]  /*14420*/  UMOV UR21, UR53 ;  /* 0x0000003500157c82 */ /* 0x000fe20008000000 */
[----:B------:R-:W-:Y:S01]  /*14430*/  UMOV UR16, UR48 ;  /* 0x0000003000107c82 */ /* 0x000fe20008000000 */
[----:B------:R-:W-:Y:S01]  /*14440*/  UMOV UR17, UR49 ;  /* 0x0000003100117c82 */ /* 0x000fe20008000000 */
[----:B------:R-:W-:Y:S01]  /*14450*/  R2UR UR44, R0 ;  /* 0x00000000002c72ca */ /* 0x000fe200000e0000 */
[----:B------:R0:W5:Y:S01]  /*14460*/  LDL.LU.64 R6, [R1+0x88] ;  /* 0x0000880001067983 */ /* 0x0001620000300a00 */
[----:B------:R-:W-:-:S02]  /*14470*/  WARPGROUP.DEPBAR.LE gsb0, 0x0 ;  /* 0x00008000000079c5 */ /* 0x000fc40000010000 */
[----:B------:R-:W-:-:S06]  /*14480*/  WARPGROUP.ARRIVE ;  /* 0x00000000000079c5 */ /* 0x000fcc0000000000 */
[----:B------:R-:W-:Y:S03]  /*14490*/  HGMMA.64x96x16.F32.BF16 R120, gdesc[UR56], R120, gsb0 ;  /* 0x01600000387879f0 */ /* 0x000fe60008001878 */
[----:B------:R-:W-:Y:S02]  /*144a0*/  WARPGROUP.DEPBAR.LE gsb0, 0x0 ;  /* 0x00008000000079c5 */ /* 0x000fe40000010000 */
[----:B------:R-:W-:Y:S01]  /*144b0*/  WARPGROUP.ARRIVE ;  /* 0x00000000000079c5 */ /* 0x000fe20000000000 */
[----:B---3--:R-:W-:Y:S02]  /*144c0*/  R2UR UR32, R20 ;  /* 0x00000000142072ca */ /* 0x008fe400000e0000 */
[----:B------:R-:W-:-:S13]  /*144d0*/  R2UR UR33, R21 ;  /* 0x00000000152172ca */ /* 0x000fda00000e0000 */
[----:B------:R-:W-:Y:S01]  /*144e0*/  HGMMA.64x96x16.F32.BF16 R120, gdesc[UR32], R120, gsb0 ;  /* 0x01600000207879f0 */ /* 0x000fe20008001878 */
[----:B--2---:R-:W-:Y:S02]  /*144f0*/  R2UR UR28, R212 ;  /* 0x00000000d41c72ca */ /* 0x004fe400000e0000 */
[----:B------:R-:W-:Y:S02]  /*14500*/  R2UR UR29, R213 ;  /* 0x00000000d51d72ca */ /* 0x000fe400000e0000 */
[----:B------:R-:W-:Y:S02]  /*14510*/  R2UR UR24, R2 ;  /* 0x00000000021872ca */ /* 0x000fe400000e0000 */
[----:B------:R-:W-:Y:S01]  /*14520*/  R2UR UR25, R3 ;  /* 0x00000000031972ca */ /* 0x000fe200000e0000 */
        /* <DEDUP_REMOVED lines=11> */
[----:B------:R-:W-:Y:S01]  /*145e0*/  HGMMA.64x96x16.F32.BF16 R120, gdesc[UR16], R120, gsb0 ;  /* 0x01600000107879f0 */ /* 0x000fe20008001878 */
[----:B------:R-:W-:Y:S01]  /*145f0*/  UMOV UR12, UR44 ;  /* 0x0000002c000c7c82 */ /* 0x000fe20008000000 */
[----:B------:R-:W-:Y:S01]  /*14600*/  UMOV UR13, UR45 ;  /* 0x0000002d000d7c82 */ /* 0x000fe20008000000 */
[----:B------:R-:W-:Y:S01]  /*14610*/  R2UR UR41, R211 ;  /* 0x00000000d32972ca */ /* 0x000fe200000e0000 */
[----:B------:R-:W-:Y:S02]  /*14620*/  WARPGROUP.DEPBAR.LE gsb0, 0x0 ;  /* 0x00008000000079c5 */ /* 0x000fe40000010000 */
[----:B------:R-:W-:-:S06]  /*14630*/  WARPGROUP.ARRIVE ;  /* 0x00000000000079c5 */ /* 0x000fcc0000000000 */
[----:B------:R-:W-:Y:S01]  /*14640*/  HGMMA.64x96x16.F32.BF16 R120, gdesc[UR12], R120, gsb0 ;  /* 0x016000000c7879f0 */ /* 0x000fe20008001878 */
[----:B------:R-:W-:-:S03]  /*14650*/  UMOV UR4, UR40 ;  /* 0x0000002800047c82 */ /* 0x000fc60008000000 */
[----:B------:R-:W-:Y:S01]  /*14660*/  UMOV UR5, UR41 ;  /* 0x0000002900057c82 */ /* 0x000fe20008000000 */
        /* <DEDUP_REMOVED lines=9> */
[----:B------:R-:W-:Y:S02]  /*14700*/  R2UR UR59, R4 ;  /* 0x00000000043b72ca */ /* 0x000fe400000e0000 */
[----:B------:R-:W-:Y:S02]  /*14710*/  R2UR UR58, R5 ;  /* 0x00000000053a72ca */ /* 0x000fe400000e0000 */
[----:B------:R-:W-:Y:S02]  /*14720*/  R2UR UR57, R13 ;  /* 0x000000000d3972ca */ /* 0x000fe400000e0000 */
[----:B------:R-:W-:Y:S01]  /*14730*/  R2UR UR56, R14 ;  /* 0x000000000e3872ca */ /* 0x000fe200000e0000 */
[----:B------:R-:W-:Y:S02]  /*14740*/  WARPGROUP.DEPBAR.LE gsb0, 0x0 ;  /* 0x00008000000079c5 */ /* 0x000fe40000010000 */
[----:B0-----:R-:W-:-:S12]  /*14750*/  @!P0 BRA `(.L_x_630) ;  /* 0x0000000000048947 */ /* 0x001fd80003800000 */
[----:B------:R-:W-:Y:S01]  /*14760*/  BPT.TRAP 0x1 ;  /* 0x000000040000795c */ /* 0x000fe20000300000 */
.L_x_630:
[----:B------:R-:W-:Y:S01]  /*14770*/  SHF.L.U32 R0, R11, 0x1f, RZ ;  /* 0x0000001f0b007819 */ /* 0x000fe200000006ff */
[----:B------:R-:W-:-:S04]  /*14780*/  IMAD R11, R12, 0x8, R18 ;  /* 0x000000080c0b7824 */ /* 0x000fc800078e0212 */
[----:B------:R0:W1:Y:S01]  /*14790*/  SYNCS.PHASECHK.TRANS64.TRYWAIT P1, [R11+URZ+0x30850], R0 ;  /* 0x030850000b0075a7 */ /* 0x000062000802017f */
[----:B------:R-:W-:Y:S05]  /*147a0*/  @!P0 BRA `(.L_x_631) ;  /* 0x0000000000048947 */ /* 0x000fea0003800000 */
[----:B------:R-:W-:Y:S01]  /*147b0*/  BPT.TRAP 0x1 ;  /* 0x000000040000795c */ /* 0x000fe20000300000 */
.L_x_631:
[----:B------:R-:W-:Y:S04]  /*147c0*/  BSSY B1, `(.L_x_632) ;  /* 0x0000004000017945 */ /* 0x000fe80003800000 */
[----:B-1----:R-:W-:Y:S05]  /*147d0*/  @P1 BRA `(.L_x_633) ;  /* 0x0000000000081947 */ /* 0x002fea0003800000 */
[----:B------:R-:W1:Y:S02]  /*147e0*/  SYNCS.PHASECHK.TRANS64.TRYWAIT P1, [R11+URZ+0x30850], R0 ;  /* 0x030850000b0075a7 */ /* 0x000e64000802017f */
[----:B-1----:R-:W-:Y:S05]  /*147f0*/  @!P1 BRA `(.L_x_634) ;  /* 0x000000c400189947 */ /* 0x002fea0003800000 */
.L_x_633:
[----:B------:R-:W-:Y:S05]  /*14800*/  BSYNC B1 ;  /* 0x0000000000017941 */ /* 0x000fea0003800000 */
.L_x_632:
[----:B01----:R-:W-:Y:S01]  /*14810*/  VIADD R0, R18, 0x400 ;  /* 0x0000040012007836 */ /* 0x003fe20000000000 */
[----:B------:R-:W-:Y:S01]  /*14820*/  WARPGROUP.ARRIVE ;  /* 0x00000000000079c5 */ /* 0x000fe20000000000 */
[----:B------:R-:W-:Y:S02]  /*14830*/  IMAD.MOV.U32 R3, RZ, RZ, 0x40000040 ;  /* 0x40000040ff037424 */ /* 0x000fe400078e00ff */
[----:B------:R-:W-:Y:S01]  /*14840*/  IMAD.MOV.U32 R5, RZ, RZ, 0x40000040 ;  /* 0x40000040ff057424 */ /* 0x000fe200078e00ff */
[----:B------:R-:W-:Y:S02]  /*14850*/  SHF.R.U32.HI R0, RZ, 0x4, R0 ;  /* 0x00000004ff007819 */ /* 0x000fe40000011600 */
[----:B------:R-:W-:Y:S01]  /*14860*/  R2UR UR7, R3 ;  /* 0x00000000030772ca */ /* 0x000fe200000e0000 */
[----:B------:R-:W-:Y:S01]  /*14870*/  IMAD.MOV.U32 R3, RZ, RZ, 0x40000040 ;  /* 0x40000040ff037424 */ /* 0x000fe200078e00ff */
[----:B------:R-:W-:-:S04]  /*14880*/  LOP3.LUT R0, R0, 0x3fff, RZ, 0xc0, !PT ;  /* 0x00003fff00007812 */ /* 0x000fc800078ec0ff */
[----:B------:R-:W-:-:S05]  /*14890*/  LOP3.LUT R0, R0, 0x3000000, RZ, 0xfc, !PT ;  /* 0x0300000000007812 */ /* 0x000fca00078efcff */
[----:B------:R-:W-:-:S04]  /*148a0*/  IMAD R2, R12, 0x900, R0 ;  /* 0x000009000c027824 */ /* 0x000fc800078e0200 */
[C---:B------:R-:W-:Y:S01]  /*148b0*/  VIADD R4, R2.reuse, 0x80 ;  /* 0x0000008002047836 */ /* 0x040fe20000000000 */
[----:B------:R-:W-:-:S13]  /*148c0*/  R2UR UR6, R2 ;  /* 0x00000000020672ca */ /* 0x000fda00000e0000 */
[----:B------:R-:W-:Y:S01]  /*148d0*/  HGMMA.64x192x16.F32.BF16 R24, R188, gdesc[UR4].tnspB, R24, gsb0 ;  /* 0x42e00004bc187df0 */ /* 0x000fe20008001818 */
[----:B------:R-:W-:Y:S01]  /*148e0*/  R2UR UR6, R4 ;  /* 0x00000000040672ca */ /* 0x000fe200000e0000 */
[----:B------:R-:W-:Y:S01]  /*148f0*/  VIADD R4, R2, 0x100 ;  /* 0x0000010002047836 */ /* 0x000fe20000000000 */
[----:B------:R-:W-:Y:S01]  /*14900*/  R2UR UR7, R5 ;  /* 0x00000000050772ca */ /* 0x000fe200000e0000 */
[----:B------:R-:W-:Y:S01]  /*14910*/  IMAD.MOV.U32 R5, RZ, RZ, 0x40000040 ;  /* 0x40000040ff057424 */ /* 0x000fe200078e00ff */
[----:B------:R-:W-:Y:S02]  /*14920*/  WARPGROUP.DEPBAR.LE gsb0, 0x0 ;  /* 0x00008000000079c5 */ /* 0x000fe40000010000 */
[----:B------:R-:W-:-:S13]  /*14930*/  WARPGROUP.ARRIVE ;  /* 0x00000000000079c5 */ /* 0x000fda0000000000 */
[----:B------:R-:W-:Y:S01]  /*14940*/  HGMMA.64x192x16.F32.BF16 R24, R184, gdesc[UR4].tnspB, R24, gsb0 ;  /* 0x42e00004b8187df0 */ /* 0x000fe20008001818 */
[----:B------:R-:W-:Y:S01]  /*14950*/  R2UR UR6, R4 ;  /* 0x00000000040672ca */ /* 0x000fe200000e0000 */
[----:B------:R-:W-:Y:S01]  /*14960*/  VIADD R4, R2, 0x180 ;  /* 0x0000018002047836 */ /* 0x000fe20000000000 */
[----:B------:R-:W-:Y:S02]  /*14970*/  R2UR UR7, R5 ;  /* 0x00000000050772ca */ /* 0x000fe400000e0000 */
[----:B------:R-:W-:Y:S01]  /*14980*/  MOV R5, 0x40000040 ;  /* 0x4000004000057802 */ /* 0x000fe20000000f00 */
[----:B------:R-:W-:Y:S02]  /*14990*/  WARPGROUP.DEPBAR.LE gsb0, 0x0 ;  /* 0x00008000000079c5 */ /* 0x000fe40000010000 */
[----:B------:R-:W-:-:S12]  /*149a0*/  WARPGROUP.ARRIVE ;  /* 0x00000000000079c5 */ /* 0x000fd80000000000 */
[----:B------:R-:W-:Y:S01]  /*149b0*/  HGMMA.64x192x16.F32.BF16 R24, R180, gdesc[UR4].tnspB, R24, gsb0 ;  /* 0x42e00004b4187df0 */ /* 0x000fe20008001818 */
[----:B------:R-:W-:Y:S01]  /*149c0*/  R2UR UR6, R4 ;  /* 0x00000000040672ca */ /* 0x000fe200000e0000 */
[C---:B------:R-:W-:Y:S01]  /*149d0*/  VIADD R4, R2.reuse, 0x200 ;  /* 0x0000020002047836 */ /* 0x040fe20000000000 */
[----:B------:R-:W-:Y:S01]  /*149e0*/  R2UR UR7, R5 ;  /* 0x00000000050772ca */ /* 0x000fe200000e0000 */
[----:B------:R-:W-:Y:S02]  /*149f0*/  IMAD.MOV.U32 R5, RZ, RZ, 0x40000040 ;  /* 0x40000040ff057424 */ /* 0x000fe400078e00ff */
[----:B------:R-:W-:Y:S01]  /*14a00*/  VIADD R2, R2, 0x280 ;  /* 0x0000028002027836 */ /* 0x000fe20000000000 */
[----:B------:R-:W-:Y:S02]  /*14a10*/  WARPGROUP.DEPBAR.LE gsb0, 0x0 ;  /* 0x00008000000079c5 */ /* 0x000fe40000010000 */
[----:B------:R-:W-:-:S11]  /*14a20*/  WARPGROUP.ARRIVE ;  /* 0x00000000000079c5 */ /* 0x000fd60000000000 */
[----:B------:R-:W-:Y:S01]  /*14a30*/  HGMMA.64x192x16.F32.BF16 R24, R176, gdesc[UR4].tnspB, R24, gsb0 ;  /* 0x42e00004b0187df0 */ /* 0x000fe20008001818 */
[----:B------:R-:W-:Y:S02]  /*14a40*/  R2UR UR6, R4 ;  /* 0x00000000040672ca */ /* 0x000fe400000e0000 */
[----:B------:R-:W-:Y:S01]  /*14a50*/  R2UR UR7, R5 ;  /* 0x00000000050772ca */ /* 0x000fe200000e0000 */
[----:B------:R-:W-:Y:S02]  /*14a60*/  WARPGROUP.DEPBAR.LE gsb0, 0x0 ;  /* 0x00008000000079c5 */ /* 0x000fe40000010000 */
[----:B------:R-:W-:-:S14]  /*14a70*/  WARPGROUP.ARRIVE ;  /* 0x00000000000079c5 */ /* 0x000fdc0000000000 */
[----:B------:R-:W-:Y:S01]  /*14a80*/  HGMMA.64x192x16.F32.BF16 R24, R172, gdesc[UR4].tnspB, R24, gsb0 ;  /* 0x42e00004ac187df0 */ /* 0x000fe20008001818 */
[----:B------:R-:W-:Y:S02]  /*14a90*/  R2UR UR6, R2 ;  /* 0x00000000020672ca */ /* 0x000fe400000e0000 */
[----:B------:R-:W-:Y:S01]  /*14aa0*/  R2UR UR7, R3 ;  /* 0x00000000030772ca */ /* 0x000fe200000e0000 */
[----:B------:R-:W-:Y:S02]  /*14ab0*/  WARPGROUP.DEPBAR.LE gsb0, 0x0 ;  /* 0x00008000000079c5 */ /* 0x000fe40000010000 */
[----:B------:R-:W-:-:S14]  /*14ac0*/  WARPGROUP.ARRIVE ;  /* 0x00000000000079c5 */ /* 0x000fdc0000000000 */
[----:B------:R-:W-:Y:S03]  /*14ad0*/  HGMMA.64x192x16.F32.BF16 R24, R168, gdesc[UR4].tnspB, R24, gsb0 ;  /* 0x42e00004a8187df0 */ /* 0x000fe60008001818 */
[----:B------:R-:W-:Y:S02]  /*14ae0*/  WARPGROUP.DEPBAR.LE gsb0, 0x0 ;  /* 0x00008000000079c5 */ /* 0x000fe40000010000 */
[----:B------:R-:W-:Y:S05]  /*14af0*/  @!P0 BRA `(.L_x_635) ;  /* 0x0000000000048947 */ /* 0x000fea0003800000 */
[----:B------:R-:W-:Y:S01]  /*14b00*/  BPT.TRAP 0x1 ;  /* 0x000000040000795c */ /* 0x000fe20000300000 */
.L_x_635:
[----:B-----5:R-:W-:Y:S02]  /*14b10*/  FMNMX.FTZ R5, R120, R7, !PT ;  /* 0x0000000778057209 */ /* 0x020fe40007810000 */
        /* <DEDUP_REMOVED lines=50> */
[----:B-1----:R-:W-:-:S03]  /*14e40*/  FMNMX.FTZ R4, R4, R0, !PT ;  /* 0x0000000004047209 */ /* 0x002fc60007810000 */
[----:B------:R-:W0:Y:S04]  /*14e50*/  SHFL.BFLY PT, R2, R5, 0x1, 0x1f ;  /* 0x0c201f0005027f89 */ /* 0x000e2800000e0000 */
[----:B------:R-:W1:Y:S01]  /*14e60*/  SHFL.BFLY PT, R0, R4, 0x1, 0x1f ;  /* 0x0c201f0004007f89 */ /* 0x000e6200000e0000 */
[----:B0-----:R-:W-:Y:S02]  /*14e70*/  FMNMX.FTZ R5, R5, R2, !PT ;  /* 0x0000000205057209 */ /* 0x001fe40007810000 */
[----:B-1----:R-:W-:Y:S01]  /*14e80*/  FMNMX.FTZ R4, R4, R0, !PT ;  /* 0x0000000004047209 */ /* 0x002fe20007810000 */
[----:B------:R-:W-:Y:S02]  /*14e90*/  IMAD.U32 R0, RZ, RZ, UR38 ;  /* 0x00000026ff007e24 */ /* 0x000fe4000f8e00ff */
[----:B------:R-:W-:-:S02]  /*14ea0*/  FADD.FTZ R3, -R5, R7 ;  /* 0x0000000705037221 */ /* 0x000fc40000010100 */
[-C--:B------:R-:W-:Y:S01]  /*14eb0*/  FMUL.FTZ R7, R5, R0.reuse ;  /* 0x0000000005077220 */ /* 0x080fe20000410000 */
[----:B------:R-:W-:Y:S01]  /*14ec0*/  FADD.FTZ R2, -R4, R8 ;  /* 0x0000000804027221 */ /* 0x000fe20000010100 */
[-C--:B------:R-:W-:Y:S02]  /*14ed0*/  FMUL.FTZ R3, R3, R0.reuse ;  /* 0x0000000003037220 */ /* 0x080fe40000410000 */
[-CC-:B------:R-:W-:Y:S01]  /*14ee0*/  FFMA.FTZ R190, R124, R0.reuse, -R7.reuse ;  /* 0x000000007cbe7223 */ /* 0x180fe20000010807 */
[-CC-:B------:R-:W-:Y:S01]  /*14ef0*/  FFMA.FTZ R124, R125, R0.reuse, -R7.reuse ;  /* 0x000000007d7c7223 */ /* 0x180fe20000010807 */
[-C--:B------:R-:W-:Y:S01]  /*14f00*/  FMUL.FTZ R125, R4, R0.reuse ;  /* 0x00000000047d7220 */ /* 0x080fe20000410000 */
[-CC-:B------:R-:W-:Y:S01]  /*14f10*/  FFMA.FTZ R188, R120, R0.reuse, -R7.reuse ;  /* 0x0000000078bc7223 */ /* 0x180fe20000010807 */
[-C--:B------:R-:W-:Y:S01]  /*14f20*/  FMUL.FTZ R2, R2, R0.reuse ;  /* 0x0000000002027220 */ /* 0x080fe20000410000 */
[-C--:B------:R-:W-:Y:S01]  /*14f30*/  FFMA.FTZ R169, R121, R0.reuse, -R7 ;  /* 0x0000000079a97223 */ /* 0x080fe20000010807 */
[-C--:B------:R-:W-:Y:S01]  /*14f40*/  FFMA.FTZ R189, R122, R0.reuse, -R125 ;  /* 0x000000007abd7223 */ /* 0x080fe2000001087d */
[-C--:B------:R-:W-:Y:S01]  /*14f50*/  FFMA.FTZ R184, R128, R0.reuse, -R7 ;  /* 0x0000000080b87223 */ /* 0x080fe20000010807 */
[-CC-:B------:R-:W-:Y:S01]  /*14f60*/  FFMA.FTZ R128, R123, R0.reuse, -R125.reuse ;  /* 0x000000007b807223 */ /* 0x180fe2000001087d */
[----:B------:R-:W-:Y:S01]  /*14f70*/  MUFU.EX2 R3, R3 ;  /* 0x0000000300037308 */ /* 0x000fe20000000800 */
[-CC-:B------:R-:W-:Y:S01]  /*14f80*/  FFMA.FTZ R191, R126, R0.reuse, -R125.reuse ;  /* 0x000000007ebf7223 */ /* 0x180fe2000001087d */
[-CC-:B------:R-:W-:Y:S01]  /*14f90*/  FFMA.FTZ R127, R127, R0.reuse, -R125.reuse ;  /* 0x000000007f7f7223 */ /* 0x180fe2000001087d */
[-C--:B------:R-:W-:Y:S01]  /*14fa0*/  FFMA.FTZ R185, R130, R0.reuse, -R125 ;  /* 0x0000000082b97223 */ /* 0x080fe2000001087d */
[-C--:B------:R-:W-:Y:S01]  /*14fb0*/  FFMA.FTZ R121, R129, R0.reuse, -R7 ;  /* 0x0000000081797223 */ /* 0x080fe20000010807 */
[-C--:B------:R-:W-:Y:S01]  /*14fc0*/  FFMA.FTZ R126, R131, R0.reuse, -R125 ;  /* 0x00000000837e7223 */ /* 0x080fe2000001087d */
[-C--:B------:R-:W-:Y:S01]  /*14fd0*/  FFMA.FTZ R186, R132, R0.reuse, -R7 ;  /* 0x0000000084ba7223 */ /* 0x080fe20000010807 */
[-CC-:B------:R-:W-:Y:S01]  /*14fe0*/  FFMA.FTZ R187, R134, R0.reuse, -R125.reuse ;  /* 0x0000000086bb7223 */ /* 0x180fe2000001087d */
[----:B------:R-:W0:Y:S01]  /*14ff0*/  MUFU.EX2 R188, R188 ;  /* 0x000000bc00bc7308 */ /* 0x000e220000000800 */
[-C--:B------:R-:W-:Y:S01]  /*15000*/  FFMA.FTZ R123, R135, R0.reuse, -R125 ;  /* 0x00000000877b7223 */ /* 0x080fe2000001087d */
[-CC-:B------:R-:W-:Y:S01]  /*15010*/  FFMA.FTZ R120, R133, R0.reuse, -R7.reuse ;  /* 0x0000000085787223 */ /* 0x180fe20000010807 */
[-C--:B------:R-:W-:Y:S01]  /*15020*/  FFMA.FTZ R180, R136, R0.reuse, -R7 ;  /* 0x0000000088b47223 */ /* 0x080fe20000010807 */
[-C--:B------:R-:W-:Y:S01]  /*15030*/  FFMA.FTZ R181, R138, R0.reuse, -R125 ;  /* 0x000000008ab57223 */ /* 0x080fe2000001087d */
[-C--:B------:R-:W-:Y:S01]  /*15040*/  FFMA.FTZ R21, R137, R0.reuse, -R7 ;  /* 0x0000000089157223 */ /* 0x080fe20000010807 */
[-C--:B------:R-:W-:Y:S01]  /*15050*/  FFMA.FTZ R122, R139, R0.reuse, -R125 ;  /* 0x000000008b7a7223 */ /* 0x080fe2000001087d */
[-C--:B------:R-:W-:Y:S01]  /*15060*/  FFMA.FTZ R182, R140, R0.reuse, -R7 ;  /* 0x000000008cb67223 */ /* 0x080fe20000010807 */
[----:B------:R-:W-:Y:S01]  /*15070*/  MUFU.EX2 R2, R2 ;  /* 0x0000000200027308 */ /* 0x000fe20000000800 */
[-C--:B------:R-:W-:Y:S01]  /*15080*/  FFMA.FTZ R183, R142, R0.reuse, -R125 ;  /* 0x000000008eb77223 */ /* 0x080fe2000001087d */
[-C--:B------:R-:W-:Y:S01]  /*15090*/  FFMA.FTZ R20, R141, R0.reuse, -R7 ;  /* 0x000000008d147223 */ /* 0x080fe20000010807 */
[-C--:B------:R-:W-:Y:S01]  /*150a0*/  FFMA.FTZ R143, R143, R0.reuse, -R125 ;  /* 0x000000008f8f7223 */ /* 0x080fe2000001087d */
[-C--:B------:R-:W-:Y:S01]  /*150b0*/  FFMA.FTZ R176, R144, R0.reuse, -R7 ;  /* 0x0000000090b07223 */ /* 0x080fe20000010807 */
[----:B------:R-:W-:Y:S01]  /*150c0*/  FFMA.FTZ R177, R146, R0, -R125 ;  /* 0x0000000092b17223 */ /* 0x000fe2000001087d */
[----:B------:R-:W-:-:S02]  /*150d0*/  VIADD R129, R10, 0x30840 ;  /* 0x000308400a817836 */ /* 0x000fc40000000000 */
[----:B------:R-:W-:Y:S01]  /*150e0*/  FFMA.FTZ R15, R145, R0, -R7 ;  /* 0x00000000910f7223 */ /* 0x000fe20000010807 */
[----:B------:R-:W1:Y:S01]  /*150f0*/  MUFU.EX2 R189, R189 ;  /* 0x000000bd00bd7308 */ /* 0x000e620000000800 */
[----:B0-----:R-:W-:Y:S01]  /*15100*/  FFMA.FTZ R214, R3, R214, R188 ;  /* 0x000000d603d67223 */ /* 0x001fe200000100bc */
[-C--:B------:R-:W-:Y:S01]  /*15110*/  FFMA.FTZ R132, R147, R0.reuse, -R125 ;  /* 0x0000000093847223 */ /* 0x080fe2000001087d */
[-C--:B------:R-:W-:Y:S01]  /*15120*/  FFMA.FTZ R178, R148, R0.reuse, -R7 ;  /* 0x0000000094b27223 */ /* 0x080fe20000010807 */
[-C--:B------:R-:W-:Y:S01]  /*15130*/  FFMA.FTZ R179, R150, R0.reuse, -R125 ;  /* 0x0000000096b37223 */ /* 0x080fe2000001087d */
[-C--:B------:R-:W-:Y:S01]  /*15140*/  FFMA.FTZ R14, R149, R0.reuse, -R7 ;  /* 0x00000000950e7223 */ /* 0x080fe20000010807 */
[-C--:B------:R-:W-:Y:S01]  /*15150*/  FFMA.FTZ R134, R151, R0.reuse, -R125 ;  /* 0x0000000097867223 */ /* 0x080fe2000001087d */
[-C--:B------:R-:W-:Y:S01]  /*15160*/  FFMA.FTZ R172, R152, R0.reuse, -R7 ;  /* 0x0000000098ac7223 */ /* 0x080fe20000010807 */
[----:B------:R-:W0:Y:S01]  /*15170*/  MUFU.EX2 R169, R169 ;  /* 0x000000a900a97308 */ /* 0x000e220000000800 */
[-C--:B------:R-:W-:Y:S01]  /*15180*/  FFMA.FTZ R173, R154, R0.reuse, -R125 ;  /* 0x000000009aad7223 */ /* 0x080fe2000001087d */
[-C--:B------:R-:W-:Y:S01]  /*15190*/  FFMA.FTZ R13, R153, R0.reuse, -R7 ;  /* 0x00000000990d7223 */ /* 0x080fe20000010807 */
[-C--:B------:R-:W-:Y:S01]  /*151a0*/  FFMA.FTZ R133, R155, R0.reuse, -R125 ;  /* 0x000000009b857223 */ /* 0x080fe2000001087d */
[-C--:B------:R-:W-:Y:S01]  /*151b0*/  FFMA.FTZ R174, R156, R0.reuse, -R7 ;  /* 0x000000009cae7223 */ /* 0x080fe20000010807 */
[-C--:B------:R-:W-:Y:S01]  /*151c0*/  FFMA.FTZ R175, R158, R0.reuse, -R125 ;  /* 0x000000009eaf7223 */ /* 0x080fe2000001087d */
[----:B------:R-:W-:Y:S01]  /*151d0*/  FFMA.FTZ R12, R157, R0, -R7 ;  /* 0x000000009d0c7223 */ /* 0x000fe20000010807 */
[----:B------:R-:W-:Y:S01]  /*151e0*/  PRMT R129, R221, 0x654, R129 ;  /* 0x00000654dd817816 */ /* 0x000fe20000000081 */
[----:B------:R-:W2:Y:S01]  /*151f0*/  MUFU.EX2 R128, R128 ;  /* 0x0000008000807308 */ /* 0x000ea20000000800 */
[----:B-1----:R-:W-:Y:S01]  /*15200*/  FFMA.FTZ R6, R2, R6, R189 ;  /* 0x0000000602067223 */ /* 0x002fe200000100bd */
[-C--:B------:R-:W-:Y:S01]  /*15210*/  FFMA.FTZ R131, R159, R0.reuse, -R125 ;  /* 0x000000009f837223 */ /* 0x080fe2000001087d */
[-CC-:B------:R-:W-:Y:S01]  /*15220*/  FFMA.FTZ R168, R160, R0.reuse, -R7.reuse ;  /* 0x00000000a0a87223 */ /* 0x180fe20000010807 */
[----:B------:R1:W-:Y:S01]  /*15230*/  SYNCS.ARRIVE.TRANS64.RED.A1T0 RZ, [R129+URZ], RZ ;  /* 0x000000ff81ff79a7 */ /* 0x0003e2000810043f */
[-C--:B------:R-:W-:Y:S01]  /*15240*/  FFMA.FTZ R8, R161, R0.reuse, -R7 ;  /* 0x00000000a1087223 */ /* 0x080fe20000010807 */
[-C--:B------:R-:W-:Y:S01]  /*15250*/  FFMA.FTZ R130, R163, R0.reuse, -R125 ;  /* 0x00000000a3827223 */ /* 0x080fe2000001087d */
[-C--:B------:R-:W-:Y:S01]  /*15260*/  FFMA.FTZ R170, R164, R0.reuse, -R7 ;  /* 0x00000000a4aa7223 */ /* 0x080fe20000010807 */
[----:B------:R-:W3:Y:S01]  /*15270*/  MUFU.EX2 R190, R190 ;  /* 0x000000be00be7308 */ /* 0x000ee20000000800 */
[----:B0-----:R-:W-:Y:S01]  /*15280*/  FADD.FTZ R214, R169, R214 ;  /* 0x000000d6a9d67221 */ /* 0x001fe20000010000 */
[-C--:B------:R-:W-:Y:S01]  /*15290*/  FFMA.FTZ R171, R166, R0.reuse, -R125 ;  /* 0x00000000a6ab7223 */ /* 0x080fe2000001087d */
[-C--:B------:R-:W-:Y:S01]  /*152a0*/  FFMA.FTZ R7, R165, R0.reuse, -R7 ;  /* 0x00000000a5077223 */ /* 0x080fe20000010807 */
[-CC-:B-1----:R-:W-:Y:S01]  /*152b0*/  FFMA.FTZ R129, R162, R0.reuse, -R125.reuse ;  /* 0x00000000a2817223 */ /* 0x182fe2000001087d */
[----:B------:R-:W-:-:S03]  /*152c0*/  FFMA.FTZ R125, R167, R0, -R125 ;  /* 0x00000000a77d7223 */ /* 0x000fc6000001087d */
[----:B------:R-:W0:Y:S01]  /*152d0*/  MUFU.EX2 R191, R191 ;  /* 0x000000bf00bf7308 */ /* 0x000e220000000800 */
[----:B--2---:R-:W-:-:S07]  /*152e0*/  FADD.FTZ R135, R128, R6 ;  /* 0x0000000680877221 */ /* 0x004fce0000010000 */
[----:B------:R-:W1:Y:S01]  /*152f0*/  MUFU.EX2 R124, R124 ;  /* 0x0000007c007c7308 */ /* 0x000e620000000800 */
[----:B---3--:R-:W-:-:S07]  /*15300*/  FADD.FTZ R6, R190, R214 ;  /* 0x000000d6be067221 */ /* 0x008fce0000010000 */
        /* <DEDUP_REMOVED lines=81> */
[----:B-1----:R-:W-:Y:S01]  /*15820*/  FADD.FTZ R135, R171, R135 ;  /* 0x00000087ab877221 */ /* 0x002fe20000010000 */
[----:B--2---:R-:W-:-:S03]  /*15830*/  FADD.FTZ R214, R7, R6 ;  /* 0x0000000607d67221 */ /* 0x004fc60000010000 */
[----:B0-----:R-:W-:Y:S01]  /*15840*/  FADD.FTZ R6, R125, R135 ;  /* 0x000000877d067221 */ /* 0x001fe20000010000 */
[----:B------:R-:W-:Y:S06]  /*15850*/  @!P0 BRA `(.L_x_636) ;  /* 0x0000000000048947 */ /* 0x000fec0003800000 */
[----:B------:R-:W-:Y:S01]  /*15860*/  BPT.TRAP 0x1 ;  /* 0x000000040000795c */ /* 0x000fe20000300000 */
.L_x_636:
[----:B------:R-:W-:Y:S01]  /*15870*/  ISETP.GT.AND P1, PT, R9, RZ, PT ;  /* 0x000000ff0900720c */ /* 0x000fe20003f24270 */
[----:B------:R-:W-:Y:S01]  /*15880*/  VIADD R11, R11, 0x30860 ;  /* 0x000308600b0b7836 */ /* 0x000fe20000000000 */
[----:B------:R-:W-:Y:S01]  /*15890*/  F2FP.BF16.F32.PACK_AB R188, R169, R188 ;  /* 0x000000bca9bc723e */ /* 0x000fe200000010ff */
[----:B------:R-:W-:Y:S01]  /*158a0*/  VIADD R9, R9, 0xffffffff ;  /* 0xffffffff09097836 */ /* 0x000fe20000000000 */
[----:B------:R-:W-:Y:S01]  /*158b0*/  F2FP.BF16.F32.PACK_AB R174, R12, R174 ;  /* 0x000000ae0cae723e */ /* 0x000fe200000010ff */
[----:B------:R-:W-:Y:S01]  /*158c0*/  IMAD.MOV.U32 R12, RZ, RZ, R210 ;  /* 0x000000ffff0c7224 */ /* 0x000fe200078e00d2 */
[----:B------:R-:W-:Y:S02]  /*158d0*/  PRMT R11, R221, 0x654, R11 ;  /* 0x00000654dd0b7816 */ /* 0x000fe4000000000b */
[----:B------:R-:W-:Y:S01]  /*158e0*/  F2FP.BF16.F32.PACK_AB R168, R8, R168 ;  /* 0x000000a808a8723e */ /* 0x000fe200000010ff */
[----:B------:R-:W-:Y:S01]  /*158f0*/  IMAD.MOV.U32 R8, RZ, RZ, R4 ;  /* 0x000000ffff087224 */ /* 0x000fe200078e0004 */
[----:B------:R0:W-:Y:S01]  /*15900*/  SYNCS.ARRIVE.TRANS64.RED.A1T0 RZ, [R11+URZ], RZ ;  /* 0x000000ff0bff79a7 */ /* 0x0001e2000810043f */
[----:B------:R-:W-:Y:S01]  /*15910*/  F2FP.BF16.F32.PACK_AB R170, R7, R170 ;  /* 0x000000aa07aa723e */ /* 0x000fe200000010ff */
[----:B------:R-:W-:Y:S01]  /*15920*/  IMAD.MOV.U32 R7, RZ, RZ, R5 ;  /* 0x000000ffff077224 */ /* 0x000fe200078e0005 */
[----:B------:R-:W-:-:S02]  /*15930*/  F2FP.BF16.F32.PACK_AB R189, R128, R189 ;  /* 0x000000bd80bd723e */ /* 0x000fc400000010ff */
[----:B------:R-:W-:Y:S02]  /*15940*/  F2FP.BF16.F32.PACK_AB R190, R124, R190 ;  /* 0x000000be7cbe723e */ /* 0x000fe400000010ff */
[----:B------:R-:W-:Y:S01]  /*15950*/  F2FP.BF16.F32.PACK_AB R191, R127, R191 ;  /* 0x000000bf7fbf723e */ /* 0x000fe200000010ff */
[----:B0-----:R-:W-:Y:S01]  /*15960*/  IMAD.MOV.U32 R11, RZ, RZ, R219 ;  /* 0x000000ffff0b7224 */ /* 0x001fe200078e00db */
        /* <DEDUP_REMOVED lines=17> */
[----:B------:R-:W-:Y:S06]  /*15a80*/  @P1 BRA `(.L_x_637) ;  /* 0xffffffdc004c1947 */ /* 0x000fec000383ffff */
.L_x_624:
[----:B------:R-:W-:Y:S05]  /*15a90*/  BSYNC B0 ;  /* 0x0000000000007941 */ /* 0x000fea0003800000 */
.L_x_623:
        /* <DEDUP_REMOVED lines=99> */
.L_x_638:
[----:B------:R-:W-:Y:S01]  /*160d0*/  IMAD R8, R210, 0x8, R18 ;  /* 0x00000008d2087824 */ /* 0x000fe200078e0212 */
[----:B------:R-:W-:-:S04]  /*160e0*/  SHF.L.U32 R3, R219, 0x1f, RZ ;  /* 0x0000001fdb037819 */ /* 0x000fc800000006ff */
[----:B------:R0:W1:Y:S01]  /*160f0*/  SYNCS.PHASECHK.TRANS64.TRYWAIT P1, [R8+URZ+0x30850], R3 ;  /* 0x03085003080075a7 */ /* 0x000062000802017f */
[----:B------:R-:W-:Y:S05]  /*16100*/  @!P0 BRA `(.L_x_639) ;  /* 0x0000000000048947 */ /* 0x000fea0003800000 */
[----:B------:R-:W-:Y:S01]  /*16110*/  BPT.TRAP 0x1 ;  /* 0x000000040000795c */ /* 0x000fe20000300000 */
.L_x_639:
[----:B------:R-:W-:Y:S01]  /*16120*/  VIADD R18, R18, 0x400 ;  /* 0x0000040012127836 */ /* 0x000fe20000000000 */
[----:B------:R-:W-:Y:S04]  /*16130*/  BSSY B0, `(.L_x_640) ;  /* 0x0000008000007945 */ /* 0x000fe80003800000 */
[----:B------:R-:W-:-:S04]  /*16140*/  SHF.R.U32.HI R18, RZ, 0x4, R18 ;  /* 0x00000004ff127819 */ /* 0x000fc80000011612 */
[----:B------:R-:W-:-:S04]  /*16150*/  LOP3.LUT R18, R18, 0x3fff, RZ, 0xc0, !PT ;  /* 0x00003fff12127812 */ /* 0x000fc800078ec0ff */
[----:B------:R-:W-:-:S05]  /*16160*/  LOP3.LUT R7, R18, 0x3000000, RZ, 0xfc, !PT ;  /* 0x0300000012077812 */ /* 0x000fca00078efcff */
[----:B------:R-:W-:Y:S01]  /*16170*/  IMAD R7, R210, 0x900, R7 ;  /* 0x00000900d2077824 */ /* 0x000fe200078e0207 */
[----:B-1----:R-:W-:Y:S06]  /*16180*/  @P1 BRA `(.L_x_641) ;  /* 0x0000000000081947 */ /* 0x002fec0003800000 */
[----:B------:R-:W1:Y:S02]  /*16190*/  SYNCS.PHASECHK.TRANS64.TRYWAIT P1, [R8+URZ+0x30850], R3 ;  /* 0x03085003080075a7 */ /* 0x000e64000802017f */
[----:B-1----:R-:W-:Y:S05]  /*161a0*/  @!P1 BRA `(.L_x_642) ;  /* 0x000000a800c09947 */ /* 0x002fea0003800000 */
.L_x_641:
[----:B------:R-:W-:Y:S05]  /*161b0*/  BSYNC B0 ;  /* 0x0000000000007941 */ /* 0x000fea0003800000 */
.L_x_640:
[----:B------:R-:W-:Y:S01]  /*161c0*/  IMAD.MOV.U32 R2, RZ, RZ, R7 ;  /* 0x000000ffff027224 */ /* 0x000fe200078e0007 */
[----:B01----:R-:W-:Y:S01]  /*161d0*/  MOV R3, 0x40000040 ;  /* 0x4000004000037802 */ /* 0x003fe20000000f00 */
[----:B------:R-:W-:-:S03]  /*161e0*/  WARPGROUP.ARRIVE ;  /* 0x00000000000079c5 */ /* 0x000fc60000000000 */
[----:B------:R-:W-:Y:S01]  /*161f0*/  R2UR UR6, R2 ;  /* 0x00000000020672ca */ /* 0x000fe200000e0000 */
[----:B------:R-:W-:Y:S01]  /*16200*/  VIADD R2, R7, 0x80 ;  /* 0x0000008007027836 */ /* 0x000fe20000000000 */
[----:B------:R-:W-:Y:S01]  /*16210*/  R2UR UR7, R3 ;  /* 0x00000000030772ca */ /* 0x000fe200000e0000 */
[----:B------:R-:W-:-:S12]  /*16220*/  IMAD.MOV.U32 R3, RZ, RZ, 0x40000040 ;  /* 0x40000040ff037424 */ /* 0x000fd800078e00ff */
        /* <DEDUP_REMOVED lines=26> */
[----:B------:R-:W0:Y:S02]  /*163d0*/  SHFL.BFLY PT, R7, R6, 0x2, 0x1f ;  /* 0x0c401f0006077f89 */ /* 0x000e2400000e0000 */
[----:B0-----:R-:W-:Y:S01]  /*163e0*/  FADD.FTZ R9, R7, R6 ;  /* 0x0000000607097221 */ /* 0x001fe20000010000 */
[----:B------:R-:W-:-:S04]  /*163f0*/  CS2R R6, SRZ ;  /* 0x0000000000067805 */ /* 0x000fc8000001ff00 */
[----:B------:R-:W0:Y:S02]  /*16400*/  SHFL.BFLY PT, R10, R9, 0x1, 0x1f ;  /* 0x0c201f00090a7f89 */ /* 0x000e2400000e0000 */
[----:B0-----:R-:W-:-:S05]  /*16410*/  FADD.FTZ R14, R9, R10 ;  /* 0x0000000a090e7221 */ /* 0x001fca0000010000 */
[----:B------:R-:W-:-:S13]  /*16420*/  FSETP.NE.FTZ.AND P2, PT, R14, RZ, PT ;  /* 0x000000ff0e00720b */ /* 0x000fda0003f55000 */
[----:B------:R-:W0:Y:S08]  /*16430*/  @P2 MUFU.LG2 R12, R14 ;  /* 0x0000000e000c2308 */ /* 0x000e300000000c00 */
[----:B------:R-:W-:Y:S01]  /*16440*/  @P2 MUFU.RCP R6, R14 ;  /* 0x0000000e00062308 */ /* 0x000fe20000001000 */
[----:B0-----:R-:W-:Y:S01]  /*16450*/  @P2 FMUL.FTZ R9, R12, 0.69314718246459960938 ;  /* 0x3f3172180c092820 */ /* 0x001fe20000410000 */
[----:B------:R-:W-:-:S02]  /*16460*/  WARPGROUP.DEPBAR.LE gsb0, 0x0 ;  /* 0x00008000000079c5 */ /* 0x000fc40000010000 */
[----:B------:R-:W-:-:S06]  /*16470*/  WARPGROUP.ARRIVE ;  /* 0x00000000000079c5 */ /* 0x000fcc0000000000 */
[----:B------:R-:W-:Y:S01]  /*16480*/  HGMMA.64x192x16.F32.BF16 R24, R172, gdesc[UR4].tnspB, R24, gsb0 ;  /* 0x42e00004ac187df0 */ /* 0x000fe20008001818 */
[----:B------:R-:W-:Y:S02]  /*16490*/  R2UR UR6, R2 ;  /* 0x00000000020672ca */ /* 0x000fe400000e0000 */
[----:B------:R-:W-:Y:S02]  /*164a0*/  R2UR UR7, R3 ;  /* 0x00000000030772ca */ /* 0x000fe400000e0000 */
[----:B------:R-:W0:Y:S02]  /*164b0*/  SHFL.BFLY PT, R3, R214, 0x2, 0x1f ;  /* 0x0c401f00d6037f89 */ /* 0x000e2400000e0000 */
[----:B0-----:R-:W-:-:S05]  /*164c0*/  FADD.FTZ R3, R3, R214 ;  /* 0x000000d603037221 */ /* 0x001fca0000010000 */
[----:B------:R-:W0:Y:S02]  /*164d0*/  SHFL.BFLY PT, R2, R3, 0x1, 0x1f ;  /* 0x0c201f0003027f89 */ /* 0x000e2400000e0000 */
[----:B0-----:R-:W-:Y:S01]  /*164e0*/  FADD.FTZ R13, R3, R2 ;  /* 0x00000002030d7221 */ /* 0x001fe20000010000 */
[----:B------:R-:W-:Y:S02]  /*164f0*/  IMAD.MOV.U32 R2, RZ, RZ, -0x800000 ;  /* 0xff800000ff027424 */ /* 0x000fe400078e00ff */
[----:B------:R-:W-:Y:S02]  /*16500*/  IMAD.MOV.U32 R3, RZ, RZ, -0x800000 ;  /* 0xff800000ff037424 */ /* 0x000fe400078e00ff */
[----:B------:R-:W-:-:S13]  /*16510*/  FSETP.NE.FTZ.AND P1, PT, R13, RZ, PT ;  /* 0x000000ff0d00720b */ /* 0x000fda0003f35000 */
[----:B------:R-:W0:Y:S01]  /*16520*/  @P1 MUFU.LG2 R11, R13 ;  /* 0x0000000d000b1308 */ /* 0x000e220000000c00 */
[C---:B------:R-:W-:Y:S01]  /*16530*/  @P1 FMUL.FTZ R10, R0.reuse, 0.69314718246459960938 ;  /* 0x3f317218000a1820 */ /* 0x040fe20000410000 */
[----:B------:R-:W-:-:S04]  /*16540*/  @P2 FMUL.FTZ R0, R0, 0.69314718246459960938 ;  /* 0x3f31721800002820 */ /* 0x000fc80000410000 */
[----:B------:R-:W-:Y:S02]  /*16550*/  @P2 FFMA.FTZ R3, R0, R4, R9 ;  /* 0x0000000400032223 */ /* 0x000fe40000010009 */
[----:B------:R1:W2:Y:S01]  /*16560*/  @P1 MUFU.RCP R7, R13 ;  /* 0x0000000d00071308 */ /* 0x0002a20000001000 */
[----:B0-----:R-:W-:-:S04]  /*16570*/  @P1 FMUL.FTZ R11, R11, 0.69314718246459960938 ;  /* 0x3f3172180b0b1820 */ /* 0x001fc80000410000 */
[----:B------:R-:W-:Y:S01]  /*16580*/  @P1 FFMA.FTZ R2, R10, R5, R11 ;  /* 0x000000050a021223 */ /* 0x000fe2000001000b */
[----:B------:R-:W-:Y:S02]  /*16590*/  WARPGROUP.DEPBAR.LE gsb0, 0x0 ;  /* 0x00008000000079c5 */ /* 0x000fe40000010000 */
[----:B------:R-:W-:-:S06]  /*165a0*/  WARPGROUP.ARRIVE ;  /* 0x00000000000079c5 */ /* 0x000fcc0000000000 */
[----:B------:R-:W-:Y:S03]  /*165b0*/  HGMMA.64x192x16.F32.BF16 R24, R168, gdesc[UR4].tnspB, R24, gsb0 ;  /* 0x42e00004a8187df0 */ /* 0x000fe60008001818 */
[----:B------:R-:W-:Y:S02]  /*165c0*/  WARPGROUP.DEPBAR.LE gsb0, 0x0 ;  /* 0x00008000000079c5 */ /* 0x000fe40000010000 */
[----:B-12---:R-:W-:Y:S05]  /*165d0*/  @!P0 BRA `(.L_x_643) ;  /* 0x0000000000048947 */ /* 0x006fea0003800000 */
[----:B------:R-:W-:Y:S01]  /*165e0*/  BPT.TRAP 0x1 ;  /* 0x000000040000795c */ /* 0x000fe20000300000 */
.L_x_643:
[----:B------:R-:W2:Y:S01]  /*165f0*/  LDL.LU R5, [R1+0x4] ;  /* 0x0000040001057983 */ /* 0x000ea20000300800 */
[----:B------:R-:W-:Y:S02]  /*16600*/  VIADD R8, R8, 0x30860 ;  /* 0x0003086008087836 */ /* 0x000fe40000000000 */
[-C--:B------:R-:W-:Y:S01]  /*16610*/  FMUL.FTZ R130, R59, R6.reuse ;  /* 0x000000063b827220 */ /* 0x080fe20000410000 */
[----:B------:R-:W-:Y:S02]  /*16620*/  VIADD R210, R210, 0x1 ;  /* 0x00000001d2d27836 */ /* 0x000fe40000000000 */
[-C--:B------:R-:W-:Y:S01]  /*16630*/  FMUL.FTZ R128, R67, R6.reuse ;  /* 0x0000000643807220 */ /* 0x080fe20000410000 */
[-C--:B------:R-:W-:Y:S01]  /*16640*/  FMUL.FTZ R131, R55, R6.reuse ;  /* 0x0000000637837220 */ /* 0x080fe20000410000 */
[----:B------:R-:W-:Y:S01]  /*16650*/  PRMT R8, R221, 0x654, R8 ;  /* 0x00000654dd087816 */ /* 0x000fe20000000008 */
[-C--:B------:R-:W-:Y:S01]  /*16660*/  FMUL.FTZ R59, R62, R6.reuse ;  /* 0x000000063e3b7220 */ /* 0x080fe20000410000 */
[----:B------:R-:W-:Y:S01]  /*16670*/  ISETP.NE.AND P1, PT, R210, 0x2, PT ;  /* 0x00000002d200780c */ /* 0x000fe20003f25270 */
[-C--:B------:R-:W-:Y:S01]  /*16680*/  FMUL.FTZ R129, R63, R6.reuse ;  /* 0x000000063f817220 */ /* 0x080fe20000410000 */
[----:B------:R0:W-:Y:S01]  /*16690*/  SYNCS.ARRIVE.TRANS64.RED.A1T0 RZ, [R8+URZ], RZ ;  /* 0x000000ff08ff79a7 */ /* 0x0001e2000810043f */
[-C--:B------:R-:W-:Y:S01]  /*166a0*/  FMUL.FTZ R67, R70, R6.reuse ;  /* 0x0000000646437220 */ /* 0x080fe20000410000 */
[-C--:B------:R-:W-:Y:S01]  /*166b0*/  FMUL.FTZ R127, R71, R6.reuse ;  /* 0x00000006477f7220 */ /* 0x080fe20000410000 */
[-C--:B------:R-:W-:Y:S01]  /*166c0*/  FMUL.FTZ R71, R75, R6.reuse ;  /* 0x000000064b477220 */ /* 0x080fe20000410000 */
[-C--:B------:R-:W-:Y:S01]  /*166d0*/  FMUL.FTZ R70, R83, R6.reuse ;  /* 0x0000000653467220 */ /* 0x080fe20000410000 */
[-C--:B------:R-:W-:Y:S01]  /*166e0*/  FMUL.FTZ R63, R91, R6.reuse ;  /* 0x000000065b3f7220 */ /* 0x080fe20000410000 */
[-C--:B------:R-:W-:Y:S01]  /*166f0*/  FMUL.FTZ R62, R99, R6.reuse ;  /* 0x00000006633e7220 */ /* 0x080fe20000410000 */
[-C--:B------:R-:W-:Y:S01]  /*16700*/  FMUL.FTZ R55, R107, R6.reuse ;  /* 0x000000066b377220 */ /* 0x080fe20000410000 */
[----:B0-----:R-:W-:Y:S01]  /*16710*/  SEL R8, RZ, 0x1, P1 ;  /* 0x00000001ff087807 */ /* 0x001fe20000800000 */
        /* <DEDUP_REMOVED lines=81> */
[----:B------:R-:W-:Y:S01]  /*16c30*/  PLOP3.LUT P0, PT, PT, PT, PT, 0x8, 0x0 ;  /* 0x000000000000781c */ /* 0x000fe20003f0e170 */
[-C--:B------:R-:W-:Y:S01]  /*16c40*/  FMUL.FTZ R115, R115, R6.reuse ;  /* 0x0000000673737220 */ /* 0x080fe20000410000 */
[-C--:B------:R-:W-:Y:S01]  /*16c50*/  FMUL.FTZ R118, R118, R6.reuse ;  /* 0x0000000676767220 */ /* 0x080fe20000410000 */
[----:B------:R-:W-:Y:S01]  /*16c60*/  FMUL.FTZ R119, R119, R6 ;  /* 0x0000000677777220 */ /* 0x000fe20000410000 */
[----:B------:R-:W-:-:S02]  /*16c70*/  LOP3.LUT R219, R219, R8, RZ, 0x3c, !PT ;  /* 0x00000008dbdb7212 */ /* 0x000fc400078e3cff */
[----:B------:R-:W-:Y:S01]  /*16c80*/  SEL R210, R210, RZ, P1 ;  /* 0x000000ffd2d27207 */ /* 0x000fe20000800000 */
[----:B--2---:R-:W-:-:S05]  /*16c90*/  VIADD R5, R5, 0x1 ;  /* 0x0000000105057836 */ /* 0x004fca0000000000 */
[----:B------:R0:W-:Y:S02]  /*16ca0*/  STL [R1+0x4], R5 ;  /* 0x0000040501007387 */ /* 0x0001e40000100800 */
.L_x_565:
[----:B------:R-:W1:Y:S08]  /*16cb0*/  S2UR UR4, SR_CgaCtaId ;  /* 0x00000000000479c3 */ /* 0x000e700000008800 */
[----:B------:R-:W-:Y:S01]  /*16cc0*/  BAR.SYNC.DEFER_BLOCKING 0x5, 0x180 ;  /* 0x0146000000007b1d */ /* 0x000fe20000010000 */
[----:B------:R-:W-:-:S05]  /*16cd0*/  MOV R18, 0x400 ;  /* 0x0000040000127802 */ /* 0x000fca0000000f00 */
[----:B------:R-:W-:Y:S01]  /*16ce0*/  BSSY B0, `(.L_x_644) ;  /* 0x0000272000007945 */ /* 0x000fe20003800000 */
[----:B-1----:R-:W-:-:S04]  /*16cf0*/  MOV R221, UR4 ;  /* 0x0000000400dd7c02 */ /* 0x002fc80008000f00 */
[----:B------:R-:W-:-:S05]  /*16d00*/  LEA R18, R221, R18, 0x18 ;  /* 0x00000012dd127211 */ /* 0x000fca00078ec0ff */
[----:B------:R1:W2:Y:S01]  /*16d10*/  LDS.128 R28, [R18+0x308d0] ;  /* 0x0308d000121c7984 */ /* 0x0002a20000000c00 */
[----:B------:R-:W-:Y:S06]  /*16d20*/  BAR.ARV 0x4, 0x180 ;  /* 0x0106000000007b1d */ /* 0x000fec0000002000 */
[----:B------:R-:W-:Y:S05]  /*16d30*/  @P0 BRA `(.L_x_645) ;  /* 0x0000001800940947 */ /* 0x000fea0003800000 */
[----:B------:R-:W3:Y:S01]  /*16d40*/  LDL R8, [R1+0x7c] ;  /* 0x00007c0001087983 */ /* 0x000ee20000100800 */
[----:B------:R-:W-:Y:S01]  /*16d50*/  F2FP.BF16.F32.PACK_AB R24, R25, R24 ;  /* 0x000000181918723e */ /* 0x000fe200000010ff */
[----:B------:R-:W-:Y:S01]  /*16d60*/  ULDC.64 UR4, c[0x0][0xc00] ;  /* 0x0003000000047ab9 */ /* 0x000fe20000000a00 */
[----:B------:R-:W-:Y:S01]  /*16d70*/  F2FP.BF16.F32.PACK_AB R25, R139, R126 ;  /* 0x0000007e8b19723e */ /* 0x000fe200000010ff */
[----:B0-----:R-:W0:Y:S01]  /*16d80*/  S2R R5, SR_SWINHI ;  /* 0x0000000000057919 */ /* 0x001e220000002f00 */
        /* <DEDUP_REMOVED lines=16> */
[----:B------:R-:W-:Y:S02]  /*16e90*/  MOV R6, R18 ;  /* 0x0000001200067202 */ /* 0x000fe40000000f00 */
[----:B0-----:R-:W-:Y:S02]  /*16ea0*/  MOV R7, R5 ;  /* 0x0000000500077202 */ /* 0x001fe40000000f00 */
        /* <DEDUP_REMOVED lines=22> */
[----:B------:R-:W-:Y:S01]  /*17010*/  BAR.SYNC.DEFER_BLOCKING 0x1, 0x100 ;  /* 0x0044000000007b1d */ /* 0x000fe20000010000 */
[----:B---3--:R-:W-:-:S03]  /*17020*/  IMAD.WIDE R26, R8, 0x2, R6 ;  /* 0x00000002081a7825 */ /* 0x008fc600078e0206 */
[C---:B------:R-:W-:Y:S02]  /*17030*/  IADD3 R111, P2, R26.reuse, 0x20, RZ ;  /* 0x000000201a6f7810 */ /* 0x040fe40007f5e0ff */
[C---:B------:R-:W-:Y:S02]  /*17040*/  IADD3 R141, P1, R26.reuse, 0x40, RZ ;  /* 0x000000401a8d7810 */ /* 0x040fe40007f3e0ff */
[----:B------:R-:W-:Y:S01]  /*17050*/  LOP3.LUT R8, R111, 0x380, RZ, 0xc0, !PT ;  /* 0x000003806f087812 */ /* 0x000fe200078ec0ff */
[--C-:B------:R-:W-:Y:S01]  /*17060*/  IMAD.X R9, RZ, RZ, R27.reuse, P2 ;  /* 0x000000ffff097224 */ /* 0x100fe200010e061b */
[----:B------:R-:W-:Y:S01]  /*17070*/  IADD3 R145, P5, R26, 0x4000, RZ ;  /* 0x000040001a917810 */ /* 0x000fe20007fbe0ff */
[--C-:B------:R-:W-:Y:S01]  /*17080*/  IMAD.X R11, RZ, RZ, R27.reuse, P1 ;  /* 0x000000ffff0b7224 */ /* 0x100fe200008e061b */
[----:B------:R-:W-:Y:S02]  /*17090*/  SHF.R.U64 R8, R8, 0x3, RZ ;  /* 0x0000000308087819 */ /* 0x000fe400000012ff */
[----:B------:R-:W-:Y:S01]  /*170a0*/  IADD3 R20, P0, R26, 0x4020, RZ ;  /* 0x000040201a147810 */ /* 0x000fe20007f1e0ff */
[----:B------:R-:W-:Y:S01]  /*170b0*/  IMAD.X R15, RZ, RZ, R27, P5 ;  /* 0x000000ffff0f7224 */ /* 0x000fe200028e061b */
[----:B------:R-:W-:-:S02]  /*170c0*/  LOP3.LUT R10, R141, 0x380, RZ, 0xc0, !PT ;  /* 0x000003808d0a7812 */ /* 0x000fc400078ec0ff */
[----:B------:R-:W-:Y:S01]  /*170d0*/  IADD3 R143, P6, R26, 0x60, RZ ;  /* 0x000000601a8f7810 */ /* 0x000fe20007fde0ff */
[--C-:B------:R-:W-:Y:S01]  /*170e0*/  IMAD.X R21, RZ, RZ, R27.reuse, P0 ;  /* 0x000000ffff157224 */ /* 0x100fe200000e061b */
[----:B------:R-:W-:Y:S02]  /*170f0*/  LOP3.LUT R14, R145, 0x380, RZ, 0xc0, !PT ;  /* 0x00000380910e7812 */ /* 0x000fe400078ec0ff */
[----:B------:R-:W-:Y:S01]  /*17100*/  LOP3.LUT R8, R8, R111, RZ, 0x3c, !PT ;  /* 0x0000006f08087212 */ /* 0x000fe200078e3cff */
[----:B------:R-:W-:Y:S01]  /*17110*/  IMAD.X R13, RZ, RZ, R27, P6 ;  /* 0x000000ffff0d7224 */ /* 0x000fe200030e061b */
[----:B------:R-:W-:Y:S02]  /*17120*/  LOP3.LUT R111, R20, 0x380, RZ, 0xc0, !PT ;  /* 0x00000380146f7812 */ /* 0x000fe400078ec0ff */
[----:B------:R-:W-:Y:S02]  /*17130*/  SHF.R.U64 R10, R10, 0x3, RZ ;  /* 0x000000030a0a7819 */ /* 0x000fe400000012ff */
[----:B------:R-:W-:-:S02]  /*17140*/  IADD3 R34, P4, R26, 0x4040, RZ ;  /* 0x000040401a227810 */ /* 0x000fc40007f9e0ff */
[----:B------:R-:W-:Y:S02]  /*17150*/  SHF.R.U64 R14, R14, 0x3, RZ ;  /* 0x000000030e0e7819 */ /* 0x000fe400000012ff */
[C---:B------:R-:W-:Y:S01]  /*17160*/  IADD3 R42, P2, R26.reuse, 0x8000, RZ ;  /* 0x000080001a2a7810 */ /* 0x040fe20007f5e0ff */
[--C-:B------:R-:W-:Y:S01]  /*17170*/  IMAD.X R35, RZ, RZ, R27.reuse, P4 ;  /* 0x000000ffff237224 */ /* 0x100fe200020e061b */
[----:B------:R-:W-:Y:S02]  /*17180*/  SHF.R.U64 R111, R111, 0x3, RZ ;  /* 0x000000036f6f7819 */ /* 0x000fe400000012ff */
[C---:B--2---:R-:W-:Y:S01]  /*17190*/  IADD3 R28, P1, R26.reuse, 0x8020, RZ ;  /* 0x000080201a1c7810 */ /* 0x044fe20007f3e0ff */
[--C-:B------:R-:W-:Y:S01]  /*171a0*/  IMAD.X R43, RZ, RZ, R27.reuse, P2 ;  /* 0x000000ffff2b7224 */ /* 0x100fe200010e061b */
[C---:B------:R-:W-:Y:S02]  /*171b0*/  IADD3 R50, P6, R26.reuse, 0x8040, RZ ;  /* 0x000080401a327810 */ /* 0x040fe40007fde0ff */
[----:B------:R-:W-:Y:S01]  /*171c0*/  LOP3.LUT R12, R143, 0x380, RZ, 0xc0, !PT ;  /* 0x000003808f0c7812 */ /* 0x000fe200078ec0ff */
[--C-:B------:R-:W-:Y:S01]  /*171d0*/  IMAD.X R47, RZ, RZ, R27.reuse, P1 ;  /* 0x000000ffff2f7224 */ /* 0x100fe200008e061b */
[----:B------:R-:W-:Y:S01]  /*171e0*/  LOP3.LUT R5, R26, 0x380, RZ, 0xc0, !PT ;  /* 0x000003801a057812 */ /* 0x000fe200078ec0ff */
[----:B------:R-:W-:Y:S01]  /*171f0*/  IMAD.X R51, RZ, RZ, R27, P6 ;  /* 0x000000ffff337224 */ /* 0x000fe200030e061b */
[----:B------:R-:W-:-:S02]  /*17200*/  LOP3.LUT R10, R10, R141, RZ, 0x3c, !PT ;  /* 0x0000008d0a0a7212 */ /* 0x000fc400078e3cff */
[----:B------:R-:W-:Y:S02]  /*17210*/  LOP3.LUT R14, R14, R145, RZ, 0x3c, !PT ;  /* 0x000000910e0e7212 */ /* 0x000fe400078e3cff */
[----:B------:R-:W-:Y:S02]  /*17220*/  LOP3.LUT R141, R34, 0x380, RZ, 0xc0, !PT ;  /* 0x00000380228d7812 */ /* 0x000fe400078ec0ff */
[----:B------:R-:W-:Y:S02]  /*17230*/  LOP3.LUT R145, R42, 0x380, RZ, 0xc0, !PT ;  /* 0x000003802a917812 */ /* 0x000fe400078ec0ff */
[----:B------:R-:W-:Y:S02]  /*17240*/  LOP3.LUT R20, R111, R20, RZ, 0x3c, !PT ;  /* 0x000000146f147212 */ /* 0x000fe400078e3cff */
[----:B------:R-:W-:Y:S02]  /*17250*/  SHF.R.U64 R12, R12, 0x3, RZ ;  /* 0x000000030c0c7819 */ /* 0x000fe400000012ff */
[----:B------:R-:W-:-:S02]  /*17260*/  LOP3.LUT R111, R28, 0x380, RZ, 0xc0, !PT ;  /* 0x000003801c6f7812 */ /* 0x000fc400078ec0ff */
[----:B------:R-:W-:Y:S02]  /*17270*/  LOP3.LUT R139, R50, 0x380, RZ, 0xc0, !PT ;  /* 0x00000380328b7812 */ /* 0x000fe400078ec0ff */
[C---:B------:R-:W-:Y:S02]  /*17280*/  IADD3 R38, P3, R26.reuse, 0x4060, RZ ;  /* 0x000040601a267810 */ /* 0x040fe40007f7e0ff */
[----:B------:R-:W-:Y:S02]  /*17290*/  SHF.R.U64 R5, R5, 0x3, RZ ;  /* 0x0000000305057819 */ /* 0x000fe400000012ff */
[----:B------:R-:W-:Y:S01]  /*172a0*/  SHF.R.U64 R141, R141, 0x3, RZ ;  /* 0x000000038d8d7819 */ /* 0x000fe200000012ff */
[----:B------:R-:W-:Y:S01]  /*172b0*/  IMAD.X R39, RZ, RZ, R27, P3 ;  /* 0x000000ffff277224 */ /* 0x000fe200018e061b */
[----:B------:R-:W-:Y:S02]  /*172c0*/  SHF.R.U64 R145, R145, 0x3, RZ ;  /* 0x0000000391917819 */ /* 0x000fe400000012ff */
[----:B------:R-:W-:-:S02]  /*172d0*/  IADD3 R78, P5, R26, 0x8060, RZ ;  /* 0x000080601a4e7810 */ /* 0x000fc40007fbe0ff */
[----:B------:R-:W-:Y:S02]  /*172e0*/  LOP3.LUT R12, R12, R143, RZ, 0x3c, !PT ;  /* 0x0000008f0c0c7212 */ /* 0x000fe400078e3cff */
[----:B------:R-:W-:Y:S02]  /*172f0*/  SHF.R.U64 R111, R111, 0x3, RZ ;  /* 0x000000036f6f7819 */ /* 0x000fe400000012ff */
[----:B------:R-:W-:Y:S02]  /*17300*/  SHF.R.U64 R139, R139, 0x3, RZ ;  /* 0x000000038b8b7819 */ /* 0x000fe400000012ff */
[----:B------:R-:W-:Y:S01]  /*17310*/  LOP3.LUT R26, R5, R26, RZ, 0x3c, !PT ;  /* 0x0000001a051a7212 */ /* 0x000fe200078e3cff */
[----:B------:R-:W-:Y:S01]  /*17320*/  IMAD.X R5, RZ, RZ, R27, P5 ;  /* 0x000000ffff057224 */ /* 0x000fe200028e061b */
[----:B------:R-:W-:Y:S02]  /*17330*/  LOP3.LUT R143, R38, 0x380, RZ, 0xc0, !PT ;  /* 0x00000380268f7812 */ /* 0x000fe400078ec0ff */
[----:B------:R-:W-:-:S02]  /*17340*/  LOP3.LUT R34, R141, R34, RZ, 0x3c, !PT ;  /* 0x000000228d227212 */ /* 0x000fc400078e3cff */
[----:B------:R-:W-:Y:S02]  /*17350*/  LOP3.LUT R42, R145, R42, RZ, 0x3c, !PT ;  /* 0x0000002a912a7212 */ /* 0x000fe400078e3cff */
[----:B------:R-:W-:Y:S02]  /*17360*/  LOP3.LUT R46, R111, R28, RZ, 0x3c, !PT ;  /* 0x0000001c6f2e7212 */ /* 0x000fe400078e3cff */
[----:B------:R-:W-:Y:S02]  /*17370*/  LOP3.LUT R50, R139, R50, RZ, 0x3c, !PT ;  /* 0x000000328b327212 */ /* 0x000fe400078e3cff */
[----:B------:R-:W-:Y:S02]  /*17380*/  SHF.R.U64 R143, R143, 0x3, RZ ;  /* 0x000000038f8f7819 */ /* 0x000fe400000012ff */
[----:B------:R-:W-:Y:S02]  /*17390*/  MOV R86, R26 ;  /* 0x0000001a00567202 */ /* 0x000fe40000000f00 */
[----:B------:R-:W-:-:S02]  /*173a0*/  MOV R28, R8 ;  /* 0x00000008001c7202 */ /* 0x000fc40000000f00 */
[----:B------:R-:W-:Y:S02]  /*173b0*/  F2FP.BF16.F32.PACK_AB R26, R4, R0 ;  /* 0x00000000041a723e */ /* 0x000fe400000010ff */
[----:B------:R-:W-:Y:S02]  /*173c0*/  F2FP.BF16.F32.PACK_AB R27, R138, R125 ;  /* 0x0000007d8a1b723e */ /* 0x000fe400000010ff */
[----:B------:R-:W-:Y:S02]  /*173d0*/  MOV R9, R34 ;  /* 0x0000002200097202 */ /* 0x000fe40000000f00 */
[----:B------:R-:W-:Y:S01]  /*173e0*/  MOV R8, R42 ;  /* 0x0000002a00087202 */ /* 0x000fe20000000f00 */
[----:B------:R-:W-:Y:S01]  /*173f0*/  STSM.16.M88.4 [R86], R24 ;  /* 0x0000001856007844 */ /* 0x000fe20000000200 */
[----:B------:R-:W-:Y:S02]  /*17400*/  F2FP.BF16.F32.PACK_AB R34, R37, R36 ;  /* 0x000000242522723e */ /* 0x000fe400000010ff */
[----:B------:R-:W-:-:S02]  /*17410*/  F2FP.BF16.F32.PACK_AB R35, R135, R123 ;  /* 0x0000007b8723723e */ /* 0x000fc400000010ff */
[----:B------:R-:W-:Y:S02]  /*17420*/  MOV R11, R10 ;  /* 0x0000000a000b7202 */ /* 0x000fe40000000f00 */
[----:B------:R-:W-:Y:S01]  /*17430*/  MOV R0, R50 ;  /* 0x0000003200007202 */ /* 0x000fe20000000f00 */
[----:B------:R0:W-:Y:S01]  /*17440*/  STSM.16.M88.4 [R28], R32 ;  /* 0x000000201c007844 */ /* 0x0001e20000000200 */
[----:B------:R-:W-:Y:S02]  /*17450*/  F2FP.BF16.F32.PACK_AB R42, R45, R44 ;  /* 0x0000002c2d2a723e */ /* 0x000fe400000010ff */
[----:B------:R-:W-:Y:S02]  /*17460*/  F2FP.BF16.F32.PACK_AB R43, R133, R121 ;  /* 0x00000079852b723e */ /* 0x000fe400000010ff */
[----:B------:R-:W-:Y:S02]  /*17470*/  LOP3.LUT R38, R143, R38, RZ, 0x3c, !PT ;  /* 0x000000268f267212 */ /* 0x000fe400078e3cff */
[----:B------:R-:W-:Y:S01]  /*17480*/  MOV R12, R12 ;  /* 0x0000000c000c7202 */ /* 0x000fe20000000f00 */
[----:B------:R-:W-:Y:S01]  /*17490*/  STSM.16.M88.4 [R11], R40 ;  /* 0x000000280b007844 */ /* 0x000fe20000000200 */
[----:B------:R-:W-:-:S02]  /*174a0*/  F2FP.BF16.F32.PACK_AB R50, R53, R52 ;  /* 0x000000343532723e */ /* 0x000fc400000010ff */
[----:B------:R-:W-:Y:S02]  /*174b0*/  F2FP.BF16.F32.PACK_AB R51, R131, R54 ;  /* 0x000000368333723e */ /* 0x000fe400000010ff */
[----:B------:R-:W-:Y:S02]  /*174c0*/  MOV R14, R14 ;  /* 0x0000000e000e7202 */ /* 0x000fe40000000f00 */
[----:B------:R-:W-:Y:S01]  /*174d0*/  LOP3.LUT R141, R78, 0x380, RZ, 0xc0, !PT ;  /* 0x000003804e8d7812 */ /* 0x000fe200078ec0ff */
[----:B------:R-:W-:Y:S01]  /*174e0*/  STSM.16.M88.4 [R12], R48 ;  /* 0x000000300c007844 */ /* 0x000fe20000000200 */
[----:B------:R-:W-:Y:S01]  /*174f0*/  MOV R20, R20 ;  /* 0x0000001400147202 */ /* 0x000fe20000000f00 */
[----:B0-----:R-:W0:Y:S01]  /*17500*/  LDC R28, c[0x0][0xbe8] ;  /* 0x0002fa00ff1c7b82 */ /* 0x001e220000000800 */
[----:B------:R-:W-:Y:S01]  /*17510*/  MOV R38, R38 ;  /* 0x0000002600267202 */ /* 0x000fe20000000f00 */
[----:B------:R-:W-:Y:S01]  /*17520*/  STSM.16.M88.4 [R14], R56 ;  /* 0x000000380e007844 */ /* 0x000fe20000000200 */
[----:B------:R-:W-:-:S02]  /*17530*/  SHF.R.U64 R141, R141, 0x3, RZ ;  /* 0x000000038d8d7819 */ /* 0x000fc400000012ff */
[----:B------:R-:W-:Y:S01]  /*17540*/  ISETP.NE.U32.AND P0, PT, RZ, UR4, PT ;  /* 0x00000004ff007c0c */ /* 0x000fe2000bf05070 */
[----:B------:R2:W-:Y:S01]  /*17550*/  STSM.16.M88.4 [R20], R64 ;  /* 0x0000004014007844 */ /* 0x0005e20000000200 */
[----:B------:R-:W-:Y:S02]  /*17560*/  LOP3.LUT R4, R141, R78, RZ, 0x3c, !PT ;  /* 0x0000004e8d047212 */ /* 0x000fe400078e3cff */
[----:B------:R-:W-:Y:S01]  /*17570*/  MOV R46, R46 ;  /* 0x0000002e002e7202 */ /* 0x000fe20000000f00 */
[----:B------:R-:W-:Y:S01]  /*17580*/  STSM.16.M88.4 [R9], R72 ;  /* 0x0000004809007844 */ /* 0x000fe20000000200 */
[----:B------:R-:W-:Y:S02]  /*17590*/  MOV R10, R4 ;  /* 0x00000004000a7202 */ /* 0x000fe40000000f00 */
[----:B------:R-:W-:Y:S01]  /*175a0*/  ISETP.NE.AND.EX P0, PT, RZ, UR5, PT, P0 ;  /* 0x00000005ff007c0c */ /* 0x000fe2000bf05300 */
[----:B------:R-:W-:Y:S04]  /*175b0*/  STSM.16.M88.4 [R38], R80 ;  /* 0x0000005026007844 */ /* 0x000fe80000000200 */
[----:B------:R3:W-:Y:S04]  /*175c0*/  STSM.16.M88.4 [R8], R88 ;  /* 0x0000005808007844 */ /* 0x0007e80000000200 */
[----:B------:R4:W-:Y:S01]  /*175d0*/  STSM.16.M88.4 [R46], R96 ;  /* 0x000000602e007844 */ /* 0x0009e20000000200 */
[----:B--2---:R-:W-:-:S03]  /*175e0*/  IMAD.MOV.U32 R20, RZ, RZ, RZ ;  /* 0x000000ffff147224 */ /* 0x004fc600078e00ff */
[----:B------:R4:W-:Y:S04]  /*175f0*/  STSM.16.M88.4 [R0], R104 ;  /* 0x0000006800007844 */ /* 0x0009e80000000200 */
[----:B------:R4:W-:Y:S01]  /*17600*/  STSM.16.M88.4 [R10], R112 ;  /* 0x000000700a007844 */ /* 0x0009e20000000200 */
[----:B------:R-:W-:Y:S01]  /*17610*/  BAR.SYNC.DEFER_BLOCKING 0x1, 0x100 ;  /* 0x0044000000007b1d */ /* 0x000fe20000010000 */
[----:B---3--:R-:W-:-:S04]  /*17620*/  IADD3 R8, P1, R227, UR4, RZ ;  /* 0x00000004e3087c10 */ /* 0x008fc8000ff3e0ff */
[----:B------:R-:W-:Y:S01]  /*17630*/  IADD3.X R9, R228, UR5, RZ, P1, !PT ;  /* 0x00000005e4097c10 */ /* 0x000fe20008ffe4ff */
[----:B------:R-:W-:Y:S02]  /*17640*/  ULDC.64 UR4, c[0x0][0xc08] ;  /* 0x0003020000047ab9 */ /* 0x000fe40000000a00 */
[----:B------:R-:W-:-:S04]  /*17650*/  ISETP.NE.U32.AND P2, PT, RZ, UR4, PT ;  /* 0x00000004ff007c0c */ /* 0x000fc8000bf45070 */
[----:B------:R-:W-:Y:S01]  /*17660*/  ISETP.NE.AND.EX P2, PT, RZ, UR5, PT, P2 ;  /* 0x00000005ff007c0c */ /* 0x000fe2000bf45320 */
[----:B------:R4:W5:-:S12]  /*17670*/  @P0 LDG.E R20, desc[UR56][R8.64] ;  /* 0x0000003808140981 */ /* 0x000958000c1e1900 */
[----:B------:R-:W-:Y:S01]  /*17680*/  @P2 IADD3 R4, P3, R227, UR4, RZ ;  /* 0x00000004e3042c10 */ /* 0x000fe2000ff7e0ff */
[----:B------:R-:W-:Y:S01]  /*17690*/  ULDC UR4, c[0x0][0xa88] ;  /* 0x0002a20000047ab9 */ /* 0x000fe20000000800 */
[----:B0-----:R-:W-:Y:S01]  /*176a0*/  ISETP.NE.AND P1, PT, R28, 0x1, PT ;  /* 0x000000011c00780c */ /* 0x001fe20003f25270 */
[----:B------:R-:W-:Y:S01]  /*176b0*/  IMAD.U32 R65, RZ, RZ, UR4 ;  /* 0x00000004ff417e24 */ /* 0x000fe2000f8e00ff */
[----:B------:R-:W-:-:S05]  /*176c0*/  @P2 IADD3.X R5, R228, UR5, RZ, P3, !PT ;  /* 0x00000005e4052c10 */ /* 0x000fca0009ffe4ff */
[----:B------:R4:W5:Y:S06]  /*176d0*/  @P2 LDG.E R65, desc[UR56][R4.64] ;  /* 0x0000003804412981 */ /* 0x00096c000c1e1900 */
[----:B------:R-:W0:Y:S08]  /*176e0*/  @P1 LDC R11, c[0x0][0xbec] ;  /* 0x0002fb00ff0b1b82 */ /* 0x000e300000000800 */
[----:B------:R-:W2:Y:S01]  /*176f0*/  @P1 LDC R15, c[0x0][0xbf0] ;  /* 0x0002fc00ff0f1b82 */ /* 0x000ea20000000800 */
[----:B----4-:R-:W-:Y:S05]  /*17700*/  @P2 BRA `(.L_x_646) ;  /* 0x0000000000102947 */ /* 0x010fea0003800000 */
[----:B------:R-:W-:Y:S05]  /*17710*/  @!P0 BRA `(.L_x_646) ;  /* 0x00000000000c8947 */ /* 0x000fea0003800000 */
[----:B------:R-:W3:Y:S04]  /*17720*/  LDG.E R0, desc[UR56][R8.64] ;  /* 0x0000003808007981 */ /* 0x000ee8000c1e1900 */
[----:B-----5:R-:W3:Y:S02]  /*17730*/  LDG.E R65, desc[UR56][R8.64+0x4] ;  /* 0x0000043808417981 */ /* 0x020ee4000c1e1900 */
[----:B---3--:R-:W-:-:S07]  /*17740*/  IMAD.IADD R65, R65, 0x1, -R0 ;  /* 0x0000000141417824 */ /* 0x008fce00078e0a00 */
.L_x_646:
[----:B------:R-:W3:Y:S01]  /*17750*/  LDL R0, [R1+0x78] ;  /* 0x0000780001007983 */ /* 0x000ee20000100800 */
[----:B------:R-:W-:Y:S01]  /*17760*/  SHF.R.S32.HI R64, RZ, 0x1f, R226 ;  /* 0x0000001fff407819 */ /* 0x000fe200000114e2 */
[----:B------:R-:W-:Y:S01]  /*17770*/  ULDC.64 UR4, c[0x0][0xb90] ;  /* 0x0002e40000047ab9 */ /* 0x000fe20000000a00 */
[----:B------:R-:W4:Y:S01]  /*17780*/  S2R R34, SR_TID.X ;  /* 0x0000000000227919 */ /* 0x000f220000002100 */
[----:B-----5:R-:W-:Y:S02]  /*17790*/  SHF.R.S32.HI R21, RZ, 0x1f, R20 ;  /* 0x0000001fff157819 */ /* 0x020fe40000011414 */
[----:B------:R-:W-:Y:S01]  /*177a0*/  SEL R229, R229, RZ, !P0 ;  /* 0x000000ffe5e57207 */ /* 0x000fe20004000000 */
[----:B------:R-:W2:Y:S01]  /*177b0*/  LDL.LU R8, [R1+0x44] ;  /* 0x0000440001087983 */ /* 0x000ea20000300800 */
[----:B------:R-:W-:Y:S01]  /*177c0*/  IMAD R65, R65, R28, RZ ;  /* 0x0000001c41417224 */ /* 0x000fe200078e02ff */
[----:B------:R-:W1:Y:S02]  /*177d0*/  @P1 LDC R67, c[0x0][0xbec] ;  /* 0x0002fb00ff431b82 */ /* 0x000e640000000800 */
[----:B------:R-:W3:Y:S01]  /*177e0*/  LDL.LU R66, [R1+0x40] ;  /* 0x0000400001427983 */ /* 0x000ee20000300800 */
[----:B------:R-:W-:-:S03]  /*177f0*/  IMAD R5, R64, UR4, RZ ;  /* 0x0000000440057c24 */ /* 0x000fc6000f8e02ff */
[----:B------:R-:W2:Y:S01]  /*17800*/  LDL R26, [R1+0x70] ;  /* 0x00007000011a7983 */ /* 0x000ea20000100800 */
[C---:B------:R-:W-:Y:S01]  /*17810*/  IMAD R13, R226.reuse, UR5, R5 ;  /* 0x00000005e20d7c24 */ /* 0x040fe2000f8e0205 */
[----:B------:R-:W1:Y:S01]  /*17820*/  @P1 LDC R69, c[0x0][0xbf0] ;  /* 0x0002fc00ff451b82 */ /* 0x000e620000000800 */
[----:B------:R-:W-:Y:S01]  /*17830*/  IMAD.WIDE.U32 R4, R226, UR4, R20 ;  /* 0x00000004e2047c25 */ /* 0x000fe2000f8e0014 */
[----:B------:R-:W-:-:S03]  /*17840*/  ULDC.64 UR4, c[0x0][0xb98] ;  /* 0x0002e60000047ab9 */ /* 0x000fc60000000a00 */
[----:B------:R-:W-:Y:S01]  /*17850*/  IMAD.IADD R5, R5, 0x1, R13 ;  /* 0x0000000105057824 */ /* 0x000fe200078e020d */
[----:B----4-:R-:W-:-:S04]  /*17860*/  IADD3 R34, R34, -0x80, RZ ;  /* 0xffffff8022227810 */ /* 0x010fc80007ffe0ff */
[----:B------:R-:W-:-:S04]  /*17870*/  SHF.R.S32.HI R68, RZ, 0x1f, R34 ;  /* 0x0000001fff447819 */ /* 0x000fc80000011422 */
[----:B------:R-:W-:-:S04]  /*17880*/  LEA.HI R68, R68, R34, RZ, 0x3 ;  /* 0x0000002244447211 */ /* 0x000fc800078f18ff */
[----:B------:R-:W-:Y:S01]  /*17890*/  SHF.R.S32.HI R68, RZ, 0x3, R68 ;  /* 0x00000003ff447819 */ /* 0x000fe20000011444 */
[----:B------:R-:W-:Y:S01]  /*178a0*/  IMAD.WIDE.U32 R4, R229, UR4, R4 ;  /* 0x00000004e5047c25 */ /* 0x000fe2000f8e0004 */
[----:B------:R-:W-:-:S04]  /*178b0*/  SHF.R.S32.HI R27, RZ, 0x1f, R34 ;  /* 0x0000001fff1b7819 */ /* 0x000fc80000011422 */
[----:B------:R-:W-:-:S04]  /*178c0*/  LEA.HI R27, R27, R34, RZ, 0x7 ;  /* 0x000000221b1b7211 */ /* 0x000fc800078f38ff */
[----:B------:R-:W-:-:S05]  /*178d0*/  LOP3.LUT R27, R27, 0xffffff80, RZ, 0xc0, !PT ;  /* 0xffffff801b1b7812 */ /* 0x000fca00078ec0ff */
[----:B------:R-:W-:Y:S02]  /*178e0*/  IMAD.IADD R27, R34, 0x1, -R27 ;  /* 0x00000001221b7824 */ /* 0x000fe400078e0a1b */
[----:B------:R-:W-:Y:S01]  /*178f0*/  VIADD R70, R222, 0x40 ;  /* 0x00000040de467836 */ /* 0x000fe20000000000 */
[----:B------:R-:W-:Y:S01]  /*17900*/  BSSY B1, `(.L_x_647) ;  /* 0x00000b0000017945 */ /* 0x000fe20003800000 */
[----:B------:R-:W-:-:S03]  /*17910*/  SHF.R.S32.HI R72, RZ, 0x1f, R224 ;  /* 0x0000001fff487819 */ /* 0x000fc600000114e0 */
[----:B------:R-:W-:Y:S01]  /*17920*/  SHF.R.S32.HI R71, RZ, 0x1f, R70 ;  /* 0x0000001fff477819 */ /* 0x000fe20000011446 */
[----:B---3--:R-:W-:-:S04]  /*17930*/  IMAD R10, R66, 0x80, R0 ;  /* 0x00000080420a7824 */ /* 0x008fc800078e0200 */
[----:B0-----:R-:W-:-:S04]  /*17940*/  @P1 IMAD.HI.U32 R0, R10, R11, RZ ;  /* 0x0000000b0a001227 */ /* 0x001fc800078e00ff */
[----:B------:R-:W-:Y:S01]  /*17950*/  IMAD.MOV.U32 R9, RZ, RZ, R10 ;  /* 0x000000ffff097224 */ /* 0x000fe200078e000a */
[----:B--2---:R-:W-:Y:S01]  /*17960*/  @P1 SHF.R.U32.HI R9, RZ, R15, R0 ;  /* 0x0000000fff091219 */ /* 0x004fe20000011600 */
[----:B------:R-:W-:Y:S01]  /*17970*/  IMAD R11, R68, 0x40, R222 ;  /* 0x00000040440b7824 */ /* 0x000fe200078e02de */
[----:B------:R-:W-:-:S03]  /*17980*/  SEL R0, R8, RZ, !P0 ;  /* 0x000000ff08007207 */ /* 0x000fc60004000000 */
[----:B------:R-:W-:Y:S02]  /*17990*/  IMAD.MOV R13, RZ, RZ, -R9 ;  /* 0x000000ffff0d7224 */ /* 0x000fe400078e0a09 */
[----:B------:R-:W-:-:S04]  /*179a0*/  IMAD.WIDE R6, R11, 0x2, R6 ;  /* 0x000000020b067825 */ /* 0x000fc800078e0206 */
[----:B------:R-:W-:Y:S02]  /*179b0*/  IMAD R8, R0, UR4, RZ ;  /* 0x0000000400087c24 */ /* 0x000fe4000f8e02ff */
[----:B------:R-:W-:Y:S01]  /*179c0*/  IMAD R11, R28, R13, R10 ;  /* 0x0000000d1c0b7224 */ /* 0x000fe200078e020a */
[----:B------:R-:W-:Y:S01]  /*179d0*/  SHF.R.S32.HI R13, RZ, 0x1f, R9 ;  /* 0x0000001fff0d7819 */ /* 0x000fe20000011409 */
[----:B------:R-:W-:Y:S01]  /*179e0*/  IMAD R10, R229, UR5, R8 ;  /* 0x00000005e50a7c24 */ /* 0x000fe2000f8e0208 */
[----:B------:R-:W-:Y:S01]  /*179f0*/  IADD3 R4, P0, R9, R4, RZ ;  /* 0x0000000409047210 */ /* 0x000fe20007f1e0ff */
[----:B------:R-:W-:Y:S01]  /*17a00*/  ULDC.64 UR4, c[0x0][0xb88] ;  /* 0x0002e20000047ab9 */ /* 0x000fe20000000a00 */
[----:B------:R-:W-:Y:S02]  /*17a10*/  SHF.R.S32.HI R8, RZ, 0x1f, R11 ;  /* 0x0000001fff087819 */ /* 0x000fe4000001140b */
[----:B------:R-:W-:-:S03]  /*17a20*/  IADD3.X R5, R13, R5, R10, P0, !PT ;  /* 0x000000050d057210 */ /* 0x000fc600007fe40a */
[----:B------:R-:W-:Y:S01]  /*17a30*/  IMAD R10, R8, UR4, RZ ;  /* 0x00000004080a7c24 */ /* 0x000fe2000f8e02ff */
[----:B------:R-:W-:Y:S01]  /*17a40*/  IADD3 R9, P2, R6, 0x1000, RZ ;  /* 0x0000100006097810 */ /* 0x000fe20007f5e0ff */
[----:B------:R-:W-:-:S04]  /*17a50*/  IMAD.WIDE.U32 R4, R11, UR4, R4 ;  /* 0x000000040b047c25 */ /* 0x000fc8000f8e0004 */
[----:B------:R-:W-:Y:S01]  /*17a60*/  IMAD R15, R11, UR5, R10 ;  /* 0x000000050b0f7c24 */ /* 0x000fe2000f8e020a */
[----:B------:R-:W-:Y:S01]  /*17a70*/  ULDC.64 UR4, c[0x0][0xb50] ;  /* 0x0002d40000047ab9 */ /* 0x000fe20000000a00 */
[----:B------:R-:W-:Y:S02]  /*17a80*/  LOP3.LUT R8, R9, 0x380, RZ, 0xc0, !PT ;  /* 0x0000038009087812 */ /* 0x000fe400078ec0ff */
[----:B------:R-:W-:Y:S01]  /*17a90*/  IMAD.IADD R5, R5, 0x1, R15 ;  /* 0x0000000105057824 */ /* 0x000fe200078e020f */
[----:B------:R-:W-:Y:S02]  /*17aa0*/  LEA R10, P0, R4, UR4, 0x2 ;  /* 0x00000004040a7c11 */ /* 0x000fe4000f8010ff */
[----:B------:R-:W-:Y:S02]  /*17ab0*/  SHF.R.U64 R8, R8, 0x3, RZ ;  /* 0x0000000308087819 */ /* 0x000fe400000012ff */
[----:B------:R-:W-:Y:S01]  /*17ac0*/  LEA.HI.X R14, R4, UR5, R5, 0x2, P0 ;  /* 0x00000005040e7c11 */ /* 0x000fe200080f1405 */
[----:B------:R-:W-:Y:S01]  /*17ad0*/  SHFL.IDX PT, R54, R10, RZ, 0x1c1f ;  /* 0x001c1fff0a367589 */ /* 0x000fe200000e0000 */
[----:B------:R-:W-:Y:S01]  /*17ae0*/  IADD3 R37, P0, R6, 0x5000, RZ ;  /* 0x0000500006257810 */ /* 0x000fe20007f1e0ff */
[----:B------:R-:W-:Y:S01]  /*17af0*/  IMAD R26, R66, 0x80, R26 ;  /* 0x00000080421a7824 */ /* 0x000fe200078e021a */
[----:B------:R-:W-:Y:S01]  /*17b00*/  LOP3.LUT R8, R8, R9, RZ, 0x3c, !PT ;  /* 0x0000000908087212 */ /* 0x000fe200078e3cff */
[----:B------:R-:W-:Y:S01]  /*17b10*/  IMAD.X R9, RZ, RZ, R7, P2 ;  /* 0x000000ffff097224 */ /* 0x000fe200010e0607 */
[----:B------:R-:W-:Y:S01]  /*17b20*/  LOP3.LUT R36, R37, 0x380, RZ, 0xc0, !PT ;  /* 0x0000038025247812 */ /* 0x000fe200078ec0ff */
[----:B------:R-:W-:Y:S01]  /*17b30*/  SHFL.IDX PT, R58, R10, 0x1, 0x1c1f ;  /* 0x003c1f000a3a7f89 */ /* 0x000fe200000e0000 */
[----:B------:R-:W-:Y:S01]  /*17b40*/  IADD3 R45, P2, R6, 0x7000, RZ ;  /* 0x00007000062d7810 */ /* 0x000fe20007f5e0ff */
[----:B------:R-:W-:Y:S01]  /*17b50*/  ULDC.64 UR4, c[0x0][0xaa0] ;  /* 0x0002a80000047ab9 */ /* 0x000fe20000000a00 */
[----:B------:R-:W-:Y:S01]  /*17b60*/  SHF.R.U64 R36, R36, 0x3, RZ ;  /* 0x0000000324247819 */ /* 0x000fe200000012ff */
[----:B------:R-:W0:Y:S01]  /*17b70*/  SHFL.IDX PT, R55, R14, RZ, 0x1c1f ;  /* 0x001c1fff0e377589 */ /* 0x000e2200000e0000 */
[----:B------:R-:W-:-:S03]  /*17b80*/  LOP3.LUT R44, R45, 0x380, RZ, 0xc0, !PT ;  /* 0x000003802d2c7812 */ /* 0x000fc600078ec0ff */
[----:B------:R-:W2:Y:S01]  /*17b90*/  SHFL.IDX PT, R59, R14, 0x1, 0x1c1f ;  /* 0x003c1f000e3b7f89 */ /* 0x000ea200000e0000 */
[----:B------:R-:W-:Y:S01]  /*17ba0*/  LOP3.LUT R36, R36, R37, RZ, 0x3c, !PT ;  /* 0x0000002524247212 */ /* 0x000fe200078e3cff */
[--C-:B------:R-:W-:Y:S01]  /*17bb0*/  IMAD.X R37, RZ, RZ, R7.reuse, P0 ;  /* 0x000000ffff257224 */ /* 0x100fe200000e0607 */
[----:B------:R-:W-:Y:S01]  /*17bc0*/  SHF.R.U64 R44, R44, 0x3, RZ ;  /* 0x000000032c2c7819 */ /* 0x000fe200000012ff */
[----:B------:R-:W-:Y:S01]  /*17bd0*/  VIADD R4, R26, 0x8 ;  /* 0x000000081a047836 */ /* 0x000fe20000000000 */
[----:B------:R-:W-:Y:S02]  /*17be0*/  LOP3.LUT P0, RZ, R27, 0x3, RZ, 0xc0, !PT ;  /* 0x000000031bff7812 */ /* 0x000fe4000780c0ff */
[----:B------:R-:W-:Y:S01]  /*17bf0*/  LOP3.LUT R44, R44, R45, RZ, 0x3c, !PT ;  /* 0x0000002d2c2c7212 */ /* 0x000fe200078e3cff */
[----:B------:R-:W-:Y:S01]  /*17c00*/  IMAD.X R45, RZ, RZ, R7, P2 ;  /* 0x000000ffff2d7224 */ /* 0x000fe200010e0607 */
[-C--:B------:R-:W-:Y:S02]  /*17c10*/  ISETP.GE.OR P2, PT, R26, R65.reuse, P0 ;  /* 0x000000411a00720c */ /* 0x080fe40000746670 */
[----:B------:R-:W-:-:S02]  /*17c20*/  ISETP.GE.OR P0, PT, R4, R65, P0 ;  /* 0x000000410400720c */ /* 0x000fc40000706670 */
[----:B------:R-:W-:-:S09]  /*17c30*/  IADD3 R13, P6, R6, 0x2000, RZ ;  /* 0x00002000060d7810 */ /* 0x000fd20007fde0ff */
[----:B0-----:R-:W-:Y:S04]  /*17c40*/  @!P2 ST.E desc[UR56][R54.64], R2 ;  /* 0x000000023600a985 */ /* 0x001fe8000c101938 */
[----:B--2---:R0:W-:Y:S01]  /*17c50*/  @!P0 ST.E desc[UR56][R58.64], R3 ;  /* 0x000000033a008985 */ /* 0x0041e2000c101938 */
[C---:B------:R-:W-:Y:S02]  /*17c60*/  IADD3 R25, P5, R6.reuse, 0x3000, RZ ;  /* 0x0000300006197810 */ /* 0x040fe40007fbe0ff */
[C---:B------:R-:W-:Y:S01]  /*17c70*/  IADD3 R33, P4, R6.reuse, 0x4000, RZ ;  /* 0x0000400006217810 */ /* 0x040fe20007f9e0ff */
[----:B------:R-:W5:Y:S01]  /*17c80*/  LD.E.128 R36, desc[UR56][R36.64] ;  /* 0x0000003824247980 */ /* 0x000f62000c101d00 */
[----:B0-----:R-:W-:Y:S01]  /*17c90*/  IMAD R3, R21, UR4, RZ ;  /* 0x0000000415037c24 */ /* 0x001fe2000f8e02ff */
[----:B------:R-:W-:-:S02]  /*17ca0*/  IADD3 R41, P3, R6, 0x6000, RZ ;  /* 0x0000600006297810 */ /* 0x000fc40007f7e0ff */
[----:B------:R-:W5:Y:S01]  /*17cb0*/  LD.E.128 R44, desc[UR56][R44.64] ;  /* 0x000000382c2c7980 */ /* 0x000f62000c101d00 */
[C---:B------:R-:W-:Y:S02]  /*17cc0*/  IMAD R21, R20.reuse, UR5, R3 ;  /* 0x0000000514157c24 */ /* 0x040fe4000f8e0203 */
[----:B------:R-:W-:Y:S01]  /*17cd0*/  IMAD.WIDE.U32 R2, R20, UR4, RZ ;  /* 0x0000000414027c25 */ /* 0x000fe2000f8e00ff */
[----:B------:R-:W-:-:S03]  /*17ce0*/  ULDC.64 UR4, c[0x0][0xae8] ;  /* 0x0002ba0000047ab9 */ /* 0x000fc60000000a00 */
[----:B------:R-:W-:Y:S02]  /*17cf0*/  IMAD R20, R225, 0x20, R68 ;  /* 0x00000020e1147824 */ /* 0x000fe400078e0244 */
[----:B------:R-:W-:Y:S01]  /*17d00*/  IMAD.IADD R3, R3, 0x1, R21 ;  /* 0x0000000103037824 */ /* 0x000fe200078e0215 */
[----:B------:R-:W-:Y:S01]  /*17d10*/  LOP3.LUT R12, R13, 0x380, RZ, 0xc0, !PT ;  /* 0x000003800d0c7812 */ /* 0x000fe200078ec0ff */
[----:B------:R-:W-:Y:S01]  /*17d20*/  IMAD R21, R64, UR4, RZ ;  /* 0x0000000440157c24 */ /* 0x000fe2000f8e02ff */
[----:B------:R-:W-:Y:S01]  /*17d30*/  LOP3.LUT R24, R25, 0x380, RZ, 0xc0, !PT ;  /* 0x0000038019187812 */ /* 0x000fe200078ec0ff */
[----:B------:R-:W-:Y:S01]  /*17d40*/  IMAD R64, R66, 0x80, R20 ;  /* 0x0000008042407824 */ /* 0x000fe200078e0214 */
[----:B------:R-:W-:Y:S02]  /*17d50*/  LOP3.LUT R32, R33, 0x380, RZ, 0xc0, !PT ;  /* 0x0000038021207812 */ /* 0x000fe400078ec0ff */
[----:B------:R-:W-:Y:S01]  /*17d60*/  LOP3.LUT R40, R41, 0x380, RZ, 0xc0, !PT ;  /* 0x0000038029287812 */ /* 0x000fe200078ec0ff */
[----:B------:R-:W-:Y:S01]  /*17d70*/  IMAD R21, R226, UR5, R21 ;  /* 0x00000005e2157c24 */ /* 0x000fe2000f8e0215 */
[----:B------:R-:W-:Y:S01]  /*17d80*/  SHF.R.U64 R12, R12, 0x3, RZ ;  /* 0x000000030c0c7819 */ /* 0x000fe200000012ff */
[----:B------:R-:W-:Y:S01]  /*17d90*/  IMAD.WIDE.U32 R2, R226, UR4, R2 ;  /* 0x00000004e2027c25 */ /* 0x000fe2000f8e0002 */
[----:B------:R-:W-:Y:S01]  /*17da0*/  SHF.R.U64 R24, R24, 0x3, RZ ;  /* 0x0000000318187819 */ /* 0x000fe200000012ff */
[----:B------:R-:W-:Y:S01]  /*17db0*/  ULDC.64 UR4, c[0x0][0xaf0] ;  /* 0x0002bc0000047ab9 */ /* 0x000fe20000000a00 */
[----:B------:R-:W-:Y:S01]  /*17dc0*/  SHF.R.U64 R32, R32, 0x3, RZ ;  /* 0x0000000320207819 */ /* 0x000fe200000012ff */
[----:B-1----:R-:W-:Y:S01]  /*17dd0*/  @P1 IMAD.HI.U32 R20, R64, R67, RZ ;  /* 0x0000004340141227 */ /* 0x002fe200078e00ff */
[----:B------:R-:W-:-:S02]  /*17de0*/  SHF.R.U64 R40, R40, 0x3, RZ ;  /* 0x0000000328287819 */ /* 0x000fc400000012ff */
[----:B------:R-:W-:Y:S01]  /*17df0*/  LOP3.LUT R12, R12, R13, RZ, 0x3c, !PT ;  /* 0x0000000d0c0c7212 */ /* 0x000fe200078e3cff */
[----:B------:R-:W-:Y:S01]  /*17e00*/  IMAD.IADD R3, R3, 0x1, R21 ;  /* 0x0000000103037824 */ /* 0x000fe200078e0215 */
[----:B------:R-:W-:Y:S01]  /*17e10*/  LOP3.LUT R24, R24, R25, RZ, 0x3c, !PT ;  /* 0x0000001918187212 */ /* 0x000fe200078e3cff */
[----:B------:R-:W-:Y:S01]  /*17e20*/  IMAD.MOV.U32 R21, RZ, RZ, R64 ;  /* 0x000000ffff157224 */ /* 0x000fe200078e0040 */
[----:B------:R-:W-:Y:S01]  /*17e30*/  LOP3.LUT R32, R32, R33, RZ, 0x3c, !PT ;  /* 0x0000002120207212 */ /* 0x000fe200078e3cff */
[----:B------:R-:W-:Y:S01]  /*17e40*/  IMAD R0, R0, UR4, RZ ;  /* 0x0000000400007c24 */ /* 0x000fe2000f8e02ff */
[----:B------:R-:W-:Y:S01]  /*17e50*/  LOP3.LUT R40, R40, R41, RZ, 0x3c, !PT ;  /* 0x0000002928287212 */ /* 0x000fe200078e3cff */
[--C-:B------:R-:W-:Y:S01]  /*17e60*/  IMAD.X R13, RZ, RZ, R7.reuse, P6 ;  /* 0x000000ffff0d7224 */ /* 0x100fe200030e0607 */
[----:B------:R-:W-:Y:S01]  /*17e70*/  @P1 SHF.R.U32.HI R21, RZ, R69, R20 ;  /* 0x00000045ff151219 */ /* 0x000fe20000011614 */
[--C-:B------:R-:W-:Y:S01]  /*17e80*/  IMAD.X R25, RZ, RZ, R7.reuse, P5 ;  /* 0x000000ffff197224 */ /* 0x100fe200028e0607 */
[C---:B------:R-:W-:Y:S01]  /*17e90*/  IADD3 R49, P6, R6.reuse, 0x8000, RZ ;  /* 0x0000800006317810 */ /* 0x040fe20007fde0ff */
[--C-:B------:R-:W-:Y:S01]  /*17ea0*/  IMAD.X R33, RZ, RZ, R7.reuse, P4 ;  /* 0x000000ffff217224 */ /* 0x100fe200020e0607 */
[C---:B------:R-:W-:Y:S01]  /*17eb0*/  IADD3 R53, P5, R6.reuse, 0x9000, RZ ;  /* 0x0000900006357810 */ /* 0x040fe20007fbe0ff */
[----:B------:R-:W-:Y:S01]  /*17ec0*/  IMAD.X R41, RZ, RZ, R7, P3 ;  /* 0x000000ffff297224 */ /* 0x000fe200018e0607 */
[C---:B------:R-:W-:Y:S01]  /*17ed0*/  IADD3 R57, P4, R6.reuse, 0xa000, RZ ;  /* 0x0000a00006397810 */ /* 0x040fe20007f9e0ff */
[C---:B------:R-:W-:Y:S01]  /*17ee0*/  IMAD R67, R229.reuse, UR5, R0 ;  /* 0x00000005e5437c24 */ /* 0x040fe2000f8e0200 */
[----:B------:R-:W-:Y:S01]  /*17ef0*/  IADD3 R5, P3, R6, 0xb000, RZ ;  /* 0x0000b00006057810 */ /* 0x000fe20007f7e0ff */
[----:B------:R-:W-:Y:S01]  /*17f00*/  IMAD.WIDE.U32 R2, R229, UR4, R2 ;  /* 0x00000004e5027c25 */ /* 0x000fe2000f8e0002 */
[--C-:B------:R-:W-:Y:S01]  /*17f10*/  SHF.R.S32.HI R0, RZ, 0x1f, R21.reuse ;  /* 0x0000001fff007819 */ /* 0x100fe20000011415 */
[----:B------:R-:W-:Y:S01]  /*17f20*/  ULDC.64 UR4, c[0x0][0xae0] ;  /* 0x0002b80000047ab9 */ /* 0x000fe20000000a00 */
[----:B------:R-:W-:Y:S01]  /*17f30*/  LOP3.LUT R48, R49, 0x380, RZ, 0xc0, !PT ;  /* 0x0000038031307812 */ /* 0x000fe200078ec0ff */
[----:B------:R-:W-:Y:S01]  /*17f40*/  IMAD.MOV R69, RZ, RZ, -R21 ;  /* 0x000000ffff457224 */ /* 0x000fe200078e0a15 */
[----:B------:R-:W-:Y:S01]  /*17f50*/  LOP3.LUT R52, R53, 0x380, RZ, 0xc0, !PT ;  /* 0x0000038035347812 */ /* 0x000fe200078ec0ff */
[----:B------:R-:W5:Y:S01]  /*17f60*/  LD.E.128 R12, desc[UR56][R12.64] ;  /* 0x000000380c0c7980 */ /* 0x000f62000c101d00 */
[----:B------:R-:W-:-:S02]  /*17f70*/  LOP3.LUT R56, R57, 0x380, RZ, 0xc0, !PT ;  /* 0x0000038039387812 */ /* 0x000fc400078ec0ff */
[----:B------:R-:W-:Y:S01]  /*17f80*/  LOP3.LUT R11, R6, 0x380, RZ, 0xc0, !PT ;  /* 0x00000380060b7812 */ /* 0x000fe200078ec0ff */
[----:B------:R-:W5:Y:S01]  /*17f90*/  LD.E.128 R24, desc[UR56][R24.64] ;  /* 0x0000003818187980 */ /* 0x000f62000c101d00 */
[----:B------:R-:W-:Y:S01]  /*17fa0*/  LOP3.LUT R4, R5, 0x380, RZ, 0xc0, !PT ;  /* 0x0000038005047812 */ /* 0x000fe200078ec0ff */
[----:B------:R-:W-:Y:S01]  /*17fb0*/  IMAD.IADD R3, R3, 0x1, R67 ;  /* 0x0000000103037824 */ /* 0x000fe200078e0243 */
[----:B------:R-:W-:Y:S01]  /*17fc0*/  SHF.R.U64 R48, R48, 0x3, RZ ;  /* 0x0000000330307819 */ /* 0x000fe200000012ff */
[----:B------:R-:W-:Y:S01]  /*17fd0*/  IMAD R0, R0, UR4, RZ ;  /* 0x0000000400007c24 */ /* 0x000fe2000f8e02ff */
[----:B------:R-:W-:Y:S01]  /*17fe0*/  SHF.R.U64 R52, R52, 0x3, RZ ;  /* 0x0000000334347819 */ /* 0x000fe200000012ff */
[----:B------:R-:W-:Y:S01]  /*17ff0*/  IMAD R67, R28, R69, R64 ;  /* 0x000000451c437224 */ /* 0x000fe200078e0240 */
[----:B------:R-:W-:Y:S01]  /*18000*/  SHF.R.U64 R56, R56, 0x3, RZ ;  /* 0x0000000338387819 */ /* 0x000fe200000012ff */
[----:B------:R-:W5:Y:S01]  /*18010*/  LD.E.128 R32, desc[UR56][R32.64] ;  /* 0x0000003820207980 */ /* 0x000f62000c101d00 */
[----:B------:R-:W-:-:S02]  /*18020*/  SHF.R.U64 R11, R11, 0x3, RZ ;  /* 0x000000030b0b7819 */ /* 0x000fc400000012ff */
[----:B------:R-:W-:Y:S01]  /*18030*/  SHF.R.U64 R4, R4, 0x3, RZ ;  /* 0x0000000304047819 */ /* 0x000fe200000012ff */
[C---:B------:R-:W-:Y:S01]  /*18040*/  IMAD R69, R21.reuse, UR5, R0 ;  /* 0x0000000515457c24 */ /* 0x040fe2000f8e0200 */
[----:B------:R-:W-:Y:S01]  /*18050*/  LOP3.LUT R48, R48, R49, RZ, 0x3c, !PT ;  /* 0x0000003130307212 */ /* 0x000fe200078e3cff */
[--C-:B------:R-:W-:Y:S01]  /*18060*/  IMAD.X R61, RZ, RZ, R7.reuse, P3 ;  /* 0x000000ffff3d7224 */ /* 0x100fe200018e0607 */
[----:B------:R-:W-:Y:S01]  /*18070*/  LOP3.LUT R52, R52, R53, RZ, 0x3c, !PT ;  /* 0x0000003534347212 */ /* 0x000fe200078e3cff */
[--C-:B------:R-:W-:Y:S01]  /*18080*/  IMAD.X R53, RZ, RZ, R7.reuse, P5 ;  /* 0x000000ffff357224 */ /* 0x100fe200028e0607 */
[----:B------:R-:W-:Y:S01]  /*18090*/  LOP3.LUT R56, R56, R57, RZ, 0x3c, !PT ;  /* 0x0000003938387212 */ /* 0x000fe200078e3cff */
[----:B------:R-:W-:Y:S01]  /*180a0*/  IMAD.X R57, RZ, RZ, R7, P4 ;  /* 0x000000ffff397224 */ /* 0x000fe200020e0607 */
[----:B------:R-:W-:Y:S01]  /*180b0*/  IADD3.X R49, RZ, R7, RZ, P6, !PT ;  /* 0x00000007ff317210 */ /* 0x000fe200037fe4ff */
[----:B------:R-:W-:Y:S01]  /*180c0*/  IMAD.WIDE.U32 R2, R21, UR4, R2 ;  /* 0x0000000415027c25 */ /* 0x000fe2000f8e0002 */
[----:B------:R-:W-:Y:S01]  /*180d0*/  LOP3.LUT R6, R11, R6, RZ, 0x3c, !PT ;  /* 0x000000060b067212 */ /* 0x000fe200078e3cff */
[----:B------:R-:W-:Y:S01]  /*180e0*/  ULDC.64 UR4, c[0x0][0xad8] ;  /* 0x0002b60000047ab9 */ /* 0x000fe20000000a00 */
[----:B------:R-:W-:Y:S01]  /*180f0*/  LOP3.LUT R60, R4, R5, RZ, 0x3c, !PT ;  /* 0x00000005043c7212 */ /* 0x000fe200078e3cff */
[----:B------:R-:W5:Y:S01]  /*18100*/  LD.E.128 R40, desc[UR56][R40.64] ;  /* 0x0000003828287980 */ /* 0x000f62000c101d00 */
[----:B------:R-:W-:Y:S01]  /*18110*/  SHF.R.S32.HI R0, RZ, 0x1f, R67 ;  /* 0x0000001fff007819 */ /* 0x000fe20000011443 */
[----:B------:R-:W-:-:S02]  /*18120*/  IMAD.IADD R3, R3, 0x1, R69 ;  /* 0x0000000103037824 */ /* 0x000fc400078e0245 */
[----:B------:R-:W5:Y:S02]  /*18130*/  LD.E.128 R4, desc[UR56][R6.64] ;  /* 0x0000003806047980 */ /* 0x000f64000c101d00 */
[----:B------:R-:W-:Y:S02]  /*18140*/  IMAD R0, R0, UR4, RZ ;  /* 0x0000000400007c24 */ /* 0x000fe4000f8e02ff */
[----:B------:R-:W5:Y:S01]  /*18150*/  LD.E.128 R8, desc[UR56][R8.64] ;  /* 0x0000003808087980 */ /* 0x000f62000c101d00 */
[----:B------:R-:W-:-:S03]  /*18160*/  IMAD R68, R66, 0x80, R68 ;  /* 0x0000008042447824 */ /* 0x000fc600078e0244 */
[----:B------:R-:W5:Y:S01]  /*18170*/  LD.E.128 R48, desc[UR56][R48.64] ;  /* 0x0000003830307980 */ /* 0x000f62000c101d00 */
[----:B------:R-:W-:-:S03]  /*18180*/  IMAD R21, R67, UR5, R0 ;  /* 0x0000000543157c24 */ /* 0x000fc6000f8e0200 */
[----:B------:R-:W5:Y:S01]  /*18190*/  LD.E.128 R52, desc[UR56][R52.64] ;  /* 0x0000003834347980 */ /* 0x000f62000c101d00 */
[----:B------:R-:W-:Y:S01]  /*181a0*/  IMAD.WIDE.U32 R2, R67, UR4, R2 ;  /* 0x0000000443027c25 */ /* 0x000fe2000f8e0002 */
[----:B------:R-:W-:Y:S02]  /*181b0*/  ULDC.64 UR4, c[0x0][0xa80] ;  /* 0x0002a00000047ab9 */ /* 0x000fe40000000a00 */
[----:B------:R-:W5:Y:S04]  /*181c0*/  LD.E.128 R56, desc[UR56][R56.64] ;  /* 0x0000003838387980 */ /* 0x000f68000c101d00 */
[----:B------:R-:W5:Y:S01]  /*181d0*/  LD.E.128 R60, desc[UR56][R60.64] ;  /* 0x000000383c3c7980 */ /* 0x000f62000c101d00 */
[----:B------:R-:W-:Y:S01]  /*181e0*/  @!PT LDS RZ, [RZ] ;  /* 0x00000000fffff984 */ /* 0x000fe20000000800 */
[----:B------:R-:W-:Y:S01]  /*181f0*/  @!PT LDS RZ, [RZ] ;  /* 0x00000000fffff984 */ /* 0x000fe20000000800 */
[----:B------:R-:W-:Y:S01]  /*18200*/  @!PT LDS RZ, [RZ] ;  /* 0x00000000fffff984 */ /* 0x000fe20000000800 */
[----:B------:R-:W-:Y:S01]  /*18210*/  @!PT LDS RZ, [RZ] ;  /* 0x00000000fffff984 */ /* 0x000fe20000000800 */
[----:B------:R0:W-:Y:S06]  /*18220*/  MEMBAR.ALL.CTA ;  /* 0x0000000000007992 */ /* 0x0001ec0000008000 */
[----:B0-----:R-:W0:Y:S01]  /*18230*/  FENCE.VIEW.ASYNC.S ;  /* 0x00000000000073c6 */ /* 0x001e220000000000 */
[----:B------:R-:W-:Y:S01]  /*18240*/  VIADD R28, R68, 0x40 ;  /* 0x00000040441c7836 */ /* 0x000fe20000000000 */
[----:B------:R-:W-:Y:S01]  /*18250*/  LEA R64, P2, R2, UR4, 0x1 ;  /* 0x0000000402407c11 */ /* 0x000fe2000f8408ff */
[----:B------:R-:W-:-:S03]  /*18260*/  IMAD.IADD R3, R3, 0x1, R21 ;  /* 0x0000000103037824 */ /* 0x000fc600078e0215 */
[-C--:B------:R-:W-:Y:S02]  /*18270*/  ISETP.GE.AND P0, PT, R28, R65.reuse, PT ;  /* 0x000000411c00720c */ /* 0x080fe40003f06270 */
[----:B------:R-:W-:Y:S02]  /*18280*/  LEA.HI.X R28, R2, UR5, R3, 0x1, P2 ;  /* 0x00000005021c7c11 */ /* 0x000fe400090f0c03 */
[----:B------:R-:W-:Y:S02]  /*18290*/  ISETP.GE.AND P2, PT, R68, R65, PT ;  /* 0x000000414400720c */ /* 0x000fe40003f46270 */
[----:B------:R-:W-:Y:S01]  /*182a0*/  IADD3 R0, R18, 0x30820, RZ ;  /* 0x0003082012007810 */ /* 0x000fe20007ffe0ff */
[----:B------:R-:W-:-:S03]  /*182b0*/  VIADD R20, R68, 0x20 ;  /* 0x0000002044147836 */ /* 0x000fc60000000000 */
[----:B------:R-:W-:Y:S01]  /*182c0*/  PRMT R0, RZ, 0x654, R0 ;  /* 0x00000654ff007816 */ /* 0x000fe20000000000 */
[----:B0-----:R0:W1:Y:S01]  /*182d0*/  SHFL.IDX PT, R21, R64, RZ, 0x181f ;  /* 0x00181fff40157589 */ /* 0x00106200000e0000 */
[----:B------:R-:W-:-:S03]  /*182e0*/  ISETP.GE.AND P1, PT, R20, R65, PT ;  /* 0x000000411400720c */ /* 0x000fc60003f26270 */
[----:B------:R0:W2:Y:S01]  /*182f0*/  SHFL.IDX PT, R67, R28, RZ, 0x181f ;  /* 0x00181fff1c437589 */ /* 0x0000a200000e0000 */
[----:B------:R0:W-:Y:S01]  /*18300*/  SYNCS.ARRIVE.TRANS64.RED.A1T0 RZ, [R0+URZ], RZ ;  /* 0x000000ff00ff79a7 */ /* 0x0001e2000810043f */
[----:B------:R-:W-:Y:S01]  /*18310*/  SHF.R.S32.HI R69, RZ, 0x1f, R222 ;  /* 0x0000001fff457819 */ /* 0x000fe200000114de */
[----:B------:R-:W-:Y:S07]  /*18320*/  @P2 BRA `(.L_x_648) ;  /* 0x0000000000342947 */ /* 0x000fee0003800000 */
[----:B------:R-:W-:Y:S02]  /*18330*/  ULDC UR4, c[0x0][0xac8] ;  /* 0x0002b20000047ab9 */ /* 0x000fe40000000800 */
[----:B------:R-:W-:Y:S02]  /*18340*/  ISETP.GE.AND P4, PT, R222, UR4, PT ;  /* 0x00000004de007c0c */ /* 0x000fe4000bf86270 */
[----:B------:R-:W-:Y:S02]  /*18350*/  ISETP.GE.AND P3, PT, R70, UR4, PT ;  /* 0x0000000446007c0c */ /* 0x000fe4000bf66270 */
[----:B------:R-:W-:-:S09]  /*18360*/  ISETP.GE.AND P2, PT, R224, UR4, PT ;  /* 0x00000004e0007c0c */ /* 0x000fd2000bf46270 */
[-C--:B-1----:R-:W-:Y:S02]  /*18370*/  @!P4 LEA R2, P6, R222, R21.reuse, 0x1 ;  /* 0x00000015de02c211 */ /* 0x082fe400078c08ff */
[----:B------:R-:W-:Y:S02]  /*18380*/  @!P3 LEA R20, P5, R70, R21, 0x1 ;  /* 0x000000154614b211 */ /* 0x000fe400078a08ff */
[----:B--2---:R-:W-:Y:S02]  /*18390*/  @!P4 LEA.HI.X R3, R222, R67, R69, 0x1, P6 ;  /* 0x00000043de03c211 */ /* 0x004fe400030f0c45 */
[----:B------:R-:W-:Y:S02]  /*183a0*/  @!P2 LEA R66, P6, R224, R21, 0x1 ;  /* 0x00000015e042a211 */ /* 0x000fe400078c08ff */
[-C--:B------:R-:W-:Y:S01]  /*183b0*/  @!P3 LEA.HI.X R21, R70, R67.reuse, R71, 0x1, P5 ;  /* 0x000000434615b211 */ /* 0x080fe200028f0c47 */
[----:B-----5:R3:W-:Y:S01]  /*183c0*/  @!P4 ST.E.128 desc[UR56][R2.64], R4 ;  /* 0x000000040200c985 */ /* 0x0207e2000c101d38 */
[----:B------:R-:W-:-:S03]  /*183d0*/  @!P2 LEA.HI.X R67, R224, R67, R72, 0x1, P6 ;  /* 0x00000043e043a211 */ /* 0x000fc600030f0c48 */
[----:B------:R3:W-:Y:S04]  /*183e0*/  @!P3 ST.E.128 desc[UR56][R20.64], R32 ;  /* 0x000000201400b985 */ /* 0x0007e8000c101d38 */
[----:B------:R3:W-:Y:S02]  /*183f0*/  @!P2 ST.E.128 desc[UR56][R66.64], R48 ;  /* 0x000000304200a985 */ /* 0x0007e4000c101d38 */
.L_x_648:
[----:B------:R-:W-:Y:S05]  /*18400*/  BSYNC B1 ;  /* 0x0000000000017941 */ /* 0x000fea0003800000 */
.L_x_647:
[----:B---3-5:R3:W4:Y:S01]  /*18410*/  SHFL.IDX PT, R7, R28, 0x1, 0x181f ;  /* 0x00381f001c077f89 */ /* 0x02872200000e0000 */
[----:B------:R-:W-:Y:S03]  /*18420*/  BSSY B1, `(.L_x_649) ;  /* 0x0000010000017945 */ /* 0x000fe60003800000 */
[----:B------:R3:W0:Y:S01]  /*18430*/  SHFL.IDX PT, R3, R64, 0x1, 0x181f ;  /* 0x00381f0040037f89 */ /* 0x00062200000e0000 */
[----:B------:R-:W-:Y:S05]  /*18440*/  @P1 BRA `(.L_x_650) ;  /* 0x0000000000341947 */ /* 0x000fea0003800000 */
[----:B------:R-:W-:Y:S02]  /*18450*/  ULDC UR4, c[0x0][0xac8] ;  /* 0x0002b20000047ab9 */ /* 0x000fe40000000800 */
[----:B------:R-:W-:Y:S02]  /*18460*/  ISETP.GE.AND P4, PT, R222, UR4, PT ;  /* 0x00000004de007c0c */ /* 0x000fe4000bf86270 */
[----:B------:R-:W-:Y:S02]  /*18470*/  ISETP.GE.AND P5, PT, R70, UR4, PT ;  /* 0x0000000446007c0c */ /* 0x000fe4000bfa6270 */
[----:B------:R-:W-:-:S09]  /*18480*/  ISETP.GE.AND P6, PT, R224, UR4, PT ;  /* 0x00000004e0007c0c */ /* 0x000fd2000bfc6270 */
[-C--:B0-----:R-:W-:Y:S02]  /*18490*/  @!P4 LEA R2, P1, R222, R3.reuse, 0x1 ;  /* 0x00000003de02c211 */ /* 0x081fe400078208ff */
[-C--:B------:R-:W-:Y:S02]  /*184a0*/  @!P5 LEA R4, P2, R70, R3.reuse, 0x1 ;  /* 0x000000034604d211 */ /* 0x080fe400078408ff */
[----:B------:R-:W-:Y:S02]  /*184b0*/  @!P6 LEA R6, P3, R224, R3, 0x1 ;  /* 0x00000003e006e211 */ /* 0x000fe400078608ff */
[-C--:B----4-:R-:W-:Y:S02]  /*184c0*/  @!P4 LEA.HI.X R3, R222, R7.reuse, R69, 0x1, P1 ;  /* 0x00000007de03c211 */ /* 0x090fe400008f0c45 */
[-C--:B------:R-:W-:Y:S02]  /*184d0*/  @!P5 LEA.HI.X R5, R70, R7.reuse, R71, 0x1, P2 ;  /* 0x000000074605d211 */ /* 0x080fe400010f0c47 */
[----:B------:R-:W-:Y:S01]  /*184e0*/  @!P6 LEA.HI.X R7, R224, R7, R72, 0x1, P3 ;  /* 0x00000007e007e211 */ /* 0x000fe200018f0c48 */
[----:B------:R0:W-:Y:S04]  /*184f0*/  @!P4 ST.E.128 desc[UR56][R2.64], R8 ;  /* 0x000000080200c985 */ /* 0x0001e8000c101d38 */
[----:B------:R0:W-:Y:S04]  /*18500*/  @!P5 ST.E.128 desc[UR56][R4.64], R36 ;  /* 0x000000240400d985 */ /* 0x0001e8000c101d38 */
[----:B------:R0:W-:Y:S02]  /*18510*/  @!P6 ST.E.128 desc[UR56][R6.64], R52 ;  /* 0x000000340600e985 */ /* 0x0001e4000c101d38 */
.L_x_650:
[----:B------:R-:W-:Y:S05]  /*18520*/  BSYNC B1 ;  /* 0x0000000000017941 */ /* 0x000fea0003800000 */
.L_x_649:
[----:B0---4-:R0:W4:Y:S01]  /*18530*/  SHFL.IDX PT, R7, R28, 0x2, 0x181f ;  /* 0x00581f001c077f89 */ /* 0x01112200000e0000 */
        /* <DEDUP_REMOVED lines=16> */
.L_x_652:
[----:B------:R-:W-:Y:S05]  /*18640*/  BSYNC B1 ;  /* 0x0000000000017941 */ /* 0x000fea0003800000 */
.L_x_651:
[----:B------:R-:W-:Y:S01]  /*18650*/  VIADD R0, R68, 0x60 ;  /* 0x0000006044007836 */ /* 0x000fe20000000000 */
[----:B0---4-:R4:W0:Y:S04]  /*18660*/  SHFL.IDX PT, R7, R28, 0x3, 0x181f ;  /* 0x00781f001c077f89 */ /* 0x01182800000e0000 */
[----:B------:R-:W-:Y:S01]  /*18670*/  ISETP.GE.AND P0, PT, R0, R65, PT ;  /* 0x000000410000720c */ /* 0x000fe20003f06270 */
[----:B------:R4:W0:-:S12]  /*18680*/  SHFL.IDX PT, R9, R64, 0x3, 0x181f ;  /* 0x00781f0040097f89 */ /* 0x00081800000e0000 */
[----:B----4-:R-:W-:Y:S05]  /*18690*/  @P0 BRA `(.L_x_653) ;  /* 0x0000000c00580947 */ /* 0x010fea0003800000 */
[----:B------:R-:W-:Y:S02]  /*186a0*/  ULDC UR4, c[0x0][0xac8] ;  /* 0x0002b20000047ab9 */ /* 0x000fe40000000800 */
[----:B------:R-:W-:Y:S02]  /*186b0*/  ISETP.GE.AND P2, PT, R222, UR4, PT ;  /* 0x00000004de007c0c */ /* 0x000fe4000bf46270 */
[----:B------:R-:W-:-:S11]  /*186c0*/  ISETP.GE.AND P3, PT, R70, UR4, PT ;  /* 0x0000000446007c0c */ /* 0x000fd6000bf66270 */
[-C--:B0-----:R-:W-:Y:S02]  /*186d0*/  @!P2 LEA R2, P0, R222, R9.reuse, 0x1 ;  /* 0x00000009de02a211 */ /* 0x081fe400078008ff */
[----:B------:R-:W-:Y:S02]  /*186e0*/  @!P3 LEA R4, P1, R70, R9, 0x1 ;  /* 0x000000094604b211 */ /* 0x000fe400078208ff */
[-C--:B------:R-:W-:Y:S02]  /*186f0*/  @!P2 LEA.HI.X R3, R222, R7.reuse, R69, 0x1, P0 ;  /* 0x00000007de03a211 */ /* 0x080fe400000f0c45 */
[----:B------:R-:W-:Y:S02]  /*18700*/  @!P3 LEA.HI.X R5, R70, R7, R71, 0x1, P1 ;  /* 0x000000074605b211 */ /* 0x000fe400008f0c47 */
[----:B------:R-:W-:Y:S01]  /*18710*/  ISETP.GE.AND P0, PT, R224, UR4, PT ;  /* 0x00000004e0007c0c */ /* 0x000fe2000bf06270 */
[----:B------:R4:W-:Y:S04]  /*18720*/  @!P2 ST.E.128 desc[UR56][R2.64], R24 ;  /* 0x000000180200a985 */ /* 0x0009e8000c101d38 */
[----:B------:R4:W-:Y:S08]  /*18730*/  @!P3 ST.E.128 desc[UR56][R4.64], R44 ;  /* 0x0000002c0400b985 */ /* 0x0009f0000c101d38 */
[----:B------:R-:W-:Y:S05]  /*18740*/  @P0 BRA `(.L_x_653) ;  /* 0x0000000c002c0947 */ /* 0x000fea0003800000 */
[----:B----4-:R-:W-:-:S04]  /*18750*/  LEA R2, P0, R224, R9, 0x1 ;  /* 0x00000009e0027211 */ /* 0x010fc800078008ff */
[----:B------:R-:W-:-:S05]  /*18760*/  LEA.HI.X R3, R224, R7, R72, 0x1, P0 ;  /* 0x00000007e0037211 */ /* 0x000fca00000f0c48 */
[----:B------:R0:W-:Y:S01]  /*18770*/  ST.E.128 desc[UR56][R2.64], R60 ;  /* 0x0000003c02007985 */ /* 0x0001e2000c101d38 */
[----:B------:R-:W-:Y:S05]  /*18780*/  BRA `(.L_x_653) ;  /* 0x0000000c001c7947 */ /* 0x000fea0003800000 */
.L_x_645:
[----:B------:R-:W-:Y:S01]  /*18790*/  ULDC.64 UR4, c[0x0][0xc00] ;  /* 0x0003000000047ab9 */ /* 0x000fe20000000a00 */
[----:B------:R-:W-:Y:S01]  /*187a0*/  IMAD.MOV.U32 R6, RZ, RZ, RZ ;  /* 0x000000ffff067224 */ /* 0x000fe200078e00ff */
[----:B------:R-:W-:Y:S01]  /*187b0*/  ISETP.NE.U32.AND P0, PT, RZ, UR4, PT ;  /* 0x00000004ff007c0c */ /* 0x000fe2000bf05070 */
[----:B------:R-:W3:Y:S01]  /*187c0*/  LDC R21, c[0x0][0xbe8] ;  /* 0x0002fa00ff157b82 */ /* 0x000ee20000000800 */
[----:B------:R-:W-:Y:S02]  /*187d0*/  IADD3 R2, P1, R227, UR4, RZ ;  /* 0x00000004e3027c10 */ /* 0x000fe4000ff3e0ff */
[----:B------:R-:W-:Y:S02]  /*187e0*/  ISETP.NE.AND.EX P0, PT, RZ, UR5, PT, P0 ;  /* 0x00000005ff007c0c */ /* 0x000fe4000bf05300 */
[----:B------:R-:W-:Y:S01]  /*187f0*/  IADD3.X R3, R228, UR5, RZ, P1, !PT ;  /* 0x00000005e4037c10 */ /* 0x000fe20008ffe4ff */
[----:B------:R-:W-:Y:S02]  /*18800*/  ULDC.64 UR4, c[0x0][0xc08] ;  /* 0x0003020000047ab9 */ /* 0x000fe40000000a00 */
[----:B------:R-:W-:-:S04]  /*18810*/  ISETP.NE.U32.AND P1, PT, RZ, UR4, PT ;  /* 0x00000004ff007c0c */ /* 0x000fc8000bf25070 */
[----:B------:R-:W-:-:S04]  /*18820*/  ISETP.NE.AND.EX P1, PT, RZ, UR5, PT, P1 ;  /* 0x00000005ff007c0c */ /* 0x000fc8000bf25310 */
[----:B------:R4:W5:Y:S09]  /*18830*/  @P0 LDG.E R6, desc[UR56][R2.64] ;  /* 0x0000003802060981 */ /* 0x000972000c1e1900 */
[----:B------:R-:W-:Y:S01]  /*18840*/  @P1 IADD3 R4, P2, R227, UR4, RZ ;  /* 0x00000004e3041c10 */ /* 0x000fe2000ff5e0ff */
[----:B------:R-:W-:-:S02]  /*18850*/  ULDC UR4, c[0x0][0xa88] ;  /* 0x0002a20000047ab9 */ /* 0x000fc40000000800 */
[----:B------:R-:W-:Y:S01]  /*18860*/  IMAD.U32 R0, RZ, RZ, UR4 ;  /* 0x00000004ff007e24 */ /* 0x000fe2000f8e00ff */
[----:B0-----:R-:W-:-:S05]  /*18870*/  @P1 IADD3.X R5, R228, UR5, RZ, P2, !PT ;  /* 0x00000005e4051c10 */ /* 0x001fca00097fe4ff */
[----:B------:R4:W5:Y:S01]  /*18880*/  @P1 LDG.E R0, desc[UR56][R4.64] ;  /* 0x0000003804001981 */ /* 0x000962000c1e1900 */
[----:B---3--:R-:W-:Y:S01]  /*18890*/  ISETP.NE.AND P2, PT, R21, 0x1, PT ;  /* 0x000000011500780c */ /* 0x008fe20003f45270 */
[----:B------:R-:W0:-:S12]  /*188a0*/  S2R R24, SR_TID.X ;  /* 0x0000000000187919 */ /* 0x000e180000002100 */
[----:B------:R-:W3:Y:S08]  /*188b0*/  @P2 LDC R14, c[0x0][0xbec] ;  /* 0x0002fb00ff0e2b82 */ /* 0x000ef00000000800 */
[----:B------:R-:W1:Y:S01]  /*188c0*/  @P2 LDC R25, c[0x0][0xbf0] ;  /* 0x0002fc00ff192b82 */ /* 0x000e620000000800 */
[----:B0-----:R-:W-:-:S05]  /*188d0*/  VIADD R24, R24, 0xffffff80 ;  /* 0xffffff8018187836 */ /* 0x001fca0000000000 */
[----:B------:R-:W-:Y:S01]  /*188e0*/  ISETP.GE.AND P3, PT, R24, 0x80, PT ;  /* 0x000000801800780c */ /* 0x000fe20003f66270 */
[----:B----4-:R-:W-:-:S12]  /*188f0*/  @P1 BRA `(.L_x_654) ;  /* 0x0000000000101947 */ /* 0x010fd80003800000 */
[----:B------:R-:W-:Y:S05]  /*18900*/  @!P0 BRA `(.L_x_654) ;  /* 0x00000000000c8947 */ /* 0x000fea0003800000 */
[----:B------:R-:W4:Y:S04]  /*18910*/  LDG.E R5, desc[UR56][R2.64] ;  /* 0x0000003802057981 */ /* 0x000f28000c1e1900 */
[----:B-----5:R-:W4:Y:S02]  /*18920*/  LDG.E R0, desc[UR56][R2.64+0x4] ;  /* 0x0000043802007981 */ /* 0x020f24000c1e1900 */
[----:B----4-:R-:W-:-:S07]  /*18930*/  IMAD.IADD R0, R0, 0x1, -R5 ;  /* 0x0000000100007824 */ /* 0x010fce00078e0a05 */
.L_x_654:
[----:B------:R-:W4:Y:S04]  /*18940*/  LDL.LU R2, [R1+0x44] ;  /* 0x0000440001027983 */ /* 0x000f280000300800 */
[----:B------:R0:W5:Y:S01]  /*18950*/  LDL R20, [R1+0x40] ;  /* 0x0000400001147983 */ /* 0x0001620000100800 */
[----:B------:R-:W-:Y:S01]  /*18960*/  BSSY B1, `(.L_x_655) ;  /* 0x000002e000017945 */ /* 0x000fe20003800000 */
[----:B------:R-:W-:Y:S02]  /*18970*/  SHF.R.S32.HI R10, RZ, 0x1f, R226 ;  /* 0x0000001fff0a7819 */ /* 0x000fe400000114e2 */
[----:B------:R-:W-:Y:S02]  /*18980*/  SEL R229, R229, RZ, !P0 ;  /* 0x000000ffe5e57207 */ /* 0x000fe40004000000 */
[----:B-----5:R-:W-:-:S02]  /*18990*/  SHF.R.S32.HI R11, RZ, 0x1f, R6 ;  /* 0x0000001fff0b7819 */ /* 0x020fc40000011406 */
[----:B----4-:R-:W-:Y:S01]  /*189a0*/  SEL R12, R2, RZ, !P0 ;  /* 0x000000ff020c7207 */ /* 0x010fe20004000000 */
[----:B0-----:R-:W-:Y:S06]  /*189b0*/  @P3 BRA `(.L_x_656) ;  /* 0x0000000000a03947 */ /* 0x001fec0003800000 */
[----:B------:R-:W0:Y:S01]  /*189c0*/  S2R R2, SR_TID.X ;  /* 0x0000000000027919 */ /* 0x000e220000002100 */
[----:B------:R-:W4:Y:S02]  /*189d0*/  LDC R9, c[0x0][0xbe8] ;  /* 0x0002fa00ff097b82 */ /* 0x000f240000000800 */
[----:B----4-:R-:W-:Y:S02]  /*189e0*/  IMAD R3, R0, R9, RZ ;  /* 0x0000000900037224 */ /* 0x010fe400078e02ff */
[----:B0-----:R-:W-:-:S04]  /*189f0*/  IMAD R2, R20, 0x80, R2 ;  /* 0x0000008014027824 */ /* 0x001fc800078e0202 */
[----:B------:R-:W-:-:S05]  /*18a00*/  VIADD R8, R2, 0xffffff80 ;  /* 0xffffff8002087836 */ /* 0x000fca0000000000 */
[----:B------:R-:W-:-:S13]  /*18a10*/  ISETP.GE.AND P0, PT, R8, R3, PT ;  /* 0x000000030800720c */ /* 0x000fda0003f06270 */
[----:B------:R-:W-:Y:S05]  /*18a20*/  @P0 BRA `(.L_x_656) ;  /* 0x0000000000840947 */ /* 0x000fea0003800000 */
[----:B------:R-:W-:Y:S01]  /*18a30*/  ISETP.NE.AND P0, PT, R9, 0x1, PT ;  /* 0x000000010900780c */ /* 0x000fe20003f05270 */
[----:B------:R-:W-:Y:S01]  /*18a40*/  ULDC.64 UR4, c[0x0][0xb90] ;  /* 0x0002e40000047ab9 */ /* 0x000fe20000000a00 */
[----:B------:R-:W-:Y:S02]  /*18a50*/  IMAD.MOV.U32 R2, RZ, RZ, R6 ;  /* 0x000000ffff027224 */ /* 0x000fe400078e0006 */
[----:B------:R-:W-:Y:S02]  /*18a60*/  IMAD R7, R10, UR4, RZ ;  /* 0x000000040a077c24 */ /* 0x000fe4000f8e02ff */
[----:B------:R-:W-:Y:S02]  /*18a70*/  IMAD.MOV.U32 R3, RZ, RZ, R11 ;  /* 0x000000ffff037224 */ /* 0x000fe400078e000b */
[----:B------:R-:W-:Y:S02]  /*18a80*/  IMAD.MOV.U32 R5, RZ, RZ, R8 ;  /* 0x000000ffff057224 */ /* 0x000fe400078e0008 */
[----:B------:R-:W-:-:S03]  /*18a90*/  IMAD.WIDE.U32 R2, R226, UR4, R2 ;  /* 0x00000004e2027c25 */ /* 0x000fc6000f8e0002 */
[----:B------:R-:W0:Y:S01]  /*18aa0*/  @P0 LDC R13, c[0x0][0xbec] ;  /* 0x0002fb00ff0d0b82 */ /* 0x000e220000000800 */
[----:B------:R-:W-:Y:S01]  /*18ab0*/  IMAD R7, R226, UR5, R7 ;  /* 0x00000005e2077c24 */ /* 0x000fe2000f8e0207 */
[----:B------:R-:W-:-:S03]  /*18ac0*/  ULDC.64 UR4, c[0x0][0xb98] ;  /* 0x0002e60000047ab9 */ /* 0x000fc60000000a00 */
[----:B------:R-:W-:-:S03]  /*18ad0*/  IMAD.IADD R3, R3, 0x1, R7 ;  /* 0x0000000103037824 */ /* 0x000fc600078e0207 */
[----:B------:R-:W4:Y:S01]  /*18ae0*/  @P0 LDC R15, c[0x0][0xbf0] ;  /* 0x0002fc00ff0f0b82 */ /* 0x000f220000000800 */
[----:B------:R-:W-:-:S04]  /*18af0*/  IMAD.WIDE.U32 R2, R229, UR4, R2 ;  /* 0x00000004e5027c25 */ /* 0x000fc8000f8e0002 */
[----:B0-----:R-:W-:-:S05]  /*18b00*/  @P0 IMAD.HI.U32 R4, R8, R13, RZ ;  /* 0x0000000d08040227 */ /* 0x001fca00078e00ff */
[----:B----4-:R-:W-:Y:S01]  /*18b10*/  @P0 SHF.R.U32.HI R5, RZ, R15, R4 ;  /* 0x0000000fff050219 */ /* 0x010fe20000011604 */
[----:B------:R-:W-:-:S03]  /*18b20*/  IMAD R4, R12, UR4, RZ ;  /* 0x000000040c047c24 */ /* 0x000fc6000f8e02ff */
[----:B------:R-:W-:Y:S01]  /*18b30*/  IADD3 R2, P0, R5, R2, RZ ;  /* 0x0000000205027210 */ /* 0x000fe20007f1e0ff */
[----:B------:R-:W-:-:S04]  /*18b40*/  IMAD.MOV R7, RZ, RZ, -R5 ;  /* 0x000000ffff077224 */ /* 0x000fc800078e0a05 */
[----:B------:R-:W-:Y:S01]  /*18b50*/  IMAD R7, R9, R7, R8 ;  /* 0x0000000709077224 */ /* 0x000fe200078e0208 */
[----:B------:R-:W-:Y:S01]  /*18b60*/  SHF.R.S32.HI R9, RZ, 0x1f, R5 ;  /* 0x0000001fff097819 */ /* 0x000fe20000011405 */
[----:B------:R-:W-:Y:S01]  /*18b70*/  IMAD R8, R229, UR5, R4 ;  /* 0x00000005e5087c24 */ /* 0x000fe2000f8e0204 */
[----:B------:R-:W-:Y:S02]  /*18b80*/  ULDC.64 UR4, c[0x0][0xb88] ;  /* 0x0002e20000047ab9 */ /* 0x000fe40000000a00 */
[----:B------:R-:W-:Y:S02]  /*18b90*/  SHF.R.S32.HI R4, RZ, 0x1f, R7 ;  /* 0x0000001fff047819 */ /* 0x000fe40000011407 */
[----:B------:R-:W-:-:S03]  /*18ba0*/  IADD3.X R3, R9, R3, R8, P0, !PT ;  /* 0x0000000309037210 */ /* 0x000fc600007fe408 */
[----:B------:R-:W-:Y:S02]  /*18bb0*/  IMAD R4, R4, UR4, RZ ;  /* 0x0000000404047c24 */ /* 0x000fe4000f8e02ff */
[----:B------:R-:W-:-:S04]  /*18bc0*/  IMAD.WIDE.U32 R2, R7, UR4, R2 ;  /* 0x0000000407027c25 */ /* 0x000fc8000f8e0002 */
[----:B------:R-:W-:Y:S01]  /*18bd0*/  IMAD R5, R7, UR5, R4 ;  /* 0x0000000507057c24 */ /* 0x000fe2000f8e0204 */
[----:B------:R-:W-:Y:S02]  /*18be0*/  ULDC.64 UR4, c[0x0][0xb50] ;  /* 0x0002d40000047ab9 */ /* 0x000fe40000000a00 */
[----:B------:R-:W-:Y:S01]  /*18bf0*/  LEA R4, P0, R2, UR4, 0x2 ;  /* 0x0000000402047c11 */ /* 0x000fe2000f8010ff */
[----:B------:R-:W-:-:S05]  /*18c00*/  IMAD.IADD R3, R3, 0x1, R5 ;  /* 0x0000000103037824 */ /* 0x000fca00078e0205 */
[----:B------:R-:W-:Y:S01]  /*18c10*/  LEA.HI.X R5, R2, UR5, R3, 0x2, P0 ;  /* 0x0000000502057c11 */ /* 0x000fe200080f1403 */
[----:B------:R-:W-:-:S05]  /*18c20*/  IMAD.MOV.U32 R3, RZ, RZ, -0x800000 ;  /* 0xff800000ff037424 */ /* 0x000fca00078e00ff */
[----:B------:R0:W-:Y:S02]  /*18c30*/  STG.E desc[UR56][R4.64], R3 ;  /* 0x0000000304007986 */ /* 0x0001e4000c101938 */
.L_x_656:
[----:B------:R-:W-:Y:S05]  /*18c40*/  BSYNC B1 ;  /* 0x0000000000017941 */ /* 0x000fea0003800000 */
.L_x_655:
[----:B------:R-:W-:Y:S01]  /*18c50*/  SHF.R.S32.HI R8, RZ, 0x1f, R24 ;  /* 0x0000001fff087819 */ /* 0x000fe20000011418 */
[----:B------:R-:W-:Y:S01]  /*18c60*/  ULDC.64 UR4, c[0x0][0xaa0] ;  /* 0x0002a80000047ab9 */ /* 0x000fe20000000a00 */
[----:B------:R-:W-:Y:S01]  /*18c70*/  BSSY B1, `(.L_x_657) ;  /* 0x0000042000017945 */ /* 0x000fe20003800000 */
[----:B0-----:R-:W-:Y:S01]  /*18c80*/  IMAD R3, R11, UR4, RZ ;  /* 0x000000040b037c24 */ /* 0x001fe2000f8e02ff */
[----:B------:R-:W-:Y:S02]  /*18c90*/  LEA.HI R8, R8, R24, RZ, 0x3 ;  /* 0x0000001808087211 */ /* 0x000fe400078f18ff */
[----:B------:R-:W-:Y:S01]  /*18ca0*/  SHF.R.S32.HI R11, RZ, 0x1f, R224 ;  /* 0x0000001fff0b7819 */ /* 0x000fe200000114e0 */
[C---:B------:R-:W-:Y:S01]  /*18cb0*/  IMAD R5, R6.reuse, UR5, R3 ;  /* 0x0000000506057c24 */ /* 0x040fe2000f8e0203 */
[----:B------:R-:W-:Y:S01]  /*18cc0*/  SHF.R.S32.HI R8, RZ, 0x3, R8 ;  /* 0x00000003ff087819 */ /* 0x000fe20000011408 */
[----:B------:R-:W-:Y:S01]  /*18cd0*/  IMAD.WIDE.U32 R2, R6, UR4, RZ ;  /* 0x0000000406027c25 */ /* 0x000fe2000f8e00ff */
[----:B------:R-:W-:-:S02]  /*18ce0*/  ULDC.64 UR4, c[0x0][0xae8] ;  /* 0x0002ba0000047ab9 */ /* 0x000fc40000000a00 */
[----:B------:R-:W-:Y:S01]  /*18cf0*/  LEA R4, R225, R8, 0x5 ;  /* 0x00000008e1047211 */ /* 0x000fe200078e28ff */
[----:B------:R-:W-:Y:S02]  /*18d00*/  IMAD.IADD R3, R3, 0x1, R5 ;  /* 0x0000000103037824 */ /* 0x000fe400078e0205 */
[----:B------:R-:W-:Y:S02]  /*18d10*/  IMAD R7, R10, UR4, RZ ;  /* 0x000000040a077c24 */ /* 0x000fe4000f8e02ff */
[----:B------:R-:W-:Y:S02]  /*18d20*/  IMAD R9, R20, 0x80, R4 ;  /* 0x0000008014097824 */ /* 0x000fe400078e0204 */
[----:B------:R-:W-:Y:S02]  /*18d30*/  IMAD R7, R226, UR5, R7 ;  /* 0x00000005e2077c24 */ /* 0x000fe4000f8e0207 */
[----:B---3--:R-:W-:-:S04]  /*18d40*/  @P2 IMAD.HI.U32 R4, R9, R14, RZ ;  /* 0x0000000e09042227 */ /* 0x008fc800078e00ff */
[----:B------:R-:W-:Y:S01]  /*18d50*/  IMAD.WIDE.U32 R2, R226, UR4, R2 ;  /* 0x00000004e2027c25 */ /* 0x000fe2000f8e0002 */
[----:B------:R-:W-:-:S03]  /*18d60*/  ULDC.64 UR4, c[0x0][0xaf0] ;  /* 0x0002bc0000047ab9 */ /* 0x000fc60000000a00 */
[----:B------:R-:W-:Y:S01]  /*18d70*/  IMAD.MOV.U32 R5, RZ, RZ, R9 ;  /* 0x000000ffff057224 */ /* 0x000fe200078e0009 */
[----:B-1----:R-:W-:Y:S01]  /*18d80*/  @P2 SHF.R.U32.HI R5, RZ, R25, R4 ;  /* 0x00000019ff052219 */ /* 0x002fe20000011604 */
[----:B------:R-:W-:Y:S02]  /*18d90*/  IMAD R6, R12, UR4, RZ ;  /* 0x000000040c067c24 */ /* 0x000fe4000f8e02ff */
[----:B------:R-:W-:Y:S01]  /*18da0*/  IMAD.IADD R3, R3, 0x1, R7 ;  /* 0x0000000103037824 */ /* 0x000fe200078e0207 */
[----:B------:R-:W-:Y:S01]  /*18db0*/  SHF.R.S32.HI R4, RZ, 0x1f, R5 ;  /* 0x0000001fff047819 */ /* 0x000fe20000011405 */
[C---:B------:R-:W-:Y:S02]  /*18dc0*/  IMAD R7, R229.reuse, UR5, R6 ;  /* 0x00000005e5077c24 */ /* 0x040fe4000f8e0206 */
[----:B------:R-:W-:Y:S01]  /*18dd0*/  IMAD.WIDE.U32 R2, R229, UR4, R2 ;  /* 0x00000004e5027c25 */ /* 0x000fe2000f8e0002 */
[----:B------:R-:W-:-:S03]  /*18de0*/  ULDC.64 UR4, c[0x0][0xae0] ;  /* 0x0002b80000047ab9 */ /* 0x000fc60000000a00 */
[----:B------:R-:W-:Y:S02]  /*18df0*/  IMAD.MOV R6, RZ, RZ, -R5 ;  /* 0x000000ffff067224 */ /* 0x000fe400078e0a05 */
[----:B------:R-:W-:Y:S02]  /*18e00*/  IMAD.IADD R3, R3, 0x1, R7 ;  /* 0x0000000103037824 */ /* 0x000fe400078e0207 */
[----:B------:R-:W-:Y:S02]  /*18e10*/  IMAD R4, R4, UR4, RZ ;  /* 0x0000000404047c24 */ /* 0x000fe4000f8e02ff */
[----:B------:R-:W-:Y:S02]  /*18e20*/  IMAD R7, R21, R6, R9 ;  /* 0x0000000615077224 */ /* 0x000fe400078e0209 */
[C---:B------:R-:W-:Y:S02]  /*18e30*/  IMAD R9, R5.reuse, UR5, R4 ;  /* 0x0000000505097c24 */ /* 0x040fe4000f8e0204 */
[----:B------:R-:W-:Y:S01]  /*18e40*/  IMAD.WIDE.U32 R2, R5, UR4, R2 ;  /* 0x0000000405027c25 */ /* 0x000fe2000f8e0002 */
[----:B------:R-:W-:Y:S01]  /*18e50*/  SHF.R.S32.HI R4, RZ, 0x1f, R7 ;  /* 0x0000001fff047819 */ /* 0x000fe20000011407 */
[----:B------:R-:W-:-:S02]  /*18e60*/  ULDC.64 UR4, c[0x0][0xad8] ;  /* 0x0002b60000047ab9 */ /* 0x000fc40000000a00 */
[----:B------:R-:W-:Y:S02]  /*18e70*/  IMAD.IADD R3, R3, 0x1, R9 ;  /* 0x0000000103037824 */ /* 0x000fe400078e0209 */
[----:B------:R-:W-:Y:S02]  /*18e80*/  IMAD R4, R4, UR4, RZ ;  /* 0x0000000404047c24 */ /* 0x000fe4000f8e02ff */
[----:B------:R-:W-:Y:S01]  /*18e90*/  IMAD R6, R20, 0x80, R8 ;  /* 0x0000008014067824 */ /* 0x000fe200078e0208 */
[----:B------:R-:W-:Y:S01]  /*18ea0*/  SHF.R.S32.HI R8, RZ, 0x1f, R222 ;  /* 0x0000001fff087819 */ /* 0x000fe200000114de */
[----:B------:R-:W-:Y:S02]  /*18eb0*/  IMAD R21, R0, R21, RZ ;  /* 0x0000001500157224 */ /* 0x000fe400078e02ff */
[C---:B------:R-:W-:Y:S02]  /*18ec0*/  IMAD R5, R7.reuse, UR5, R4 ;  /* 0x0000000507057c24 */ /* 0x040fe4000f8e0204 */
[----:B------:R-:W-:Y:S01]  /*18ed0*/  IMAD.WIDE.U32 R2, R7, UR4, R2 ;  /* 0x0000000407027c25 */ /* 0x000fe2000f8e0002 */
[----:B------:R-:W-:Y:S01]  /*18ee0*/  ISETP.GE.AND P2, PT, R6, R21, PT ;  /* 0x000000150600720c */ /* 0x000fe20003f46270 */
[----:B------:R-:W-:-:S02]  /*18ef0*/  ULDC.64 UR4, c[0x0][0xa80] ;  /* 0x0002a00000047ab9 */ /* 0x000fc40000000a00 */
[----:B------:R-:W-:Y:S01]  /*18f00*/  IMAD.IADD R3, R3, 0x1, R5 ;  /* 0x0000000103037824 */ /* 0x000fe200078e0205 */
[----:B------:R-:W-:Y:S01]  /*18f10*/  LEA R4, P3, R2, UR4, 0x1 ;  /* 0x0000000402047c11 */ /* 0x000fe2000f8608ff */
[----:B------:R-:W-:Y:S02]  /*18f20*/  VIADD R0, R6, 0x20 ;  /* 0x0000002006007836 */ /* 0x000fe40000000000 */
[----:B------:R-:W-:Y:S01]  /*18f30*/  VIADD R10, R222, 0x40 ;  /* 0x00000040de0a7836 */ /* 0x000fe20000000000 */
[----:B------:R-:W-:Y:S01]  /*18f40*/  LEA.HI.X R5, R2, UR5, R3, 0x1, P3 ;  /* 0x0000000502057c11 */ /* 0x000fe200098f0c03 */
[----:B------:R0:W1:Y:S01]  /*18f50*/  SHFL.IDX PT, R7, R4, RZ, 0x181f ;  /* 0x00181fff04077589 */ /* 0x00006200000e0000 */
[-C--:B------:R-:W-:Y:S01]  /*18f60*/  ISETP.GE.AND P1, PT, R0, R21.reuse, PT ;  /* 0x000000150000720c */ /* 0x080fe20003f26270 */
[----:B------:R-:W-:Y:S01]  /*18f70*/  VIADD R0, R6, 0x40 ;  /* 0x0000004006007836 */ /* 0x000fe20000000000 */
[----:B------:R-:W-:Y:S01]  /*18f80*/  SHF.R.S32.HI R9, RZ, 0x1f, R10 ;  /* 0x0000001fff097819 */ /* 0x000fe2000001140a */
[----:B------:R0:W3:Y:S03]  /*18f90*/  SHFL.IDX PT, R3, R5, RZ, 0x181f ;  /* 0x00181fff05037589 */ /* 0x0000e600000e0000 */
[----:B------:R-:W-:Y:S01]  /*18fa0*/  ISETP.GE.AND P0, PT, R0, R21, PT ;  /* 0x000000150000720c */ /* 0x000fe20003f06270 */
[----:B------:R-:W-:-:S12]  /*18fb0*/  @P2 BRA `(.L_x_658) ;  /* 0x0000000000342947 */ /* 0x000fd80003800000 */
[----:B------:R-:W-:Y:S02]  /*18fc0*/  ULDC UR4, c[0x0][0xac8] ;  /* 0x0002b20000047ab9 */ /* 0x000fe40000000800 */
[----:B------:R-:W-:Y:S02]  /*18fd0*/  ISETP.GE.AND P4, PT, R222, UR4, PT ;  /* 0x00000004de007c0c */ /* 0x000fe4000bf86270 */
[----:B------:R-:W-:Y:S02]  /*18fe0*/  ISETP.GE.AND P3, PT, R10, UR4, PT ;  /* 0x000000040a007c0c */ /* 0x000fe4000bf66270 */
[----:B------:R-:W-:-:S09]  /*18ff0*/  ISETP.GE.AND P2, PT, R224, UR4, PT ;  /* 0x00000004e0007c0c */ /* 0x000fd2000bf46270 */
[-C--:B-1----:R-:W-:Y:S02]  /*19000*/  @!P4 LEA R12, P6, R222, R7.reuse, 0x1 ;  /* 0x00000007de0cc211 */ /* 0x082fe400078c08ff */
[----:B------:R-:W-:Y:S02]  /*19010*/  @!P3 LEA R14, P5, R10, R7, 0x1 ;  /* 0x000000070a0eb211 */ /* 0x000fe400078a08ff */
[----:B---3--:R-:W-:Y:S02]  /*19020*/  @!P4 LEA.HI.X R13, R222, R3, R8, 0x1, P6 ;  /* 0x00000003de0dc211 */ /* 0x008fe400030f0c08 */
[----:B------:R-:W-:Y:S02]  /*19030*/  @!P2 LEA R2, P6, R224, R7, 0x1 ;  /* 0x00000007e002a211 */ /* 0x000fe400078c08ff */
[-C--:B------:R-:W-:Y:S01]  /*19040*/  @!P3 LEA.HI.X R15, R10, R3.reuse, R9, 0x1, P5 ;  /* 0x000000030a0fb211 */ /* 0x080fe200028f0c09 */
[----:B------:R4:W-:Y:S01]  /*19050*/  @!P4 ST.E.128 desc[UR56][R12.64], RZ ;  /* 0x000000ff0c00c985 */ /* 0x0009e2000c101d38 */
[----:B------:R-:W-:-:S03]  /*19060*/  @!P2 LEA.HI.X R3, R224, R3, R11, 0x1, P6 ;  /* 0x00000003e003a211 */ /* 0x000fc600030f0c0b */
[----:B------:R4:W-:Y:S04]  /*19070*/  @!P3 ST.E.128 desc[UR56][R14.64], RZ ;  /* 0x000000ff0e00b985 */ /* 0x0009e8000c101d38 */
[----:B------:R4:W-:Y:S02]  /*19080*/  @!P2 ST.E.128 desc[UR56][R2.64], RZ ;  /* 0x000000ff0200a985 */ /* 0x0009e4000c101d38 */
.L_x_658:
[----:B------:R-:W-:Y:S05]  /*19090*/  BSYNC B1 ;  /* 0x0000000000017941 */ /* 0x000fea0003800000 */
.L_x_657:
[----:B---34-:R3:W4:Y:S01]  /*190a0*/  SHFL.IDX PT, R3, R5, 0x1, 0x181f ;  /* 0x00381f0005037f89 */ /* 0x01872200000e0000 */
[----:B------:R-:W-:Y:S03]  /*190b0*/  BSSY B1, `(.L_x_659) ;  /* 0x0000010000017945 */ /* 0x000fe60003800000 */
[----:B-1----:R3:W1:Y:S01]  /*190c0*/  SHFL.IDX PT, R7, R4, 0x1, 0x181f ;  /* 0x00381f0004077f89 */ /* 0x00266200000e0000 */
[----:B------:R-:W-:Y:S05]  /*190d0*/  @P1 BRA `(.L_x_660) ;  /* 0x0000000000341947 */ /* 0x000fea0003800000 */
[----:B------:R-:W-:Y:S02]  /*190e0*/  ULDC UR4, c[0x0][0xac8] ;  /* 0x0002b20000047ab9 */ /* 0x000fe40000000800 */
[----:B------:R-:W-:Y:S02]  /*190f0*/  ISETP.GE.AND P4, PT, R222, UR4, PT ;  /* 0x00000004de007c0c */ /* 0x000fe4000bf86270 */
[----:B------:R-:W-:Y:S02]  /*19100*/  ISETP.GE.AND P5, PT, R10, UR4, PT ;  /* 0x000000040a007c0c */ /* 0x000fe4000bfa6270 */
[----:B------:R-:W-:-:S09]  /*19110*/  ISETP.GE.AND P6, PT, R224, UR4, PT ;  /* 0x00000004e0007c0c */ /* 0x000fd2000bfc6270 */
[-C--:B-1----:R-:W-:Y:S02]  /*19120*/  @!P4 LEA R12, P1, R222, R7.reuse, 0x1 ;  /* 0x00000007de0cc211 */ /* 0x082fe400078208ff */
[-C--:B------:R-:W-:Y:S02]  /*19130*/  @!P5 LEA R14, P2, R10, R7.reuse, 0x1 ;  /* 0x000000070a0ed211 */ /* 0x080fe400078408ff */
[----:B------:R-:W-:Y:S02]  /*19140*/  @!P6 LEA R2, P3, R224, R7, 0x1 ;  /* 0x00000007e002e211 */ /* 0x000fe400078608ff */
[-C--:B----4-:R-:W-:Y:S02]  /*19150*/  @!P4 LEA.HI.X R13, R222, R3.reuse, R8, 0x1, P1 ;  /* 0x00000003de0dc211 */ /* 0x090fe400008f0c08 */
[-C--:B------:R-:W-:Y:S02]  /*19160*/  @!P5 LEA.HI.X R15, R10, R3.reuse, R9, 0x1, P2 ;  /* 0x000000030a0fd211 */ /* 0x080fe400010f0c09 */
[----:B------:R-:W-:Y:S01]  /*19170*/  @!P6 LEA.HI.X R3, R224, R3, R11, 0x1, P3 ;  /* 0x00000003e003e211 */ /* 0x000fe200018f0c0b */
[----:B------:R1:W-:Y:S04]  /*19180*/  @!P4 ST.E.128 desc[UR56][R12.64], RZ ;  /* 0x000000ff0c00c985 */ /* 0x0003e8000c101d38 */
[----:B------:R1:W-:Y:S04]  /*19190*/  @!P5 ST.E.128 desc[UR56][R14.64], RZ ;  /* 0x000000ff0e00d985 */ /* 0x0003e8000c101d38 */
[----:B------:R1:W-:Y:S02]  /*191a0*/  @!P6 ST.E.128 desc[UR56][R2.64], RZ ;  /* 0x000000ff0200e985 */ /* 0x0003e4000c101d38 */
.L_x_660:
[----:B------:R-:W-:Y:S05]  /*191b0*/  BSYNC B1 ;  /* 0x0000000000017941 */ /* 0x000fea0003800000 */
.L_x_659:
[----:B-1--4-:R1:W4:Y:S01]  /*191c0*/  SHFL.IDX PT, R3, R5, 0x2, 0x181f ;  /* 0x00581f0005037f89 */ /* 0x01232200000e0000 */
        /* <DEDUP_REMOVED lines=16> */
.L_x_662:
[----:B------:R-:W-:Y:S05]  /*192d0*/  BSYNC B1 ;  /* 0x0000000000017941 */ /* 0x000fea0003800000 */
.L_x_661:
[----:B------:R-:W-:Y:S01]  /*192e0*/  VIADD R0, R6, 0x60 ;  /* 0x0000006006007836 */ /* 0x000fe20000000000 */
[----:B01-3--:R-:W0:Y:S04]  /*192f0*/  SHFL.IDX PT, R5, R5, 0x3, 0x181f ;  /* 0x00781f0005057f89 */ /* 0x00be2800000e0000 */
[----:B------:R-:W-:Y:S01]  /*19300*/  ISETP.GE.AND P0, PT, R0, R21, PT ;  /* 0x000000150000720c */ /* 0x000fe20003f06270 */
[----:B----4-:R1:W3:-:S12]  /*19310*/  SHFL.IDX PT, R3, R4, 0x3, 0x181f ;  /* 0x00781f0004037f89 */ /* 0x0102d800000e0000 */
[----:B-1----:R-:W-:Y:S05]  /*19320*/  @P0 BRA `(.L_x_653) ;  /* 0x0000000000340947 */ /* 0x002fea0003800000 */
[----:B------:R-:W-:Y:S02]  /*19330*/  ULDC UR4, c[0x0][0xac8] ;  /* 0x0002b20000047ab9 */ /* 0x000fe40000000800 */
[----:B------:R-:W-:Y:S02]  /*19340*/  ISETP.GE.AND P3, PT, R222, UR4, PT ;  /* 0x00000004de007c0c */ /* 0x000fe4000bf66270 */
[----:B------:R-:W-:Y:S02]  /*19350*/  ISETP.GE.AND P4, PT, R10, UR4, PT ;  /* 0x000000040a007c0c */ /* 0x000fe4000bf86270 */
[----:B------:R-:W-:-:S09]  /*19360*/  ISETP.GE.AND P5, PT, R224, UR4, PT ;  /* 0x00000004e0007c0c */ /* 0x000fd2000bfa6270 */
[-C--:B---3--:R-:W-:Y:S02]  /*19370*/  @!P3 LEA R6, P0, R222, R3.reuse, 0x1 ;  /* 0x00000003de06b211 */ /* 0x088fe400078008ff */
[-C--:B------:R-:W-:Y:S02]  /*19380*/  @!P4 LEA R12, P1, R10, R3.reuse, 0x1 ;  /* 0x000000030a0cc211 */ /* 0x080fe400078208ff */
[----:B------:R-:W-:Y:S02]  /*19390*/  @!P5 LEA R2, P2, R224, R3, 0x1 ;  /* 0x00000003e002d211 */ /* 0x000fe400078408ff */
[-C--:B0-----:R-:W-:Y:S02]  /*193a0*/  @!P3 LEA.HI.X R7, R222, R5.reuse, R8, 0x1, P0 ;  /* 0x00000005de07b211 */ /* 0x081fe400000f0c08 */
[-C--:B------:R-:W-:Y:S02]  /*193b0*/  @!P4 LEA.HI.X R13, R10, R5.reuse, R9, 0x1, P1 ;  /* 0x000000050a0dc211 */ /* 0x080fe400008f0c09 */
[----:B------:R-:W-:Y:S01]  /*193c0*/  @!P5 LEA.HI.X R3, R224, R5, R11, 0x1, P2 ;  /* 0x00000005e003d211 */ /* 0x000fe200010f0c0b */
[----:B------:R1:W-:Y:S04]  /*193d0*/  @!P3 ST.E.128 desc[UR56][R6.64], RZ ;  /* 0x000000ff0600b985 */ /* 0x0003e8000c101d38 */
[----:B------:R1:W-:Y:S04]  /*193e0*/  @!P4 ST.E.128 desc[UR56][R12.64], RZ ;  /* 0x000000ff0c00c985 */ /* 0x0003e8000c101d38 */
[----:B------:R1:W-:Y:S02]  /*193f0*/  @!P5 ST.E.128 desc[UR56][R2.64], RZ ;  /* 0x000000ff0200d985 */ /* 0x0003e4000c101d38 */
.L_x_653:
[----:B------:R-:W-:Y:S05]  /*19400*/  BSYNC B0 ;  /* 0x0000000000007941 */ /* 0x000fea0003800000 */
.L_x_644:
[----:B------:R-:W-:Y:S02]  /*19410*/  ULDC UR4, c[0x0][0xc3c] ;  /* 0x00030f0000047ab9 */ /* 0x000fe40000000800 */
[----:B--2---:R-:W-:-:S13]  /*19420*/  ISETP.GE.AND P0, PT, R31, UR4, PT ;  /* 0x000000041f007c0c */ /* 0x004fda000bf06270 */
[----:B------:R-:W-:Y:S05]  /*19430*/  @!P0 BRA `(.L_x_663) ;  /* 0xfffffe7c00d08947 */ /* 0x000fea000383ffff */
[----:B------:R-:W-:Y:S05]  /*19440*/  BRA `(.L_x_448) ;  /* 0x0000006800b07947 */ /* 0x000fea0003800000 */
.L_x_446:
[----:B------:R-:W-:-:S08]  /*19450*/  NOP ;  /* 0x0000000000007918 */ /* 0x000fd00000000000 */
[----:B------:R-:W0:-:S00]  /*19460*/  USETMAXREG.DEALLOC.CTAPOOL 0x28 ;  /* 0x00000028000079c8 */ /* 0x000e0000080e0500 */
[----:B0-----:R-:W2:Y:S01]  /*19470*/  LDL.LU R3, [R1] ;  /* 0x0000000001037983 */ /* 0x001ea20000300800 */
[----:B------:R-:W-:Y:S01]  /*19480*/  LOP3.LUT R2, R2, 0x3, RZ, 0xc0, !PT ;  /* 0x0000000302027812 */ /* 0x000fe200078ec0ff */
[----:B------:R-:W-:-:S05]  /*19490*/  IMAD.MOV.U32 R4, RZ, RZ, RZ ;  /* 0x000000ffff047224 */ /* 0x000fca00078e00ff */
[----:B------:R-:W0:Y:S02]  /*194a0*/  SHFL.IDX PT, R2, R2, RZ, 0x1f ;  /* 0x00001fff02027589 */ /* 0x000e2400000e0000 */
[----:B0-----:R-:W-:Y:S02]  /*194b0*/  ISETP.NE.AND P0, PT, R2, RZ, PT ;  /* 0x000000ff0200720c */ /* 0x001fe40003f05270 */
[----:B--2---:R-:W-:-:S11]  /*194c0*/  LOP3.LUT R3, R3, 0xffffffdf, RZ, 0xc0, !PT ;  /* 0xffffffdf03037812 */ /* 0x004fd600078ec0ff */
[----:B------:R-:W-:-:S05]  /*194d0*/  @P0 LOP3.LUT R3, R3, 0x20, RZ, 0xfc, !PT ;  /* 0x0000002003030812 */ /* 0x000fca00078efcff */
[----:B------:R0:W-:Y:S01]  /*194e0*/  STL [R1], R3 ;  /* 0x0000000301007387 */ /* 0x0001e20000100800 */
[----:B------:R-:W-:Y:S05]  /*194f0*/  @!P0 BRA `(.L_x_664) ;  /* 0x00000000001c8947 */ /* 0x000fea0003800000 */
[----:B------:R-:W1:Y:S08]  /*19500*/  S2UR UR5, SR_CgaCtaId ;  /* 0x00000000000579c3 */ /* 0x000e700000008800 */
[----:B------:R-:W-:Y:S06]  /*19510*/  BAR.SYNC.DEFER_BLOCKING 0x5, 0x180 ;  /* 0x0146000000007b1d */ /* 0x000fec0000010000 */
[----:B------:R-:W-:-:S02]  /*19520*/  UMOV UR4, 0x400 ;  /* 0x0000040000047882 */ /* 0x000fc40000000000 */
[----:B-1----:R-:W-:-:S09]  /*19530*/  ULEA UR4, UR5, UR4, 0x18 ;  /* 0x0000000405047291 */ /* 0x002fd2000f8ec03f */
[----:B------:R-:W1:Y:S01]  /*19540*/  LDS.128 R16, [UR4+0x308d0] ;  /* 0x0308d004ff107984 */ /* 0x000e620008000c00 */
[----:B------:R-:W-:Y:S06]  /*19550*/  BAR.ARV 0x4, 0x180 ;  /* 0x0106000000007b1d */ /* 0x000fec0000002000 */
[----:B------:R-:W-:Y:S05]  /*19560*/  BRA `(.L_x_665) ;  /* 0x0000000400fc7947 */ /* 0x000fea0003800000 */
.L_x_664:
[----:B------:R-:W-:Y:S01]  /*19570*/  LOP3.LUT R5, R0, 0x1f, RZ, 0xc0, !PT ;  /* 0x0000001f00057812 */ /* 0x000fe200078ec0ff */
[----:B------:R-:W-:Y:S01]  /*19580*/  ULDC UR4, c[0x0][0xc3c] ;  /* 0x00030f0000047ab9 */ /* 0x000fe20000000800 */
[----:B------:R-:W1:Y:S01]  /*19590*/  S2UR UR6, SR_CTAID.X ;  /* 0x00000000000679c3 */ /* 0x000e620000002500 */
[----:B------:R-:W-:Y:S01]  /*195a0*/  ULDC UR5, c[0x0][0xc38] ;  /* 0x00030e0000057ab9 */ /* 0x000fe20000000800 */
[----:B------:R-:W-:-:S04]  /*195b0*/  ISETP.NE.AND P0, PT, R5, 0x1f, PT ;  /* 0x0000001f0500780c */ /* 0x000fc80003f05270 */
[----:B------:R-:W-:-:S13]  /*195c0*/  ISETP.GE.OR P1, PT, R5, UR4, !P0 ;  /* 0x0000000405007c0c */ /* 0x000fda000c726670 */
[----:B0-----:R-:W0:Y:S02]  /*195d0*/  @!P1 LDC.64 R2, c[0x0][0xc80] ;  /* 0x00032000ff029b82 */ /* 0x001e240000000a00 */
        /* <DEDUP_REMOVED lines=29> */
[----:B------:R-:W0:Y:S01]  /*197b0*/  LDC R10, c[0x0][0xc3c] ;  /* 0x00030f00ff0a7b82 */ /* 0x000e220000000800 */
[----:B------:R-:W-:Y:S01]  /*197c0*/  IMAD.MOV.U32 R6, RZ, RZ, R3 ;  /* 0x000000ffff067224 */ /* 0x000fe200078e0003 */
[----:B------:R-:W-:Y:S01]  /*197d0*/  UMOV UR4, URZ ;  /* 0x0000003f00047c82 */ /* 0x000fe20008000000 */
[----:B------:R-:W-:Y:S01]  /*197e0*/  ULDC UR7, c[0x0][0xc3c] ;  /* 0x00030f0000077ab9 */ /* 0x000fe20000000800 */
[----:B------:R-:W-:-:S05]  /*197f0*/  ULDC UR5, c[0x0][0xc38] ;  /* 0x00030e0000057ab9 */ /* 0x000fca0000000800 */
.L_x_670:
[----:B------:R-:W-:Y:S01]  /*19800*/  UIADD3 UR4, UR4, 0x1f, URZ ;  /* 0x0000001f04047890 */ /* 0x000fe2000fffe03f */
[----:B------:R-:W-:-:S05]  /*19810*/  IMAD.U32 R19, RZ, RZ, UR7 ;  /* 0x00000007ff137e24 */ /* 0x000fca000f8e00ff */
[----:B0-----:R-:W-:-:S13]  /*19820*/  ISETP.LE.AND P6, PT, R10, UR4, PT ;  /* 0x000000040a007c0c */ /* 0x001fda000bfc3270 */
[----:B------:R-:W-:Y:S05]  /*19830*/  @P6 BRA `(.L_x_667) ;  /* 0x0000000400246947 */ /* 0x000fea0003800000 */
[----:B------:R-:W-:Y:S01]  /*19840*/  VIADD R7, R5, UR4 ;  /* 0x0000000405077c36 */ /* 0x000fe20008000000 */
[----:B------:R-:W-:Y:S01]  /*19850*/  BSSY B0, `(.L_x_668) ;  /* 0x0000007000007945 */ /* 0x000fe20003800000 */
[----:B------:R-:W-:-:S03]  /*19860*/  IMAD.MOV.U32 R4, RZ, RZ, RZ ;  /* 0x000000ffff047224 */ /* 0x000fc600078e00ff */
[----:B------:R-:W-:-:S13]  /*19870*/  ISETP.GE.OR P6, PT, R7, R10, !P0 ;  /* 0x0000000a0700720c */ /* 0x000fda00047c6670 */
[----:B------:R-:W-:Y:S05]  /*19880*/  @P6 BRA `(.L_x_669) ;  /* 0x00000000000c6947 */ /* 0x000fea0003800000 */
[----:B------:R-:W0:Y:S02]  /*19890*/  LDC.64 R2, c[0x0][0xc80] ;  /* 0x00032000ff027b82 */ /* 0x000e240000000a00 */
[----:B0-----:R-:W-:-:S05]  /*198a0*/  IMAD.WIDE R2, R7, 0x4, R2 ;  /* 0x0000000407027825 */ /* 0x001fca00078e0202 */
[----:B------:R0:W5:Y:S02]  /*198b0*/  LDG.E R4, desc[UR56][R2.64] ;  /* 0x0000003802047981 */ /* 0x000164000c1e1900 */
.L_x_669:
[----:B------:R-:W-:Y:S05]  /*198c0*/  BSYNC B0 ;  /* 0x0000000000007941 */ /* 0x000fea0003800000 */
.L_x_668:
        /* <DEDUP_REMOVED lines=17> */
[----:B------:R-:W-:-:S05]  /*199e0*/  IMAD.IADD R6, R3, 0x1, R6 ;  /* 0x0000000103067824 */ /* 0x000fca00078e0206 */
[----:B------:R-:W-:-:S13]  /*199f0*/  ISETP.GT.AND P6, PT, R6, UR6, PT ;  /* 0x0000000606007c0c */ /* 0x000fda000bfc4270 */
[----:B------:R-:W-:Y:S05]  /*19a00*/  @!P6 BRA `(.L_x_670) ;  /* 0xfffffffc007ce947 */ /* 0x000fea000383ffff */
[----:B------:R-:W-:-:S07]  /*19a10*/  MOV R7, R9 ;  /* 0x0000000900077202 */ /* 0x000fce0000000f00 */
.L_x_666:
        /* <DEDUP_REMOVED lines=15> */
.L_x_671:
[----:B---3--:R-:W-:Y:S01]  /*19b10*/  IMAD R16, R16, UR5, R9 ;  /* 0x0000000510107c24 */ /* 0x008fe2000f8e0209 */
[----:B0-----:R-:W-:Y:S01]  /*19b20*/  IABS R2, R12 ;  /* 0x0000000c00027213 */ /* 0x001fe20000000000 */
[----:B-12---:R-:W-:Y:S02]  /*19b30*/  IMAD.MOV R7, RZ, RZ, -R3 ;  /* 0x000000ffff077224 */ /* 0x006fe400078e0a03 */
[----:B------:R-:W-:Y:S01]  /*19b40*/  VIADD R19, R19, UR4 ;  /* 0x0000000413137c36 */ /* 0x000fe20008000000 */
[----:B------:R-:W-:Y:S01]  /*19b50*/  IADD3 R9, -R16, UR6, RZ ;  /* 0x0000000610097c10 */ /* 0x000fe2000fffe1ff */
[----:B------:R-:W-:Y:S02]  /*19b60*/  IMAD.MOV R6, RZ, RZ, -R2 ;  /* 0x000000ffff067224 */ /* 0x000fe400078e0a02 */
[----:B------:R-:W-:Y:S01]  /*19b70*/  IMAD R7, R7, R10, RZ ;  /* 0x0000000a07077224 */ /* 0x000fe200078e02ff */
[----:B------:R-:W-:Y:S01]  /*19b80*/  IABS R4, R9 ;  /* 0x0000000900047213 */ /* 0x000fe20000000000 */
[----:B------:R-:W-:-:S04]  /*19b90*/  IMAD.MOV.U32 R2, RZ, RZ, RZ ;  /* 0x000000ffff027224 */ /* 0x000fc800078e00ff */
        /* <DEDUP_REMOVED lines=12> */
[----:B------:R-:W-:-:S06]  /*19c60*/  @P0 VIADD R2, R2, 0x1 ;  /* 0x0000000102020836 */ /* 0x000fcc0000000000 */
[----:B------:R-:W-:Y:S01]  /*19c70*/  @!P2 IMAD.MOV R2, RZ, RZ, -R2 ;  /* 0x000000ffff02a224 */ /* 0x000fe200078e0a02 */
[----:B------:R-:W-:-:S05]  /*19c80*/  @!P1 LOP3.LUT R2, RZ, R12, RZ, 0x33, !PT ;  /* 0x0000000cff029212 */ /* 0x000fca00078e33ff */
[--C-:B------:R-:W-:Y:S02]  /*19c90*/  IMAD.MOV R17, RZ, RZ, -R2.reuse ;  /* 0x000000ffff117224 */ /* 0x100fe400078e0a02 */
[----:B------:R-:W-:Y:S02]  /*19ca0*/  IMAD.MOV.U32 R18, RZ, RZ, R2 ;  /* 0x000000ffff127224 */ /* 0x000fe400078e0002 */
[----:B------:R-:W-:Y:S01]  /*19cb0*/  IMAD R17, R12, R17, R9 ;  /* 0x000000110c117224 */ /* 0x000fe200078e0209 */
[----:B------:R-:W-:Y:S06]  /*19cc0*/  BRA `(.L_x_672) ;  /* 0x00000000000c7947 */ /* 0x000fec0003800000 */
.L_x_667:
[----:B------:R-:W-:Y:S01]  /*19cd0*/  MOV R17, RZ ;  /* 0x000000ff00117202 */ /* 0x000fe20000000f00 */
[----:B------:R-:W-:Y:S02]  /*19ce0*/  IMAD.U32 R16, RZ, RZ, UR6 ;  /* 0x00000006ff107e24 */ /* 0x000fe4000f8e00ff */
[----:B------:R-:W-:-:S07]  /*19cf0*/  IMAD.MOV.U32 R18, RZ, RZ, RZ ;  /* 0x000000ffff127224 */ /* 0x000fce00078e00ff */
.L_x_672:
[----:B------:R-:W-:-:S13]  /*19d00*/  ISETP.NE.AND P0, PT, R5, RZ, PT ;  /* 0x000000ff0500720c */ /* 0x000fda0003f05270 */
[----:B------:R-:W0:Y:S01]  /*19d10*/  @!P0 S2R R3, SR_CgaCtaId ;  /* 0x0000000000038919 */ /* 0x000e220000008800 */
[----:B------:R-:W-:-:S04]  /*19d20*/  @!P0 MOV R2, 0x400 ;  /* 0x0000040000028802 */ /* 0x000fc80000000f00 */
[----:B0-----:R-:W-:-:S05]  /*19d30*/  @!P0 LEA R2, R3, R2, 0x18 ;  /* 0x0000000203028211 */ /* 0x001fca00078ec0ff */
[----:B------:R2:W-:Y:S01]  /*19d40*/  @!P0 STS.128 [R2+0x308d0], R16 ;  /* 0x0308d01002008388 */ /* 0x0005e20000000c00 */
[----:B------:R-:W-:Y:S06]  /*19d50*/  BAR.ARV 0x5, 0x180 ;  /* 0x0146000000007b1d */ /* 0x000fec0000002000 */
.L_x_665:
[----:B------:R3:W-:Y:S01]  /*19d60*/  STL [R1+0x28], RZ ;  /* 0x000028ff01007387 */ /* 0x0007e20000100800 */
[----:B------:R-:W-:Y:S01]  /*19d70*/  ULDC UR4, c[0x0][0xc3c] ;  /* 0x00030f0000047ab9 */ /* 0x000fe20000000800 */
[----:B------:R-:W-:Y:S01]  /*19d80*/  IMAD.MOV.U32 R28, RZ, RZ, 0x1 ;  /* 0x00000001ff1c7424 */ /* 0x000fe200078e00ff */
[----:B-1----:R-:W-:Y:S01]  /*19d90*/  ISETP.GE.AND P0, PT, R19, UR4, PT ;  /* 0x0000000413007c0c */ /* 0x002fe2000bf06270 */
[----:B------:R-:W-:-:S12]  /*19da0*/  IMAD.MOV.U32 R26, RZ, RZ, RZ ;  /* 0x000000ffff1a7224 */ /* 0x000fd800078e00ff */
[----:B---3--:R-:W-:Y:S05]  /*19db0*/  @P0 BRA `(.L_x_673) ;  /* 0x0000005c00780947 */ /* 0x008fea0003800000 */
[----:B------:R-:W1:Y:S01]  /*19dc0*/  S2UR UR5, SR_CgaCtaId ;  /* 0x00000000000579c3 */ /* 0x000e620000008800 */
[C---:B------:R-:W-:Y:S01]  /*19dd0*/  IMAD.SHL.U32 R33, R0.reuse, 0x8, RZ ;  /* 0x0000000800217824 */ /* 0x040fe200078e00ff */
[----:B------:R-:W-:Y:S01]  /*19de0*/  LOP3.LUT R4, R0, 0x7f, RZ, 0xc0, !PT ;  /* 0x0000007f00047812 */ /* 0x000fe200078ec0ff */
[----:B------:R-:W-:Y:S01]  /*19df0*/  UMOV UR4, 0x400 ;  /* 0x0000040000047882 */ /* 0x000fe20000000000 */
[----:B------:R3:W-:Y:S01]  /*19e00*/  STL [R1+0x28], RZ ;  /* 0x000028ff01007387 */ /* 0x0007e20000100800 */
[----:B------:R-:W-:Y:S01]  /*19e10*/  BSSY B8, `(.L_x_673) ;  /* 0x00005d8000087945 */ /* 0x000fe20003800000 */
[C---:B0-----:R-:W-:Y:S01]  /*19e20*/  LOP3.LUT R3, R33.reuse, 0x1f8, RZ, 0xc0, !PT ;  /* 0x000001f821037812 */ /* 0x041fe200078ec0ff */
[----:B------:R-:W-:Y:S01]  /*19e30*/  IMAD.SHL.U32 R37, R4, 0x8, RZ ;  /* 0x0000000804257824 */ /* 0x000fe200078e00ff */
[----:B------:R-:W-:Y:S01]  /*19e40*/  LOP3.LUT R33, R33, 0x38, RZ, 0xc0, !PT ;  /* 0x0000003821217812 */ /* 0x000fe200078ec0ff */
[----:B------:R-:W-:Y:S01]  /*19e50*/  IMAD.MOV.U32 R28, RZ, RZ, 0x1 ;  /* 0x00000001ff1c7424 */ /* 0x000fe200078e00ff */
[----:B--2---:R-:W-:Y:S01]  /*19e60*/  LOP3.LUT R2, R3, 0x38, R0, 0x78, !PT ;  /* 0x0000003803027812 */ /* 0x004fe200078e7800 */
[----:B------:R-:W-:Y:S01]  /*19e70*/  IMAD.SHL.U32 R0, R0, 0x10, RZ ;  /* 0x0000001000007824 */ /* 0x000fe200078e00ff */
[----:B------:R-:W-:Y:S01]  /*19e80*/  CS2R R26, SRZ ;  /* 0x00000000001a7805 */ /* 0x000fe2000001ff00 */
[----:B------:R-:W-:Y:S01]  /*19e90*/  IMAD.MOV.U32 R29, RZ, RZ, 0x1 ;  /* 0x00000001ff1d7424 */ /* 0x000fe200078e00ff */
[----:B------:R-:W-:Y:S01]  /*19ea0*/  LOP3.LUT R37, R2, 0x200, R37, 0xf8, !PT ;  /* 0x0000020002257812 */ /* 0x000fe200078ef825 */
[----:B------:R-:W-:Y:S01]  /*19eb0*/  ULOP3.LUT UR39, UR61, 0x2, URZ, 0xfc, !UPT ;  /* 0x000000023d277892 */ /* 0x000fe2000f8efc3f */
[----:B------:R-:W-:Y:S01]  /*19ec0*/  SHF.R.U32.HI R2, RZ, 0x3, R4 ;  /* 0x00000003ff027819 */ /* 0x000fe20000011604 */
[----:B------:R-:W-:Y:S01]  /*19ed0*/  ULDC.64 UR36, c[0x0][0x198] ;  /* 0x0000660000247ab9 */ /* 0x000fe20000000a00 */
[----:B------:R-:W-:Y:S01]  /*19ee0*/  LOP3.LUT R36, R33, 0x40, RZ, 0xfc, !PT ;  /* 0x0000004021247812 */ /* 0x000fe200078efcff */
[----:B------:R-:W-:Y:S01]  /*19ef0*/  ULDC UR38, c[0x0][0xc] ;  /* 0x0000030000267ab9 */ /* 0x000fe20000000800 */
[----:B------:R-:W-:-:S02]  /*19f00*/  LOP3.LUT R0, R2, 0x70, R0, 0xf8, !PT ;  /* 0x0000007002007812 */ /* 0x000fc400078ef800 */
[----:B------:R-:W-:Y:S01]  /*19f10*/  LOP3.LUT R35, R33, 0x80, RZ, 0xfc, !PT ;  /* 0x0000008021237812 */ /* 0x000fe200078efcff */
[----:B-1----:R-:W-:-:S06]  /*19f20*/  ULEA UR4, UR5, UR4, 0x18 ;  /* 0x0000000405047291 */ /* 0x002fcc000f8ec03f */
[----:B------:R-:W-:-:S04]  /*19f30*/  IMAD.U32 R22, RZ, RZ, UR4 ;  /* 0x00000004ff167e24 */ /* 0x000fc8000f8e00ff */
[----:B------:R-:W-:-:S05]  /*19f40*/  IMAD R0, R37, 0x2, R22 ;  /* 0x0000000225007824 */ /* 0x000fca00078e0216 */
[----:B------:R3:W-:Y:S02]  /*19f50*/  STL [R1+0x4], R0 ;  /* 0x0000040001007387 */ /* 0x0007e40000100800 */
.L_x_776:
[----:B0-----:R-:W0:Y:S02]  /*19f60*/  LDC.64 R30, c[0x0][0xc88] ;  /* 0x00032200ff1e7b82 */ /* 0x001e240000000a00 */
[----:B0-----:R-:W-:-:S06]  /*19f70*/  IMAD.WIDE R30, R19, 0x4, R30 ;  /* 0x00000004131e7825 */ /* 0x001fcc00078e021e */
[----:B------:R-:W3:Y:S01]  /*19f80*/  LDG.E R30, desc[UR56][R30.64] ;  /* 0x000000381e1e7981 */ /* 0x000ee2000c1e1900 */
[----:B------:R-:W-:Y:S05]  /*19f90*/  YIELD ;  /* 0x0000000000007946 */ /* 0x000fea0003800000 */
[----:B------:R-:W-:Y:S01]  /*19fa0*/  ULDC.64 UR4, c[0x0][0xa28] ;  /* 0x00028a0000047ab9 */ /* 0x000fe20000000a00 */
[----:B------:R-:W-:Y:S01]  /*19fb0*/  ULDC.64 UR8, c[0x0][0xa18] ;  /* 0x0002860000087ab9 */ /* 0x000fe20000000a00 */
[----:B------:R-:W-:Y:S01]  /*19fc0*/  ISETP.NE.U32.AND P0, PT, RZ, UR4, PT ;  /* 0x00000004ff007c0c */ /* 0x000fe2000bf05070 */
[----:B------:R-:W-:Y:S01]  /*19fd0*/  IMAD.MOV.U32 R9, RZ, RZ, RZ ;  /* 0x000000ffff097224 */ /* 0x000fe200078e00ff */
[----:B------:R-:W-:-:S02]  /*19fe0*/  ULDC.64 UR6, c[0x0][0xa10] ;  /* 0x0002840000067ab9 */ /* 0x000fc40000000a00 */
[----:B------:R-:W-:Y:S02]  /*19ff0*/  ISETP.NE.AND.EX P0, PT, RZ, UR5, PT, P0 ;  /* 0x00000005ff007c0c */ /* 0x000fe4000bf05300 */
[----:B------:R-:W-:-:S04]  /*1a000*/  ISETP.NE.U32.AND P2, PT, RZ, UR8, PT ;  /* 0x00000008ff007c0c */ /* 0x000fc8000bf45070 */
[----:B------:R-:W-:Y:S01]  /*1a010*/  ISETP.NE.AND.EX P2, PT, RZ, UR9, PT, P2 ;  /* 0x00000009ff007c0c */ /* 0x000fe2000bf45320 */
[----:B------:R-:W-:Y:S01]  /*1a020*/  IMAD.MOV.U32 R34, RZ, RZ, RZ ;  /* 0x000000ffff227224 */ /* 0x000fe200078e00ff */
[----:B---3--:R-:W-:-:S05]  /*1a030*/  SHF.R.S32.HI R0, RZ, 0x1f, R30 ;  /* 0x0000001fff007819 */ /* 0x008fca000001141e */
[C---:B------:R-:W-:Y:S01]  /*1a040*/  @P0 LEA R2, P1, R30.reuse, UR4, 0x2 ;  /* 0x000000041e020c11 */ /* 0x040fe2000f8210ff */
[C---:B------:R-:W-:Y:S01]  /*1a050*/  IMAD.SHL.U32 R23, R30.reuse, 0x4, RZ ;  /* 0x000000041e177824 */ /* 0x040fe200078e00ff */
[C-C-:B------:R-:W-:Y:S01]  /*1a060*/  SHF.L.U64.HI R24, R30.reuse, 0x2, R0.reuse ;  /* 0x000000021e187819 */ /* 0x140fe20000010200 */
[----:B------:R0:W-:Y:S01]  /*1a070*/  STL [R1+0x18], R0 ;  /* 0x0000180001007387 */ /* 0x0001e20000100800 */
[----:B------:R-:W-:Y:S01]  /*1a080*/  @P0 LEA.HI.X R3, R30, UR5, R0, 0x2, P1 ;  /* 0x000000051e030c11 */ /* 0x000fe200088f1400 */
[----:B------:R-:W-:-:S04]  /*1a090*/  ULDC.64 UR4, c[0x0][0xa00] ;  /* 0x0002800000047ab9 */ /* 0x000fc80000000a00 */
[----:B--2---:R1:W2:Y:S01]  /*1a0a0*/  @P0 LDG.E R9, desc[UR56][R2.64] ;  /* 0x0000003802090981 */ /* 0x0042a2000c1e1900 */
[----:B------:R-:W-:Y:S02]  /*1a0b0*/  ISETP.NE.U32.AND P0, PT, RZ, UR4, PT ;  /* 0x00000004ff007c0c */ /* 0x000fe4000bf05070 */
[----:B------:R-:W-:Y:S01]  /*1a0c0*/  ISETP.NE.U32.AND P1, PT, RZ, UR6, PT ;  /* 0x00000006ff007c0c */ /* 0x000fe2000bf25070 */
[----:B0-----:R-:W-:Y:S01]  /*1a0d0*/  IMAD.MOV.U32 R0, RZ, RZ, RZ ;  /* 0x000000ffff007224 */ /* 0x001fe200078e00ff */
[----:B------:R-:W-:Y:S02]  /*1a0e0*/  ISETP.NE.AND.EX P0, PT, RZ, UR5, PT, P0 ;  /* 0x00000005ff007c0c */ /* 0x000fe4000bf05300 */
[----:B------:R-:W-:Y:S02]  /*1a0f0*/  ISETP.NE.AND.EX P1, PT, RZ, UR7, PT, P1 ;  /* 0x00000007ff007c0c */ /* 0x000fe4000bf25310 */
[C---:B------:R-:W-:Y:S02]  /*1a100*/  IADD3 R4, P4, R23.reuse, UR6, RZ ;  /* 0x0000000617047c10 */ /* 0x040fe4000ff9e0ff */
[----:B-1----:R-:W-:Y:S01]  /*1a110*/  IADD3 R2, P3, R23, UR4, RZ ;  /* 0x0000000417027c10 */ /* 0x002fe2000ff7e0ff */
[----:B------:R-:W-:Y:S01]  /*1a120*/  ULDC UR4, c[0x0][0x288] ;  /* 0x0000a20000047ab9 */ /* 0x000fe20000000800 */
[----:B------:R-:W-:-:S02]  /*1a130*/  IADD3.X R5, R24, UR7, RZ, P4, !PT ;  /* 0x0000000718057c10 */ /* 0x000fc4000a7fe4ff */
[C---:B------:R-:W-:Y:S02]  /*1a140*/  IADD3.X R3, R24.reuse, UR5, RZ, P3, !PT ;  /* 0x0000000518037c10 */ /* 0x040fe40009ffe4ff */
[----:B------:R-:W-:Y:S02]  /*1a150*/  @P2 IADD3 R6, P3, R23, UR8, RZ ;  /* 0x0000000817062c10 */ /* 0x000fe4000ff7e0ff */
[----:B------:R-:W-:Y:S01]  /*1a160*/  MOV R8, UR4 ;  /* 0x0000000400087c02 */ /* 0x000fe20008000f00 */
[----:B------:R-:W5:Y:S01]  /*1a170*/  @P0 LDG.E R34, desc[UR56][R2.64] ;  /* 0x0000003802220981 */ /* 0x000f62000c1e1900 */
[----:B------:R-:W-:Y:S01]  /*1a180*/  @P2 IADD3.X R7, R24, UR9, RZ, P3, !PT ;  /* 0x0000000918072c10 */ /* 0x000fe20009ffe4ff */
[----:B------:R-:W-:Y:S02]  /*1a190*/  ULDC.64 UR4, c[0x0][0x418] ;  /* 0x0001060000047ab9 */ /* 0x000fe40000000a00 */
[----:B------:R-:W5:Y:S04]  /*1a1a0*/  @P1 LDG.E R0, desc[UR56][R4.64] ;  /* 0x0000003804001981 */ /* 0x000f68000c1e1900 */
[----:B------:R0:W3:Y:S01]  /*1a1b0*/  @P2 LDG.E R8, desc[UR56][R6.64] ;  /* 0x0000003806082981 */ /* 0x0000e2000c1e1900 */
[----:B------:R-:W-:-:S03]  /*1a1c0*/  UISETP.NE.U32.AND UP0, UPT, UR4, URZ, UPT ;  /* 0x0000003f0400728c */ /* 0x000fc6000bf05070 */
[----:B------:R-:W-:Y:S01]  /*1a1d0*/  ULDC UR4, c[0x0][0x424] ;  /* 0x0001090000047ab9 */ /* 0x000fe20000000800 */
[----:B------:R-:W-:-:S03]  /*1a1e0*/  UISETP.NE.AND.EX UP0, UPT, UR5, URZ, UPT, UP0 ;  /* 0x0000003f0500728c */ /* 0x000fc6000bf05300 */
[----:B------:R-:W-:Y:S01]  /*1a1f0*/  ULDC UR5, c[0x0][0x2f0] ;  /* 0x0000bc0000057ab9 */ /* 0x000fe20000000800 */
[----:B------:R-:W-:-:S04]  /*1a200*/  USEL UR4, UR4, 0x1, UP0 ;  /* 0x0000000104047887 */ /* 0x000fc80008000000 */
[----:B------:R-:W-:-:S03]  /*1a210*/  UIMAD UR4, UR4, UR5, URZ ;  /* 0x00000005040472a4 */ /* 0x000fc6000f8e023f */
[----:B------:R-:W-:Y:S02]  /*1a220*/  ULDC UR5, c[0x0][0x348] ;  /* 0x0000d20000057ab9 */ /* 0x000fe40000000800 */
[----:B0-----:R-:W-:Y:S01]  /*1a230*/  IMAD.U32 R6, RZ, RZ, UR5 ;  /* 0x00000005ff067e24 */ /* 0x001fe2000f8e00ff */
[----:B--2---:R-:W-:Y:S04]  /*1a240*/  STL [R1+0xc], R9 ;  /* 0x00000c0901007387 */ /* 0x004fe80000100800 */
[----:B---3--:R0:W-:Y:S02]  /*1a250*/  STL [R1+0x20], R8 ;  /* 0x0000200801007387 */ /* 0x0081e40000100800 */
[----:B0-----:R-:W-:Y:S01]  /*1a260*/  IMAD.U32 R8, RZ, RZ, UR4 ;  /* 0x00000004ff087e24 */ /* 0x001fe2000f8e00ff */
[----:B------:R-:W-:Y:S06]  /*1a270*/  @P2 BRA `(.L_x_674) ;  /* 0x0000000000142947 */ /* 0x000fec0003800000 */
[----:B------:R-:W-:Y:S05]  /*1a280*/  @!P0 BRA `(.L_x_674) ;  /* 0x0000000000108947 */ /* 0x000fea0003800000 */
[----:B------:R-:W2:Y:S04]  /*1a290*/  LDG.E R10, desc[UR56][R2.64] ;  /* 0x00000038020a7981 */ /* 0x000ea8000c1e1900 */
[----:B------:R-:W2:Y:S02]  /*1a2a0*/  LDG.E R7, desc[UR56][R2.64+0x4] ;  /* 0x0000043802077981 */ /* 0x000ea4000c1e1900 */
[----:B--2---:R-:W-:-:S05]  /*1a2b0*/  IMAD.IADD R2, R7, 0x1, -R10 ;  /* 0x0000000107027824 */ /* 0x004fca00078e0a0a */
[----:B------:R0:W-:Y:S02]  /*1a2c0*/  STL [R1+0x20], R2 ;  /* 0x0000200201007387 */ /* 0x0001e40000100800 */
.L_x_674:
[----:B------:R-:W-:Y:S01]  /*1a2d0*/  ULDC.64 UR4, c[0x0][0xa20] ;  /* 0x0002880000047ab9 */ /* 0x000fe20000000a00 */
[----:B------:R-:W-:Y:S01]  /*1a2e0*/  IMAD.MOV.U32 R32, RZ, RZ, R30 ;  /* 0x000000ffff207224 */ /* 0x000fe200078e001e */
[----:B------:R-:W-:-:S04]  /*1a2f0*/  ISETP.NE.U32.AND P0, PT, RZ, UR4, PT ;  /* 0x00000004ff007c0c */ /* 0x000fc8000bf05070 */
[----:B------:R-:W-:-:S13]  /*1a300*/  ISETP.NE.AND.EX P0, PT, RZ, UR5, PT, P0 ;  /* 0x00000005ff007c0c */ /* 0x000fda000bf05300 */
[----:B------:R-:W-:Y:S05]  /*1a310*/  @!P0 BRA `(.L_x_675) ;  /* 0x0000000000108947 */ /* 0x000fea0003800000 */
[----:B0-----:R-:W-:-:S04]  /*1a320*/  IADD3 R2, P0, R23, UR4, RZ ;  /* 0x0000000417027c10 */ /* 0x001fc8000ff1e0ff */
[----:B------:R-:W-:-:S05]  /*1a330*/  IADD3.X R3, R24, UR5, RZ, P0, !PT ;  /* 0x0000000518037c10 */ /* 0x000fca00087fe4ff */
[----:B------:R0:W5:Y:S01]  /*1a340*/  LDG.E R8, desc[UR56][R2.64] ;  /* 0x0000003802087981 */ /* 0x000162000c1e1900 */
[----:B------:R-:W-:Y:S05]  /*1a350*/  BRA `(.L_x_676) ;  /* 0x0000000000247947 */ /* 0x000fea0003800000 */
.L_x_675:
[----:B------:R-:W-:Y:S02]  /*1a360*/  ULDC.64 UR4, c[0x0][0xa08] ;  /* 0x0002820000047ab9 */ /* 0x000fe40000000a00 */
[----:B------:R-:W-:-:S04]  /*1a370*/  ISETP.NE.U32.AND P0, PT, RZ, UR4, PT ;  /* 0x00000004ff007c0c */ /* 0x000fc8000bf05070 */
[----:B------:R-:W-:-:S13]  /*1a380*/  ISETP.NE.AND.EX P0, PT, RZ, UR5, PT, P0 ;  /* 0x00000005ff007c0c */ /* 0x000fda000bf05300 */
[----:B------:R-:W-:Y:S05]  /*1a390*/  @!P0 BRA `(.L_x_676) ;  /* 0x0000000000148947 */ /* 0x000fea0003800000 */
[----:B0-----:R-:W0:Y:S02]  /*1a3a0*/  LDC.64 R2, c[0x0][0xa08] ;  /* 0x00028200ff027b82 */ /* 0x001e240000000a00 */
[----:B0-----:R-:W-:-:S05]  /*1a3b0*/  IMAD.WIDE R2, R32, 0x4, R2 ;  /* 0x0000000420027825 */ /* 0x001fca00078e0202 */
[----:B------:R-:W2:Y:S04]  /*1a3c0*/  LDG.E R8, desc[UR56][R2.64] ;  /* 0x0000003802087981 */ /* 0x000ea8000c1e1900 */
[----:B------:R-:W2:Y:S02]  /*1a3d0*/  LDG.E R7, desc[UR56][R2.64+0x4] ;  /* 0x0000043802077981 */ /* 0x000ea4000c1e1900 */
[----:B--2---:R-:W-:-:S07]  /*1a3e0*/  IMAD.IADD R8, R7, 0x1, -R8 ;  /* 0x0000000107087824 */ /* 0x004fce00078e0a08 */
.L_x_676:
[----:B0-----:R-:W2:Y:S04]  /*1a3f0*/  @P1 LDG.E R3, desc[UR56][R4.64] ;  /* 0x0000003804031981 */ /* 0x001ea8000c1e1900 */
[----:B------:R-:W2:Y:S01]  /*1a400*/  @P1 LDG.E R2, desc[UR56][R4.64+0x4] ;  /* 0x0000043804021981 */ /* 0x000ea2000c1e1900 */
[----:B------:R-:W-:Y:S01]  /*1a410*/  BSSY B0, `(.L_x_677) ;  /* 0x0000159000007945 */ /* 0x000fe20003800000 */
[----:B--2---:R-:W-:Y:S02]  /*1a420*/  @P1 IMAD.IADD R6, R2, 0x1, -R3 ;  /* 0x0000000102061824 */ /* 0x004fe400078e0a03 */
[----:B-----5:R-:W-:-:S04]  /*1a430*/  IMAD.IADD R3, R8, 0x1, -R9 ;  /* 0x0000000108037824 */ /* 0x020fc800078e0a09 */
[----:B------:R-:W-:-:S05]  /*1a440*/  IMAD.IADD R2, R3, 0x1, R6 ;  /* 0x0000000103027824 */ /* 0x000fca00078e0206 */
[----:B------:R0:W-:Y:S02]  /*1a450*/  STL [R1+0x8], R2 ;  /* 0x0000080201007387 */ /* 0x0001e40000100800 */
[----:B0-----:R-:W-:-:S04]  /*1a460*/  VIADD R2, R2, 0x5f ;  /* 0x0000005f02027836 */ /* 0x001fc80000000000 */
[----:B------:R-:W-:-:S05]  /*1a470*/  IMAD.HI R2, R2, 0x2aaaaaab, RZ ;  /* 0x2aaaaaab02027827 */ /* 0x000fca00078e02ff */
[----:B------:R-:W-:-:S04]  /*1a480*/  SHF.R.U32.HI R7, RZ, 0x1f, R2 ;  /* 0x0000001fff077819 */ /* 0x000fc80000011602 */
[----:B------:R-:W-:Y:S01]  /*1a490*/  LEA.HI.SX32 R4, R2, R7, 0x1c ;  /* 0x0000000702047211 */ /* 0x000fe200078fe2ff */
[----:B------:R-:W-:-:S04]  /*1a4a0*/  IMAD.MOV R2, RZ, RZ, -R3 ;  /* 0x000000ffff027224 */ /* 0x000fc800078e0a03 */
[----:B------:R-:W-:Y:S01]  /*1a4b0*/  IMAD R7, R4, 0x60, -R3 ;  /* 0x0000006004077824 */ /* 0x000fe200078e0a03 */
[----:B------:R-:W-:Y:S01]  /*1a4c0*/  VIMNMX R2, RZ, R2, !PT ;  /* 0x00000002ff027248 */ /* 0x000fe20007fe0100 */
[----:B------:R0:W-:Y:S03]  /*1a4d0*/  STL [R1+0x24], R4 ;  /* 0x0000240401007387 */ /* 0x0001e60000100800 */
[----:B------:R-:W-:-:S04]  /*1a4e0*/  VIMNMX R7, R7, R6, PT ;  /* 0x0000000607077248 */ /* 0x000fc80003fe0100 */
[----:B------:R-:W-:Y:S01]  /*1a4f0*/  ISETP.GT.AND P0, PT, R7, R2, PT ;  /* 0x000000020700720c */ /* 0x000fe20003f04270 */
[----:B------:R-:W-:-:S05]  /*1a500*/  IMAD.WIDE.U32 R2, R2, -0x55555555, RZ ;  /* 0xaaaaaaab02027825 */ /* 0x000fca00078e00ff */
[----:B0-----:R-:W-:-:S05]  /*1a510*/  SHF.R.U32.HI R4, RZ, 0x6, R3 ;  /* 0x00000006ff047819 */ /* 0x001fca0000011603 */
[----:B------:R-:W-:Y:S02]  /*1a520*/  IMAD.MOV.U32 R3, RZ, RZ, R4 ;  /* 0x000000ffff037224 */ /* 0x000fe400078e0004 */
[----:B------:R-:W-:-:S04]  /*1a530*/  @P0 VIADD R5, R7, 0x5f ;  /* 0x0000005f07050836 */ /* 0x000fc80000000000 */
[----:B------:R-:W-:-:S05]  /*1a540*/  @P0 IMAD.HI R5, R5, 0x2aaaaaab, RZ ;  /* 0x2aaaaaab05050827 */ /* 0x000fca00078e02ff */
[----:B------:R-:W-:-:S04]  /*1a550*/  @P0 SHF.R.U32.HI R2, RZ, 0x1f, R5 ;  /* 0x0000001fff020819 */ /* 0x000fc80000011605 */
[----:B------:R-:W-:Y:S02]  /*1a560*/  @P0 LEA.HI.SX32 R3, R5, R2, 0x1c ;  /* 0x0000000205030211 */ /* 0x000fe400078fe2ff */
[----:B------:R-:W-:Y:S02]  /*1a570*/  PLOP3.LUT P0, PT, PT, PT, PT, 0x80, 0x0 ;  /* 0x000000000000781c */ /* 0x000fe40003f0f070 */
[----:B------:R-:W-:-:S13]  /*1a580*/  ISETP.GT.AND P2, PT, R3, R4, PT ;  /* 0x000000040300720c */ /* 0x000fda0003f44270 */
[----:B------:R-:W-:Y:S05]  /*1a590*/  @!P2 BRA `(.L_x_678) ;  /* 0x000000140000a947 */ /* 0x000fea0003800000 */
[----:B------:R-:W-:Y:S01]  /*1a5a0*/  UMOV UR4, 0xffffffff ;  /* 0xffffffff00047882 */ /* 0x000fe20000000000 */
[----:B------:R-:W-:Y:S02]  /*1a5b0*/  SEL R2, R32, RZ, !P1 ;  /* 0x000000ff20027207 */ /* 0x000fe40004800000 */
[----:B------:R-:W-:Y:S05]  /*1a5c0*/  BRA.DIV UR4, `(.L_x_679) ;  /* 0x0000006604cc7947 */ /* 0x000fea000b800000 */
[----:B------:R-:W0:Y:S02]  /*1a5d0*/  S2R R5, SR_TID.X ;  /* 0x0000000000057919 */ /* 0x000e240000002100 */
[----:B0-----:R-:W-:-:S04]  /*1a5e0*/  SHF.R.U32.HI R5, RZ, 0x5, R5 ;  /* 0x00000005ff057819 */ /* 0x001fc80000011605 */
[----:B------:R-:W-:-:S05]  /*1a5f0*/  LOP3.LUT R5, R5, 0x3, RZ, 0xc0, !PT ;  /* 0x0000000305057812 */ /* 0x000fca00078ec0ff */
[----:B------:R0:W1:Y:S02]  /*1a600*/  SHFL.IDX PT, R14, R5, RZ, 0x1f ;  /* 0x00001fff050e7589 */ /* 0x00006400000e0000 */
.L_x_832:
[----:B-1----:R-:W-:Y:S02]  /*1a610*/  ISETP.NE.AND P0, PT, R14, RZ, PT ;  /* 0x000000ff0e00720c */ /* 0x002fe40003f05270 */
[----:B------:R-:W-:-:S11]  /*1a620*/  PLOP3.LUT P6, PT, PT, PT, PT, 0x8, 0x0 ;  /* 0x000000000000781c */ /* 0x000fd60003fce170 */
[----:B------:R-:W-:Y:S05]  /*1a630*/  @P0 BRA `(.L_x_680) ;  /* 0x00000000000c0947 */ /* 0x000fea0003800000 */
[----:B------:R-:W-:-:S03]  /*1a640*/  UMOV UR4, 0xffffffff ;  /* 0xffffffff00047882 */ /* 0x000fc60000000000 */
[----:B------:R-:W-:Y:S05]  /*1a650*/  BRA.DIV UR4, `(.L_x_681) ;  /* 0x0000006604dc7947 */ /* 0x000fea000b800000 */
[----:B------:R-:W-:-:S13]  /*1a660*/  ELECT P6, URZ, PT ;  /* 0x00000000003f782f */ /* 0x000fda00038c0000 */
.L_x_680:
[----:B0-----:R-:W2:Y:S01]  /*1a670*/  LDL R5, [R1+0x28] ;  /* 0x0000280001057983 */ /* 0x001ea20000100800 */
[----:B------:R-:W-:Y:S01]  /*1a680*/  BSSY B1, `(.L_x_682) ;  /* 0x0000008000017945 */ /* 0x000fe20003800000 */
[----:B--2---:R-:W-:-:S05]  /*1a690*/  VIADD R5, R5, 0x1 ;  /* 0x0000000105057836 */ /* 0x004fca0000000000 */
[----:B------:R-:W-:-:S04]  /*1a6a0*/  LEA.HI R6, R5, R5, RZ, 0x1 ;  /* 0x0000000505067211 */ /* 0x000fc800078f08ff */
[----:B------:R-:W-:-:S05]  /*1a6b0*/  LOP3.LUT R6, R6, 0xfffffffe, RZ, 0xc0, !PT ;  /* 0xfffffffe06067812 */ /* 0x000fca00078ec0ff */
[----:B------:R-:W-:-:S05]  /*1a6c0*/  IMAD.IADD R5, R5, 0x1, -R6 ;  /* 0x0000000105057824 */ /* 0x000fca00078e0a06 */
[----:B------:R-:W-:-:S04]  /*1a6d0*/  SHF.L.U32 R5, R5, 0x1f, RZ ;  /* 0x0000001f05057819 */ /* 0x000fc800000006ff */
[----:B------:R-:W0:Y:S02]  /*1a6e0*/  SYNCS.PHASECHK.TRANS64.TRYWAIT P0, [R22+URZ+0x30820], R5 ;  /* 0x03082005160075a7 */ /* 0x000e24000800017f */
[----:B0-----:R-:W-:Y:S05]  /*1a6f0*/  @!P0 BRA `(.L_x_683) ;  /* 0x0000006400d48947 */ /* 0x001fea0003800000 */
.L_x_835:
[----:B------:R-:W-:Y:S05]  /*1a700*/  BSYNC B1 ;  /* 0x0000000000017941 */ /* 0x000fea0003800000 */
.L_x_682:
[----:B------:R-:W-:Y:S04]  /*1a710*/  BSSY B1, `(.L_x_684) ;  /* 0x000008b000017945 */ /* 0x000fe80003800000 */
[----:B------:R-:W-:Y:S05]  /*1a720*/  @!P6 BRA `(.L_x_685) ;  /* 0x000000080024e947 */ /* 0x000fea0003800000 */
[----:B------:R-:W-:Y:S01]  /*1a730*/  IMAD R9, R27, 0x8, R22 ;  /* 0x000000081b097824 */ /* 0x000fe200078e0216 */
[----:B------:R-:W-:Y:S01]  /*1a740*/  SHF.L.U32 R8, R29, 0x1f, RZ ;  /* 0x0000001f1d087819 */ /* 0x000fe200000006ff */
[----:B------:R-:W1:Y:S01]  /*1a750*/  S2R R6, SR_TID.X ;  /* 0x0000000000067919 */ /* 0x000e620000002100 */
[----:B------:R-:W-:Y:S02]  /*1a760*/  BSSY B2, `(.L_x_686) ;  /* 0x0000005000027945 */ /* 0x000fe40003800000 */
[----:B------:R-:W2:Y:S01]  /*1a770*/  SYNCS.PHASECHK.TRANS64.TRYWAIT P0, [R9+URZ+0x308a0], R8 ;  /* 0x0308a008090075a7 */ /* 0x000ea2000800017f */
[----:B-1----:R-:W-:-:S04]  /*1a780*/  LOP3.LUT R6, R6, 0x7f, RZ, 0xc0, !PT ;  /* 0x0000007f06067812 */ /* 0x002fc800078ec0ff */
[----:B------:R-:W-:Y:S01]  /*1a790*/  ISETP.NE.AND P1, PT, R6, RZ, PT ;  /* 0x000000ff0600720c */ /* 0x000fe20003f25270 */
[----:B--2---:R-:W-:-:S12]  /*1a7a0*/  @!P0 BRA `(.L_x_687) ;  /* 0x0000006400bc8947 */ /* 0x004fd80003800000 */
.L_x_836:
[----:B------:R-:W-:Y:S05]  /*1a7b0*/  BSYNC B2 ;  /* 0x0000000000027941 */ /* 0x000fea0003800000 */
.L_x_686:
[----:B------:R-:W-:Y:S04]  /*1a7c0*/  BSSY B2, `(.L_x_688) ;  /* 0x0000009000027945 */ /* 0x000fe80003800000 */
[----:B------:R-:W-:Y:S05]  /*1a7d0*/  @P1 BRA `(.L_x_689) ;  /* 0x00000000001c1947 */ /* 0x000fea0003800000 */
[----:B------:R-:W2:Y:S01]  /*1a7e0*/  S2R R6, SR_TID.X ;  /* 0x0000000000067919 */ /* 0x000ea20000002100 */
[----:B0-----:R-:W-:-:S04]  /*1a7f0*/  MOV R5, 0x9000 ;  /* 0x0000900000057802 */ /* 0x001fc80000000f00 */
[----:B------:R3:W-:Y:S01]  /*1a800*/  SYNCS.ARRIVE.TRANS64 RZ, [R9+URZ+0x30890], R5 ;  /* 0x0308900509ff79a7 */ /* 0x0007e2000800003f */
[----:B--2---:R-:W-:-:S04]  /*1a810*/  LOP3.LUT R6, R6, 0x1f, RZ, 0xc0, !PT ;  /* 0x0000001f06067812 */ /* 0x004fc800078ec0ff */
[----:B------:R-:W-:-:S13]  /*1a820*/  ISETP.NE.AND P0, PT, R6, RZ, PT ;  /* 0x000000ff0600720c */ /* 0x000fda0003f05270 */
[----:B---3--:R-:W-:Y:S05]  /*1a830*/  @!P0 BRA `(.L_x_689) ;  /* 0x0000000000048947 */ /* 0x008fea0003800000 */
[----:B------:R-:W-:Y:S01]  /*1a840*/  BPT.TRAP 0x1 ;  /* 0x000000040000795c */ /* 0x000fe20000300000 */
.L_x_689:
[----:B------:R-:W-:Y:S05]  /*1a850*/  BSYNC B2 ;  /* 0x0000000000027941 */ /* 0x000fea0003800000 */
.L_x_688:
[----:B------:R-:W-:Y:S01]  /*1a860*/  IMAD.MOV.U32 R14, RZ, RZ, RZ ;  /* 0x000000ffff0e7224 */ /* 0x000fe200078e00ff */
[----:B------:R-:W-:Y:S01]  /*1a870*/  UIADD3 UR4, UP0, UR36, 0x570, URZ ;  /* 0x0000057024047890 */ /* 0x000fe2000ff1e03f */
[----:B------:R-:W-:Y:S01]  /*1a880*/  IMAD R6, R3, 0x60, R0 ;  /* 0x0000006003067824 */ /* 0x000fe200078e0200 */
[----:B------:R-:W-:Y:S01]  /*1a890*/  PLOP3.LUT P0, PT, PT, PT, PT, 0x80, 0x0 ;  /* 0x000000000000781c */ /* 0x000fe20003f0f070 */
[----:B------:R-:W-:Y:S01]  /*1a8a0*/  IMAD R7, R27, 0x9000, R22 ;  /* 0x000090001b077824 */ /* 0x000fe200078e0216 */
[----:B------:R-:W-:Y:S01]  /*1a8b0*/  R2UR UR10, R14 ;  /* 0x000000000e0a72ca */ /* 0x000fe200000e0000 */
[----:B------:R-:W-:Y:S01]  /*1a8c0*/  VIADD R6, R6, 0xffffffa0 ;  /* 0xffffffa006067836 */ /* 0x000fe20000000000 */
[----:B------:R-:W-:Y:S01]  /*1a8d0*/  UIADD3.X UR5, URZ, UR37, URZ, UP0, !UPT ;  /* 0x000000253f057290 */ /* 0x000fe200087fe43f */
[----:B0-----:R-:W-:Y:S01]  /*1a8e0*/  VIADD R5, R9, 0x30890 ;  /* 0x0003089009057836 */ /* 0x001fe20000000000 */
[----:B------:R-:W-:Y:S01]  /*1a8f0*/  UMOV UR6, 0x0 ;  /* 0x0000000000067882 */ /* 0x000fe20000000000 */
[----:B------:R-:W-:Y:S01]  /*1a900*/  VIADD R10, R7, 0x1e400 ;  /* 0x0001e400070a7836 */ /* 0x000fe20000000000 */
[----:B------:R-:W-:-:S09]  /*1a910*/  UMOV UR7, 0x12f00000 ;  /* 0x12f0000000077882 */ /* 0x000fd20000000000 */
.L_x_690:
[----:B------:R-:W-:-:S13]  /*1a920*/  @P0 ELECT P2, URZ, PT ;  /* 0x00000000003f082f */ /* 0x000fda0003840000 */
[----:B------:R-:W-:Y:S02]  /*1a930*/  @P2 R2UR UR13, R2 ;  /* 0x00000000020d22ca */ /* 0x000fe400000e0000 */
[----:B------:R-:W-:Y:S02]  /*1a940*/  @P2 R2UR UR12, R18 ;  /* 0x00000000120c22ca */ /* 0x000fe400000e0000 */
[----:B------:R-:W-:Y:S02]  /*1a950*/  @P2 R2UR UR11, R6 ;  /* 0x00000000060b22ca */ /* 0x000fe400000e0000 */
[----:B------:R-:W-:Y:S02]  /*1a960*/  @P2 R2UR UR9, R5 ;  /* 0x00000000050922ca */ /* 0x000fe400000e0000 */
[----:B------:R-:W-:Y:S02]  /*1a970*/  @P2 R2UR UR8, R10 ;  /* 0x000000000a0822ca */ /* 0x000fe400000e0000 */
[----:B------:R-:W-:-:S02]  /*1a980*/  @P2 PLOP3.LUT P0, PT, P2, PT, PT, 0x8, 0x0 ;  /* 0x000000000000281c */ /* 0x000fc4000170e170 */
[----:B------:R-:W-:-:S09]  /*1a990*/  PLOP3.LUT P2, PT, PT, PT, PT, 0x8, 0x0 ;  /* 0x000000000000781c */ /* 0x000fd20003f4e170 */
[----:B------:R0:W-:Y:S02]  /*1a9a0*/  UTMALDG.4D [UR8], [UR4], desc[UR6] ;  /* 0x00000608040075b4 */ /* 0x0001e40008019000 */
[----:B0-----:R-:W-:Y:S05]  /*1a9b0*/  @P0 BRA.U.ANY `(.L_x_690) ;  /* 0xfffffffd00d80947 */ /* 0x001fea000393ffff */
[----:B------:R-:W-:Y:S01]  /*1a9c0*/  IMAD.MOV.U32 R13, RZ, RZ, 0x40 ;  /* 0x00000040ff0d7424 */ /* 0x000fe200078e00ff */
[----:B------:R-:W-:Y:S01]  /*1a9d0*/  PLOP3.LUT P0, PT, PT, PT, PT, 0x80, 0x0 ;  /* 0x000000000000781c */ /* 0x000fe20003f0f070 */
[----:B------:R-:W-:Y:S01]  /*1a9e0*/  VIADD R10, R7, 0x21400 ;  /* 0x00021400070a7836 */ /* 0x000fe20000000000 */
[----:B------:R-:W-:Y:S01]  /*1a9f0*/  UMOV UR6, 0x0 ;  /* 0x0000000000067882 */ /* 0x000fe20000000000 */
[----:B------:R-:W-:Y:S01]  /*1aa00*/  UMOV UR7, 0x12f00000 ;  /* 0x12f0000000077882 */ /* 0x000fe20000000000 */
[----:B------:R-:W-:-:S15]  /*1aa10*/  R2UR UR10, R13 ;  /* 0x000000000d0a72ca */ /* 0x000fde00000e0000 */
.L_x_691:
        /* <DEDUP_REMOVED lines=16> */
.L_x_692:
        /* <DEDUP_REMOVED lines=10> */
[----:B------:R-:W0:Y:S01]  /*1abc0*/  SYNCS.PHASECHK.TRANS64.TRYWAIT P0, [R9+URZ+0x308c0], R8 ;  /* 0x0308c008090075a7 */ /* 0x000e22000800017f */
[----:B------:R-:W-:Y:S04]  /*1abd0*/  BSSY B2, `(.L_x_693) ;  /* 0x0000002000027945 */ /* 0x000fe80003800000 */
[----:B0-----:R-:W-:Y:S05]  /*1abe0*/  @!P0 BRA `(.L_x_694) ;  /* 0x0000006000c08947 */ /* 0x001fea0003800000 */
.L_x_837:
[----:B------:R-:W-:Y:S05]  /*1abf0*/  BSYNC B2 ;  /* 0x0000000000027941 */ /* 0x000fea0003800000 */
.L_x_693:
[----:B------:R-:W-:Y:S01]  /*1ac00*/  BSSY B2, `(.L_x_695) ;  /* 0x000000b000027945 */ /* 0x000fe20003800000 */
[----:B------:R-:W-:Y:S02]  /*1ac10*/  IMAD.MOV.U32 R10, RZ, RZ, 0x0 ;  /* 0x00000000ff0a7424 */ /* 0x000fe400078e00ff */
[----:B------:R-:W-:Y:S01]  /*1ac20*/  IMAD.MOV.U32 R11, RZ, RZ, 0x12f00000 ;  /* 0x12f00000ff0b7424 */ /* 0x000fe200078e00ff */
[----:B------:R-:W-:Y:S06]  /*1ac30*/  @P1 BRA `(.L_x_696) ;  /* 0x00000000001c1947 */ /* 0x000fec0003800000 */
[----:B------:R-:W2:Y:S01]  /*1ac40*/  S2R R15, SR_TID.X ;  /* 0x00000000000f7919 */ /* 0x000ea20000002100 */
[----:B------:R-:W-:-:S04]  /*1ac50*/  IMAD.MOV.U32 R5, RZ, RZ, 0x9000 ;  /* 0x00009000ff057424 */ /* 0x000fc800078e00ff */
[----:B------:R3:W-:Y:S01]  /*1ac60*/  SYNCS.ARRIVE.TRANS64 RZ, [R9+URZ+0x308b0], R5 ;  /* 0x0308b00509ff79a7 */ /* 0x0007e2000800003f */
[----:B--2---:R-:W-:-:S04]  /*1ac70*/  LOP3.LUT R15, R15, 0x1f, RZ, 0xc0, !PT ;  /* 0x0000001f0f0f7812 */ /* 0x004fc800078ec0ff */
[----:B------:R-:W-:-:S13]  /*1ac80*/  ISETP.NE.AND P0, PT, R15, RZ, PT ;  /* 0x000000ff0f00720c */ /* 0x000fda0003f05270 */
[----:B---3--:R-:W-:Y:S05]  /*1ac90*/  @!P0 BRA `(.L_x_696) ;  /* 0x0000000000048947 */ /* 0x008fea0003800000 */
[----:B------:R-:W-:Y:S01]  /*1aca0*/  BPT.TRAP 0x1 ;  /* 0x000000040000795c */ /* 0x000fe20000300000 */
.L_x_696:
[----:B------:R-:W-:Y:S05]  /*1acb0*/  BSYNC B2 ;  /* 0x0000000000027941 */ /* 0x000fea0003800000 */
.L_x_695:
[----:B------:R-:W-:Y:S01]  /*1acc0*/  R2UR UR10, R14 ;  /* 0x000000000e0a72ca */ /* 0x000fe200000e0000 */
[----:B------:R-:W-:Y:S01]  /*1acd0*/  UIADD3 UR4, UP0, UR36, 0x670, URZ ;  /* 0x0000067024047890 */ /* 0x000fe2000ff1e03f */
[----:B------:R-:W-:Y:S01]  /*1ace0*/  R2UR UR6, R10 ;  /* 0x000000000a0672ca */ /* 0x000fe200000e0000 */
[----:B01----:R-:W-:Y:S01]  /*1acf0*/  VIADD R9, R9, 0x308b0 ;  /* 0x000308b009097836 */ /* 0x003fe20000000000 */
[----:B------:R-:W-:Y:S01]  /*1ad00*/  R2UR UR7, R11 ;  /* 0x000000000b0772ca */ /* 0x000fe200000e0000 */
[----:B------:R-:W-:Y:S01]  /*1ad10*/  VIADD R5, R7, 0x400 ;  /* 0x0000040007057836 */ /* 0x000fe20000000000 */
[----:B------:R-:W-:Y:S01]  /*1ad20*/  PLOP3.LUT P0, PT, PT, PT, PT, 0x80, 0x0 ;  /* 0x000000000000781c */ /* 0x000fe20003f0f070 */
[----:B------:R-:W-:-:S12]  /*1ad30*/  UIADD3.X UR5, URZ, UR37, URZ, UP0, !UPT ;  /* 0x000000253f057290 */ /* 0x000fd800087fe43f */
.L_x_697:
        /* <DEDUP_REMOVED lines=10> */
[----:B------:R-:W-:Y:S01]  /*1ade0*/  R2UR UR10, R13 ;  /* 0x000000000d0a72ca */ /* 0x000fe200000e0000 */
[----:B------:R-:W-:Y:S01]  /*1adf0*/  VIADD R5, R7, 0x3400 ;  /* 0x0000340007057836 */ /* 0x000fe20000000000 */
[----:B------:R-:W-:Y:S02]  /*1ae00*/  R2UR UR6, R10 ;  /* 0x000000000a0672ca */ /* 0x000fe400000e0000 */
[----:B------:R-:W-:Y:S02]  /*1ae10*/  R2UR UR7, R11 ;  /* 0x000000000b0772ca */ /* 0x000fe400000e0000 */
[----:B------:R-:W-:-:S13]  /*1ae20*/  PLOP3.LUT P0, PT, PT, PT, PT, 0x80, 0x0 ;  /* 0x000000000000781c */ /* 0x000fda0003f0f070 */
.L_x_698:
        /* <DEDUP_REMOVED lines=10> */
[----:B------:R-:W-:Y:S02]  /*1aed0*/  R2UR UR10, R12 ;  /* 0x000000000c0a72ca */ /* 0x000fe400000e0000 */
[----:B------:R-:W-:Y:S02]  /*1aee0*/  R2UR UR6, R10 ;  /* 0x000000000a0672ca */ /* 0x000fe400000e0000 */
[----:B------:R-:W-:Y:S02]  /*1aef0*/  R2UR UR7, R11 ;  /* 0x000000000b0772ca */ /* 0x000fe400000e0000 */
[----:B------:R-:W-:Y:S02]  /*1af00*/  PLOP3.LUT P0, PT, PT, PT, PT, 0x80, 0x0 ;  /* 0x000000000000781c */ /* 0x000fe40003f0f070 */
[----:B------:R-:W-:-:S11]  /*1af10*/  IADD3 R7, R7, 0x6400, RZ ;  /* 0x0000640007077810 */ /* 0x000fd60007ffe0ff */
.L_x_699:
        /* <DEDUP_REMOVED lines=9> */
[----:B-1----:R-:W-:Y:S05]  /*1afb0*/  @P0 BRA.U.ANY `(.L_x_699) ;  /* 0xfffffffd00d80947 */ /* 0x002fea000393ffff */
.L_x_685:
[----:B------:R-:W-:Y:S05]  /*1afc0*/  BSYNC B1 ;  /* 0x0000000000017941 */ /* 0x000fea0003800000 */
.L_x_684:
[----:B------:R-:W-:Y:S01]  /*1afd0*/  VIADD R9, R3, 0xfffffffe ;  /* 0xfffffffe03097836 */ /* 0x000fe20000000000 */
[----:B------:R-:W-:Y:S01]  /*1afe0*/  PLOP3.LUT P0, PT, PT, PT, PT, 0x8, 0x0 ;  /* 0x000000000000781c */ /* 0x000fe20003f0e170 */
[----:B------:R-:W-:-:S03]  /*1aff0*/  VIADD R27, R27, 0x1 ;  /* 0x000000011b1b7836 */ /* 0x000fc60000000000 */
[----:B------:R-:W-:Y:S02]  /*1b000*/  ISETP.GE.AND P2, PT, R9, R4, PT ;  /* 0x000000040900720c */ /* 0x000fe40003f46270 */
[----:B------:R-:W-:-:S04]  /*1b010*/  ISETP.NE.AND P1, PT, R27, 0x2, PT ;  /* 0x000000021b00780c */ /* 0x000fc80003f25270 */
[----:B------:R-:W-:Y:S02]  /*1b020*/  SEL R6, RZ, 0x1, P1 ;  /* 0x00000001ff067807 */ /* 0x000fe40000800000 */
[----:B------:R-:W-:Y:S02]  /*1b030*/  SEL R27, R27, RZ, P1 ;  /* 0x000000ff1b1b7207 */ /* 0x000fe40000800000 */
[----:B------:R-:W-:-:S03]  /*1b040*/  LOP3.LUT R29, R29, R6, RZ, 0x3c, !PT ;  /* 0x000000061d1d7212 */ /* 0x000fc600078e3cff */
[----:B------:R-:W-:Y:S05]  /*1b050*/  @!P2 BRA `(.L_x_678) ;  /* 0x000000080050a947 */ /* 0x000fea0003800000 */
.L_x_716:
[----:B------:R-:W-:Y:S05]  /*1b060*/  YIELD ;  /* 0x0000000000007946 */ /* 0x000fea0003800000 */
        /* <DEDUP_REMOVED lines=10> */
.L_x_838:
[----:B------:R-:W-:Y:S05]  /*1b110*/  BSYNC B2 ;  /* 0x0000000000027941 */ /* 0x000fea0003800000 */
.L_x_702:
[----:B------:R-:W-:Y:S04]  /*1b120*/  BSSY B2, `(.L_x_704) ;  /* 0x0000009000027945 */ /* 0x000fe80003800000 */
[----:B------:R-:W-:Y:S05]  /*1b130*/  @P2 BRA `(.L_x_705) ;  /* 0x00000000001c2947 */ /* 0x000fea0003800000 */
[----:B0-----:R-:W0:Y:S01]  /*1b140*/  S2R R5, SR_TID.X ;  /* 0x0000000000057919 */ /* 0x001e220000002100 */
[----:B------:R-:W-:-:S04]  /*1b150*/  IMAD.MOV.U32 R3, RZ, RZ, 0x9000 ;  /* 0x00009000ff037424 */ /* 0x000fc800078e00ff */
[----:B------:R2:W-:Y:S01]  /*1b160*/  SYNCS.ARRIVE.TRANS64 RZ, [R8+URZ+0x30890], R3 ;  /* 0x0308900308ff79a7 */ /* 0x0005e2000800003f */
[----:B0-----:R-:W-:-:S04]  /*1b170*/  LOP3.LUT R5, R5, 0x1f, RZ, 0xc0, !PT ;  /* 0x0000001f05057812 */ /* 0x001fc800078ec0ff */
[----:B------:R-:W-:-:S13]  /*1b180*/  ISETP.NE.AND P1, PT, R5, RZ, PT ;  /* 0x000000ff0500720c */ /* 0x000fda0003f25270 */
[----:B--2---:R-:W-:Y:S05]  /*1b190*/  @!P1 BRA `(.L_x_705) ;  /* 0x0000000000049947 */ /* 0x004fea0003800000 */
[----:B------:R-:W-:Y:S01]  /*1b1a0*/  BPT.TRAP 0x1 ;  /* 0x000000040000795c */ /* 0x000fe20000300000 */
.L_x_705:
[----:B------:R-:W-:Y:S05]  /*1b1b0*/  BSYNC B2 ;  /* 0x0000000000027941 */ /* 0x000fea0003800000 */
.L_x_704:
[----:B------:R-:W-:Y:S01]  /*1b1c0*/  IMAD.MOV.U32 R12, RZ, RZ, RZ ;  /* 0x000000ffff0c7224 */ /* 0x000fe200078e00ff */
[----:B------:R-:W-:Y:S01]  /*1b1d0*/  UIADD3 UR4, UP0, UR36, 0x570, URZ ;  /* 0x0000057024047890 */ /* 0x000fe2000ff1e03f */
[----:B------:R-:W-:Y:S01]  /*1b1e0*/  IMAD R6, R27, 0x9000, R22 ;  /* 0x000090001b067824 */ /* 0x000fe200078e0216 */
[----:B------:R-:W-:Y:S01]  /*1b1f0*/  PLOP3.LUT P1, PT, PT, PT, PT, 0x80, 0x0 ;  /* 0x000000000000781c */ /* 0x000fe20003f2f070 */
[----:B0-----:R-:W-:Y:S01]  /*1b200*/  IMAD R5, R9, 0x60, R0 ;  /* 0x0000006009057824 */ /* 0x001fe200078e0200 */
[----:B------:R-:W-:Y:S01]  /*1b210*/  R2UR UR10, R12 ;  /* 0x000000000c0a72ca */ /* 0x000fe200000e0000 */
[----:B------:R-:W-:Y:S01]  /*1b220*/  VIADD R3, R8, 0x30890 ;  /* 0x0003089008037836 */ /* 0x000fe20000000000 */
[----:B------:R-:W-:Y:S01]  /*1b230*/  UIADD3.X UR5, URZ, UR37, URZ, UP0, !UPT ;  /* 0x000000253f057290 */ /* 0x000fe200087fe43f */
[----:B------:R-:W-:Y:S01]  /*1b240*/  VIADD R10, R6, 0x1e400 ;  /* 0x0001e400060a7836 */ /* 0x000fe20000000000 */
[----:B------:R-:W-:Y:S01]  /*1b250*/  UMOV UR6, 0x0 ;  /* 0x0000000000067882 */ /* 0x000fe20000000000 */
[----:B------:R-:W-:-:S10]  /*1b260*/  UMOV UR7, 0x12f00000 ;  /* 0x12f0000000077882 */ /* 0x000fd40000000000 */
.L_x_706:
        /* <DEDUP_REMOVED lines=16> */
.L_x_707:
        /* <DEDUP_REMOVED lines=16> */
.L_x_708:
        /* <DEDUP_REMOVED lines=13> */
.L_x_839:
[----:B------:R-:W-:Y:S05]  /*1b540*/  BSYNC B2 ;  /* 0x0000000000027941 */ /* 0x000fea0003800000 */
.L_x_709:
        /* <DEDUP_REMOVED lines=11> */
.L_x_712:
[----:B------:R-:W-:Y:S05]  /*1b600*/  BSYNC B2 ;  /* 0x0000000000027941 */ /* 0x000fea0003800000 */
.L_x_711:
[----:B------:R-:W-:Y:S01]  /*1b610*/  R2UR UR10, R12 ;  /* 0x000000000c0a72ca */ /* 0x000fe200000e0000 */
[----:B------:R-:W-:Y:S01]  /*1b620*/  UIADD3 UR4, UP0, UR36, 0x670, URZ ;  /* 0x0000067024047890 */ /* 0x000fe2000ff1e03f */
[----:B------:R-:W-:Y:S01]  /*1b630*/  R2UR UR6, R10 ;  /* 0x000000000a0672ca */ /* 0x000fe200000e0000 */
[----:B------:R-:W-:Y:S01]  /*1b640*/  VIADD R3, R6, 0x400 ;  /* 0x0000040006037836 */ /* 0x000fe20000000000 */
[----:B------:R-:W-:Y:S01]  /*1b650*/  R2UR UR7, R11 ;  /* 0x000000000b0772ca */ /* 0x000fe200000e0000 */
[----:B------:R-:W-:Y:S01]  /*1b660*/  UIADD3.X UR5, URZ, UR37, URZ, UP0, !UPT ;  /* 0x000000253f057290 */ /* 0x000fe200087fe43f */
[----:B------:R-:W-:Y:S02]  /*1b670*/  PLOP3.LUT P1, PT, PT, PT, PT, 0x80, 0x0 ;  /* 0x000000000000781c */ /* 0x000fe40003f2f070 */
[----:B01----:R-:W-:-:S11]  /*1b680*/  IADD3 R8, R8, 0x308b0, RZ ;  /* 0x000308b008087810 */ /* 0x003fd60007ffe0ff */
.L_x_713:
        /* <DEDUP_REMOVED lines=15> */
.L_x_714:
        /* <DEDUP_REMOVED lines=15> */
.L_x_715:
        /* <DEDUP_REMOVED lines=10> */
.L_x_701:
[----:B------:R-:W-:Y:S05]  /*1b910*/  BSYNC B1 ;  /* 0x0000000000017941 */ /* 0x000fea0003800000 */
.L_x_700:
[----:B------:R-:W-:Y:S01]  /*1b920*/  ISETP.GT.AND P2, PT, R9, R4, PT ;  /* 0x000000040900720c */ /* 0x000fe20003f44270 */
[----:B------:R-:W-:Y:S02]  /*1b930*/  VIADD R27, R27, 0x1 ;  /* 0x000000011b1b7836 */ /* 0x000fe40000000000 */
[----:B------:R-:W-:-:S03]  /*1b940*/  VIADD R9, R9, 0xffffffff ;  /* 0xffffffff09097836 */ /* 0x000fc60000000000 */
[----:B------:R-:W-:-:S04]  /*1b950*/  ISETP.NE.AND P1, PT, R27, 0x2, PT ;  /* 0x000000021b00780c */ /* 0x000fc80003f25270 */
[----:B------:R-:W-:Y:S02]  /*1b960*/  SEL R6, RZ, 0x1, P1 ;  /* 0x00000001ff067807 */ /* 0x000fe40000800000 */
[----:B------:R-:W-:Y:S02]  /*1b970*/  SEL R27, R27, RZ, P1 ;  /* 0x000000ff1b1b7207 */ /* 0x000fe40000800000 */
[----:B------:R-:W-:Y:S01]  /*1b980*/  LOP3.LUT R29, R29, R6, RZ, 0x3c, !PT ;  /* 0x000000061d1d7212 */ /* 0x000fe200078e3cff */
[----:B------:R-:W-:Y:S06]  /*1b990*/  @P2 BRA `(.L_x_716) ;  /* 0xfffffff400b02947 */ /* 0x000fec000383ffff */
.L_x_678:
[----:B------:R-:W-:Y:S05]  /*1b9a0*/  BSYNC B0 ;  /* 0x0000000000007941 */ /* 0x000fea0003800000 */
.L_x_677:
[----:B------:R-:W2:Y:S01]  /*1b9b0*/  LDL R31, [R1+0x8] ;  /* 0x00000800011f7983 */ /* 0x000ea20000100800 */
[----:B------:R-:W-:Y:S05]  /*1b9c0*/  @!P0 WARPSYNC.ALL ;  /* 0x0000000000008948 */ /* 0x000fea0003800000 */
[----:B------:R-:W-:Y:S06]  /*1b9d0*/  @!P0 BAR.SYNC.DEFER_BLOCKING 0xc, 0x180 ;  /* 0x0306000000008b1d */ /* 0x000fec0000010000 */
[----:B------:R-:W-:Y:S01]  /*1b9e0*/  BSSY B7, `(.L_x_717) ;  /* 0x000037b000077945 */ /* 0x000fe20003800000 */
[----:B--2---:R-:W-:-:S13]  /*1b9f0*/  ISETP.GT.AND P0, PT, R31, RZ, PT ;  /* 0x000000ff1f00720c */ /* 0x004fda0003f04270 */
[----:B------:R-:W-:Y:S05]  /*1ba00*/  @P0 BRA `(.L_x_718) ;  /* 0x0000000000440947 */ /* 0x000fea0003800000 */
[----:B------:R-:W1:Y:S02]  /*1ba10*/  S2R R3, SR_TID.X ;  /* 0x0000000000037919 */ /* 0x000e640000002100 */
[----:B-1----:R-:W-:-:S04]  /*1ba20*/  LOP3.LUT R3, R3, 0x7f, RZ, 0xc0, !PT ;  /* 0x0000007f03037812 */ /* 0x002fc800078ec0ff */
[----:B------:R-:W-:-:S13]  /*1ba30*/  ISETP.NE.AND P0, PT, R3, RZ, PT ;  /* 0x000000ff0300720c */ /* 0x000fda0003f05270 */
[----:B------:R-:W-:Y:S05]  /*1ba40*/  @P0 BRA `(.L_x_719) ;  /* 0x0000003400d00947 */ /* 0x000fea0003800000 */
[----:B0-----:R-:W0:Y:S01]  /*1ba50*/  S2R R5, SR_LANEID ;  /* 0x0000000000057919 */ /* 0x001e220000000000 */
[----:B------:R-:W-:Y:S01]  /*1ba60*/  VOTEU.ANY UR4, UPT, PT ;  /* 0x0000000000047886 */ /* 0x000fe200038e0100 */
[----:B------:R-:W1:Y:S01]  /*1ba70*/  LDC.64 R2, c[0x0][0xc60] ;  /* 0x00031800ff027b82 */ /* 0x000e620000000a00 */
[----:B------:R-:W0:Y:S02]  /*1ba80*/  FLO.U32 R0, UR4 ;  /* 0x0000000400007d00 */ /* 0x000e2400080e0000 */
[----:B0-----:R-:W-:-:S06]  /*1ba90*/  ISETP.EQ.U32.AND P0, PT, R0, R5, PT ;  /* 0x000000050000720c */ /* 0x001fcc0003f02070 */
[----:B------:R-:W1:Y:S07]  /*1baa0*/  POPC R5, UR4 ;  /* 0x0000000400057d09 */ /* 0x000e6e0008000000 */
[----:B-1----:R-:W2:Y:S01]  /*1bab0*/  @P0 ATOMG.E.ADD.STRONG.GPU PT, R3, desc[UR56][R2.64], R5 ;  /* 0x00000005020309a8 */ /* 0x002ea200081ee1f8 */
[----:B------:R-:W0:Y:S02]  /*1bac0*/  S2R R4, SR_LTMASK ;  /* 0x0000000000047919 */ /* 0x000e240000003900 */
[----:B0-----:R-:W-:-:S04]  /*1bad0*/  LOP3.LUT R4, R4, UR4, RZ, 0xc0, !PT ;  /* 0x0000000404047c12 */ /* 0x001fc8000f8ec0ff */
[----:B------:R-:W0:Y:S01]  /*1bae0*/  POPC R7, R4 ;  /* 0x0000000400077309 */ /* 0x000e220000000000 */
[----:B--2---:R-:W0:Y:S02]  /*1baf0*/  SHFL.IDX PT, R0, R3, R0, 0x1f ;  /* 0x00001f0003007589 */ /* 0x004e2400000e0000 */
[----:B0-----:R-:W-:Y:S01]  /*1bb00*/  IADD3 R16, R0, UR38, R7 ;  /* 0x0000002600107c10 */ /* 0x001fe2000fffe007 */
[----:B------:R-:W-:Y:S06]  /*1bb10*/  BRA `(.L_x_719) ;  /* 0x00000034009c7947 */ /* 0x000fec0003800000 */
.L_x_718:
        /* <DEDUP_REMOVED lines=8> */
[----:B------:R-:W-:Y:S01]  /*1bba0*/  IMAD.U32 R4, RZ, RZ, UR6 ;  /* 0x00000006ff047e24 */ /* 0x000fe2000f8e00ff */
[----:B------:R-:W-:Y:S01]  /*1bbb0*/  MOV R13, RZ ;  /* 0x000000ff000d7202 */ /* 0x000fe20000000f00 */
[----:B------:R-:W1:Y:S01]  /*1bbc0*/  LDC.64 R2, c[0x4][R2] ;  /* 0x0100000002027b82 */ /* 0x000e620000000a00 */
[----:B0-----:R-:W-:Y:S02]  /*1bbd0*/  IMAD.U32 R5, RZ, RZ, UR7 ;  /* 0x00000007ff057e24 */ /* 0x001fe4000f8e00ff */
[----:B------:R-:W-:Y:S02]  /*1bbe0*/  IMAD.U32 R6, RZ, RZ, UR8 ;  /* 0x00000008ff067e24 */ /* 0x000fe4000f8e00ff */
[----:B------:R-:W-:-:S02]  /*1bbf0*/  IMAD.U32 R7, RZ, RZ, UR9 ;  /* 0x00000009ff077e24 */ /* 0x000fc4000f8e00ff */
[----:B------:R-:W-:Y:S02]  /*1bc00*/  IMAD.U32 R10, RZ, RZ, UR4 ;  /* 0x00000004ff0a7e24 */ /* 0x000fe4000f8e00ff */
[----:B------:R-:W-:Y:S02]  /*1bc10*/  IMAD.U32 R11, RZ, RZ, UR5 ;  /* 0x00000005ff0b7e24 */ /* 0x000fe4000f8e00ff */
[----:B------:R-:W-:Y:S02]  /*1bc20*/  IMAD.MOV.U32 R8, RZ, RZ, 0x70 ;  /* 0x00000070ff087424 */ /* 0x000fe400078e00ff */
[----:B------:R-:W-:-:S07]  /*1bc30*/  IMAD.MOV.U32 R12, RZ, RZ, 0x1 ;  /* 0x00000001ff0c7424 */ /* 0x000fce00078e00ff */
[----:B------:R-:W-:-:S07]  /*1bc40*/  LEPC R20, `(.L_x_721) ;  /* 0x000000001014794e */ /* 0x000fce0000000000 */
[----:B-1----:R-:W-:Y:S05]  /*1bc50*/  CALL.ABS.NOINC R2 ;  /* 0x0000000002007343 */ /* 0x002fea0003c00000 */
.L_x_721:
[----:B------:R-:W-:Y:S05]  /*1bc60*/  BSYNC B6 ;  /* 0x0000000000067941 */ /* 0x000fea0003800000 */
.L_x_720:
        /* <DEDUP_REMOVED lines=9> */
[----:B------:R-:W-:Y:S02]  /*1bd00*/  IMAD.U32 R4, RZ, RZ, UR6 ;  /* 0x00000006ff047e24 */ /* 0x000fe4000f8e00ff */
[----:B0-----:R-:W-:Y:S02]  /*1bd10*/  IMAD.U32 R5, RZ, RZ, UR7 ;  /* 0x00000007ff057e24 */ /* 0x001fe4000f8e00ff */
[----:B------:R-:W-:Y:S02]  /*1bd20*/  IMAD.U32 R6, RZ, RZ, UR8 ;  /* 0x00000008ff067e24 */ /* 0x000fe4000f8e00ff */
[----:B------:R-:W-:-:S02]  /*1bd30*/  IMAD.U32 R7, RZ, RZ, UR9 ;  /* 0x00000009ff077e24 */ /* 0x000fc4000f8e00ff */
[----:B------:R-:W-:Y:S02]  /*1bd40*/  IMAD.U32 R10, RZ, RZ, UR4 ;  /* 0x00000004ff0a7e24 */ /* 0x000fe4000f8e00ff */
[----:B------:R-:W-:Y:S02]  /*1bd50*/  IMAD.U32 R11, RZ, RZ, UR5 ;  /* 0x00000005ff0b7e24 */ /* 0x000fe4000f8e00ff */
[----:B------:R-:W-:Y:S02]  /*1bd60*/  IMAD.MOV.U32 R8, RZ, RZ, 0x70 ;  /* 0x00000070ff087424 */ /* 0x000fe400078e00ff */
[----:B------:R-:W-:Y:S02]  /*1bd70*/  IMAD.MOV.U32 R12, RZ, RZ, 0x1 ;  /* 0x00000001ff0c7424 */ /* 0x000fe400078e00ff */
[----:B-1----:R-:W-:-:S07]  /*1bd80*/  IMAD.MOV.U32 R13, RZ, RZ, RZ ;  /* 0x000000ffff0d7224 */ /* 0x002fce00078e00ff */
[----:B------:R-:W-:-:S07]  /*1bd90*/  LEPC R20, `(.L_x_724) ;  /* 0x000000001014794e */ /* 0x000fce0000000000 */
[----:B--2---:R-:W-:Y:S05]  /*1bda0*/  CALL.ABS.NOINC R2 ;  /* 0x0000000002007343 */ /* 0x004fea0003c00000 */
.L_x_724:
[----:B------:R0:W1:Y:S01]  /*1bdb0*/  LDC.64 R2, c[0x4][R25] ;  /* 0x0100000019027b82 */ /* 0x0000620000000a00 */
[----:B------:R-:W-:Y:S01]  /*1bdc0*/  ULDC.64 UR4, c[0x4][0x88] ;  /* 0x0100220000047ab9 */ /* 0x000fe20000000a00 */
[----:B------:R-:W-:Y:S01]  /*1bdd0*/  ULDC.64 UR6, c[0x4][0x90] ;  /* 0x0100240000067ab9 */ /* 0x000fe20000000a00 */
[----:B------:R-:W-:Y:S01]  /*1bde0*/  ULDC.64 UR8, c[0x4][0x18] ;  /* 0x0100060000087ab9 */ /* 0x000fe20000000a00 */
[----:B------:R-:W-:Y:S01]  /*1bdf0*/  IMAD.U32 R4, RZ, RZ, UR4 ;  /* 0x00000004ff047e24 */ /* 0x000fe2000f8e00ff */
[----:B------:R-:W-:Y:S01]  /*1be00*/  MOV R10, UR8 ;  /* 0x00000008000a7c02 */ /* 0x000fe20008000f00 */
        /* <DEDUP_REMOVED lines=9> */
.L_x_723:
[----:B------:R-:W-:Y:S05]  /*1bea0*/  BSYNC B6 ;  /* 0x0000000000067941 */ /* 0x000fea0003800000 */
.L_x_722:
[----:B------:R-:W2:Y:S01]  /*1beb0*/  LDL R25, [R1+0x24] ;  /* 0x0000240001197983 */ /* 0x000ea20000100800 */
[----:B------:R-:W-:Y:S01]  /*1bec0*/  ULDC.64 UR4, c[0x0][0x9f8] ;  /* 0x00027e0000047ab9 */ /* 0x000fe20000000a00 */
[----:B------:R-:W1:Y:S01]  /*1bed0*/  LDC R0, c[0x0][0x430] ;  /* 0x00010c00ff007b82 */ /* 0x000e620000000800 */
[----:B------:R-:W-:Y:S01]  /*1bee0*/  ISETP.NE.U32.AND P0, PT, RZ, UR4, PT ;  /* 0x00000004ff007c0c */ /* 0x000fe2000bf05070 */
[----:B------:R-:W3:Y:S03]  /*1bef0*/  LDL R21, [R1+0xc] ;  /* 0x00000c0001157983 */ /* 0x000ee60000100800 */
[----:B------:R-:W-:Y:S01]  /*1bf00*/  ISETP.NE.AND.EX P0, PT, RZ, UR5, PT, P0 ;  /* 0x00000005ff007c0c */ /* 0x000fe2000bf05300 */
[----:B------:R-:W4:Y:S01]  /*1bf10*/  LDL.LU R8, [R1] ;  /* 0x0000000001087983 */ /* 0x000f220000300800 */
[----:B------:R-:W0:Y:S11]  /*1bf20*/  S2R R20, SR_TID.X ;  /* 0x0000000000147919 */ /* 0x000e360000002100 */
[----:B------:R-:W-:Y:S01]  /*1bf30*/  @P0 IADD3 R2, P1, R23, UR4, RZ ;  /* 0x0000000417020c10 */ /* 0x000fe2000ff3e0ff */
[----:B------:R-:W-:-:S03]  /*1bf40*/  ULDC UR4, c[0x0][0x2f4] ;  /* 0x0000bd0000047ab9 */ /* 0x000fc60000000800 */
[----:B------:R-:W-:-:S05]  /*1bf50*/  @P0 IADD3.X R3, R24, UR5, RZ, P1, !PT ;  /* 0x0000000518030c10 */ /* 0x000fca0008ffe4ff */
[----:B------:R3:W4:Y:S01]  /*1bf60*/  @P0 LDG.E R32, desc[UR56][R2.64] ;  /* 0x0000003802200981 */ /* 0x000722000c1e1900 */
[----:B0-----:R-:W-:-:S04]  /*1bf70*/  LOP3.LUT R20, R20, 0x7f, RZ, 0xc0, !PT ;  /* 0x0000007f14147812 */ /* 0x001fc800078ec0ff */
[----:B------:R-:W-:Y:S02]  /*1bf80*/  SHF.R.U32.HI R4, RZ, 0x3, R20 ;  /* 0x00000003ff047819 */ /* 0x000fe40000011614 */
[----:B------:R-:W0:Y:S01]  /*1bf90*/  S2R R20, SR_TID.X ;  /* 0x0000000000147919 */ /* 0x000e220000002100 */
[----:B-1----:R-:W-:-:S13]  /*1bfa0*/  ISETP.NE.AND P1, PT, R0, 0x1, PT ;  /* 0x000000010000780c */ /* 0x002fda0003f25270 */
[----:B------:R-:W1:Y:S01]  /*1bfb0*/  @P1 LDC R6, c[0x0][0x438] ;  /* 0x00010e00ff061b82 */ /* 0x000e620000000800 */
[----:B0-----:R-:W-:-:S05]  /*1bfc0*/  IMAD.SHL.U32 R20, R20, 0x10, RZ ;  /* 0x0000001014147824 */ /* 0x001fca00078e00ff */
[----:B------:R-:W-:Y:S02]  /*1bfd0*/  LOP3.LUT R20, R4, 0x70, R20, 0xf8, !PT ;  /* 0x0000007004147812 */ /* 0x000fe400078ef814 */
[----:B------:R-:W0:Y:S01]  /*1bfe0*/  @P1 LDC R4, c[0x0][0x434] ;  /* 0x00010d00ff041b82 */ /* 0x000e220000000800 */
[----:B------:R-:W-:Y:S01]  /*1bff0*/  ISETP.GE.AND P3, PT, R33, UR4, PT ;  /* 0x0000000421007c0c */ /* 0x000fe2000bf66270 */
[----:B------:R-:W-:Y:S01]  /*1c000*/  UMOV UR5, 0xffffffff ;  /* 0xffffffff00057882 */ /* 0x000fe20000000000 */
[----:B--2---:R-:W-:-:S04]  /*1c010*/  VIADD R25, R25, 0xffffffff ;  /* 0xffffffff19197836 */ /* 0x004fc80000000000 */
[----:B------:R-:W-:-:S05]  /*1c020*/  IMAD R5, R25, 0x60, R20 ;  /* 0x0000006019057824 */ /* 0x000fca00078e0214 */
[----:B------:R-:W-:-:S04]  /*1c030*/  ISETP.GE.AND P0, PT, R5, R31, PT ;  /* 0x0000001f0500720c */ /* 0x000fc80003f06270 */
[----:B------:R-:W-:Y:S01]  /*1c040*/  ISETP.GT.U32.OR P0, PT, R20, 0x5f, P0 ;  /* 0x0000005f1400780c */ /* 0x000fe20000704470 */
[----:B---3--:R-:W-:-:S04]  /*1c050*/  IMAD.IADD R5, R5, 0x1, R21 ;  /* 0x0000000105057824 */ /* 0x008fc800078e0215 */
[----:B0-----:R-:W-:-:S08]  /*1c060*/  @P1 IMAD.HI.U32 R7, R5, R4, RZ ;  /* 0x0000000405071227 */ /* 0x001fd000078e00ff */
[----:B------:R-:W0:Y:S01]  /*1c070*/  @!P0 LDC.64 R2, c[0x0][0x428] ;  /* 0x00010a00ff028b82 */ /* 0x000e220000000a00 */
[----:B------:R-:W-:Y:S01]  /*1c080*/  IMAD.MOV.U32 R4, RZ, RZ, R5 ;  /* 0x000000ffff047224 */ /* 0x000fe200078e0005 */
[----:B-1----:R-:W-:Y:S02]  /*1c090*/  @P1 SHF.R.U32.HI R4, RZ, R6, R7 ;  /* 0x00000006ff041219 */ /* 0x002fe40000011607 */
[----:B----4-:R-:W-:-:S03]  /*1c0a0*/  SHF.R.S32.HI R9, RZ, 0x1f, R32 ;  /* 0x0000001fff097819 */ /* 0x010fc60000011420 */
[----:B------:R-:W-:-:S04]  /*1c0b0*/  IMAD.MOV R6, RZ, RZ, -R4 ;  /* 0x000000ffff067224 */ /* 0x000fc800078e0a04 */
[----:B------:R-:W-:Y:S01]  /*1c0c0*/  IMAD R0, R0, R6, R5 ;  /* 0x0000000600007224 */ /* 0x000fe200078e0205 */
[--C-:B------:R-:W-:Y:S01]  /*1c0d0*/  @!P0 SHF.R.S32.HI R5, RZ, 0x1f, R4.reuse ;  /* 0x0000001fff058819 */ /* 0x100fe20000011404 */
[-C--:B0-----:R-:W-:Y:S02]  /*1c0e0*/  @!P0 IMAD R6, R9, R2.reuse, RZ ;  /* 0x0000000209068224 */ /* 0x081fe400078e02ff */
[----:B------:R-:W-:-:S04]  /*1c0f0*/  @!P0 IMAD.WIDE.U32 R4, R32, R2, R4 ;  /* 0x0000000220048225 */ /* 0x000fc800078e0004 */
[----:B------:R-:W-:Y:S02]  /*1c100*/  @!P0 IMAD R6, R32, R3, R6 ;  /* 0x0000000320068224 */ /* 0x000fe400078e0206 */
[----:B------:R-:W0:Y:S02]  /*1c110*/  @!P0 LDC.64 R2, c[0x0][0x418] ;  /* 0x00010600ff028b82 */ /* 0x000e240000000a00 */
[----:B------:R-:W-:Y:S02]  /*1c120*/  @!P0 IMAD.IADD R6, R5, 0x1, R6 ;  /* 0x0000000105068824 */ /* 0x000fe400078e0206 */
[----:B------:R-:W-:Y:S01]  /*1c130*/  IMAD.U32 R7, RZ, RZ, UR39 ;  /* 0x00000027ff077e24 */ /* 0x000fe2000f8e00ff */
[----:B0-----:R-:W-:-:S04]  /*1c140*/  @!P0 LEA R2, P1, R4, R2, 0x2 ;  /* 0x0000000204028211 */ /* 0x001fc800078210ff */
[----:B------:R-:W-:Y:S01]  /*1c150*/  @!P0 LEA.HI.X R3, R4, R3, R6, 0x2, P1 ;  /* 0x0000000304038211 */ /* 0x000fe200008f1406 */
[----:B------:R-:W-:-:S06]  /*1c160*/  IMAD.MOV.U32 R4, RZ, RZ, RZ ;  /* 0x000000ffff047224 */ /* 0x000fcc00078e00ff */
[----:B------:R0:W5:Y:S01]  /*1c170*/  @!P0 LDG.E R4, desc[UR56][R2.64] ;  /* 0x0000003802048981 */ /* 0x000162000c1e1900 */
[----:B------:R-:W-:Y:S02]  /*1c180*/  ISETP.GT.U32.AND P0, PT, R20, 0x5f, PT ;  /* 0x0000005f1400780c */ /* 0x000fe40003f04070 */
[----:B------:R-:W-:Y:S02]  /*1c190*/  ISETP.NE.AND P2, PT, R7, 0x3, PT ;  /* 0x000000030700780c */ /* 0x000fe40003f45270 */
[----:B------:R-:W-:-:S09]  /*1c1a0*/  LOP3.LUT R8, R8, 0xfffffff7, RZ, 0xc0, !PT ;  /* 0xfffffff708087812 */ /* 0x000fd200078ec0ff */
[----:B------:R-:W-:-:S04]  /*1c1b0*/  @P0 LOP3.LUT R8, R8, 0x8, RZ, 0xfc, !PT ;  /* 0x0000000808080812 */ /* 0x000fc800078efcff */
[----:B------:R-:W-:-:S04]  /*1c1c0*/  LOP3.LUT R8, R8, 0xffffffef, RZ, 0xc0, !PT ;  /* 0xffffffef08087812 */ /* 0x000fc800078ec0ff */
[----:B------:R-:W-:-:S04]  /*1c1d0*/  @P2 LOP3.LUT R8, R8, 0x10, RZ, 0xfc, !PT ;  /* 0x0000001008082812 */ /* 0x000fc800078efcff */
[----:B------:R-:W-:Y:S02]  /*1c1e0*/  LOP3.LUT R8, R8, 0xfffffffb, RZ, 0xc0, !PT ;  /* 0xfffffffb08087812 */ /* 0x000fe400078ec0ff */
[----:B------:R-:W-:Y:S02]  /*1c1f0*/  ISETP.GE.AND P1, PT, R36, UR4, PT ;  /* 0x0000000424007c0c */ /* 0x000fe4000bf26270 */
[----:B------:R-:W-:Y:S02]  /*1c200*/  @P3 LOP3.LUT R8, R8, 0x4, RZ, 0xfc, !PT ;  /* 0x0000000408083812 */ /* 0x000fe400078efcff */
[----:B------:R-:W-:Y:S02]  /*1c210*/  ISETP.GE.AND P0, PT, R35, UR4, PT ;  /* 0x0000000423007c0c */ /* 0x000fe4000bf06270 */
[----:B------:R-:W-:-:S04]  /*1c220*/  LOP3.LUT R8, R8, 0xfffffffe, RZ, 0xc0, !PT ;  /* 0xfffffffe08087812 */ /* 0x000fc800078ec0ff */
[----:B------:R-:W-:-:S04]  /*1c230*/  LOP3.LUT R8, R8, 0xfffffffd, RZ, 0xc0, !PT ;  /* 0xfffffffd08087812 */ /* 0x000fc800078ec0ff */
[----:B------:R-:W-:Y:S01]  /*1c240*/  @P1 LOP3.LUT R8, R8, 0x2, RZ, 0xfc, !PT ;  /* 0x0000000208081812 */ /* 0x000fe200078efcff */
[----:B------:R0:W-:Y:S03]  /*1c250*/  STL [R1+0x10], R9 ;  /* 0x0000100901007387 */ /* 0x0001e60000100800 */
[----:B------:R-:W-:Y:S01]  /*1c260*/  @P0 LOP3.LUT R8, R8, 0x1, RZ, 0xfc, !PT ;  /* 0x0000000108080812 */ /* 0x000fe200078efcff */
[----:B------:R0:W-:Y:S04]  /*1c270*/  STL [R1+0x38], R7 ;  /* 0x0000380701007387 */ /* 0x0001e80000100800 */
[----:B------:R0:W-:Y:S01]  /*1c280*/  STL [R1], R8 ;  /* 0x0000000801007387 */ /* 0x0001e20000100800 */
[----:B------:R-:W-:Y:S05]  /*1c290*/  BRA.DIV UR5, `(.L_x_725) ;  /* 0x0000004e05507947 */ /* 0x000fea000b800000 */
.L_x_842:
[----:B------:R-:W-:Y:S01]  /*1c2a0*/  SHF.R.S32.HI R31, RZ, 0x1f, R18 ;  /* 0x0000001fff1f7819 */ /* 0x000fe20000011412 */
[----:B------:R-:W-:Y:S06]  /*1c2b0*/  @!P2 BRA `(.L_x_726) ;  /* 0x000000000004a947 */ /* 0x000fec0003800000 */
[----:B------:R-:W-:Y:S01]  /*1c2c0*/  BPT.TRAP 0x1 ;  /* 0x000000040000795c */ /* 0x000fe20000300000 */
.L_x_726:
[----:B------:R-:W-:Y:S01]  /*1c2d0*/  SHF.R.S32.HI R5, RZ, 0x1f, R0 ;  /* 0x0000001fff057819 */ /* 0x000fe20000011400 */
[----:B------:R-:W-:Y:S01]  /*1c2e0*/  ULDC.64 UR4, c[0x0][0x328] ;  /* 0x0000ca0000047ab9 */ /* 0x000fe20000000a00 */
[----:B------:R-:W-:Y:S03]  /*1c2f0*/  BSSY B0, `(.L_x_727) ;  /* 0x0000017000007945 */ /* 0x000fe60003800000 */
[----:B0-----:R-:W-:-:S04]  /*1c300*/  IMAD R3, R5, UR4, RZ ;  /* 0x0000000405037c24 */ /* 0x001fc8000f8e02ff */
        /* <DEDUP_REMOVED lines=21> */
.L_x_843:
[----:B------:R-:W-:Y:S05]  /*1c460*/  BSYNC B0 ;  /* 0x0000000000007941 */ /* 0x000fea0003800000 */
.L_x_727:
[----:B------:R-:W2:Y:S01]  /*1c470*/  LDL R3, [R1] ;  /* 0x0000000001037983 */ /* 0x000ea20000100800 */
[----:B------:R-:W-:-:S03]  /*1c480*/  ULDC.64 UR4, c[0x0][0x300] ;  /* 0x0000c00000047ab9 */ /* 0x000fc60000000a00 */
[----:B------:R-:W3:Y:S01]  /*1c490*/  LDL R9, [R1+0x8] ;  /* 0x0000080001097983 */ /* 0x000ee20000100800 */
[----:B------:R-:W-:Y:S01]  /*1c4a0*/  IMAD R5, R5, UR4, RZ ;  /* 0x0000000405057c24 */ /* 0x000fe2000f8e02ff */
[----:B------:R-:W1:Y:S03]  /*1c4b0*/  S2R R8, SR_TID.X ;  /* 0x0000000000087919 */ /* 0x000e660000002100 */
[----:B------:R-:W-:Y:S01]  /*1c4c0*/  IMAD R5, R0, UR5, R5 ;  /* 0x0000000500057c24 */ /* 0x000fe2000f8e0205 */
[----:B-1----:R-:W-:-:S04]  /*1c4d0*/  LOP3.LUT R8, R8, 0x7f, RZ, 0xc0, !PT ;  /* 0x0000007f08087812 */ /* 0x002fc800078ec0ff */
[----:B------:R-:W-:Y:S02]  /*1c4e0*/  SHF.R.U32.HI R8, RZ, 0x3, R8 ;  /* 0x00000003ff087819 */ /* 0x000fe40000011608 */
[C---:B--2---:R-:W-:Y:S02]  /*1c4f0*/  LOP3.LUT P4, RZ, R3.reuse, 0x4, RZ, 0xc0, !PT ;  /* 0x0000000403ff7812 */ /* 0x044fe4000788c0ff */
[C---:B------:R-:W-:Y:S02]  /*1c500*/  LOP3.LUT P3, RZ, R3.reuse, 0x2, RZ, 0xc0, !PT ;  /* 0x0000000203ff7812 */ /* 0x040fe4000786c0ff */
[----:B------:R-:W-:Y:S01]  /*1c510*/  LOP3.LUT P2, RZ, R3, 0x1, RZ, 0xc0, !PT ;  /* 0x0000000103ff7812 */ /* 0x000fe2000784c0ff */
[----:B0-----:R-:W-:Y:S01]  /*1c520*/  IMAD.WIDE.U32 R2, R0, UR4, RZ ;  /* 0x0000000400027c25 */ /* 0x001fe2000f8e00ff */
[----:B------:R-:W-:-:S03]  /*1c530*/  ULDC.64 UR4, c[0x0][0x310] ;  /* 0x0000c40000047ab9 */ /* 0x000fc60000000a00 */
[----:B------:R-:W-:Y:S02]  /*1c540*/  IMAD.IADD R3, R3, 0x1, R5 ;  /* 0x0000000103037824 */ /* 0x000fe400078e0205 */
[----:B------:R-:W-:Y:S02]  /*1c550*/  IMAD R6, R6, UR4, RZ ;  /* 0x0000000406067c24 */ /* 0x000fe4000f8e02ff */
[----:B------:R-:W-:-:S04]  /*1c560*/  IMAD.WIDE.U32 R2, R4, UR4, R2 ;  /* 0x0000000404027c25 */ /* 0x000fc8000f8e0002 */
[----:B------:R-:W-:Y:S01]  /*1c570*/  IMAD R6, R4, UR5, R6 ;  /* 0x0000000504067c24 */ /* 0x000fe2000f8e0206 */
[----:B------:R-:W-:Y:S01]  /*1c580*/  ULDC.64 UR4, c[0x0][0x308] ;  /* 0x0000c20000047ab9 */ /* 0x000fe20000000a00 */
[----:B------:R-:W-:Y:S02]  /*1c590*/  IMAD R5, R26, 0x4800, R37 ;  /* 0x000048001a057824 */ /* 0x000fe400078e0225 */
[----:B------:R-:W-:Y:S02]  /*1c5a0*/  IMAD.IADD R3, R3, 0x1, R6 ;  /* 0x0000000103037824 */ /* 0x000fe400078e0206 */
[----:B------:R-:W-:Y:S02]  /*1c5b0*/  IMAD R0, R31, UR4, RZ ;  /* 0x000000041f007c24 */ /* 0x000fe4000f8e02ff */
[----:B------:R-:W-:-:S04]  /*1c5c0*/  IMAD.WIDE.U32 R2, R18, UR4, R2 ;  /* 0x0000000412027c25 */ /* 0x000fc8000f8e0002 */
[----:B------:R-:W-:Y:S01]  /*1c5d0*/  IMAD R0, R18, UR5, R0 ;  /* 0x0000000512007c24 */ /* 0x000fe2000f8e0200 */
[----:B------:R-:W-:Y:S01]  /*1c5e0*/  ULDC.64 UR4, c[0x0][0x2e8] ;  /* 0x0000ba0000047ab9 */ /* 0x000fe20000000a00 */
[----:B---3--:R-:W-:Y:S01]  /*1c5f0*/  IMAD R6, R25, -0x60, R9 ;  /* 0xffffffa019067824 */ /* 0x008fe200078e0209 */
[----:B------:R-:W-:Y:S01]  /*1c600*/  LEA R4, P0, R2, UR4, 0x1 ;  /* 0x0000000402047c11 */ /* 0x000fe2000f8008ff */
[----:B------:R-:W-:Y:S01]  /*1c610*/  IMAD.IADD R0, R3, 0x1, R0 ;  /* 0x0000000103007824 */ /* 0x000fe200078e0200 */
[----:B------:R-:W-:Y:S01]  /*1c620*/  UMOV UR4, 0xffffffff ;  /* 0xffffffff00047882 */ /* 0x000fe20000000000 */
[----:B------:R-:W-:-:S03]  /*1c630*/  IMAD.IADD R6, R6, 0x1, -R8 ;  /* 0x0000000106067824 */ /* 0x000fc600078e0a08 */
[----:B------:R-:W-:Y:S02]  /*1c640*/  LEA.HI.X R0, R2, UR5, R0, 0x1, P0 ;  /* 0x0000000502007c11 */ /* 0x000fe400080f0c00 */
[----:B------:R-:W-:Y:S01]  /*1c650*/  ISETP.GE.AND P0, PT, R6, 0x1, PT ;  /* 0x000000010600780c */ /* 0x000fe20003f06270 */
[----:B------:R-:W-:-:S12]  /*1c660*/  BRA.DIV UR4, `(.L_x_729) ;  /* 0x0000004a04a47947 */ /* 0x000fd8000b800000 */
[----:B------:R-:W0:Y:S01]  /*1c670*/  SHFL.IDX PT, R3, R4, RZ, 0x181f ;  /* 0x00181fff04037589 */ /* 0x000e2200000e0000 */
[----:B------:R-:W-:-:S03]  /*1c680*/  @P0 IMAD R8, R5, 0x2, R22 ;  /* 0x0000000205080824 */ /* 0x000fc600078e0216 */
[----:B------:R-:W1:Y:S01]  /*1c690*/  SHFL.IDX PT, R2, R0, RZ, 0x181f ;  /* 0x00181fff00027589 */ /* 0x000e6200000e0000 */
[----:B0-----:R-:W-:-:S05]  /*1c6a0*/  @P0 LEA R3, P1, R33, R3, 0x1 ;  /* 0x0000000321030211 */ /* 0x001fca00078208ff */
[----:B-1----:R-:W-:Y:S01]  /*1c6b0*/  @P0 IMAD.X R2, RZ, RZ, R2, P1 ;  /* 0x000000ffff020224 */ /* 0x002fe200008e0602 */
[----:B------:R-:W-:-:S04]  /*1c6c0*/  ISETP.GE.AND P1, PT, R6, 0x11, PT ;  /* 0x000000110600780c */ /* 0x000fc80003f26270 */
        /* <DEDUP_REMOVED lines=44> */
[----:B------:R-:W-:Y:S01]  /*1c990*/  @P1 LEA R8, R5, R22, 0x1 ;  /* 0x0000001605081211 */ /* 0x000fe200078e08ff */
        /* <DEDUP_REMOVED lines=11> */
.L_x_857:
        /* <DEDUP_REMOVED lines=12> */
.L_x_730:
[----:B------:R-:W-:Y:S02]  /*1cb10*/  PLOP3.LUT P1, PT, P1, P0, PT, 0xa2, 0x0 ;  /* 0x000000000000781c */ /* 0x000fe40000f21472 */
[----:B------:R-:W-:-:S08]  /*1cb20*/  @P0 R2UR P1, UR4, R7 ;  /* 0x00000000070402ca */ /* 0x000fd00000020000 */
[----:B------:R-:W-:-:S05]  /*1cb30*/  @P0 PLOP3.LUT P0, PT, P1, PT, PT, 0x80, 0x0 ;  /* 0x000000000000081c */ /* 0x000fca0000f0f070 */
[----:B------:R-:W-:Y:S01]  /*1cb40*/  @!P1 SYNCS.ARRIVE.TRANS64.RED.A0T1 RZ, [UR4+0x30830], RZ ;  /* 0x030830ffffff99a7 */ /* 0x000fe20008200404 */
[----:B------:R-:W-:Y:S07]  /*1cb50*/  @!P1 ARRIVES.LDGSTSBAR.64.TRANSCNT [UR4+0x30830] ;  /* 0x03083000ff0099b0 */ /* 0x000fee0008000a84 */
[----:B------:R-:W-:Y:S05]  /*1cb60*/  @P0 BRA.U.ANY `(.L_x_730) ;  /* 0xfffffffd00e80947 */ /* 0x000fea000393ffff */
[----:B------:R-:W-:Y:S01]  /*1cb70*/  NOP ;  /* 0x0000000000007918 */ /* 0x000fe20000000000 */
[----:B------:R-:W2:Y:S02]  /*1cb80*/  LDL R0, [R1+0x38] ;  /* 0x0000380001007983 */ /* 0x000ea40000100800 */
[----:B--2---:R-:W-:-:S13]  /*1cb90*/  ISETP.NE.AND P2, PT, R0, 0x3, PT ;  /* 0x000000030000780c */ /* 0x004fda0003f45270 */
[----:B------:R-:W-:Y:S05]  /*1cba0*/  @!P2 BRA `(.L_x_731) ;  /* 0x000000000004a947 */ /* 0x000fea0003800000 */
[----:B------:R-:W-:Y:S01]  /*1cbb0*/  BPT.TRAP 0x1 ;  /* 0x000000040000795c */ /* 0x000fe20000300000 */
.L_x_731:
[----:B-1----:R1:W5:Y:S01]  /*1cbc0*/  LDL.LU R3, [R1+0x18] ;  /* 0x0000180001037983 */ /* 0x0023620000300800 */
[----:B------:R1:W-:Y:S02]  /*1cbd0*/  SYNCS.ARRIVE.TRANS64.A1T0 RZ, [R7+URZ+0x30830], RZ ;  /* 0x030830ff07ff79a7 */ /* 0x0003e4000810003f */
[----:B------:R-:W-:Y:S05]  /*1cbe0*/  WARPSYNC.ALL ;  /* 0x0000000000007948 */ /* 0x000fea0003800000 */
[----:B------:R-:W-:Y:S01]  /*1cbf0*/  ULDC.64 UR6, c[0x0][0xa00] ;  /* 0x0002800000067ab9 */ /* 0x000fe20000000a00 */
[----:B------:R-:W-:Y:S01]  /*1cc00*/  ULDC.64 UR4, c[0x0][0x298] ;  /* 0x0000a60000047ab9 */ /* 0x000fe20000000a00 */
[----:B------:R-:W-:Y:S01]  /*1cc10*/  BAR.SYNC.DEFER_BLOCKING 0x8, 0x180 ;  /* 0x0206000000007b1d */ /* 0x000fe20000010000 */
[----:B------:R-:W-:Y:S01]  /*1cc20*/  ISETP.NE.U32.AND P0, PT, RZ, UR6, PT ;  /* 0x00000006ff007c0c */ /* 0x000fe2000bf05070 */
[----:B0-----:R-:W-:Y:S01]  /*1cc30*/  IMAD.WIDE.U32 R4, R34, UR4, RZ ;  /* 0x0000000422047c25 */ /* 0x001fe2000f8e00ff */
[----:B------:R-:W-:-:S02]  /*1cc40*/  SHF.R.S32.HI R0, RZ, 0x1f, R34 ;  /* 0x0000001fff007819 */ /* 0x000fc40000011422 */
[----:B------:R-:W-:Y:S01]  /*1cc50*/  ISETP.NE.AND.EX P0, PT, RZ, UR7, PT, P0 ;  /* 0x00000007ff007c0c */ /* 0x000fe2000bf05300 */
[----:B------:R-:W-:Y:S01]  /*1cc60*/  VIADD R2, R22, 0x12400 ;  /* 0x0001240016027836 */ /* 0x000fe20000000000 */
[----:B------:R-:W-:Y:S01]  /*1cc70*/  BSSY B6, `(.L_x_732) ;  /* 0x000001a000067945 */ /* 0x000fe20003800000 */
[----:B------:R-:W-:Y:S01]  /*1cc80*/  IMAD R0, R0, UR4, RZ ;  /* 0x0000000400007c24 */ /* 0x000fe2000f8e02ff */
[----:B------:R-:W-:-:S03]  /*1cc90*/  SEL R30, R30, RZ, !P0 ;  /* 0x000000ff1e1e7207 */ /* 0x000fc60004000000 */
[----:B------:R-:W-:-:S04]  /*1cca0*/  IMAD R0, R34, UR5, R0 ;  /* 0x0000000522007c24 */ /* 0x000fc8000f8e0200 */
[----:B------:R-:W-:Y:S01]  /*1ccb0*/  IMAD.IADD R34, R5, 0x1, R0 ;  /* 0x0000000105227824 */ /* 0x000fe200078e0200 */
[----:B-----5:R-:W-:Y:S02]  /*1ccc0*/  SEL R3, R3, RZ, !P0 ;  /* 0x000000ff03037207 */ /* 0x020fe40004000000 */
[----:B------:R-:W-:-:S03]  /*1ccd0*/  LOP3.LUT P0, RZ, R2, 0x3ff, RZ, 0xc0, !PT ;  /* 0x000003ff02ff7812 */ /* 0x000fc6000780c0ff */
[----:B------:R0:W-:Y:S04]  /*1cce0*/  STL [R1+0x2c], R3 ;  /* 0x00002c0301007387 */ /* 0x0001e80000100800 */
[----:B------:R0:W-:Y:S06]  /*1ccf0*/  STL.64 [R1+0x18], R4 ;  /* 0x0000180401007387 */ /* 0x0001ec0000100a00 */
[----:B------:R-:W-:Y:S05]  /*1cd00*/  @!P0 BRA `(.L_x_733) ;  /* 0x0000000000408947 */ /* 0x000fea0003800000 */
[----:B------:R-:W-:Y:S01]  /*1cd10*/  MOV R2, 0x0 ;  /* 0x0000000000027802 */ /* 0x000fe20000000f00 */
[----:B------:R-:W-:Y:S01]  /*1cd20*/  ULDC.64 UR4, c[0x4][0x88] ;  /* 0x0100220000047ab9 */ /* 0x000fe20000000a00 */
[----:B------:R-:W-:Y:S01]  /*1cd30*/  ULDC.64 UR6, c[0x4][0x90] ;  /* 0x0100240000067ab9 */ /* 0x000fe20000000a00 */
[----:B------:R-:W-:Y:S01]  /*1cd40*/  ULDC.64 UR8, c[0x4][0x20] ;  /* 0x0100080000087ab9 */ /* 0x000fe20000000a00 */
[----:B0-----:R-:W-:Y:S02]  /*1cd50*/  IMAD.U32 R4, RZ, RZ, UR4 ;  /* 0x00000004ff047e24 */ /* 0x001fe4000f8e00ff */
[----:B------:R-:W0:Y:S01]  /*1cd60*/  LDC.64 R2, c[0x4][R2] ;  /* 0x0100000002027b82 */ /* 0x000e220000000a00 */
[----:B------:R-:W-:Y:S02]  /*1cd70*/  IMAD.U32 R5, RZ, RZ, UR5 ;  /* 0x00000005ff057e24 */ /* 0x000fe4000f8e00ff */
[----:B------:R-:W-:Y:S02]  /*1cd80*/  IMAD.U32 R6, RZ, RZ, UR6 ;  /* 0x00000006ff067e24 */ /* 0x000fe4000f8e00ff */
[----:B-1----:R-:W-:-:S02]  /*1cd90*/  IMAD.U32 R7, RZ, RZ, UR7 ;  /* 0x00000007ff077e24 */ /* 0x002fc4000f8e00ff */
[----:B------:R-:W-:Y:S02]  /*1cda0*/  IMAD.U32 R10, RZ, RZ, UR8 ;  /* 0x00000008ff0a7e24 */ /* 0x000fe4000f8e00ff */
[----:B------:R-:W-:Y:S02]  /*1cdb0*/  IMAD.U32 R11, RZ, RZ, UR9 ;  /* 0x00000009ff0b7e24 */ /* 0x000fe4000f8e00ff */
[----:B------:R-:W-:Y:S02]  /*1cdc0*/  IMAD.MOV.U32 R8, RZ, RZ, 0x70 ;  /* 0x00000070ff087424 */ /* 0x000fe400078e00ff */
[----:B------:R-:W-:Y:S02]  /*1cdd0*/  IMAD.MOV.U32 R12, RZ, RZ, 0x1 ;  /* 0x00000001ff0c7424 */ /* 0x000fe400078e00ff */
[----:B------:R-:W-:-:S07]  /*1cde0*/  IMAD.MOV.U32 R13, RZ, RZ, RZ ;  /* 0x000000ffff0d7224 */ /* 0x000fce00078e00ff */
[----:B------:R-:W-:-:S07]  /*1cdf0*/  LEPC R20, `(.L_x_733) ;  /* 0x000000001014794e */ /* 0x000fce0000000000 */
[----:B0-----:R-:W-:Y:S05]  /*1ce00*/  CALL.ABS.NOINC R2 ;  /* 0x0000000002007343 */ /* 0x001fea0003c00000 */
.L_x_733:
[----:B------:R-:W-:Y:S05]  /*1ce10*/  BSYNC B6 ;  /* 0x0000000000067941 */ /* 0x000fea0003800000 */
.L_x_732:
[----:B------:R-:W2:Y:S01]  /*1ce20*/  LDL.LU R20, [R1+0x2c] ;  /* 0x00002c0001147983 */ /* 0x000ea20000300800 */
[----:B------:R-:W-:Y:S01]  /*1ce30*/  ULDC.64 UR4, c[0x0][0x2d8] ;  /* 0x0000b60000047ab9 */ /* 0x000fe20000000a00 */
[----:B------:R-:W3:Y:S02]  /*1ce40*/  LDC R8, c[0x0][0x448] ;  /* 0x00011200ff087b82 */ /* 0x000ee40000000800 */
[----:B0-----:R-:W4:Y:S01]  /*1ce50*/  LDL.LU.64 R2, [R1+0x18] ;  /* 0x0000180001027983 */ /* 0x001f220000300a00 */
[----:B------:R-:W-:Y:S02]  /*1ce60*/  IMAD.SHL.U32 R4, R17, 0x80, RZ ;  /* 0x0000008011047824 */ /* 0x000fe400078e00ff */
[----:B------:R-:W-:Y:S01]  /*1ce70*/  IMAD R0, R31, UR4, RZ ;  /* 0x000000041f007c24 */ /* 0x000fe2000f8e02ff */
[----:B------:R0:W5:Y:S03]  /*1ce80*/  LDL R17, [R1+0x20] ;  /* 0x0000200001117983 */ /* 0x0001660000100800 */
[----:B------:R-:W-:Y:S01]  /*1ce90*/  IMAD R5, R18, UR5, R0 ;  /* 0x0000000512057c24 */ /* 0x000fe2000f8e0200 */
[----:B------:R0:W5:Y:S01]  /*1cea0*/  LDL R9, [R1+0x4] ;  /* 0x0000040001097983 */ /* 0x0001620000100800 */
[----:B---3--:R-:W-:Y:S01]  /*1ceb0*/  ISETP.NE.AND P0, PT, R8, 0x1, PT ;  /* 0x000000010800780c */ /* 0x008fe20003f05270 */
[----:B----4-:R-:W-:-:S02]  /*1cec0*/  IMAD.MOV.U32 R3, RZ, RZ, R34 ;  /* 0x000000ffff037224 */ /* 0x010fc400078e0022 */
[----:B------:R-:W-:Y:S01]  /*1ced0*/  IMAD.WIDE.U32 R2, R18, UR4, R2 ;  /* 0x0000000412027c25 */ /* 0x000fe2000f8e0002 */
[----:B------:R-:W-:-:S04]  /*1cee0*/  ULDC.64 UR4, c[0x0][0x2e0] ;  /* 0x0000b80000047ab9 */ /* 0x000fc80000000a00 */
[----:B------:R-:W-:Y:S01]  /*1cef0*/  IADD3 R3, R3, R5, RZ ;  /* 0x0000000503037210 */ /* 0x000fe20007ffe0ff */
[----:B--2---:R-:W-:Y:S02]  /*1cf00*/  IMAD R5, R20, UR4, RZ ;  /* 0x0000000414057c24 */ /* 0x004fe4000f8e02ff */
[----:B------:R-:W2:Y:S02]  /*1cf10*/  S2R R20, SR_TID.X ;  /* 0x0000000000147919 */ /* 0x000ea40000002100 */
[C---:B------:R-:W-:Y:S02]  /*1cf20*/  IMAD R0, R30.reuse, UR5, R5 ;  /* 0x000000051e007c24 */ /* 0x040fe4000f8e0205 */
[----:B------:R-:W-:Y:S01]  /*1cf30*/  IMAD.WIDE.U32 R2, R30, UR4, R2 ;  /* 0x000000041e027c25 */ /* 0x000fe2000f8e0002 */
[----:B------:R-:W1:Y:S01]  /*1cf40*/  @P0 LDC R5, c[0x0][0x44c] ;  /* 0x00011300ff050b82 */ /* 0x000e620000000800 */
[----:B------:R-:W-:Y:S02]  /*1cf50*/  ULDC.64 UR4, c[0x0][0x2d0] ;  /* 0x0000b40000047ab9 */ /* 0x000fe40000000a00 */
[----:B------:R-:W-:-:S05]  /*1cf60*/  IMAD.IADD R3, R3, 0x1, R0 ;  /* 0x0000000103037824 */ /* 0x000fca00078e0200 */
[----:B------:R-:W3:Y:S01]  /*1cf70*/  @P0 LDC R0, c[0x0][0x450] ;  /* 0x00011400ff000b82 */ /* 0x000ee20000000800 */
[----:B--2---:R-:W-:-:S04]  /*1cf80*/  LOP3.LUT R20, R20, 0x7f, RZ, 0xc0, !PT ;  /* 0x0000007f14147812 */ /* 0x004fc800078ec0ff */
[----:B------:R-:W-:Y:S02]  /*1cf90*/  SHF.R.U32.HI R21, RZ, 0x3, R20 ;  /* 0x00000003ff157819 */ /* 0x000fe40000011614 */
[----:B------:R-:W2:Y:S02]  /*1cfa0*/  S2R R20, SR_TID.X ;  /* 0x0000000000147919 */ /* 0x000ea40000002100 */
[----:B--2---:R-:W-:-:S05]  /*1cfb0*/  IMAD.SHL.U32 R20, R20, 0x10, RZ ;  /* 0x0000001014147824 */ /* 0x004fca00078e00ff */
[----:B------:R-:W-:-:S04]  /*1cfc0*/  LOP3.LUT R20, R21, 0x70, R20, 0xf8, !PT ;  /* 0x0000007015147812 */ /* 0x000fc800078ef814 */
[----:B------:R-:W-:-:S05]  /*1cfd0*/  LOP3.LUT R6, R20, R4, RZ, 0xfc, !PT ;  /* 0x0000000414067212 */ /* 0x000fca00078efcff */
[----:B-1----:R-:W-:-:S04]  /*1cfe0*/  @P0 IMAD.HI.U32 R7, R6, R5, RZ ;  /* 0x0000000506070227 */ /* 0x002fc800078e00ff */
[----:B------:R-:W-:Y:S01]  /*1cff0*/  IMAD.MOV.U32 R5, RZ, RZ, R6 ;  /* 0x000000ffff057224 */ /* 0x000fe200078e0006 */
[----:B---3--:R-:W-:-:S05]  /*1d000*/  @P0 SHF.R.U32.HI R5, RZ, R0, R7 ;  /* 0x00000000ff050219 */ /* 0x008fca0000011607 */
[--C-:B------:R-:W-:Y:S01]  /*1d010*/  IMAD.MOV R0, RZ, RZ, -R5.reuse ;  /* 0x000000ffff007224 */ /* 0x100fe200078e0a05 */
[----:B------:R-:W1:Y:S03]  /*1d020*/  S2R R20, SR_TID.X ;  /* 0x0000000000147919 */ /* 0x000e660000002100 */
[----:B------:R-:W-:Y:S01]  /*1d030*/  IMAD R0, R8, R0, R6 ;  /* 0x0000000008007224 */ /* 0x000fe200078e0206 */
[----:B------:R-:W-:Y:S01]  /*1d040*/  SHF.R.S32.HI R6, RZ, 0x1f, R5 ;  /* 0x0000001fff067819 */ /* 0x000fe20000011405 */
[----:B------:R-:W-:-:S04]  /*1d050*/  IMAD.WIDE.U32 R2, R5, UR4, R2 ;  /* 0x0000000405027c25 */ /* 0x000fc8000f8e0002 */
[----:B------:R-:W-:-:S04]  /*1d060*/  IMAD R6, R6, UR4, RZ ;  /* 0x0000000406067c24 */ /* 0x000fc8000f8e02ff */
[----:B------:R-:W-:Y:S01]  /*1d070*/  IMAD R5, R5, UR5, R6 ;  /* 0x0000000505057c24 */ /* 0x000fe2000f8e0206 */
[----:B------:R-:W-:-:S03]  /*1d080*/  ULDC.64 UR4, c[0x0][0x2c8] ;  /* 0x0000b20000047ab9 */ /* 0x000fc60000000a00 */
[----:B------:R-:W-:Y:S01]  /*1d090*/  IMAD.IADD R3, R3, 0x1, R5 ;  /* 0x0000000103037824 */ /* 0x000fe200078e0205 */
[----:B------:R-:W-:-:S05]  /*1d0a0*/  SHF.R.S32.HI R5, RZ, 0x1f, R0 ;  /* 0x0000001fff057819 */ /* 0x000fca0000011400 */
[----:B------:R-:W-:Y:S02]  /*1d0b0*/  IMAD R5, R5, UR4, RZ ;  /* 0x0000000405057c24 */ /* 0x000fe4000f8e02ff */
[----:B------:R-:W-:-:S04]  /*1d0c0*/  IMAD.WIDE.U32 R2, R0, UR4, R2 ;  /* 0x0000000400027c25 */ /* 0x000fc8000f8e0002 */
[----:B------:R-:W-:Y:S01]  /*1d0d0*/  IMAD R5, R0, UR5, R5 ;  /* 0x0000000500057c24 */ /* 0x000fe2000f8e0205 */
[----:B------:R-:W-:Y:S02]  /*1d0e0*/  ULDC.64 UR4, c[0x0][0x280] ;  /* 0x0000a00000047ab9 */ /* 0x000fe40000000a00 */
[----:B------:R-:W-:Y:S01]  /*1d0f0*/  LEA R0, P0, R2, UR4, 0x1 ;  /* 0x0000000402007c11 */ /* 0x000fe2000f8008ff */
[----:B------:R-:W-:Y:S01]  /*1d100*/  IMAD.IADD R5, R3, 0x1, R5 ;  /* 0x0000000103057824 */ /* 0x000fe200078e0205 */
[----:B------:R-:W-:Y:S01]  /*1d110*/  ULDC UR4, c[0x0][0x2b8] ;  /* 0x0000ae0000047ab9 */ /* 0x000fe20000000800 */
[----:B-1----:R-:W-:-:S03]  /*1d120*/  LOP3.LUT R20, R20, 0x7f, RZ, 0xc0, !PT ;  /* 0x0000007f14147812 */ /* 0x002fc600078ec0ff */
[----:B------:R-:W-:Y:S01]  /*1d130*/  LEA.HI.X R5, R2, UR5, R5, 0x1, P0 ;  /* 0x0000000502057c11 */ /* 0x000fe200080f0c05 */
[----:B------:R-:W-:Y:S01]  /*1d140*/  UMOV UR5, 0xffffffff ;  /* 0xffffffff00057882 */ /* 0x000fe20000000000 */
[----:B------:R-:W-:Y:S02]  /*1d150*/  ISETP.GE.AND P3, PT, R33, UR4, PT ;  /* 0x0000000421007c0c */ /* 0x000fe4000bf66270 */
[----:B------:R-:W-:Y:S02]  /*1d160*/  ISETP.GE.AND P2, PT, R36, UR4, PT ;  /* 0x0000000424007c0c */ /* 0x000fe4000bf46270 */
[----:B------:R-:W-:Y:S02]  /*1d170*/  ISETP.GE.AND P0, PT, R35, UR4, PT ;  /* 0x0000000423007c0c */ /* 0x000fe4000bf06270 */
[----:B------:R-:W-:Y:S01]  /*1d180*/  SHF.R.U32.HI R10, RZ, 0x3, R20 ;  /* 0x00000003ff0a7819 */ /* 0x000fe20000011614 */
[----:B0-----:R-:W-:Y:S10]  /*1d190*/  BRA.DIV UR5, `(.L_x_734) ;  /* 0x0000004a050c7947 */ /* 0x001ff4000b800000 */
[----:B------:R-:W0:Y:S01]  /*1d1a0*/  SHFL.IDX PT, R14, R0, RZ, 0x181f ;  /* 0x00181fff000e7589 */ /* 0x000e2200000e0000 */
[----:B-----5:R-:W-:Y:S02]  /*1d1b0*/  IMAD R6, R17, R8, RZ ;  /* 0x0000000811067224 */ /* 0x020fe400078e02ff */
[----:B------:R-:W-:Y:S01]  /*1d1c0*/  IMAD.IADD R4, R10, 0x1, R4 ;  /* 0x000000010a047824 */ /* 0x000fe200078e0204 */
[----:B------:R-:W1:Y:S03]  /*1d1d0*/  SHFL.IDX PT, R2, R5, RZ, 0x181f ;  /* 0x00181fff05027589 */ /* 0x000e6600000e0000 */
[C---:B------:R-:W-:Y:S01]  /*1d1e0*/  VIADD R7, R4.reuse, 0x10 ;  /* 0x0000001004077836 */ /* 0x040fe20000000000 */
[----:B------:R-:W-:-:S13]  /*1d1f0*/  ISETP.GE.AND P1, PT, R4, R6, PT ;  /* 0x000000060400720c */ /* 0x000fda0003f26270 */
        /* <DEDUP_REMOVED lines=56> */
[----:B------:R-:W0:Y:S01]  /*1d580*/  SHFL.IDX PT, R14, R0, 0x6, 0x181f ;  /* 0x00d81f00000e7f89 */ /* 0x000e2200000e0000 */
[----:B------:R-:W-:Y:S01]  /*1d590*/  @!P1 MOV R3, R7 ;  /* 0x0000000700039202 */ /* 0x000fe20000000f00 */
[----:B------:R-:W-:-:S04]  /*1d5a0*/  VIADD R7, R4, 0x60 ;  /* 0x0000006004077836 */ /* 0x000fc80000000000 */
        /* <DEDUP_REMOVED lines=14> */
.L_x_874:
[----:B-1----:R-:W-:Y:S01]  /*1d690*/  VIADD R3, R4, 0x70 ;  /* 0x0000007004037836 */ /* 0x002fe20000000000 */
[----:B------:R-:W-:Y:S04]  /*1d6a0*/  BSSY B0, `(.L_x_735) ;  /* 0x000000b000007945 */ /* 0x000fe80003800000 */
        /* <DEDUP_REMOVED lines=10> */
.L_x_736:
[----:B------:R-:W-:Y:S05]  /*1d750*/  BSYNC B0 ;  /* 0x0000000000007941 */ /* 0x000fea0003800000 */
.L_x_735:
[----:B------:R-:W-:Y:S01]  /*1d760*/  NOP ;  /* 0x0000000000007918 */ /* 0x000fe20000000000 */
[----:B------:R-:W-:-:S13]  /*1d770*/  PLOP3.LUT P0, PT, PT, PT, PT, 0x80, 0x0 ;  /* 0x000000000000781c */ /* 0x000fda0003f0f070 */
.L_x_737:
        /* <DEDUP_REMOVED lines=18> */
.L_x_875:
[----:B------:R-:W-:Y:S05]  /*1d8a0*/  BSYNC B0 ;  /* 0x0000000000007941 */ /* 0x000fea0003800000 */
.L_x_738:
[----:B------:R-:W3:Y:S01]  /*1d8b0*/  LDL R0, [R1+0x8] ;  /* 0x0000080001007983 */ /* 0x000ee20000100800 */
[----:B------:R-:W-:Y:S01]  /*1d8c0*/  BSSY B0, `(.L_x_740) ;  /* 0x000010f000007945 */ /* 0x000fe20003800000 */
[----:B---3--:R-:W-:-:S13]  /*1d8d0*/  ISETP.GE.AND P0, PT, R0, 0x61, PT ;  /* 0x000000610000780c */ /* 0x008fda0003f06270 */
[----:B------:R-:W-:Y:S05]  /*1d8e0*/  @!P0 BRA `(.L_x_741) ;  /* 0x0000001000308947 */ /* 0x000fea0003800000 */
[----:B------:R-:W3:Y:S01]  /*1d8f0*/  LDL.LU R0, [R1+0x24] ;  /* 0x0000240001007983 */ /* 0x000ee20000300800 */
[----:B------:R-:W-:Y:S01]  /*1d900*/  ULDC UR4, c[0x0][0x2f4] ;  /* 0x0000bd0000047ab9 */ /* 0x000fe20000000800 */
[----:B------:R-:W-:Y:S01]  /*1d910*/  IMAD.MOV.U32 R17, RZ, RZ, R28 ;  /* 0x000000ffff117224 */ /* 0x000fe200078e001c */
[----:B------:R-:W-:Y:S01]  /*1d920*/  ISETP.GE.AND P3, PT, R33, UR4, PT ;  /* 0x0000000421007c0c */ /* 0x000fe2000bf66270 */
[----:B------:R-:W-:Y:S01]  /*1d930*/  IMAD.MOV.U32 R10, RZ, RZ, R26 ;  /* 0x000000ffff0a7224 */ /* 0x000fe200078e001a */
[----:B------:R-:W-:Y:S01]  /*1d940*/  ISETP.GE.AND P2, PT, R36, UR4, PT ;  /* 0x0000000424007c0c */ /* 0x000fe2000bf46270 */
[----:B------:R-:W-:Y:S01]  /*1d950*/  IMAD.MOV.U32 R30, RZ, RZ, R25 ;  /* 0x000000ffff1e7224 */ /* 0x000fe200078e0019 */
[----:B------:R-:W-:Y:S01]  /*1d960*/  ISETP.GE.AND P1, PT, R35, UR4, PT ;  /* 0x0000000423007c0c */ /* 0x000fe2000bf26270 */
[----:B---3--:R-:W-:-:S12]  /*1d970*/  VIADD R6, R0, 0xfffffffe ;  /* 0xfffffffe00067836 */ /* 0x008fd80000000000 */
.L_x_754:
[----:B------:R-:W3:Y:S01]  /*1d980*/  LDL R4, [R1+0xc] ;  /* 0x00000c0001047983 */ /* 0x000ee20000100800 */
[----:B------:R-:W1:Y:S03]  /*1d990*/  LDC R7, c[0x0][0x430] ;  /* 0x00010c00ff077b82 */ /* 0x000e660000000800 */
[----:B------:R-:W4:Y:S04]  /*1d9a0*/  LDL R8, [R1+0x10] ;  /* 0x0000100001087983 */ /* 0x000f280000100800 */
[----:B------:R-:W2:Y:S01]  /*1d9b0*/  LDL R11, [R1+0x38] ;  /* 0x00003800010b7983 */ /* 0x000ea20000100800 */
[----:B------:R-:W0:Y:S02]  /*1d9c0*/  S2R R0, SR_TID.X ;  /* 0x0000000000007919 */ /* 0x000e240000002100 */
[----:B0-----:R-:W-:-:S04]  /*1d9d0*/  LOP3.LUT R0, R0, 0x7f, RZ, 0xc0, !PT ;  /* 0x0000007f00007812 */ /* 0x001fc800078ec0ff */
[----:B------:R-:W-:Y:S02]  /*1d9e0*/  SHF.R.U32.HI R2, RZ, 0x3, R0 ;  /* 0x00000003ff027819 */ /* 0x000fe40000011600 */
[----:B------:R-:W0:Y:S01]  /*1d9f0*/  S2R R0, SR_TID.X ;  /* 0x0000000000007919 */ /* 0x000e220000002100 */
[----:B-1----:R-:W-:-:S13]  /*1da00*/  ISETP.NE.AND P0, PT, R7, 0x1, PT ;  /* 0x000000010700780c */ /* 0x002fda0003f05270 */
[----:B------:R-:W1:Y:S01]  /*1da10*/  @P0 LDC R3, c[0x0][0x438] ;  /* 0x00010e00ff030b82 */ /* 0x000e620000000800 */
[----:B0-----:R-:W-:-:S05]  /*1da20*/  IMAD.SHL.U32 R0, R0, 0x10, RZ ;  /* 0x0000001000007824 */ /* 0x001fca00078e00ff */
[----:B------:R-:W-:Y:S02]  /*1da30*/  LOP3.LUT R0, R2, 0x70, R0, 0xf8, !PT ;  /* 0x0000007002007812 */ /* 0x000fe400078ef800 */
[----:B------:R-:W0:Y:S02]  /*1da40*/  @P0 LDC R2, c[0x0][0x434] ;  /* 0x00010d00ff020b82 */ /* 0x000e240000000800 */
[----:B------:R-:W-:Y:S01]  /*1da50*/  ISETP.GT.U32.AND P4, PT, R0, 0x5f, PT ;  /* 0x0000005f0000780c */ /* 0x000fe20003f84070 */
[----:B------:R-:W-:Y:S01]  /*1da60*/  VIADD R26, R10, 0x1 ;  /* 0x000000010a1a7836 */ /* 0x000fe20000000000 */
[----:B------:R-:W-:Y:S05]  /*1da70*/  YIELD ;  /* 0x0000000000007946 */ /* 0x000fea0003800000 */
[----:B------:R-:W-:-:S02]  /*1da80*/  IMAD.MOV.U32 R25, RZ, RZ, R6 ;  /* 0x000000ffff197224 */ /* 0x000fc400078e0006 */
[----:B---3--:R-:W-:-:S04]  /*1da90*/  IMAD R9, R6, 0x60, R4 ;  /* 0x0000006006097824 */ /* 0x008fc800078e0204 */
[----:B------:R-:W4:Y:S01]  /*1daa0*/  @!P4 LDC.64 R4, c[0x0][0x428] ;  /* 0x00010a00ff04cb82 */ /* 0x000f220000000a00 */
[----:B------:R-:W-:-:S04]  /*1dab0*/  IMAD.IADD R9, R0, 0x1, R9 ;  /* 0x0000000100097824 */ /* 0x000fc800078e0209 */
[----:B0-----:R-:W-:Y:S01]  /*1dac0*/  @P0 IMAD.HI.U32 R2, R9, R2, RZ ;  /* 0x0000000209020227 */ /* 0x001fe200078e00ff */
[----:B------:R-:W-:-:S04]  /*1dad0*/  MOV R0, R9 ;  /* 0x0000000900007202 */ /* 0x000fc80000000f00 */
[----:B-1----:R-:W-:-:S04]  /*1dae0*/  @P0 SHF.R.U32.HI R0, RZ, R3, R2 ;  /* 0x00000003ff000219 */ /* 0x002fc80000011602 */
[--C-:B------:R-:W-:Y:S01]  /*1daf0*/  @!P4 SHF.R.S32.HI R3, RZ, 0x1f, R0.reuse ;  /* 0x0000001fff03c819 */ /* 0x100fe20000011400 */
[----:B------:R-:W-:Y:S02]  /*1db00*/  @!P4 IMAD.MOV.U32 R2, RZ, RZ, R0 ;  /* 0x000000ffff02c224 */ /* 0x000fe400078e0000 */
[-C--:B----4-:R-:W-:Y:S02]  /*1db10*/  @!P4 IMAD R8, R8, R4.reuse, RZ ;  /* 0x000000040808c224 */ /* 0x090fe400078e02ff */
[----:B------:R-:W-:-:S04]  /*1db20*/  @!P4 IMAD.WIDE.U32 R2, R32, R4, R2 ;  /* 0x000000042002c225 */ /* 0x000fc800078e0002 */
[----:B------:R-:W-:Y:S02]  /*1db30*/  @!P4 IMAD R8, R32, R5, R8 ;  /* 0x000000052008c224 */ /* 0x000fe400078e0208 */
[----:B------:R-:W0:Y:S01]  /*1db40*/  @!P4 LDC.64 R4, c[0x0][0x418] ;  /* 0x00010600ff04cb82 */ /* 0x000e220000000a00 */
[----:B------:R-:W-:Y:S02]  /*1db50*/  IMAD.MOV R0, RZ, RZ, -R0 ;  /* 0x000000ffff007224 */ /* 0x000fe400078e0a00 */
[----:B------:R-:W-:Y:S02]  /*1db60*/  @!P4 IMAD.IADD R3, R8, 0x1, R3 ;  /* 0x000000010803c824 */ /* 0x000fe400078e0203 */
[----:B------:R-:W-:Y:S02]  /*1db70*/  IMAD R9, R7, R0, R9 ;  /* 0x0000000007097224 */ /* 0x000fe400078e0209 */
[----:B------:R-:W-:Y:S01]  /*1db80*/  IMAD.MOV.U32 R0, RZ, RZ, RZ ;  /* 0x000000ffff007224 */ /* 0x000fe200078e00ff */
[----:B0-----:R-:W-:-:S04]  /*1db90*/  @!P4 LEA R4, P0, R2, R4, 0x2 ;  /* 0x000000040204c211 */ /* 0x001fc800078010ff */
[----:B------:R-:W-:-:S05]  /*1dba0*/  @!P4 LEA.HI.X R5, R2, R5, R3, 0x2, P0 ;  /* 0x000000050205c211 */ /* 0x000fca00000f1403 */
[----:B------:R0:W5:Y:S01]  /*1dbb0*/  @!P4 LDG.E R0, desc[UR56][R4.64] ;  /* 0x000000380400c981 */ /* 0x000162000c1e1900 */
[----:B--2---:R-:W-:Y:S02]  /*1dbc0*/  ISETP.NE.AND P4, PT, R11, 0x3, PT ;  /* 0x000000030b00780c */ /* 0x004fe40003f85270 */
[----:B------:R-:W-:-:S04]  /*1dbd0*/  ISETP.NE.AND P0, PT, R26, 0x2, PT ;  /* 0x000000021a00780c */ /* 0x000fc80003f05270 */
[----:B------:R-:W-:Y:S02]  /*1dbe0*/  SEL R28, RZ, 0x1, P0 ;  /* 0x00000001ff1c7807 */ /* 0x000fe40000000000 */
[----:B------:R-:W-:Y:S02]  /*1dbf0*/  SEL R26, R26, RZ, P0 ;  /* 0x000000ff1a1a7207 */ /* 0x000fe40000000000 */
[----:B------:R-:W-:-:S03]  /*1dc00*/  LOP3.LUT R28, R17, R28, RZ, 0x3c, !PT ;  /* 0x0000001c111c7212 */ /* 0x000fc600078e3cff */
[----:B0-----:R-:W-:Y:S05]  /*1dc10*/  @!P4 BRA `(.L_x_742) ;  /* 0x000000000004c947 */ /* 0x001fea0003800000 */
[----:B------:R-:W-:Y:S01]  /*1dc20*/  BPT.TRAP 0x1 ;  /* 0x000000040000795c */ /* 0x000fe20000300000 */
.L_x_742:
[----:B------:R-:W-:Y:S01]  /*1dc30*/  IMAD R7, R26, 0x8, R22 ;  /* 0x000000081a077824 */ /* 0x000fe200078e0216 */
[----:B------:R-:W-:Y:S01]  /*1dc40*/  SHF.L.U32 R2, R28, 0x1f, RZ ;  /* 0x0000001f1c027819 */ /* 0x000fe200000006ff */
[----:B------:R-:W-:Y:S03]  /*1dc50*/  BSSY B1, `(.L_x_743) ;  /* 0x0000003000017945 */ /* 0x000fe60003800000 */
[----:B------:R-:W0:Y:S02]  /*1dc60*/  SYNCS.PHASECHK.TRANS64.TRYWAIT P0, [R7+URZ+0x30840], R2 ;  /* 0x03084002070075a7 */ /* 0x000e24000800017f */
[----:B0-----:R-:W-:Y:S05]  /*1dc70*/  @!P0 BRA `(.L_x_744) ;  /* 0x0000004800048947 */ /* 0x001fea0003800000 */
.L_x_876:
[----:B------:R-:W-:Y:S05]  /*1dc80*/  BSYNC B1 ;  /* 0x0000000000017941 */ /* 0x000fea0003800000 */
.L_x_743:
[----:B------:R-:W2:Y:S01]  /*1dc90*/  LDL R3, [R1] ;  /* 0x0000000001037983 */ /* 0x000ea20000100800 */
[----:B------:R-:W-:Y:S01]  /*1dca0*/  SHF.R.S32.HI R20, RZ, 0x1f, R9 ;  /* 0x0000001fff147819 */ /* 0x000fe20000011409 */
[----:B------:R-:W-:Y:S01]  /*1dcb0*/  ULDC.64 UR4, c[0x0][0x300] ;  /* 0x0000c00000047ab9 */ /* 0x000fe20000000a00 */
[----:B-----5:R-:W-:Y:S01]  /*1dcc0*/  SHF.R.S32.HI R21, RZ, 0x1f, R0 ;  /* 0x0000001fff157819 */ /* 0x020fe20000011400 */
[----:B------:R-:W-:Y:S02]  /*1dcd0*/  IMAD R5, R26, 0x4800, R37 ;  /* 0x000048001a057824 */ /* 0x000fe400078e0225 */
[----:B------:R-:W-:-:S04]  /*1dce0*/  IMAD R4, R20, UR4, RZ ;  /* 0x0000000414047c24 */ /* 0x000fc8000f8e02ff */
[----:B------:R-:W-:Y:S01]  /*1dcf0*/  IMAD R4, R9, UR5, R4 ;  /* 0x0000000509047c24 */ /* 0x000fe2000f8e0204 */
[C---:B--2---:R-:W-:Y:S02]  /*1dd00*/  LOP3.LUT P5, RZ, R3.reuse, 0x2, RZ, 0xc0, !PT ;  /* 0x0000000203ff7812 */ /* 0x044fe400078ac0ff */
[----:B------:R-:W-:Y:S01]  /*1dd10*/  LOP3.LUT P4, RZ, R3, 0x1, RZ, 0xc0, !PT ;  /* 0x0000000103ff7812 */ /* 0x000fe2000788c0ff */
[----:B0-----:R-:W-:Y:S01]  /*1dd20*/  IMAD.WIDE.U32 R2, R9, UR4, RZ ;  /* 0x0000000409027c25 */ /* 0x001fe2000f8e00ff */
[----:B------:R-:W-:-:S03]  /*1dd30*/  ULDC.64 UR4, c[0x0][0x310] ;  /* 0x0000c40000047ab9 */ /* 0x000fc60000000a00 */
[----:B------:R-:W-:Y:S02]  /*1dd40*/  IMAD.IADD R3, R3, 0x1, R4 ;  /* 0x0000000103037824 */ /* 0x000fe400078e0204 */
[----:B------:R-:W-:Y:S02]  /*1dd50*/  IMAD R4, R21, UR4, RZ ;  /* 0x0000000415047c24 */ /* 0x000fe4000f8e02ff */
[----:B------:R-:W-:-:S04]  /*1dd60*/  IMAD.WIDE.U32 R2, R0, UR4, R2 ;  /* 0x0000000400027c25 */ /* 0x000fc8000f8e0002 */
[----:B------:R-:W-:Y:S01]  /*1dd70*/  IMAD R4, R0, UR5, R4 ;  /* 0x0000000500047c24 */ /* 0x000fe2000f8e0204 */
        /* <DEDUP_REMOVED lines=11> */
[----:B------:R-:W2:Y:S01]  /*1de30*/  LDL R3, [R1] ;  /* 0x0000000001037983 */ /* 0x000ea20000100800 */
[----:B------:R-:W-:Y:S02]  /*1de40*/  IMAD.SHL.U32 R4, R33, 0x2, RZ ;  /* 0x0000000221047824 */ /* 0x000fe400078e00ff */
[----:B------:R-:W-:Y:S01]  /*1de50*/  IMAD R5, R5, 0x2, R22 ;  /* 0x0000000205057824 */ /* 0x000fe200078e0216 */
[----:B------:R-:W0:Y:S04]  /*1de60*/  SHFL.IDX PT, R2, R8, RZ, 0x181f ;  /* 0x00181fff08027589 */ /* 0x000e2800000e0000 */
[----:B------:R-:W-:Y:S01]  /*1de70*/  SHFL.IDX PT, R34, R6, 0x2, 0x181f ;  /* 0x00581f0006227f89 */ /* 0x000fe200000e0000 */
[----:B0-----:R-:W-:Y:S02]  /*1de80*/  IADD3 R2, P0, R2, R4, RZ ;  /* 0x0000000402027210 */ /* 0x001fe40007f1e0ff */
[----:B--2---:R-:W-:-:S02]  /*1de90*/  LOP3.LUT P6, RZ, R3, 0x4, RZ, 0xc0, !PT ;  /* 0x0000000403ff7812 */ /* 0x004fc400078cc0ff */
[----:B------:R-:W0:Y:S02]  /*1dea0*/  SHFL.IDX PT, R3, R6, RZ, 0x181f ;  /* 0x00181fff06037589 */ /* 0x000e2400000e0000 */
[----:B0-----:R-:W-:-:S09]  /*1deb0*/  IMAD.X R3, RZ, RZ, R3, P0 ;  /* 0x000000ffff037224 */ /* 0x001fd200000e0603 */
[----:B------:R-:W-:Y:S04]  /*1dec0*/  LDGSTS.E.BYPASS.LTC128B.128 [R5+0x1e400], desc[UR56][R2.64], !P6 ;  /* 0x1e40000002057fae */ /* 0x000fe8000f101d78 */
[----:B------:R-:W-:Y:S04]  /*1ded0*/  LDGSTS.E.BYPASS.LTC128B.128 [R5+0x21400], desc[UR56][R2.64+0x80], !P5 ;  /* 0x2140008002057fae */ /* 0x000fe8000e901d78 */
[----:B------:R0:W-:Y:S04]  /*1dee0*/  LDGSTS.E.BYPASS.LTC128B.128 [R5+0x24400], desc[UR56][R2.64+0x100], !P4 ;  /* 0x2440010002057fae */ /* 0x0001e8000e101d78 */
[----:B0-----:R-:W0:Y:S04]  /*1def0*/  SHFL.IDX PT, R2, R8, 0x1, 0x181f ;  /* 0x00381f0008027f89 */ /* 0x001e2800000e0000 */
[----:B------:R-:W1:Y:S01]  /*1df00*/  SHFL.IDX PT, R3, R6, 0x1, 0x181f ;  /* 0x00381f0006037f89 */ /* 0x000e6200000e0000 */
[----:B0-----:R-:W-:-:S05]  /*1df10*/  IADD3 R2, P0, R2, R4, RZ ;  /* 0x0000000402027210 */ /* 0x001fca0007f1e0ff */
[----:B-1----:R-:W-:-:S05]  /*1df20*/  IMAD.X R3, RZ, RZ, R3, P0 ;  /* 0x000000ffff037224 */ /* 0x002fca00000e0603 */
[----:B------:R-:W-:Y:S04]  /*1df30*/  LDGSTS.E.BYPASS.LTC128B.128 [R5+0x1ec00], desc[UR56][R2.64], !P6 ;  /* 0x1ec0000002057fae */ /* 0x000fe8000f101d78 */
[----:B------:R-:W-:Y:S04]  /*1df40*/  LDGSTS.E.BYPASS.LTC128B.128 [R5+0x21c00], desc[UR56][R2.64+0x80], !P5 ;  /* 0x21c0008002057fae */ /* 0x000fe8000e901d78 */
[----:B------:R0:W-:Y:S04]  /*1df50*/  LDGSTS.E.BYPASS.LTC128B.128 [R5+0x24c00], desc[UR56][R2.64+0x100], !P4 ;  /* 0x24c0010002057fae */ /* 0x0001e8000e101d78 */
[----:B0-----:R-:W0:Y:S02]  /*1df60*/  SHFL.IDX PT, R2, R8, 0x2, 0x181f ;  /* 0x00581f0008027f89 */ /* 0x001e2400000e0000 */
[----:B0-----:R-:W-:-:S04]  /*1df70*/  IADD3 R2, P0, R2, R4, RZ ;  /* 0x0000000402027210 */ /* 0x001fc80007f1e0ff */
[----:B------:R-:W-:Y:S02]  /*1df80*/  IADD3.X R3, RZ, R34, RZ, P0, !PT ;  /* 0x00000022ff037210 */ /* 0x000fe400007fe4ff */
        /* <DEDUP_REMOVED lines=19> */
.L_x_890:
[----:B------:R-:W3:Y:S01]  /*1e0c0*/  LDL R3, [R1] ;  /* 0x0000000001037983 */ /* 0x000ee20000100800 */
[----:B--2---:R-:W-:Y:S02]  /*1e0d0*/  IADD3 R2, P0, R2, R4, RZ ;  /* 0x0000000402027210 */ /* 0x004fe40007f1e0ff */
[----:B---3--:R-:W-:-:S03]  /*1e0e0*/  LOP3.LUT P6, RZ, R3, 0x4, RZ, 0xc0, !PT ;  /* 0x0000000403ff7812 */ /* 0x008fc600078cc0ff */
[----:B------:R-:W-:Y:S01]  /*1e0f0*/  IMAD.X R3, RZ, RZ, R34, P0 ;  /* 0x000000ffff037224 */ /* 0x000fe200000e0622 */
[----:B------:R-:W-:-:S09]  /*1e100*/  PLOP3.LUT P0, PT, PT, PT, PT, 0x80, 0x0 ;  /* 0x000000000000781c */ /* 0x000fd20003f0f070 */
[----:B------:R-:W-:Y:S01]  /*1e110*/  @!PT LDS RZ, [RZ] ;  /* 0x00000000fffff984 */ /* 0x000fe20000000800 */
[----:B------:R-:W-:Y:S01]  /*1e120*/  @!PT LDS RZ, [RZ] ;  /* 0x00000000fffff984 */ /* 0x000fe20000000800 */
[----:B------:R-:W-:Y:S01]  /*1e130*/  @!PT LDS RZ, [RZ] ;  /* 0x00000000fffff984 */ /* 0x000fe20000000800 */
[----:B------:R1:W-:Y:S04]  /*1e140*/  LDGSTS.E.BYPASS.LTC128B.128 [R5+0x20c00], desc[UR56][R2.64], !P6 ;  /* 0x20c0000002057fae */ /* 0x0003e8000f101d78 */
[----:B------:R1:W-:Y:S04]  /*1e150*/  LDGSTS.E.BYPASS.LTC128B.128 [R5+0x23c00], desc[UR56][R2.64+0x80], !P5 ;  /* 0x23c0008002057fae */ /* 0x0003e8000e901d78 */
[----:B------:R1:W-:Y:S01]  /*1e160*/  LDGSTS.E.BYPASS.LTC128B.128 [R5+0x26c00], desc[UR56][R2.64+0x100], !P4 ;  /* 0x26c0010002057fae */ /* 0x0003e2000e101d78 */
[----:B------:R-:W-:Y:S01]  /*1e170*/  NOP ;  /* 0x0000000000007918 */ /* 0x000fe20000000000 */
.L_x_746:
[----:B------:R-:W-:Y:S02]  /*1e180*/  PLOP3.LUT P4, PT, P4, P0, PT, 0xa2, 0x0 ;  /* 0x000000000000781c */ /* 0x000fe40002781472 */
[----:B------:R-:W-:-:S08]  /*1e190*/  @P0 R2UR P4, UR4, R7 ;  /* 0x00000000070402ca */ /* 0x000fd00000080000 */
[----:B------:R-:W-:-:S05]  /*1e1a0*/  @P0 PLOP3.LUT P0, PT, P4, PT, PT, 0x80, 0x0 ;  /* 0x000000000000081c */ /* 0x000fca000270f070 */
[----:B------:R-:W-:Y:S01]  /*1e1b0*/  @!P4 SYNCS.ARRIVE.TRANS64.RED.A0T1 RZ, [UR4+0x30830], RZ ;  /* 0x030830ffffffc9a7 */ /* 0x000fe20008200404 */
[----:B------:R-:W-:Y:S07]  /*1e1c0*/  @!P4 ARRIVES.LDGSTSBAR.64.TRANSCNT [UR4+0x30830] ;  /* 0x03083000ff00c9b0 */ /* 0x000fee0008000a84 */
[----:B------:R-:W-:Y:S05]  /*1e1d0*/  @P0 BRA.U.ANY `(.L_x_746) ;  /* 0xfffffffd00e80947 */ /* 0x000fea000393ffff */
[----:B------:R-:W-:Y:S01]  /*1e1e0*/  NOP ;  /* 0x0000000000007918 */ /* 0x000fe20000000000 */
[----:B-1----:R-:W2:Y:S02]  /*1e1f0*/  LDL R2, [R1+0x38] ;  /* 0x0000380001027983 */ /* 0x002ea40000100800 */
[----:B--2---:R-:W-:-:S13]  /*1e200*/  ISETP.NE.AND P5, PT, R2, 0x3, PT ;  /* 0x000000030200780c */ /* 0x004fda0003fa5270 */
[----:B------:R-:W-:Y:S05]  /*1e210*/  @!P5 BRA `(.L_x_747) ;  /* 0x000000000004d947 */ /* 0x000fea0003800000 */
[----:B------:R-:W-:Y:S01]  /*1e220*/  BPT.TRAP 0x1 ;  /* 0x000000040000795c */ /* 0x000fe20000300000 */
.L_x_747:
[----:B------:R1:W-:Y:S01]  /*1e230*/  SYNCS.ARRIVE.TRANS64.A1T0 RZ, [R7+URZ+0x30830], RZ ;  /* 0x030830ff07ff79a7 */ /* 0x0003e2000810003f */
[----:B------:R-:W-:Y:S05]  /*1e240*/  @!P5 BRA `(.L_x_748) ;  /* 0x000000000004d947 */ /* 0x000fea0003800000 */
[----:B------:R-:W-:Y:S01]  /*1e250*/  BPT.TRAP 0x1 ;  /* 0x000000040000795c */ /* 0x000fe20000300000 */
.L_x_748:
[----:B------:R-:W-:Y:S01]  /*1e260*/  SHF.L.U32 R2, R17, 0x1f, RZ ;  /* 0x0000001f11027819 */ /* 0x000fe200000006ff */
[----:B0-----:R-:W-:Y:S01]  /*1e270*/  IMAD R6, R10, 0x8, R22 ;  /* 0x000000080a067824 */ /* 0x001fe200078e0216 */
[----:B------:R-:W-:Y:S03]  /*1e280*/  BSSY B1, `(.L_x_749) ;  /* 0x0000003000017945 */ /* 0x000fe60003800000 */
[----:B------:R-:W0:Y:S02]  /*1e290*/  SYNCS.PHASECHK.TRANS64.TRYWAIT P0, [R6+URZ+0x30860], R2 ;  /* 0x03086002060075a7 */ /* 0x000e24000800017f */
[----:B0-----:R-:W-:Y:S05]  /*1e2a0*/  @!P0 BRA `(.L_x_750) ;  /* 0x0000004800888947 */ /* 0x001fea0003800000 */
.L_x_891:
[----:B------:R-:W-:Y:S05]  /*1e2b0*/  BSYNC B1 ;  /* 0x0000000000017941 */ /* 0x000fea0003800000 */
.L_x_749:
[----:B------:R-:W1:Y:S01]  /*1e2c0*/  LDL R5, [R1+0x8] ;  /* 0x0000080001057983 */ /* 0x000e620000100800 */
[----:B------:R-:W2:Y:S01]  /*1e2d0*/  S2R R3, SR_TID.X ;  /* 0x0000000000037919 */ /* 0x000ea20000002100 */
[----:B------:R-:W-:Y:S01]  /*1e2e0*/  UMOV UR4, 0xffffffff ;  /* 0xffffffff00047882 */ /* 0x000fe20000000000 */
[----:B--2---:R-:W-:-:S04]  /*1e2f0*/  LOP3.LUT R3, R3, 0x7f, RZ, 0xc0, !PT ;  /* 0x0000007f03037812 */ /* 0x004fc800078ec0ff */
[----:B------:R-:W-:Y:S01]  /*1e300*/  SHF.R.U32.HI R3, RZ, 0x3, R3 ;  /* 0x00000003ff037819 */ /* 0x000fe20000011603 */
[----:B-1----:R-:W-:Y:S02]  /*1e310*/  IMAD R7, R30, -0x60, R5 ;  /* 0xffffffa01e077824 */ /* 0x002fe400078e0205 */
[----:B------:R-:W-:Y:S02]  /*1e320*/  IMAD R5, R10, 0x4800, R37 ;  /* 0x000048000a057824 */ /* 0x000fe400078e0225 */
[----:B------:R-:W-:Y:S01]  /*1e330*/  IMAD.IADD R7, R7, 0x1, -R3 ;  /* 0x0000000107077824 */ /* 0x000fe200078e0a03 */
        /* <DEDUP_REMOVED lines=46> */
[----:B0-----:R-:W-:-:S05]  /*1e620*/  IADD3 R2, P0, R2, R4, RZ ;  /* 0x0000000402027210 */ /* 0x001fca0007f1e0ff */
[----:B-1----:R-:W-:Y:S01]  /*1e630*/  IMAD.X R3, RZ, RZ, R3, P0 ;  /* 0x000000ffff037224 */ /* 0x002fe200000e0603 */
[----:B------:R-:W-:-:S13]  /*1e640*/  ISETP.LT.OR P0, PT, R7, 0x41, P3 ;  /* 0x000000410700780c */ /* 0x000fda0001f01670 */
[----:B------:R1:W-:Y:S01]  /*1e650*/  LDGSTS.E.BYPASS.LTC128B.128 [R5+0x2400], desc[UR56][R2.64], !P0 ;  /* 0x0240000002057fae */ /* 0x0003e2000c101d78 */
[----:B------:R-:W-:-:S13]  /*1e660*/  ISETP.LT.OR P0, PT, R7, 0x41, P2 ;  /* 0x000000410700780c */ /* 0x000fda0001701670 */
[----:B------:R1:W-:Y:S01]  /*1e670*/  LDGSTS.E.BYPASS.LTC128B.128 [R5+0x5400], desc[UR56][R2.64+0x80], !P0 ;  /* 0x0540008002057fae */ /* 0x0003e2000c101d78 */
[----:B------:R-:W-:-:S13]  /*1e680*/  ISETP.LT.OR P0, PT, R7, 0x41, P1 ;  /* 0x000000410700780c */ /* 0x000fda0000f01670 */
[----:B--2---:R1:W-:Y:S02]  /*1e690*/  LDGSTS.E.BYPASS.LTC128B.128 [R5+0x8400], desc[UR56][R2.64+0x100], !P0 ;  /* 0x0840010002057fae */ /* 0x0043e4000c101d78 */
.L_x_905:
        /* <DEDUP_REMOVED lines=26> */
[----:B------:R-:W-:-:S04]  /*1e840*/  ULDC.64 UR4, c[0x0][0x318] ;  /* 0x0000c60000047ab9 */ /* 0x000fc80000000a00 */
[----:B------:R-:W-:Y:S02]  /*1e850*/  IADD3 R3, R5, R3, RZ ;  /* 0x0000000305037210 */ /* 0x000fe40007ffe0ff */
[----:B------:R-:W-:-:S04]  /*1e860*/  LEA R23, P0, R2, UR4, 0x1 ;  /* 0x0000000402177c11 */ /* 0x000fc8000f8008ff */
[----:B------:R-:W-:Y:S02]  /*1e870*/  LEA.HI.X R24, R2, UR5, R3, 0x1, P0 ;  /* 0x0000000502187c11 */ /* 0x000fe400080f0c03 */
[----:B------:R-:W-:-:S13]  /*1e880*/  PLOP3.LUT P0, PT, PT, PT, PT, 0x80, 0x0 ;  /* 0x000000000000781c */ /* 0x000fda0003f0f070 */
.L_x_752:
        /* <DEDUP_REMOVED lines=11> */
.L_x_753:
[C---:B------:R-:W-:Y:S01]  /*1e940*/  ISETP.GT.AND P0, PT, R25.reuse, RZ, PT ;  /* 0x000000ff1900720c */ /* 0x040fe20003f04270 */
[----:B------:R0:W-:Y:S01]  /*1e950*/  SYNCS.ARRIVE.TRANS64.A1T0 RZ, [R6+URZ+0x30850], RZ ;  /* 0x030850ff06ff79a7 */ /* 0x0001e2000810003f */
[----:B------:R-:W-:Y:S02]  /*1e960*/  IMAD.MOV.U32 R17, RZ, RZ, R28 ;  /* 0x000000ffff117224 */ /* 0x000fe400078e001c */
[----:B------:R-:W-:Y:S02]  /*1e970*/  IMAD.MOV.U32 R10, RZ, RZ, R26 ;  /* 0x000000ffff0a7224 */ /* 0x000fe400078e001a */
[----:B------:R-:W-:Y:S02]  /*1e980*/  IMAD.MOV.U32 R30, RZ, RZ, R25 ;  /* 0x000000ffff1e7224 */ /* 0x000fe400078e0019 */
[----:B0-----:R-:W-:-:S05]  /*1e990*/  VIADD R6, R25, 0xffffffff ;  /* 0xffffffff19067836 */ /* 0x001fca0000000000 */
[----:B------:R-:W-:Y:S05]  /*1e9a0*/  @P0 BRA `(.L_x_754) ;  /* 0xffffffec00f40947 */ /* 0x000fea000383ffff */
.L_x_741:
[----:B------:R-:W-:Y:S05]  /*1e9b0*/  BSYNC B0 ;  /* 0x0000000000007941 */ /* 0x000fea0003800000 */
.L_x_740:
        /* <DEDUP_REMOVED lines=17> */
.L_x_756:
[----:B------:R-:W-:Y:S05]  /*1ead0*/  BSYNC B0 ;  /* 0x0000000000007941 */ /* 0x000fea0003800000 */
.L_x_755:
[----:B------:R-:W3:Y:S02]  /*1eae0*/  LDL R0, [R1+0x38] ;  /* 0x0000380001007983 */ /* 0x000ee40000100800 */
[----:B---3--:R-:W-:-:S13]  /*1eaf0*/  ISETP.NE.AND P0, PT, R0, 0x3, PT ;  /* 0x000000030000780c */ /* 0x008fda0003f05270 */
[----:B------:R-:W-:Y:S05]  /*1eb00*/  @!P0 BRA `(.L_x_757) ;  /* 0x0000000000048947 */ /* 0x000fea0003800000 */
[----:B------:R-:W-:Y:S01]  /*1eb10*/  BPT.TRAP 0x1 ;  /* 0x000000040000795c */ /* 0x000fe20000300000 */
.L_x_757:
[----:B------:R-:W3:Y:S01]  /*1eb20*/  LDL.LU R2, [R1+0x8] ;  /* 0x0000080001027983 */ /* 0x000ee20000300800 */
[----:B------:R-:W-:Y:S01]  /*1eb30*/  IMAD R0, R26, 0x8, R22 ;  /* 0x000000081a007824 */ /* 0x000fe200078e0216 */
[----:B0-----:R-:W-:Y:S01]  /*1eb40*/  SHF.L.U32 R3, R28, 0x1f, RZ ;  /* 0x0000001f1c037819 */ /* 0x001fe200000006ff */
[----:B------:R-:W-:Y:S03]  /*1eb50*/  BSSY B0, `(.L_x_758) ;  /* 0x0000004000007945 */ /* 0x000fe60003800000 */
[----:B------:R-:W0:Y:S01]  /*1eb60*/  SYNCS.PHASECHK.TRANS64.TRYWAIT P0, [R0+URZ+0x30860], R3 ;  /* 0x03086003000075a7 */ /* 0x000e22000800017f */
[----:B---3--:R-:W-:Y:S01]  /*1eb70*/  IMAD R6, R25, -0x60, R2 ;  /* 0xffffffa019067824 */ /* 0x008fe200078e0202 */
[----:B0-----:R-:W-:Y:S06]  /*1eb80*/  @!P0 BRA `(.L_x_759) ;  /* 0x0000004800748947 */ /* 0x001fec0003800000 */
.L_x_906:
[----:B------:R-:W-:Y:S05]  /*1eb90*/  BSYNC B0 ;  /* 0x0000000000007941 */ /* 0x000fea0003800000 */
.L_x_758:
        /* <DEDUP_REMOVED lines=12> */
[----:B------:R-:W-:Y:S01]  /*1ec60*/  IMAD R4, R7, 0x2, R22 ;  /* 0x0000000207047824 */ /* 0x000fe200078e0216 */
[----:B------:R-:W-:Y:S02]  /*1ec70*/  ISETP.GE.AND P1, PT, R36, UR4, PT ;  /* 0x0000000424007c0c */ /* 0x000fe4000bf26270 */
[C---:B------:R-:W-:Y:S01]  /*1ec80*/  ISETP.LT.OR P4, PT, R6.reuse, 0x1, P2 ;  /* 0x000000010600780c */ /* 0x040fe20001781670 */
[----:B------:R-:W-:Y:S01]  /*1ec90*/  SHFL.IDX PT, R7, R24, 0x1, 0x181f ;  /* 0x00381f0018077f89 */ /* 0x000fe200000e0000 */
[----:B------:R-:W-:-:S02]  /*1eca0*/  ISETP.LT.OR P3, PT, R6, 0x1, P1 ;  /* 0x000000010600780c */ /* 0x000fc40000f61670 */
        /* <DEDUP_REMOVED lines=48> */
.L_x_920:
[C---:B------:R-:W-:Y:S02]  /*1efb0*/  ISETP.LT.OR P2, PT, R6.reuse, 0x51, P2 ;  /* 0x000000510600780c */ /* 0x040fe40001741670 */
[C---:B------:R-:W-:Y:S02]  /*1efc0*/  ISETP.LT.OR P1, PT, R6.reuse, 0x51, P1 ;  /* 0x000000510600780c */ /* 0x040fe40000f21670 */
[----:B------:R-:W-:Y:S02]  /*1efd0*/  ISETP.LT.OR P0, PT, R6, 0x51, P0 ;  /* 0x000000510600780c */ /* 0x000fe40000701670 */
[----:B0--3--:R-:W-:-:S05]  /*1efe0*/  IADD3 R2, P3, R14, R5, RZ ;  /* 0x000000050e027210 */ /* 0x009fca0007f7e0ff */
[----:B------:R-:W-:-:S05]  /*1eff0*/  IMAD.X R3, RZ, RZ, R24, P3 ;  /* 0x000000ffff037224 */ /* 0x000fca00018e0618 */
        /* <DEDUP_REMOVED lines=8> */
.L_x_761:
[----:B------:R-:W-:Y:S02]  /*1f080*/  PLOP3.LUT P1, PT, P1, P0, PT, 0xa2, 0x0 ;  /* 0x000000000000781c */ /* 0x000fe40000f21472 */
[----:B------:R-:W-:-:S08]  /*1f090*/  @P0 R2UR P1, UR4, R0 ;  /* 0x00000000000402ca */ /* 0x000fd00000020000 */
[----:B------:R-:W-:-:S05]  /*1f0a0*/  @P0 PLOP3.LUT P0, PT, P1, PT, PT, 0x80, 0x0 ;  /* 0x000000000000081c */ /* 0x000fca0000f0f070 */
[----:B------:R-:W-:Y:S01]  /*1f0b0*/  @!P1 SYNCS.ARRIVE.TRANS64.RED.A0T1 RZ, [UR4+0x30850], RZ ;  /* 0x030850ffffff99a7 */ /* 0x000fe20008200404 */
[----:B------:R-:W-:Y:S07]  /*1f0c0*/  @!P1 ARRIVES.LDGSTSBAR.64.TRANSCNT [UR4+0x30850] ;  /* 0x03085000ff0099b0 */ /* 0x000fee0008000a84 */
[----:B------:R-:W-:Y:S05]  /*1f0d0*/  @P0 BRA.U.ANY `(.L_x_761) ;  /* 0xfffffffd00e80947 */ /* 0x000fea000393ffff */
[----:B------:R-:W-:Y:S01]  /*1f0e0*/  NOP ;  /* 0x0000000000007918 */ /* 0x000fe20000000000 */
[----:B0-----:R-:W2:Y:S02]  /*1f0f0*/  LDL.LU R2, [R1+0x38] ;  /* 0x0000380001027983 */ /* 0x001ea40000300800 */
[----:B--2---:R-:W-:-:S13]  /*1f100*/  ISETP.NE.AND P2, PT, R2, 0x3, PT ;  /* 0x000000030200780c */ /* 0x004fda0003f45270 */
[----:B------:R-:W-:Y:S05]  /*1f110*/  @!P2 BRA `(.L_x_762) ;  /* 0x000000000004a947 */ /* 0x000fea0003800000 */
[----:B------:R-:W-:Y:S01]  /*1f120*/  BPT.TRAP 0x1 ;  /* 0x000000040000795c */ /* 0x000fe20000300000 */
.L_x_762:
[----:B------:R1:W-:Y:S01]  /*1f130*/  SYNCS.ARRIVE.TRANS64.A1T0 RZ, [R0+URZ+0x30850], RZ ;  /* 0x030850ff00ff79a7 */ /* 0x0003e2000810003f */
[----:B------:R-:W-:-:S04]  /*1f140*/  IADD3 R26, R26, 0x1, RZ ;  /* 0x000000011a1a7810 */ /* 0x000fc80007ffe0ff */
[----:B------:R-:W-:-:S04]  /*1f150*/  ISETP.NE.AND P0, PT, R26, 0x2, PT ;  /* 0x000000021a00780c */ /* 0x000fc80003f05270 */
[----:B------:R-:W-:Y:S02]  /*1f160*/  SEL R3, RZ, 0x1, P0 ;  /* 0x00000001ff037807 */ /* 0x000fe40000000000 */
[----:B------:R-:W-:Y:S02]  /*1f170*/  SEL R26, R26, RZ, P0 ;  /* 0x000000ff1a1a7207 */ /* 0x000fe40000000000 */
[----:B-1----:R-:W-:-:S07]  /*1f180*/  LOP3.LUT R28, R28, R3, RZ, 0x3c, !PT ;  /* 0x000000031c1c7212 */ /* 0x002fce00078e3cff */
.L_x_719:
[----:B------:R-:W-:Y:S05]  /*1f190*/  BSYNC B7 ;  /* 0x0000000000077941 */ /* 0x000fea0003800000 */
.L_x_717:
[----:B------:R-:W2:Y:S02]  /*1f1a0*/  LDL R0, [R1] ;  /* 0x0000000001007983 */ /* 0x000ea40000100800 */
[----:B--2---:R-:W-:-:S13]  /*1f1b0*/  LOP3.LUT P0, RZ, R0, 0x20, RZ, 0xc0, !PT ;  /* 0x0000002000ff7812 */ /* 0x004fda000780c0ff */
[----:B------:R-:W-:Y:S05]  /*1f1c0*/  @!P0 BRA `(.L_x_763) ;  /* 0x0000000000248947 */ /* 0x000fea0003800000 */
[----:B------:R-:W-:Y:S05]  /*1f1d0*/  WARPSYNC.ALL ;  /* 0x0000000000007948 */ /* 0x000fea0003800000 */
[----:B------:R-:W1:Y:S08]  /*1f1e0*/  S2UR UR5, SR_CgaCtaId ;  /* 0x00000000000579c3 */ /* 0x000e700000008800 */
[----:B------:R-:W-:Y:S06]  /*1f1f0*/  BAR.SYNC.DEFER_BLOCKING 0x5, 0x180 ;  /* 0x0146000000007b1d */ /* 0x000fec0000010000 */
[----:B------:R-:W-:-:S02]  /*1f200*/  UMOV UR4, 0x400 ;  /* 0x0000040000047882 */ /* 0x000fc40000000000 */
[----:B-1----:R-:W-:-:S06]  /*1f210*/  ULEA UR4, UR5, UR4, 0x18 ;  /* 0x0000000405047291 */ /* 0x002fcc000f8ec03f */
[----:B0-----:R-:W-:-:S05]  /*1f220*/  IMAD.U32 R22, RZ, RZ, UR4 ;  /* 0x00000004ff167e24 */ /* 0x001fca000f8e00ff */
[----:B------:R0:W1:Y:S01]  /*1f230*/  LDS.128 R16, [R22+0x308d0] ;  /* 0x0308d00016107984 */ /* 0x0000620000000c00 */
[----:B------:R-:W-:Y:S06]  /*1f240*/  BAR.ARV 0x4, 0x180 ;  /* 0x0106000000007b1d */ /* 0x000fec0000002000 */
[----:B------:R-:W-:Y:S05]  /*1f250*/  BRA `(.L_x_764) ;  /* 0x0000000800407947 */ /* 0x000fea0003800000 */
.L_x_763:
[----:B------:R-:W1:Y:S01]  /*1f260*/  S2R R8, SR_TID.X ;  /* 0x0000000000087919 */ /* 0x000e620000002100 */
[----:B------:R-:W-:Y:S01]  /*1f270*/  UMOV UR4, 0xffffffff ;  /* 0xffffffff00047882 */ /* 0x000fe20000000000 */
[----:B-1----:R-:W-:-:S04]  /*1f280*/  LOP3.LUT R8, R8, 0x1f, RZ, 0xc0, !PT ;  /* 0x0000001f08087812 */ /* 0x002fc800078ec0ff */
[----:B------:R-:W-:Y:S01]  /*1f290*/  ISETP.NE.AND P0, PT, R8, 0x1f, PT ;  /* 0x0000001f0800780c */ /* 0x000fe20003f05270 */
[----:B------:R-:W-:-:S12]  /*1f2a0*/  BRA.DIV UR4, `(.L_x_765) ;  /* 0x0000004a04c47947 */ /* 0x000fd8000b800000 */
[----:B0-----:R-:W-:Y:S01]  /*1f2b0*/  IMAD.IADD R5, R19, 0x1, R8 ;  /* 0x0000000113057824 */ /* 0x001fe200078e0208 */
[----:B------:R-:W-:-:S04]  /*1f2c0*/  ULDC UR4, c[0x0][0xc3c] ;  /* 0x00030f0000047ab9 */ /* 0x000fc80000000800 */
[----:B------:R-:W-:-:S13]  /*1f2d0*/  ISETP.GE.OR P1, PT, R5, UR4, !P0 ;  /* 0x0000000405007c0c */ /* 0x000fda000c726670 */
[----:B------:R-:W0:Y:S02]  /*1f2e0*/  @!P1 LDC.64 R2, c[0x0][0xc80] ;  /* 0x00032000ff029b82 */ /* 0x000e240000000a00 */
[----:B0-----:R-:W-:-:S06]  /*1f2f0*/  @!P1 IMAD.WIDE R2, R5, 0x4, R2 ;  /* 0x0000000405029825 */ /* 0x001fcc00078e0202 */
[----:B------:R-:W2:Y:S01]  /*1f300*/  @!P1 LDG.E R2, desc[UR56][R2.64] ;  /* 0x0000003802029981 */ /* 0x000ea2000c1e1900 */
[----:B------:R-:W-:Y:S01]  /*1f310*/  IMAD.MOV.U32 R4, RZ, RZ, RZ ;  /* 0x000000ffff047224 */ /* 0x000fe200078e00ff */
        /* <DEDUP_REMOVED lines=8> */
[----:B0-----:R-:W-:-:S05]  /*1f3a0*/  SEL R5, R14, RZ, P1 ;  /* 0x000000ff0e057207 */ /* 0x001fca0000800000 */
[----:B------:R-:W-:Y:S02]  /*1f3b0*/  IMAD.IADD R6, R4, 0x1, R5 ;  /* 0x0000000104067824 */ /* 0x000fe400078e0205 */
        /* <DEDUP_REMOVED lines=14> */
.L_x_930:
[----:B------:R-:W-:Y:S02]  /*1f4a0*/  ULDC UR4, c[0x0][0xc38] ;  /* 0x00030e0000047ab9 */ /* 0x000fe40000000800 */
[----:B------:R-:W-:-:S04]  /*1f4b0*/  IMAD.U32 R7, RZ, RZ, UR4 ;  /* 0x00000004ff077e24 */ /* 0x000fc8000f8e00ff */
[----:B-1----:R-:W-:-:S04]  /*1f4c0*/  IMAD R3, R14, R7, RZ ;  /* 0x000000070e037224 */ /* 0x002fc800078e02ff */
[----:B------:R-:W-:-:S05]  /*1f4d0*/  IMAD.IADD R8, R0, 0x1, R3 ;  /* 0x0000000100087824 */ /* 0x000fca00078e0203 */
[----:B------:R-:W-:-:S13]  /*1f4e0*/  ISETP.GT.AND P6, PT, R8, R5, PT ;  /* 0x000000050800720c */ /* 0x000fda0003fc4270 */
[----:B------:R-:W-:Y:S05]  /*1f4f0*/  @P6 BRA `(.L_x_766) ;  /* 0x00000000009c6947 */ /* 0x000fea0003800000 */
.L_x_771:
        /* <DEDUP_REMOVED lines=14> */
.L_x_769:
[----:B------:R-:W-:Y:S05]  /*1f5e0*/  BSYNC B0 ;  /* 0x0000000000007941 */ /* 0x000fea0003800000 */
.L_x_768:
[----:B------:R-:W-:-:S03]  /*1f5f0*/  UMOV UR4, 0xffffffff ;  /* 0xffffffff00047882 */ /* 0x000fc60000000000 */
[----:B------:R-:W-:Y:S05]  /*1f600*/  BRA.DIV UR4, `(.L_x_770) ;  /* 0x0000004e04107947 */ /* 0x000fea000b800000 */
[----:B-----5:R-:W2:Y:S02]  /*1f610*/  SHFL.UP PT, R14, R4, 0x1, RZ ;  /* 0x04200000040e7989 */ /* 0x020ea400000e00ff */
[----:B--2---:R-:W-:-:S04]  /*1f620*/  SEL R13, R14, RZ, P1 ;  /* 0x000000ff0e0d7207 */ /* 0x004fc80000800000 */
[----:B------:R-:W-:-:S05]  /*1f630*/  IADD3 R13, R4, R13, RZ ;  /* 0x0000000d040d7210 */ /* 0x000fca0007ffe0ff */
[----:B------:R-:W2:Y:S02]  /*1f640*/  SHFL.UP PT, R14, R13, 0x2, RZ ;  /* 0x044000000d0e7989 */ /* 0x000ea400000e00ff */
[----:B--2---:R-:W-:-:S05]  /*1f650*/  SEL R0, R14, RZ, P2 ;  /* 0x000000ff0e007207 */ /* 0x004fca0001000000 */
[----:B------:R-:W-:-:S05]  /*1f660*/  IMAD.IADD R0, R13, 0x1, R0 ;  /* 0x000000010d007824 */ /* 0x000fca00078e0200 */
[----:B------:R-:W1:Y:S02]  /*1f670*/  SHFL.UP PT, R14, R0, 0x4, RZ ;  /* 0x04800000000e7989 */ /* 0x000e6400000e00ff */
[----:B-1----:R-:W-:-:S05]  /*1f680*/  SEL R3, R14, RZ, P3 ;  /* 0x000000ff0e037207 */ /* 0x002fca0001800000 */
[----:B------:R-:W-:-:S05]  /*1f690*/  IMAD.IADD R2, R0, 0x1, R3 ;  /* 0x0000000100027824 */ /* 0x000fca00078e0203 */
[----:B------:R-:W1:Y:S02]  /*1f6a0*/  SHFL.UP PT, R14, R2, 0x8, RZ ;  /* 0x05000000020e7989 */ /* 0x000e6400000e00ff */
[----:B-1----:R-:W-:-:S05]  /*1f6b0*/  SEL R3, R14, RZ, P4 ;  /* 0x000000ff0e037207 */ /* 0x002fca0002000000 */
[----:B------:R-:W-:-:S05]  /*1f6c0*/  IMAD.IADD R3, R2, 0x1, R3 ;  /* 0x0000000102037824 */ /* 0x000fca00078e0203 */
[----:B------:R-:W0:Y:S02]  /*1f6d0*/  SHFL.UP PT, R14, R3, 0x10, RZ ;  /* 0x06000000030e7989 */ /* 0x000e2400000e00ff */
[----:B0-----:R-:W-:-:S05]  /*1f6e0*/  SEL R6, R14, RZ, P5 ;  /* 0x000000ff0e067207 */ /* 0x001fca0002800000 */
[----:B------:R-:W-:-:S05]  /*1f6f0*/  IMAD.IADD R6, R3, 0x1, R6 ;  /* 0x0000000103067824 */ /* 0x000fca00078e0206 */
[----:B------:R0:W1:Y:S02]  /*1f700*/  SHFL.IDX PT, R14, R6, 0x1f, 0x1f ;  /* 0x03e01f00060e7f89 */ /* 0x00006400000e0000 */
.L_x_938:
[----:B------:R-:W-:Y:S02]  /*1f710*/  ULDC UR4, c[0x0][0xc38] ;  /* 0x00030e0000047ab9 */ /* 0x000fe40000000800 */
[----:B------:R-:W-:-:S04]  /*1f720*/  IMAD.U32 R7, RZ, RZ, UR4 ;  /* 0x00000004ff077e24 */ /* 0x000fc8000f8e00ff */
[----:B-1----:R-:W-:-:S04]  /*1f730*/  IMAD R3, R14, R7, RZ ;  /* 0x000000070e037224 */ /* 0x002fc800078e02ff */
[----:B------:R-:W-:-:S05]  /*1f740*/  IMAD.IADD R8, R3, 0x1, R8 ;  /* 0x0000000103087824 */ /* 0x000fca00078e0208 */
[----:B------:R-:W-:-:S13]  /*1f750*/  ISETP.GT.AND P6, PT, R8, R5, PT ;  /* 0x000000050800720c */ /* 0x000fda0003fc4270 */
[----:B------:R-:W-:Y:S05]  /*1f760*/  @!P6 BRA `(.L_x_771) ;  /* 0xfffffffc0064e947 */ /* 0x000fea000383ffff */
.L_x_766:
        /* <DEDUP_REMOVED lines=8> */
.L_x_942:
[----:B------:R-:W-:Y:S01]  /*1f7f0*/  ISETP.NE.AND P0, PT, R2, RZ, PT ;  /* 0x000000ff0200720c */ /* 0x000fe20003f05270 */
[----:B------:R-:W-:-:S12]  /*1f800*/  IMAD.MOV.U32 R14, RZ, RZ, RZ ;  /* 0x000000ffff0e7224 */ /* 0x000fd800078e00ff */
[----:B------:R-:W-:Y:S05]  /*1f810*/  @!P0 BRA `(.L_x_773) ;  /* 0x0000000000108947 */ /* 0x000fea0003800000 */
[----:B------:R-:W-:Y:S01]  /*1f820*/  UMOV UR4, 0xffffffff ;  /* 0xffffffff00047882 */ /* 0x000fe20000000000 */
[----:B------:R-:W-:Y:S02]  /*1f830*/  VIADD R12, R0, 0xffffffff ;  /* 0xffffffff000c7836 */ /* 0x000fe40000000000 */
[----:B------:R-:W-:Y:S05]  /*1f840*/  BRA.DIV UR4, `(.L_x_774) ;  /* 0x0000004e04847947 */ /* 0x000fea000b800000 */
[----:B------:R3:W4:Y:S02]  /*1f850*/  SHFL.IDX PT, R14, R6, R12, 0x1f ;  /* 0x00001f0c060e7589 */ /* 0x00072400000e0000 */
.L_x_773:
[----:B0-23--:R-:W-:Y:S01]  /*1f860*/  IABS R6, R4 ;  /* 0x0000000400067213 */ /* 0x00dfe20000000000 */
[----:B----4-:R-:W-:Y:S02]  /*1f870*/  IMAD R16, R14, R7, R8 ;  /* 0x000000070e107224 */ /* 0x010fe400078e0208 */
[----:B------:R-:W-:Y:S01]  /*1f880*/  IMAD.IADD R19, R0, 0x1, R19 ;  /* 0x0000000100137824 */ /* 0x000fe200078e0213 */
        /* <DEDUP_REMOVED lines=10> */
[----:B------:R-:W-:Y:S01]  /*1f930*/  IABS R2, R7 ;  /* 0x0000000700027213 */ /* 0x000fe20000000000 */
[----:B------:R-:W-:-:S04]  /*1f940*/  IMAD.MOV R5, RZ, RZ, -R5 ;  /* 0x000000ffff057224 */ /* 0x000fc800078e0a05 */
[----:B------:R-:W-:-:S04]  /*1f950*/  IMAD.HI.U32 R3, R3, R2, RZ ;  /* 0x0000000203037227 */ /* 0x000fc800078e00ff */
[----:B------:R-:W-:Y:S01]  /*1f960*/  IMAD R5, R3, R5, R2 ;  /* 0x0000000503057224 */ /* 0x000fe200078e0202 */
[----:B------:R-:W-:-:S04]  /*1f970*/  LOP3.LUT R2, R7, R4, RZ, 0x3c, !PT ;  /* 0x0000000407027212 */ /* 0x000fc800078e3cff */
[----:B------:R-:W-:Y:S02]  /*1f980*/  ISETP.GT.U32.AND P1, PT, R6, R5, PT ;  /* 0x000000050600720c */ /* 0x000fe40003f24070 */
[----:B------:R-:W-:-:S11]  /*1f990*/  ISETP.GE.AND P2, PT, R2, RZ, PT ;  /* 0x000000ff0200720c */ /* 0x000fd60003f46270 */
[-C--:B------:R-:W-:Y:S01]  /*1f9a0*/  @!P1 IADD3 R5, R5, -R6.reuse, RZ ;  /* 0x8000000605059210 */ /* 0x080fe20007ffe0ff */
        /* <DEDUP_REMOVED lines=10> */
.L_x_767:
[----:B------:R-:W-:Y:S01]  /*1fa50*/  UMOV UR4, URZ ;  /* 0x0000003f00047c82 */ /* 0x000fe20008000000 */
[----:B------:R-:W-:Y:S01]  /*1fa60*/  UMOV UR5, URZ ;  /* 0x0000003f00057c82 */ /* 0x000fe20008000000 */
[----:B------:R-:W-:Y:S01]  /*1fa70*/  ULDC UR6, c[0x0][0xc3c] ;  /* 0x00030f0000067ab9 */ /* 0x000fe20000000800 */
[----:B------:R-:W-:Y:S02]  /*1fa80*/  IMAD.MOV.U32 R16, RZ, RZ, R5 ;  /* 0x000000ffff107224 */ /* 0x000fe400078e0005 */
[----:B------:R-:W-:Y:S02]  /*1fa90*/  IMAD.U32 R17, RZ, RZ, UR4 ;  /* 0x00000004ff117e24 */ /* 0x000fe4000f8e00ff */
[----:B------:R-:W-:Y:S02]  /*1faa0*/  IMAD.U32 R18, RZ, RZ, UR5 ;  /* 0x00000005ff127e24 */ /* 0x000fe4000f8e00ff */
[----:B------:R-:W-:-:S07]  /*1fab0*/  IMAD.U32 R19, RZ, RZ, UR6 ;  /* 0x00000006ff137e24 */ /* 0x000fce000f8e00ff */
.L_x_775:
        /* <DEDUP_REMOVED lines=10> */
.L_x_764:
[----:B------:R-:W-:Y:S02]  /*1fb60*/  ULDC UR4, c[0x0][0xc3c] ;  /* 0x00030f0000047ab9 */ /* 0x000fe40000000800 */
[----:B-1----:R-:W-:-:S13]  /*1fb70*/  ISETP.GE.AND P0, PT, R19, UR4, PT ;  /* 0x0000000413007c0c */ /* 0x002fda000bf06270 */
[----:B------:R-:W-:Y:S05]  /*1fb80*/  @!P0 BRA `(.L_x_776) ;  /* 0xffffffa000f48947 */ /* 0x000fea000383ffff */
[----:B------:R-:W-:Y:S05]  /*1fb90*/  BSYNC B8 ;  /* 0x0000000000087941 */ /* 0x000fea0003800000 */
.L_x_673:
[----:B------:R-:W3:Y:S01]  /*1fba0*/  LDL.LU R0, [R1+0x28] ;  /* 0x0000280001007983 */ /* 0x000ee20000300800 */
[----:B------:R-:W-:Y:S01]  /*1fbb0*/  BSSY B0, `(.L_x_777) ;  /* 0x000000b000007945 */ /* 0x000fe20003800000 */
[----:B------:R-:W1:Y:S01]  /*1fbc0*/  S2R R5, SR_CgaCtaId ;  /* 0x0000000000057919 */ /* 0x000e620000008800 */
[----:B---3--:R-:W-:-:S05]  /*1fbd0*/  VIADD R0, R0, 0x1 ;  /* 0x0000000100007836 */ /* 0x008fca0000000000 */
[----:B--2---:R-:W-:-:S04]  /*1fbe0*/  LEA.HI R2, R0, R0, RZ, 0x1 ;  /* 0x0000000000027211 */ /* 0x004fc800078f08ff */
[----:B0-----:R-:W-:Y:S02]  /*1fbf0*/  LOP3.LUT R3, R2, 0xfffffffe, RZ, 0xc0, !PT ;  /* 0xfffffffe02037812 */ /* 0x001fe400078ec0ff */
[----:B------:R-:W-:-:S03]  /*1fc00*/  MOV R2, 0x400 ;  /* 0x0000040000027802 */ /* 0x000fc60000000f00 */
[----:B------:R-:W-:Y:S01]  /*1fc10*/  IMAD.IADD R0, R0, 0x1, -R3 ;  /* 0x0000000100007824 */ /* 0x000fe200078e0a03 */
[----:B-1----:R-:W-:-:S04]  /*1fc20*/  LEA R7, R5, R2, 0x18 ;  /* 0x0000000205077211 */ /* 0x002fc800078ec0ff */
[----:B------:R-:W-:-:S04]  /*1fc30*/  SHF.L.U32 R0, R0, 0x1f, RZ ;  /* 0x0000001f00007819 */ /* 0x000fc800000006ff */
[----:B------:R-:W0:Y:S02]  /*1fc40*/  SYNCS.PHASECHK.TRANS64.TRYWAIT P0, [R7+URZ+0x30820], R0 ;  /* 0x03082000070075a7 */ /* 0x000e24000800017f */
[----:B0-----:R-:W-:Y:S05]  /*1fc50*/  @!P0 BRA `(.L_x_778) ;  /* 0x0000004800a48947 */ /* 0x001fea0003800000 */
.L_x_945:
[----:B------:R-:W-:Y:S05]  /*1fc60*/  BSYNC B0 ;  /* 0x0000000000007941 */ /* 0x000fea0003800000 */
.L_x_777:
[----:B------:R-:W-:-:S03]  /*1fc70*/  UMOV UR4, 0xffffffff ;  /* 0xffffffff00047882 */ /* 0x000fc60000000000 */
[----:B------:R-:W-:Y:S05]  /*1fc80*/  BRA.DIV UR4, `(.L_x_779) ;  /* 0x0000004a04ac7947 */ /* 0x000fea000b800000 */
[----:B0-----:R-:W0:Y:S02]  /*1fc90*/  S2R R0, SR_TID.X ;  /* 0x0000000000007919 */ /* 0x001e240000002100 */
[----:B0-----:R-:W-:-:S04]  /*1fca0*/  SHF.R.U32.HI R0, RZ, 0x5, R0 ;  /* 0x00000005ff007819 */ /* 0x001fc80000011600 */
[----:B------:R-:W-:-:S05]  /*1fcb0*/  LOP3.LUT R0, R0, 0x3, RZ, 0xc0, !PT ;  /* 0x0000000300007812 */ /* 0x000fca00078ec0ff */
[----:B------:R0:W1:Y:S02]  /*1fcc0*/  SHFL.IDX PT, R14, R0, RZ, 0x1f ;  /* 0x00001fff000e7589 */ /* 0x00006400000e0000 */
.L_x_948:
[----:B-1----:R-:W-:-:S13]  /*1fcd0*/  ISETP.NE.AND P0, PT, R14, RZ, PT ;  /* 0x000000ff0e00720c */ /* 0x002fda0003f05270 */
[----:B------:R-:W-:Y:S05]  /*1fce0*/  @P0 BRA `(.L_x_448) ;  /* 0x0000000000880947 */ /* 0x000fea0003800000 */
[----:B------:R-:W-:-:S03]  /*1fcf0*/  UMOV UR4, 0xffffffff ;  /* 0xffffffff00047882 */ /* 0x000fc60000000000 */
[----:B------:R-:W-:Y:S05]  /*1fd00*/  BRA.DIV UR4, `(.L_x_780) ;  /* 0x0000004a04c07947 */ /* 0x000fea000b800000 */
[----:B------:R-:W-:-:S13]  /*1fd10*/  ELECT P6, URZ, PT ;  /* 0x00000000003f782f */ /* 0x000fda00038c0000 */
.L_x_951:
[----:B------:R-:W-:Y:S05]  /*1fd20*/  @!P6 BRA `(.L_x_448) ;  /* 0x000000000078e947 */ /* 0x000fea0003800000 */
[----:B------:R-:W-:-:S06]  /*1fd30*/  ULOP3.LUT UR4, UR61, 0x2, URZ, 0xfc, !UPT ;  /* 0x000000023d047892 */ /* 0x000fcc000f8efc3f */
[----:B0-----:R-:W-:-:S05]  /*1fd40*/  IMAD.U32 R0, RZ, RZ, UR4 ;  /* 0x00000004ff007e24 */ /* 0x001fca000f8e00ff */
[----:B------:R-:W-:-:S13]  /*1fd50*/  ISETP.NE.AND P0, PT, R0, 0x3, PT ;  /* 0x000000030000780c */ /* 0x000fda0003f05270 */
[----:B------:R-:W-:Y:S05]  /*1fd60*/  @!P0 BRA `(.L_x_781) ;  /* 0x0000000000048947 */ /* 0x000fea0003800000 */
[----:B------:R-:W-:Y:S01]  /*1fd70*/  BPT.TRAP 0x1 ;  /* 0x000000040000795c */ /* 0x000fe20000300000 */
.L_x_781:
[----:B------:R-:W-:Y:S01]  /*1fd80*/  IMAD R5, R26, 0x8, R7 ;  /* 0x000000081a057824 */ /* 0x000fe200078e0207 */
[----:B------:R-:W-:Y:S02]  /*1fd90*/  SHF.L.U32 R0, R28, 0x1f, RZ ;  /* 0x0000001f1c007819 */ /* 0x000fe400000006ff */
[----:B------:R-:W-:Y:S02]  /*1fda0*/  IADD3 R26, R26, 0x1, RZ ;  /* 0x000000011a1a7810 */ /* 0x000fe40007ffe0ff */
[----:B------:R-:W0:Y:S02]  /*1fdb0*/  SYNCS.PHASECHK.TRANS64.TRYWAIT P1, [R5+URZ+0x30840], R0 ;  /* 0x03084000050075a7 */ /* 0x000e24000802017f */
[----:B------:R-:W-:-:S04]  /*1fdc0*/  ISETP.NE.AND P2, PT, R26, 0x2, PT ;  /* 0x000000021a00780c */ /* 0x000fc80003f45270 */
[----:B------:R-:W-:Y:S01]  /*1fdd0*/  SEL R3, RZ, 0x1, P2 ;  /* 0x00000001ff037807 */ /* 0x000fe20001000000 */
[----:B0-----:R-:W-:Y:S08]  /*1fde0*/  @!P1 BRA `(.L_x_782) ;  /* 0x0000004800a89947 */ /* 0x001ff00003800000 */
.L_x_952:
[----:B------:R-:W-:Y:S02]  /*1fdf0*/  SEL R26, R26, RZ, P2 ;  /* 0x000000ff1a1a7207 */ /* 0x000fe40001000000 */
[----:B------:R-:W-:Y:S01]  /*1fe00*/  LOP3.LUT R2, R28, R3, RZ, 0x3c, !PT ;  /* 0x000000031c027212 */ /* 0x000fe200078e3cff */
[----:B------:R-:W-:Y:S06]  /*1fe10*/  @!P0 BRA `(.L_x_783) ;  /* 0x0000000000048947 */ /* 0x000fec0003800000 */
[----:B------:R-:W-:Y:S01]  /*1fe20*/  BPT.TRAP 0x1 ;  /* 0x000000040000795c */ /* 0x000fe20000300000 */
.L_x_783:
[----:B------:R-:W-:Y:S01]  /*1fe30*/  IMAD R3, R26, 0x8, R7 ;  /* 0x000000081a037824 */ /* 0x000fe200078e0207 */
[----:B------:R-:W-:-:S04]  /*1fe40*/  SHF.L.U32 R2, R2, 0x1f, RZ ;  /* 0x0000001f02027819 */ /* 0x000fc800000006ff */
[----:B------:R-:W1:Y:S02]  /*1fe50*/  SYNCS.PHASECHK.TRANS64.TRYWAIT P1, [R3+URZ+0x30840], R2 ;  /* 0x03084002030075a7 */ /* 0x000e64000802017f */
[----:B-1----:R-:W-:Y:S05]  /*1fe60*/  @!P1 BRA `(.L_x_784) ;  /* 0x00000048009c9947 */ /* 0x002fea0003800000 */
.L_x_953:
[----:B------:R-:W-:Y:S05]  /*1fe70*/  @!P0 BRA `(.L_x_785) ;  /* 0x0000000000048947 */ /* 0x000fea0003800000 */
[----:B------:R-:W-:Y:S01]  /*1fe80*/  BPT.TRAP 0x1 ;  /* 0x000000040000795c */ /* 0x000fe20000300000 */
.L_x_785:
[----:B------:R-:W2:Y:S02]  /*1fe90*/  SYNCS.PHASECHK.TRANS64.TRYWAIT P1, [R5+URZ+0x30860], R0 ;  /* 0x03086000050075a7 */ /* 0x000ea4000802017f */
[----:B--2---:R-:W-:Y:S05]  /*1fea0*/  @!P1 BRA `(.L_x_786) ;  /* 0x0000004800a09947 */ /* 0x004fea0003800000 */
.L_x_954:
[----:B------:R-:W-:Y:S05]  /*1feb0*/  @!P0 BRA `(.L_x_787) ;  /* 0x0000000000048947 */ /* 0x000fea0003800000 */
[----:B------:R-:W-:Y:S01]  /*1fec0*/  BPT.TRAP 0x1 ;  /* 0x000000040000795c */ /* 0x000fe20000300000 */
.L_x_787:
[----:B---3--:R3:W4:Y:S02]  /*1fed0*/  SYNCS.PHASECHK.TRANS64.TRYWAIT P0, [R3+URZ+0x30860], R2 ;  /* 0x03086002030075a7 */ /* 0x008724000800017f */
[----:B----4-:R-:W-:Y:S05]  /*1fee0*/  @!P0 NANOSLEEP.SYNCS 0x989680 ;  /* 0x009896800000895d */ /* 0x010fea0003900000 */
[----:B------:R-:W4:Y:S02]  /*1fef0*/  @!P0 SYNCS.PHASECHK.TRANS64 P0, [R3+URZ+0x30860], R2 ;  /* 0x03086002030085a7 */ /* 0x000f24000800007f */
[----:B----4-:R-:W-:Y:S05]  /*1ff00*/  @!P0 BRA `(.L_x_787) ;  /* 0xfffffffc00f08947 */ /* 0x010fea000383ffff */
.L_x_448:
[----:B------:R-:W-:Y:S05]  /*1ff10*/  BSYNC B9 ;  /* 0x0000000000097941 */ /* 0x000fea0003800000 */
.L_x_445:
[----:B------:R-:W-:Y:S05]  /*1ff20*/  EXIT ;  /* 0x000000000000794d */ /* 0x000fea0003800000 */
.L_x_466:
[----:B0-----:R0:W1:Y:S02]  /*1ff30*/  SYNCS.PHASECHK.TRANS64.TRYWAIT P5, [R86+URZ+0x30890], R87 ;  /* 0x03089057560075a7 */ /* 0x00106400080a017f */
[----:B-1----:R-:W-:Y:S05]  /*1ff40*/  @!P5 NANOSLEEP.SYNCS 0x989680 ;  /* 0x009896800000d95d */ /* 0x002fea0003900000 */
[----:B------:R-:W1:Y:S02]  /*1ff50*/  @!P5 SYNCS.PHASECHK.TRANS64 P5, [R86+URZ+0x30890], R87 ;  /* 0x030890575600d5a7 */ /* 0x000e6400080a007f */
[----:B-1----:R-:W-:Y:S05]  /*1ff60*/  @!P5 BRA `(.L_x_466) ;  /* 0xfffffffc00f0d947 */ /* 0x002fea000383ffff */
[----:B------:R-:W-:Y:S05]  /*1ff70*/  BRA `(.L_x_788) ;  /* 0xfffffe38001c7947 */ /* 0x000fea000383ffff */
.L_x_467:
[----:B------:R-:W-:Y:S01]  /*1ff80*/  BSSY B1, `(.L_x_789) ;  /* 0x0000008000017945 */ /* 0x000fe20003800000 */
[----:B------:R-:W-:Y:S02]  /*1ff90*/  IMAD.MOV.U32 R13, RZ, RZ, R118 ;  /* 0x000000ffff0d7224 */ /* 0x000fe400078e0076 */
[----:B------:R-:W-:Y:S02]  /*1ffa0*/  IMAD.MOV.U32 R12, RZ, RZ, RZ ;  /* 0x000000ffff0c7224 */ /* 0x000fe400078e00ff */
[----:B------:R-:W-:Y:S02]  /*1ffb0*/  IMAD.MOV.U32 R11, RZ, RZ, 0x1c1f ;  /* 0x00001c1fff0b7424 */ /* 0x000fe400078e00ff */
[----:B------:R-:W-:-:S07]  /*1ffc0*/  IMAD.MOV.U32 R15, RZ, RZ, -0x1 ;  /* 0xffffffffff0f7424 */ /* 0x000fce00078e00ff */
[----:B0-----:R-:W-:Y:S05]  /*1ffd0*/  WARPSYNC.COLLECTIVE R15, `(.L_x_790) ;  /* 0x000000000f087348 */ /* 0x001fea0003c00000 */
[----:B------:R1:W2:Y:S02]  /*1ffe0*/  SHFL.IDX P6, R14, R13, R12, R11 ;  /* 0x0000000c0d0e7389 */ /* 0x0002a400000c000b */
[----:B012---:R-:W-:Y:S01]  /*1fff0*/  ENDCOLLECTIVE ;  /* 0x000000000000791b */ /* 0x007fe20003800000 */
.L_x_790:
[----:B------:R-:W-:Y:S05]  /*20000*/  BSYNC B1 ;  /* 0x0000000000017941 */ /* 0x000fea0003800000 */
.L_x_789:
[----:B------:R-:W-:Y:S02]  /*20010*/  IMAD.MOV.U32 R13, RZ, RZ, R119 ;  /* 0x000000ffff0d7224 */ /* 0x000fe400078e0077 */
[----:B------:R-:W-:Y:S02]  /*20020*/  IMAD.MOV.U32 R12, RZ, RZ, RZ ;  /* 0x000000ffff0c7224 */ /* 0x000fe400078e00ff */
[----:B------:R-:W-:Y:S02]  /*20030*/  IMAD.MOV.U32 R11, RZ, RZ, 0x1c1f ;  /* 0x00001c1fff0b7424 */ /* 0x000fe400078e00ff */
[----:B------:R-:W-:Y:S02]  /*20040*/  IMAD.MOV.U32 R15, RZ, RZ, -0x1 ;  /* 0xffffffffff0f7424 */ /* 0x000fe400078e00ff */
[----:B------:R-:W-:-:S07]  /*20050*/  IMAD.MOV.U32 R82, RZ, RZ, R14 ;  /* 0x000000ffff527224 */ /* 0x000fce00078e000e */
[----:B------:R-:W-:Y:S05]  /*20060*/  WARPSYNC.COLLECTIVE R15, `(.L_x_791) ;  /* 0x000000000f087348 */ /* 0x000fea0003c00000 */
[----:B------:R0:W1:Y:S02]  /*20070*/  SHFL.IDX P6, R14, R13, R12, R11 ;  /* 0x0000000c0d0e7389 */ /* 0x00006400000c000b */
[----:B01----:R-:W-:Y:S01]  /*20080*/  ENDCOLLECTIVE ;  /* 0x000000000000791b */ /* 0x003fe20003800000 */
.L_x_791:
[----:B------:R-:W-:Y:S01]  /*20090*/  IMAD.MOV.U32 R11, RZ, RZ, R14 ;  /* 0x000000ffff0b7224 */ /* 0x000fe200078e000e */
[----:B------:R-:W-:Y:S06]  /*200a0*/  BRA `(.L_x_792) ;  /* 0xfffffe3400e47947 */ /* 0x000fec000383ffff */
.L_x_492:
[----:B------:R-:W-:Y:S01]  /*200b0*/  BSSY B1, `(.L_x_793) ;  /* 0x0000008000017945 */ /* 0x000fe20003800000 */
[----:B0---4-:R-:W-:Y:S01]  /*200c0*/  IMAD.MOV.U32 R13, RZ, RZ, R118 ;  /* 0x000000ffff0d7224 */ /* 0x011fe200078e0076 */
[----:B------:R-:W-:Y:S01]  /*200d0*/  MOV R15, 0xffffffff ;  /* 0xffffffff000f7802 */ /* 0x000fe20000000f00 */
[----:B------:R-:W-:Y:S02]  /*200e0*/  IMAD.MOV.U32 R12, RZ, RZ, 0x1 ;  /* 0x00000001ff0c7424 */ /* 0x000fe400078e00ff */
[----:B---3--:R-:W-:-:S07]  /*200f0*/  IMAD.MOV.U32 R11, RZ, RZ, 0x1c1f ;  /* 0x00001c1fff0b7424 */ /* 0x008fce00078e00ff */
[----:B-12---:R-:W-:Y:S05]  /*20100*/  WARPSYNC.COLLECTIVE R15, `(.L_x_794) ;  /* 0x000000000f087348 */ /* 0x006fea0003c00000 */
[----:B------:R0:W3:Y:S02]  /*20110*/  SHFL.IDX P6, R14, R13, R12, R11 ;  /* 0x0000000c0d0e7389 */ /* 0x0000e400000c000b */
[----:B0123--:R-:W-:Y:S01]  /*20120*/  ENDCOLLECTIVE ;  /* 0x000000000000791b */ /* 0x00ffe20003800000 */
.L_x_794:
[----:B------:R-:W-:Y:S05]  /*20130*/  BSYNC B1 ;  /* 0x0000000000017941 */ /* 0x000fea0003800000 */
.L_x_793:
[----:B------:R-:W-:Y:S02]  /*20140*/  IMAD.MOV.U32 R13, RZ, RZ, R119 ;  /* 0x000000ffff0d7224 */ /* 0x000fe400078e0077 */
[----:B------:R-:W-:Y:S02]  /*20150*/  IMAD.MOV.U32 R12, RZ, RZ, 0x1 ;  /* 0x00000001ff0c7424 */ /* 0x000fe400078e00ff */
[----:B------:R-:W-:Y:S02]  /*20160*/  IMAD.MOV.U32 R11, RZ, RZ, 0x1c1f ;  /* 0x00001c1fff0b7424 */ /* 0x000fe400078e00ff */
[----:B------:R-:W-:Y:S02]  /*20170*/  IMAD.MOV.U32 R15, RZ, RZ, -0x1 ;  /* 0xffffffffff0f7424 */ /* 0x000fe400078e00ff */
[----:B------:R-:W-:-:S07]  /*20180*/  IMAD.MOV.U32 R59, RZ, RZ, R14 ;  /* 0x000000ffff3b7224 */ /* 0x000fce00078e000e */
[----:B------:R-:W-:Y:S05]  /*20190*/  WARPSYNC.COLLECTIVE R15, `(.L_x_795) ;  /* 0x000000000f087348 */ /* 0x000fea0003c00000 */
[----:B------:R0:W1:Y:S02]  /*201a0*/  SHFL.IDX P6, R14, R13, R12, R11 ;  /* 0x0000000c0d0e7389 */ /* 0x00006400000c000b */
[----:B01----:R-:W-:Y:S01]  /*201b0*/  ENDCOLLECTIVE ;  /* 0x000000000000791b */ /* 0x003fe20003800000 */
.L_x_795:
[----:B------:R-:W-:Y:S01]  /*201c0*/  IMAD.MOV.U32 R58, RZ, RZ, R14 ;  /* 0x000000ffff3a7224 */ /* 0x000fe200078e000e */
[----:B------:R-:W-:Y:S06]  /*201d0*/  BRA `(.L_x_796) ;  /* 0xfffffe4c00107947 */ /* 0x000fec000383ffff */
.L_x_522:
[----:B-1----:R1:W2:Y:S02]  /*201e0*/  SYNCS.PHASECHK.TRANS64.TRYWAIT P5, [R86+URZ+0x30890], R87 ;  /* 0x03089057560075a7 */ /* 0x0022a400080a017f */
[----:B--2---:R-:W-:Y:S05]  /*201f0*/  @!P5 NANOSLEEP.SYNCS 0x989680 ;  /* 0x009896800000d95d */ /* 0x004fea0003900000 */
[----:B------:R-:W2:Y:S02]  /*20200*/  @!P5 SYNCS.PHASECHK.TRANS64 P5, [R86+URZ+0x30890], R87 ;  /* 0x030890575600d5a7 */ /* 0x000ea400080a007f */
[----:B--2---:R-:W-:Y:S05]  /*20210*/  @!P5 BRA `(.L_x_522) ;  /* 0xfffffffc00f0d947 */ /* 0x004fea000383ffff */
[----:B------:R-:W-:Y:S05]  /*20220*/  BRA `(.L_x_797) ;  /* 0xfffffe6c00507947 */ /* 0x000fea000383ffff */
.L_x_523:
[----:B------:R-:W-:Y:S01]  /*20230*/  BSSY B1, `(.L_x_798) ;  /* 0x0000008000017945 */ /* 0x000fe20003800000 */
[----:B------:R-:W-:Y:S02]  /*20240*/  IMAD.MOV.U32 R13, RZ, RZ, R118 ;  /* 0x000000ffff0d7224 */ /* 0x000fe400078e0076 */
[----:B------:R-:W-:Y:S02]  /*20250*/  IMAD.MOV.U32 R12, RZ, RZ, RZ ;  /* 0x000000ffff0c7224 */ /* 0x000fe400078e00ff */
[----:B------:R-:W-:Y:S02]  /*20260*/  IMAD.MOV.U32 R11, RZ, RZ, 0x1c1f ;  /* 0x00001c1fff0b7424 */ /* 0x000fe400078e00ff */
[----:B------:R-:W-:-:S07]  /*20270*/  IMAD.MOV.U32 R15, RZ, RZ, -0x1 ;  /* 0xffffffffff0f7424 */ /* 0x000fce00078e00ff */
[----:B-1----:R-:W-:Y:S05]  /*20280*/  WARPSYNC.COLLECTIVE R15, `(.L_x_799) ;  /* 0x000000000f087348 */ /* 0x002fea0003c00000 */
[----:B------:R0:W2:Y:S02]  /*20290*/  SHFL.IDX P6, R14, R13, R12, R11 ;  /* 0x0000000c0d0e7389 */ /* 0x0000a400000c000b */
[----:B012---:R-:W-:Y:S01]  /*202a0*/  ENDCOLLECTIVE ;  /* 0x000000000000791b */ /* 0x007fe20003800000 */
.L_x_799:
[----:B------:R-:W-:Y:S05]  /*202b0*/  BSYNC B1 ;  /* 0x0000000000017941 */ /* 0x000fea0003800000 */
.L_x_798:
[----:B------:R-:W-:Y:S01]  /*202c0*/  IMAD.MOV.U32 R13, RZ, RZ, R119 ;  /* 0x000000ffff0d7224 */ /* 0x000fe200078e0077 */
[----:B------:R-:W-:Y:S01]  /*202d0*/  MOV R15, 0xffffffff ;  /* 0xffffffff000f7802 */ /* 0x000fe20000000f00 */
[----:B------:R-:W-:Y:S02]  /*202e0*/  IMAD.MOV.U32 R12, RZ, RZ, RZ ;  /* 0x000000ffff0c7224 */ /* 0x000fe400078e00ff */
[----:B------:R-:W-:Y:S02]  /*202f0*/  IMAD.MOV.U32 R11, RZ, RZ, 0x1c1f ;  /* 0x00001c1fff0b7424 */ /* 0x000fe400078e00ff */
[----:B------:R-:W-:-:S07]  /*20300*/  IMAD.MOV.U32 R117, RZ, RZ, R14 ;  /* 0x000000ffff757224 */ /* 0x000fce00078e000e */
[----:B------:R-:W-:Y:S05]  /*20310*/  WARPSYNC.COLLECTIVE R15, `(.L_x_800) ;  /* 0x000000000f087348 */ /* 0x000fea0003c00000 */
[----:B------:R0:W1:Y:S02]  /*20320*/  SHFL.IDX P6, R14, R13, R12, R11 ;  /* 0x0000000c0d0e7389 */ /* 0x00006400000c000b */
[----:B01----:R-:W-:Y:S01]  /*20330*/  ENDCOLLECTIVE ;  /* 0x000000000000791b */ /* 0x003fe20003800000 */
.L_x_800:
[----:B------:R-:W-:Y:S01]  /*20340*/  IMAD.MOV.U32 R11, RZ, RZ, R14 ;  /* 0x000000ffff0b7224 */ /* 0x000fe200078e000e */
[----:B------:R-:W-:Y:S06]  /*20350*/  BRA `(.L_x_801) ;  /* 0xfffffe6c001c7947 */ /* 0x000fec000383ffff */
.L_x_536:
[----:B------:R-:W-:Y:S01]  /*20360*/  BSSY B1, `(.L_x_802) ;  /* 0x0000008000017945 */ /* 0x000fe20003800000 */
[----:B--234-:R-:W-:Y:S02]  /*20370*/  IMAD.MOV.U32 R13, RZ, RZ, R118 ;  /* 0x000000ffff0d7224 */ /* 0x01cfe400078e0076 */
[----:B------:R-:W-:Y:S02]  /*20380*/  IMAD.MOV.U32 R12, RZ, RZ, 0x1 ;  /* 0x00000001ff0c7424 */ /* 0x000fe400078e00ff */
[----:B------:R-:W-:Y:S02]  /*20390*/  IMAD.MOV.U32 R11, RZ, RZ, 0x1c1f ;  /* 0x00001c1fff0b7424 */ /* 0x000fe400078e00ff */
[----:B------:R-:W-:-:S07]  /*203a0*/  IMAD.MOV.U32 R15, RZ, RZ, -0x1 ;  /* 0xffffffffff0f7424 */ /* 0x000fce00078e00ff */
[----:B01----:R-:W-:Y:S05]  /*203b0*/  WARPSYNC.COLLECTIVE R15, `(.L_x_803) ;  /* 0x000000000f087348 */ /* 0x003fea0003c00000 */
[----:B------:R2:W3:Y:S02]  /*203c0*/  SHFL.IDX P6, R14, R13, R12, R11 ;  /* 0x0000000c0d0e7389 */ /* 0x0004e400000c000b */
[----:B0123--:R-:W-:Y:S01]  /*203d0*/  ENDCOLLECTIVE ;  /* 0x000000000000791b */ /* 0x00ffe20003800000 */
.L_x_803:
[----:B------:R-:W-:Y:S05]  /*203e0*/  BSYNC B1 ;  /* 0x0000000000017941 */ /* 0x000fea0003800000 */
.L_x_802:
        /* <DEDUP_REMOVED lines=8> */
.L_x_804:
[----:B------:R-:W-:Y:S01]  /*20470*/  IMAD.MOV.U32 R36, RZ, RZ, R14 ;  /* 0x000000ffff247224 */ /* 0x000fe200078e000e */
[----:B------:R-:W-:Y:S06]  /*20480*/  BRA `(.L_x_805) ;  /* 0xfffffe8000cc7947 */ /* 0x000fec000383ffff */
.L_x_549:
[----:B0-----:R0:W1:Y:S02]  /*20490*/  SYNCS.PHASECHK.TRANS64.TRYWAIT P3, [R86+URZ+0x30890], R87 ;  /* 0x03089057560075a7 */ /* 0x001064000806017f */
[----:B-1----:R-:W-:Y:S05]  /*204a0*/  @!P3 NANOSLEEP.SYNCS 0x989680 ;  /* 0x009896800000b95d */ /* 0x002fea0003900000 */
[----:B------:R-:W1:Y:S02]  /*204b0*/  @!P3 SYNCS.PHASECHK.TRANS64 P3, [R86+URZ+0x30890], R87 ;  /* 0x030890575600b5a7 */ /* 0x000e64000806007f */
[----:B-1----:R-:W-:Y:S05]  /*204c0*/  @!P3 BRA `(.L_x_549) ;  /* 0xfffffffc00f0b947 */ /* 0x002fea000383ffff */
[----:B------:R-:W-:Y:S05]  /*204d0*/  BRA `(.L_x_806) ;  /* 0xfffffe9800cc7947 */ /* 0x000fea000383ffff */
.L_x_550:
        /* <DEDUP_REMOVED lines=8> */
.L_x_808:
[----:B------:R-:W-:Y:S05]  /*20560*/  BSYNC B1 ;  /* 0x0000000000017941 */ /* 0x000fea0003800000 */
.L_x_807:
        /* <DEDUP_REMOVED lines=8> */
.L_x_809:
[----:B------:R-:W-:Y:S01]  /*205f0*/  IMAD.MOV.U32 R38, RZ, RZ, R14 ;  /* 0x000000ffff267224 */ /* 0x000fe200078e000e */
[----:B------:R-:W-:Y:S06]  /*20600*/  BRA `(.L_x_810) ;  /* 0xfffffe9800f07947 */ /* 0x000fec000383ffff */
.L_x_553:
[----:B------:R-:W-:Y:S01]  /*20610*/  BSSY B1, `(.L_x_811) ;  /* 0x0000008000017945 */ /* 0x000fe20003800000 */
[----:B----4-:R-:W-:Y:S02]  /*20620*/  IMAD.MOV.U32 R13, RZ, RZ, R41 ;  /* 0x000000ffff0d7224 */ /* 0x010fe400078e0029 */
[----:B------:R-:W-:Y:S02]  /*20630*/  IMAD.MOV.U32 R12, RZ, RZ, 0x1 ;  /* 0x00000001ff0c7424 */ /* 0x000fe400078e00ff */
[----:B------:R-:W-:Y:S02]  /*20640*/  IMAD.MOV.U32 R11, RZ, RZ, 0x1c1f ;  /* 0x00001c1fff0b7424 */ /* 0x000fe400078e00ff */
[----:B------:R-:W-:-:S07]  /*20650*/  IMAD.MOV.U32 R15, RZ, RZ, -0x1 ;  /* 0xffffffffff0f7424 */ /* 0x000fce00078e00ff */
[----:B0123--:R-:W-:Y:S05]  /*20660*/  WARPSYNC.COLLECTIVE R15, `(.L_x_812) ;  /* 0x000000000f087348 */ /* 0x00ffea0003c00000 */
[----:B------:R4:W0:Y:S02]  /*20670*/  SHFL.IDX P6, R14, R13, R12, R11 ;  /* 0x0000000c0d0e7389 */ /* 0x00082400000c000b */
[----:B01234-:R-:W-:Y:S01]  /*20680*/  ENDCOLLECTIVE ;  /* 0x000000000000791b */ /* 0x01ffe20003800000 */
.L_x_812:
[----:B------:R-:W-:Y:S05]  /*20690*/  BSYNC B1 ;  /* 0x0000000000017941 */ /* 0x000fea0003800000 */
.L_x_811:
[----:B------:R-:W-:Y:S01]  /*206a0*/  IMAD.MOV.U32 R13, RZ, RZ, R40 ;  /* 0x000000ffff0d7224 */ /* 0x000fe200078e0028 */
[----:B------:R-:W-:Y:S01]  /*206b0*/  MOV R15, 0xffffffff ;  /* 0xffffffff000f7802 */ /* 0x000fe20000000f00 */
[----:B------:R-:W-:Y:S02]  /*206c0*/  IMAD.MOV.U32 R12, RZ, RZ, 0x1 ;  /* 0x00000001ff0c7424 */ /* 0x000fe400078e00ff */
[----:B------:R-:W-:Y:S02]  /*206d0*/  IMAD.MOV.U32 R11, RZ, RZ, 0x1c1f ;  /* 0x00001c1fff0b7424 */ /* 0x000fe400078e00ff */
[----:B------:R-:W-:-:S07]  /*206e0*/  IMAD.MOV.U32 R39, RZ, RZ, R14 ;  /* 0x000000ffff277224 */ /* 0x000fce00078e000e */
[----:B------:R-:W-:Y:S05]  /*206f0*/  WARPSYNC.COLLECTIVE R15, `(.L_x_813) ;  /* 0x000000000f087348 */ /* 0x000fea0003c00000 */
[----:B------:R0:W1:Y:S02]  /*20700*/  SHFL.IDX P6, R14, R13, R12, R11 ;  /* 0x0000000c0d0e7389 */ /* 0x00006400000c000b */
[----:B01----:R-:W-:Y:S01]  /*20710*/  ENDCOLLECTIVE ;  /* 0x000000000000791b */ /* 0x003fe20003800000 */
.L_x_813:
[----:B------:R-:W-:Y:S01]  /*20720*/  IMAD.MOV.U32 R38, RZ, RZ, R14 ;  /* 0x000000ffff267224 */ /* 0x000fe200078e000e */
[----:B------:R-:W-:Y:S06]  /*20730*/  BRA `(.L_x_814) ;  /* 0xfffffe9c004c7947 */ /* 0x000fec000383ffff */
.L_x_557:
[----:B---3--:R3:W0:Y:S02]  /*20740*/  SYNCS.PHASECHK.TRANS64.TRYWAIT P2, [R86+URZ+0x308b0], R87 ;  /* 0x0308b057560075a7 */ /* 0x008624000804017f */
[----:B0-----:R-:W-:Y:S05]  /*20750*/  @!P2 NANOSLEEP.SYNCS 0x989680 ;  /* 0x009896800000a95d */ /* 0x001fea0003900000 */
[----:B------:R-:W0:Y:S02]  /*20760*/  @!P2 SYNCS.PHASECHK.TRANS64 P2, [R86+URZ+0x308b0], R87 ;  /* 0x0308b0575600a5a7 */ /* 0x000e24000804007f */
[----:B0-----:R-:W-:Y:S05]  /*20770*/  @!P2 BRA `(.L_x_557) ;  /* 0xfffffffc00f0a947 */ /* 0x001fea000383ffff */
[----:B------:R-:W-:Y:S05]  /*20780*/  BRA `(.L_x_815) ;  /* 0xfffffea000287947 */ /* 0x000fea000383ffff */
.L_x_575:
        /* <DEDUP_REMOVED lines=8> */
.L_x_817:
[----:B------:R-:W-:Y:S05]  /*20810*/  BSYNC B1 ;  /* 0x0000000000017941 */ /* 0x000fea0003800000 */
.L_x_816:
        /* <DEDUP_REMOVED lines=8> */
.L_x_818:
[----:B------:R-:W-:Y:S02]  /*208a0*/  IMAD.MOV.U32 R13, RZ, RZ, R27 ;  /* 0x000000ffff0d7224 */ /* 0x000fe400078e001b */
[----:B------:R-:W-:-:S07]  /*208b0*/  IMAD.MOV.U32 R0, RZ, RZ, R14 ;  /* 0x000000ffff007224 */ /* 0x000fce00078e000e */
[----:B------:R-:W-:Y:S05]  /*208c0*/  WARPSYNC.COLLECTIVE R15, `(.L_x_819) ;  /* 0x000000000f087348 */ /* 0x000fea0003c00000 */
[----:B------:R0:W1:Y:S02]  /*208d0*/  SHFL.IDX P6, R14, R13, R12, R11 ;  /* 0x0000000c0d0e7389 */ /* 0x00006400000c000b */
[----:B01----:R-:W-:Y:S01]  /*208e0*/  ENDCOLLECTIVE ;  /* 0x000000000000791b */ /* 0x003fe20003800000 */
.L_x_819:
[----:B------:R-:W-:Y:S02]  /*208f0*/  IMAD.MOV.U32 R13, RZ, RZ, R26 ;  /* 0x000000ffff0d7224 */ /* 0x000fe400078e001a */
[----:B------:R-:W-:-:S07]  /*20900*/  IMAD.MOV.U32 R5, RZ, RZ, R14 ;  /* 0x000000ffff057224 */ /* 0x000fce00078e000e */
[----:B------:R-:W-:Y:S05]  /*20910*/  WARPSYNC.COLLECTIVE R15, `(.L_x_820) ;  /* 0x000000000f087348 */ /* 0x000fea0003c00000 */
[----:B------:R0:W1:Y:S02]  /*20920*/  SHFL.IDX P6, R14, R13, R12, R11 ;  /* 0x0000000c0d0e7389 */ /* 0x00006400000c000b */
[----:B01----:R-:W-:Y:S01]  /*20930*/  ENDCOLLECTIVE ;  /* 0x000000000000791b */ /* 0x003fe20003800000 */
.L_x_820:
[----:B------:R-:W-:Y:S05]  /*20940*/  BRA `(.L_x_821) ;  /* 0xfffffeac00fc7947 */ /* 0x000fea000383ffff */
.L_x_579:
[----:B0-----:R0:W1:Y:S02]  /*20950*/  SYNCS.PHASECHK.TRANS64.TRYWAIT P0, [R18+URZ+0x30800], R5 ;  /* 0x03080005120075a7 */ /* 0x001064000800017f */
[----:B-1----:R-:W-:Y:S05]  /*20960*/  @!P0 NANOSLEEP.SYNCS 0x989680 ;  /* 0x009896800000895d */ /* 0x002fea0003900000 */
[----:B------:R-:W1:Y:S02]  /*20970*/  @!P0 SYNCS.PHASECHK.TRANS64 P0, [R18+URZ+0x30800], R5 ;  /* 0x03080005120085a7 */ /* 0x000e64000800007f */
[----:B-1----:R-:W-:Y:S05]  /*20980*/  @!P0 BRA `(.L_x_579) ;  /* 0xfffffffc00f08947 */ /* 0x002fea000383ffff */
[----:B------:R-:W-:Y:S05]  /*20990*/  BRA `(.L_x_822) ;  /* 0xfffffeb800947947 */ /* 0x000fea000383ffff */
.L_x_603:
        /* <DEDUP_REMOVED lines=8> */
.L_x_824:
[----:B------:R-:W-:Y:S05]  /*20a20*/  BSYNC B1 ;  /* 0x0000000000017941 */ /* 0x000fea0003800000 */
.L_x_823:
        /* <DEDUP_REMOVED lines=8> */
.L_x_825:
[----:B------:R-:W-:Y:S02]  /*20ab0*/  IMAD.MOV.U32 R13, RZ, RZ, R27 ;  /* 0x000000ffff0d7224 */ /* 0x000fe400078e001b */
[----:B------:R-:W-:-:S07]  /*20ac0*/  IMAD.MOV.U32 R0, RZ, RZ, R14 ;  /* 0x000000ffff007224 */ /* 0x000fce00078e000e */
[----:B------:R-:W-:Y:S05]  /*20ad0*/  WARPSYNC.COLLECTIVE R15, `(.L_x_826) ;  /* 0x000000000f087348 */ /* 0x000fea0003c00000 */
[----:B------:R0:W1:Y:S02]  /*20ae0*/  SHFL.IDX P6, R14, R13, R12, R11 ;  /* 0x0000000c0d0e7389 */ /* 0x00006400000c000b */
[----:B01----:R-:W-:Y:S01]  /*20af0*/  ENDCOLLECTIVE ;  /* 0x000000000000791b */ /* 0x003fe20003800000 */
.L_x_826:
[----:B------:R-:W-:Y:S02]  /*20b00*/  IMAD.MOV.U32 R13, RZ, RZ, R26 ;  /* 0x000000ffff0d7224 */ /* 0x000fe400078e001a */
[----:B------:R-:W-:-:S07]  /*20b10*/  IMAD.MOV.U32 R21, RZ, RZ, R14 ;  /* 0x000000ffff157224 */ /* 0x000fce00078e000e */
[----:B------:R-:W-:Y:S05]  /*20b20*/  WARPSYNC.COLLECTIVE R15, `(.L_x_827) ;  /* 0x000000000f087348 */ /* 0x000fea0003c00000 */
[----:B------:R0:W1:Y:S02]  /*20b30*/  SHFL.IDX P6, R14, R13, R12, R11 ;  /* 0x0000000c0d0e7389 */ /* 0x00006400000c000b */
[----:B01----:R-:W-:Y:S01]  /*20b40*/  ENDCOLLECTIVE ;  /* 0x000000000000791b */ /* 0x003fe20003800000 */
.L_x_827:
[----:B------:R-:W-:Y:S01]  /*20b50*/  IMAD.MOV.U32 R20, RZ, RZ, R14 ;  /* 0x000000ffff147224 */ /* 0x000fe200078e000e */
[----:B------:R-:W-:Y:S06]  /*20b60*/  BRA `(.L_x_828) ;  /* 0xfffffed800407947 */ /* 0x000fec000383ffff */
.L_x_607:
[----:B0-----:R0:W1:Y:S02]  /*20b70*/  SYNCS.PHASECHK.TRANS64.TRYWAIT P0, [R18+URZ+0x30800], R5 ;  /* 0x03080005120075a7 */ /* 0x001064000800017f */
[----:B-1----:R-:W-:Y:S05]  /*20b80*/  @!P0 NANOSLEEP.SYNCS 0x989680 ;  /* 0x009896800000895d */ /* 0x002fea0003900000 */
[----:B------:R-:W1:Y:S02]  /*20b90*/  @!P0 SYNCS.PHASECHK.TRANS64 P0, [R18+URZ+0x30800], R5 ;  /* 0x03080005120085a7 */ /* 0x000e64000800007f */
[----:B-1----:R-:W-:Y:S05]  /*20ba0*/  @!P0 BRA `(.L_x_607) ;  /* 0xfffffffc00f08947 */ /* 0x002fea000383ffff */
[----:B------:R-:W-:Y:S05]  /*20bb0*/  BRA `(.L_x_829) ;  /* 0xfffffee000407947 */ /* 0x000fea000383ffff */
.L_x_621:
[----:B-1----:R1:W0:Y:S02]  /*20bc0*/  SYNCS.PHASECHK.TRANS64.TRYWAIT P1, [R3+URZ+0x30830], R0 ;  /* 0x03083000030075a7 */ /* 0x002224000802017f */
[----:B0-----:R-:W-:Y:S05]  /*20bd0*/  @!P1 NANOSLEEP.SYNCS 0x989680 ;  /* 0x009896800000995d */ /* 0x001fea0003900000 */
[----:B------:R-:W0:Y:S02]  /*20be0*/  @!P1 SYNCS.PHASECHK.TRANS64 P1, [R3+URZ+0x30830], R0 ;  /* 0x03083000030095a7 */ /* 0x000e24000802007f */
[----:B0-----:R-:W-:Y:S05]  /*20bf0*/  @!P1 BRA `(.L_x_621) ;  /* 0xfffffffc00f09947 */ /* 0x001fea000383ffff */
[----:B------:R-:W-:Y:S05]  /*20c00*/  BRA `(.L_x_620) ;  /* 0xffffff0400707947 */ /* 0x000fea000383ffff */
.L_x_629:
[----:B-1----:R1:W2:Y:S02]  /*20c10*/  SYNCS.PHASECHK.TRANS64.TRYWAIT P1, [R10+URZ+0x30830], R5 ;  /* 0x030830050a0075a7 */ /* 0x0022a4000802017f */
[----:B--2---:R-:W-:Y:S05]  /*20c20*/  @!P1 NANOSLEEP.SYNCS 0x989680 ;  /* 0x009896800000995d */ /* 0x004fea0003900000 */
[----:B------:R-:W2:Y:S02]  /*20c30*/  @!P1 SYNCS.PHASECHK.TRANS64 P1, [R10+URZ+0x30830], R5 ;  /* 0x030830050a0095a7 */ /* 0x000ea4000802007f */
[----:B--2---:R-:W-:Y:S05]  /*20c40*/  @!P1 BRA `(.L_x_629) ;  /* 0xfffffffc00f09947 */ /* 0x004fea000383ffff */
[----:B------:R-:W-:Y:S05]  /*20c50*/  BRA `(.L_x_628) ;  /* 0xffffff2c00287947 */ /* 0x000fea000383ffff */
.L_x_634:
[----:B-1----:R1:W2:Y:S02]  /*20c60*/  SYNCS.PHASECHK.TRANS64.TRYWAIT P1, [R11+URZ+0x30850], R0 ;  /* 0x030850000b0075a7 */ /* 0x0022a4000802017f */
[----:B--2---:R-:W-:Y:S05]  /*20c70*/  @!P1 NANOSLEEP.SYNCS 0x989680 ;  /* 0x009896800000995d */ /* 0x004fea0003900000 */
[----:B------:R-:W2:Y:S02]  /*20c80*/  @!P1 SYNCS.PHASECHK.TRANS64 P1, [R11+URZ+0x30850], R0 ;  /* 0x030850000b0095a7 */ /* 0x000ea4000802007f */
[----:B--2---:R-:W-:Y:S05]  /*20c90*/  @!P1 BRA `(.L_x_634) ;  /* 0xfffffffc00f09947 */ /* 0x004fea000383ffff */
[----:B------:R-:W-:Y:S05]  /*20ca0*/  BRA `(.L_x_633) ;  /* 0xffffff3800d47947 */ /* 0x000fea000383ffff */
.L_x_642:
[----:B-1----:R1:W2:Y:S02]  /*20cb0*/  SYNCS.PHASECHK.TRANS64.TRYWAIT P1, [R8+URZ+0x30850], R3 ;  /* 0x03085003080075a7 */ /* 0x0022a4000802017f */
[----:B--2---:R-:W-:Y:S05]  /*20cc0*/  @!P1 NANOSLEEP.SYNCS 0x989680 ;  /* 0x009896800000995d */ /* 0x004fea0003900000 */
[----:B------:R-:W2:Y:S02]  /*20cd0*/  @!P1 SYNCS.PHASECHK.TRANS64 P1, [R8+URZ+0x30850], R3 ;  /* 0x03085003080095a7 */ /* 0x000ea4000802007f */
[----:B--2---:R-:W-:Y:S05]  /*20ce0*/  @!P1 BRA `(.L_x_642) ;  /* 0xfffffffc00f09947 */ /* 0x004fea000383ffff */
[----:B------:R-:W-:Y:S05]  /*20cf0*/  BRA `(.L_x_641) ;  /* 0xffffff54002c7947 */ /* 0x000fea000383ffff */
.L_x_679:
[----:B------:R-:W0:Y:S01]  /*20d00*/  S2R R9, SR_TID.X ;  /* 0x0000000000097919 */ /* 0x000e220000002100 */
[----:B------:R-:W-:Y:S01]  /*20d10*/  BSSY B1, `(.L_x_830) ;  /* 0x000000a000017945 */ /* 0x000fe20003800000 */
[----:B------:R-:W-:Y:S01]  /*20d20*/  MOV R12, RZ ;  /* 0x000000ff000c7202 */ /* 0x000fe20000000f00 */
[----:B------:R-:W-:Y:S02]  /*20d30*/  IMAD.MOV.U32 R11, RZ, RZ, 0x1f ;  /* 0x0000001fff0b7424 */ /* 0x000fe400078e00ff */
[----:B------:R-:W-:Y:S01]  /*20d40*/  IMAD.MOV.U32 R15, RZ, RZ, -0x1 ;  /* 0xffffffffff0f7424 */ /* 0x000fe200078e00ff */
[----:B0-----:R-:W-:-:S04]  /*20d50*/  SHF.R.U32.HI R9, RZ, 0x5, R9 ;  /* 0x00000005ff097819 */ /* 0x001fc80000011609 */
[----:B------:R-:W-:-:S05]  /*20d60*/  LOP3.LUT R9, R9, 0x3, RZ, 0xc0, !PT ;  /* 0x0000000309097812 */ /* 0x000fca00078ec0ff */
[----:B------:R-:W-:-:S07]  /*20d70*/  IMAD.MOV.U32 R13, RZ, RZ, R9 ;  /* 0x000000ffff0d7224 */ /* 0x000fce00078e0009 */
[----:B------:R-:W-:Y:S05]  /*20d80*/  WARPSYNC.COLLECTIVE R15, `(.L_x_831) ;  /* 0x000000000f087348 */ /* 0x000fea0003c00000 */
[----:B------:R0:W1:Y:S02]  /*20d90*/  SHFL.IDX P6, R14, R13, R12, R11 ;  /* 0x0000000c0d0e7389 */ /* 0x00006400000c000b */
[----:B01----:R-:W-:Y:S01]  /*20da0*/  ENDCOLLECTIVE ;  /* 0x000000000000791b */ /* 0x003fe20003800000 */
.L_x_831:
[----:B------:R-:W-:Y:S05]  /*20db0*/  BSYNC B1 ;  /* 0x0000000000017941 */ /* 0x000fea0003800000 */
.L_x_830:
[----:B------:R-:W-:Y:S05]  /*20dc0*/  BRA `(.L_x_832) ;  /* 0xffffff9800107947 */ /* 0x000fea000383ffff */
.L_x_681:
[----:B------:R-:W-:Y:S01]  /*20dd0*/  BSSY B1, `(.L_x_833) ;  /* 0x0000006000017945 */ /* 0x000fe20003800000 */
[----:B------:R-:W-:-:S07]  /*20de0*/  IMAD.MOV.U32 R15, RZ, RZ, -0x1 ;  /* 0xffffffffff0f7424 */ /* 0x000fce00078e00ff */
[----:B0-----:R-:W-:Y:S05]  /*20df0*/  WARPSYNC.COLLECTIVE R15, `(.L_x_834) ;  /* 0x000000000f0c7348 */ /* 0x001fea0003c00000 */
[----:B------:R-:W-:Y:S02]  /*20e00*/  ELECT P6, UR62, PT ;  /* 0x00000000003e782f */ /* 0x000fe400038c0000 */
[----:B------:R-:W-:Y:S01]  /*20e10*/  MOV R14, UR62 ;  /* 0x0000003e000e7c02 */ /* 0x000fe20008000f00 */
[----:B0-----:R-:W-:Y:S10]  /*20e20*/  ENDCOLLECTIVE ;  /* 0x000000000000791b */ /* 0x001ff40003800000 */
.L_x_834:
[----:B------:R-:W-:Y:S05]  /*20e30*/  BSYNC B1 ;  /* 0x0000000000017941 */ /* 0x000fea0003800000 */
.L_x_833:
[----:B------:R-:W-:Y:S05]  /*20e40*/  BRA `(.L_x_680) ;  /* 0xffffff9800087947 */ /* 0x000fea000383ffff */
.L_x_683:
[----:B0-----:R0:W1:Y:S02]  /*20e50*/  SYNCS.PHASECHK.TRANS64.TRYWAIT P0, [R22+URZ+0x30820], R5 ;  /* 0x03082005160075a7 */ /* 0x001064000800017f */
[----:B-1----:R-:W-:Y:S05]  /*20e60*/  @!P0 NANOSLEEP.SYNCS 0x989680 ;  /* 0x009896800000895d */ /* 0x002fea0003900000 */
[----:B------:R-:W1:Y:S02]  /*20e70*/  @!P0 SYNCS.PHASECHK.TRANS64 P0, [R22+URZ+0x30820], R5 ;  /* 0x03082005160085a7 */ /* 0x000e64000800007f */
[----:B-1----:R-:W-:Y:S05]  /*20e80*/  @!P0 BRA `(.L_x_683) ;  /* 0xfffffffc00f08947 */ /* 0x002fea000383ffff */
[----:B------:R-:W-:Y:S05]  /*20e90*/  BRA `(.L_x_835) ;  /* 0xffffff9800187947 */ /* 0x000fea000383ffff */
.L_x_687:
[----:B-1----:R1:W2:Y:S02]  /*20ea0*/  SYNCS.PHASECHK.TRANS64.TRYWAIT P0, [R9+URZ+0x308a0], R8 ;  /* 0x0308a008090075a7 */ /* 0x0022a4000800017f */
[----:B--2---:R-:W-:Y:S05]  /*20eb0*/  @!P0 NANOSLEEP.SYNCS 0x989680 ;  /* 0x009896800000895d */ /* 0x004fea0003900000 */
[----:B------:R-:W2:Y:S02]  /*20ec0*/  @!P0 SYNCS.PHASECHK.TRANS64 P0, [R9+URZ+0x308a0], R8 ;  /* 0x0308a008090085a7 */ /* 0x000ea4000800007f */
[----:B--2---:R-:W-:Y:S05]  /*20ed0*/  @!P0 BRA `(.L_x_687) ;  /* 0xfffffffc00f08947 */ /* 0x004fea000383ffff */
[----:B------:R-:W-:Y:S05]  /*20ee0*/  BRA `(.L_x_836) ;  /* 0xffffff9800307947 */ /* 0x000fea000383ffff */
.L_x_694:
[----:B0-----:R0:W2:Y:S02]  /*20ef0*/  SYNCS.PHASECHK.TRANS64.TRYWAIT P0, [R9+URZ+0x308c0], R8 ;  /* 0x0308c008090075a7 */ /* 0x0010a4000800017f */
[----:B--2---:R-:W-:Y:S05]  /*20f00*/  @!P0 NANOSLEEP.SYNCS 0x989680 ;  /* 0x009896800000895d */ /* 0x004fea0003900000 */
[----:B------:R-:W2:Y:S02]  /*20f10*/  @!P0 SYNCS.PHASECHK.TRANS64 P0, [R9+URZ+0x308c0], R8 ;  /* 0x0308c008090085a7 */ /* 0x000ea4000800007f */
[----:B--2---:R-:W-:Y:S05]  /*20f20*/  @!P0 BRA `(.L_x_694) ;  /* 0xfffffffc00f08947 */ /* 0x004fea000383ffff */
[----:B------:R-:W-:Y:S05]  /*20f30*/  BRA `(.L_x_837) ;  /* 0xffffff9c002c7947 */ /* 0x000fea000383ffff */
.L_x_703:
[----:B-1----:R1:W2:Y:S02]  /*20f40*/  SYNCS.PHASECHK.TRANS64.TRYWAIT P1, [R8+URZ+0x308a0], R7 ;  /* 0x0308a007080075a7 */ /* 0x0022a4000802017f */
[----:B--2---:R-:W-:Y:S05]  /*20f50*/  @!P1 NANOSLEEP.SYNCS 0x989680 ;  /* 0x009896800000995d */ /* 0x004fea0003900000 */
[----:B------:R-:W2:Y:S02]  /*20f60*/  @!P1 SYNCS.PHASECHK.TRANS64 P1, [R8+URZ+0x308a0], R7 ;  /* 0x0308a007080095a7 */ /* 0x000ea4000802007f */
[----:B--2---:R-:W-:Y:S05]  /*20f70*/  @!P1 BRA `(.L_x_703) ;  /* 0xfffffffc00f09947 */ /* 0x004fea000383ffff */
[----:B------:R-:W-:Y:S05]  /*20f80*/  BRA `(.L_x_838) ;  /* 0xffffffa000607947 */ /* 0x000fea000383ffff */
.L_x_710:
[----:B0-----:R0:W2:Y:S02]  /*20f90*/  SYNCS.PHASECHK.TRANS64.TRYWAIT P1, [R8+URZ+0x308c0], R7 ;  /* 0x0308c007080075a7 */ /* 0x0010a4000802017f */
[----:B--2---:R-:W-:Y:S05]  /*20fa0*/  @!P1 NANOSLEEP.SYNCS 0x989680 ;  /* 0x009896800000995d */ /* 0x004fea0003900000 */
[----:B------:R-:W2:Y:S02]  /*20fb0*/  @!P1 SYNCS.PHASECHK.TRANS64 P1, [R8+URZ+0x308c0], R7 ;  /* 0x0308c007080095a7 */ /* 0x000ea4000802007f */
[----:B--2---:R-:W-:Y:S05]  /*20fc0*/  @!P1 BRA `(.L_x_710) ;  /* 0xfffffffc00f09947 */ /* 0x004fea000383ffff */
[----:B------:R-:W-:Y:S05]  /*20fd0*/  BRA `(.L_x_839) ;  /* 0xffffffa400587947 */ /* 0x000fea000383ffff */
.L_x_725:
[----:B0-----:R-:W0:Y:S01]  /*20fe0*/  S2R R8, SR_TID.X ;  /* 0x0000000000087919 */ /* 0x001e220000002100 */
[----:B------:R-:W-:Y:S01]  /*20ff0*/  BSSY B0, `(.L_x_840) ;  /* 0x000000a000007945 */ /* 0x000fe20003800000 */
[----:B------:R-:W-:Y:S02]  /*21000*/  IMAD.MOV.U32 R12, RZ, RZ, RZ ;  /* 0x000000ffff0c7224 */ /* 0x000fe400078e00ff */
[----:B------:R-:W-:Y:S02]  /*21010*/  IMAD.MOV.U32 R11, RZ, RZ, 0x1f ;  /* 0x0000001fff0b7424 */ /* 0x000fe400078e00ff */
[----:B------:R-:W-:Y:S01]  /*21020*/  IMAD.MOV.U32 R15, RZ, RZ, -0x1 ;  /* 0xffffffffff0f7424 */ /* 0x000fe200078e00ff */
[----:B0-----:R-:W-:-:S04]  /*21030*/  SHF.R.U32.HI R8, RZ, 0x5, R8 ;  /* 0x00000005ff087819 */ /* 0x001fc80000011608 */
[----:B------:R-:W-:-:S05]  /*21040*/  LOP3.LUT R8, R8, 0x3, RZ, 0xc0, !PT ;  /* 0x0000000308087812 */ /* 0x000fca00078ec0ff */
[----:B------:R-:W-:-:S07]  /*21050*/  IMAD.MOV.U32 R13, RZ, RZ, R8 ;  /* 0x000000ffff0d7224 */ /* 0x000fce00078e0008 */
[----:B-----5:R-:W-:Y:S05]  /*21060*/  WARPSYNC.COLLECTIVE R15, `(.L_x_841) ;  /* 0x000000000f087348 */ /* 0x020fea0003c00000 */
[----:B------:R0:W1:Y:S02]  /*21070*/  SHFL.IDX P6, R14, R13, R12, R11 ;  /* 0x0000000c0d0e7389 */ /* 0x00006400000c000b */
[----:B01---5:R-:W-:Y:S01]  /*21080*/  ENDCOLLECTIVE ;  /* 0x000000000000791b */ /* 0x023fe20003800000 */
.L_x_841:
[----:B------:R-:W-:Y:S05]  /*21090*/  BSYNC B0 ;  /* 0x0000000000007941 */ /* 0x000fea0003800000 */
.L_x_840:
[----:B------:R-:W-:Y:S05]  /*210a0*/  BRA `(.L_x_842) ;  /* 0xffffffb0007c7947 */ /* 0x000fea000383ffff */
.L_x_728:
[----:B0-----:R0:W1:Y:S02]  /*210b0*/  SYNCS.PHASECHK.TRANS64.TRYWAIT P0, [R7+URZ+0x30840], R2 ;  /* 0x03084002070075a7 */ /* 0x001064000800017f */
[----:B-1----:R-:W-:Y:S05]  /*210c0*/  @!P0 NANOSLEEP.SYNCS 0x989680 ;  /* 0x009896800000895d */ /* 0x002fea0003900000 */
[----:B------:R-:W1:Y:S02]  /*210d0*/  @!P0 SYNCS.PHASECHK.TRANS64 P0, [R7+URZ+0x30840], R2 ;  /* 0x03084002070085a7 */ /* 0x000e64000800007f */
[----:B-1----:R-:W-:Y:S05]  /*210e0*/  @!P0 BRA `(.L_x_728) ;  /* 0xfffffffc00f08947 */ /* 0x002fea000383ffff */
[----:B------:R-:W-:Y:S05]  /*210f0*/  BRA `(.L_x_843) ;  /* 0xffffffb000d87947 */ /* 0x000fea000383ffff */
.L_x_729:
        /* <DEDUP_REMOVED lines=8> */
.L_x_845:
[----:B------:R-:W-:Y:S05]  /*21180*/  BSYNC B0 ;  /* 0x0000000000007941 */ /* 0x000fea0003800000 */
.L_x_844:
[----:B------:R-:W-:Y:S01]  /*21190*/  IMAD.MOV.U32 R13, RZ, RZ, R4 ;  /* 0x000000ffff0d7224 */ /* 0x000fe200078e0004 */
[----:B------:R-:W-:Y:S01]  /*211a0*/  MOV R11, 0x181f ;  /* 0x0000181f000b7802 */ /* 0x000fe20000000f00 */
[----:B------:R-:W-:Y:S02]  /*211b0*/  IMAD.MOV.U32 R12, RZ, RZ, RZ ;  /* 0x000000ffff0c7224 */ /* 0x000fe400078e00ff */
[----:B------:R-:W-:Y:S02]  /*211c0*/  IMAD.MOV.U32 R15, RZ, RZ, -0x1 ;  /* 0xffffffffff0f7424 */ /* 0x000fe400078e00ff */
[----:B------:R-:W-:Y:S02]  /*211d0*/  IMAD.MOV.U32 R2, RZ, RZ, R14 ;  /* 0x000000ffff027224 */ /* 0x000fe400078e000e */
[----:B------:R-:W-:-:S07]  /*211e0*/  @P0 IMAD R8, R5, 0x2, R22 ;  /* 0x0000000205080824 */ /* 0x000fce00078e0216 */
[----:B------:R-:W-:Y:S05]  /*211f0*/  WARPSYNC.COLLECTIVE R15, `(.L_x_846) ;  /* 0x000000000f087348 */ /* 0x000fea0003c00000 */
[----:B------:R0:W1:Y:S02]  /*21200*/  SHFL.IDX P6, R14, R13, R12, R11 ;  /* 0x0000000c0d0e7389 */ /* 0x00006400000c000b */
[----:B01----:R-:W-:Y:S01]  /*21210*/  ENDCOLLECTIVE ;  /* 0x000000000000791b */ /* 0x003fe20003800000 */
.L_x_846:
[----:B------:R-:W-:Y:S02]  /*21220*/  IMAD.MOV.U32 R13, RZ, RZ, R0 ;  /* 0x000000ffff0d7224 */ /* 0x000fe400078e0000 */
[----:B------:R-:W-:Y:S02]  /*21230*/  IMAD.MOV.U32 R12, RZ, RZ, 0x1 ;  /* 0x00000001ff0c7424 */ /* 0x000fe400078e00ff */
[----:B------:R-:W-:-:S07]  /*21240*/  IMAD.MOV.U32 R3, RZ, RZ, R14 ;  /* 0x000000ffff037224 */ /* 0x000fce00078e000e */
[----:B------:R-:W-:Y:S05]  /*21250*/  WARPSYNC.COLLECTIVE R15, `(.L_x_847) ;  /* 0x000000000f087348 */ /* 0x000fea0003c00000 */
[----:B------:R0:W1:Y:S02]  /*21260*/  SHFL.IDX P6, R14, R13, R12, R11 ;  /* 0x0000000c0d0e7389 */ /* 0x00006400000c000b */
[----:B01----:R-:W-:Y:S01]  /*21270*/  ENDCOLLECTIVE ;  /* 0x000000000000791b */ /* 0x003fe20003800000 */
.L_x_847:
[----:B------:R-:W-:-:S05]  /*21280*/  @P0 LEA R3, P1, R33, R3, 0x1 ;  /* 0x0000000321030211 */ /* 0x000fca00078208ff */
[----:B------:R-:W-:Y:S01]  /*21290*/  @P0 IMAD.X R2, RZ, RZ, R2, P1 ;  /* 0x000000ffff020224 */ /* 0x000fe200008e0602 */
[----:B------:R-:W-:-:S04]  /*212a0*/  ISETP.GE.AND P1, PT, R6, 0x11, PT ;  /* 0x000000110600780c */ /* 0x000fc80003f26270 */
        /* <DEDUP_REMOVED lines=14> */
.L_x_848:
[----:B------:R-:W-:Y:S02]  /*21390*/  @P1 IMAD R8, R5, 0x2, R22 ;  /* 0x0000000205081824 */ /* 0x000fe400078e0216 */
[----:B------:R-:W-:Y:S02]  /*213a0*/  IMAD.MOV.U32 R13, RZ, RZ, R0 ;  /* 0x000000ffff0d7224 */ /* 0x000fe400078e0000 */
[----:B------:R-:W-:Y:S02]  /*213b0*/  IMAD.MOV.U32 R12, RZ, RZ, 0x2 ;  /* 0x00000002ff0c7424 */ /* 0x000fe400078e00ff */
[----:B------:R-:W-:-:S07]  /*213c0*/  IMAD.MOV.U32 R3, RZ, RZ, R14 ;  /* 0x000000ffff037224 */ /* 0x000fce00078e000e */
[----:B------:R-:W-:Y:S05]  /*213d0*/  WARPSYNC.COLLECTIVE R15, `(.L_x_849) ;  /* 0x000000000f087348 */ /* 0x000fea0003c00000 */
[----:B------:R0:W1:Y:S02]  /*213e0*/  SHFL.IDX P6, R14, R13, R12, R11 ;  /* 0x0000000c0d0e7389 */ /* 0x00006400000c000b */
[----:B01----:R-:W-:Y:S01]  /*213f0*/  ENDCOLLECTIVE ;  /* 0x000000000000791b */ /* 0x003fe20003800000 */
.L_x_849:
        /* <DEDUP_REMOVED lines=17> */
.L_x_850:
[----:B------:R-:W-:Y:S02]  /*21510*/  @P1 IMAD R8, R5, 0x2, R22 ;  /* 0x0000000205081824 */ /* 0x000fe400078e0216 */
[----:B------:R-:W-:Y:S02]  /*21520*/  IMAD.MOV.U32 R13, RZ, RZ, R0 ;  /* 0x000000ffff0d7224 */ /* 0x000fe400078e0000 */
[----:B------:R-:W-:Y:S02]  /*21530*/  IMAD.MOV.U32 R12, RZ, RZ, 0x3 ;  /* 0x00000003ff0c7424 */ /* 0x000fe400078e00ff */
[----:B------:R-:W-:-:S07]  /*21540*/  IMAD.MOV.U32 R3, RZ, RZ, R14 ;  /* 0x000000ffff037224 */ /* 0x000fce00078e000e */
[----:B------:R-:W-:Y:S05]  /*21550*/  WARPSYNC.COLLECTIVE R15, `(.L_x_851) ;  /* 0x000000000f087348 */ /* 0x000fea0003c00000 */
[----:B------:R0:W1:Y:S02]  /*21560*/  SHFL.IDX P6, R14, R13, R12, R11 ;  /* 0x0000000c0d0e7389 */ /* 0x00006400000c000b */
[----:B01----:R-:W-:Y:S01]  /*21570*/  ENDCOLLECTIVE ;  /* 0x000000000000791b */ /* 0x003fe20003800000 */
.L_x_851:
        /* <DEDUP_REMOVED lines=17> */
.L_x_852:
[----:B------:R-:W-:Y:S02]  /*21690*/  @P1 IMAD R8, R5, 0x2, R22 ;  /* 0x0000000205081824 */ /* 0x000fe400078e0216 */
[----:B------:R-:W-:Y:S02]  /*216a0*/  IMAD.MOV.U32 R13, RZ, RZ, R0 ;  /* 0x000000ffff0d7224 */ /* 0x000fe400078e0000 */
[----:B------:R-:W-:Y:S02]  /*216b0*/  IMAD.MOV.U32 R12, RZ, RZ, 0x4 ;  /* 0x00000004ff0c7424 */ /* 0x000fe400078e00ff */
[----:B------:R-:W-:-:S07]  /*216c0*/  IMAD.MOV.U32 R3, RZ, RZ, R14 ;  /* 0x000000ffff037224 */ /* 0x000fce00078e000e */
[----:B------:R-:W-:Y:S05]  /*216d0*/  WARPSYNC.COLLECTIVE R15, `(.L_x_853) ;  /* 0x000000000f087348 */ /* 0x000fea0003c00000 */
[----:B------:R0:W1:Y:S02]  /*216e0*/  SHFL.IDX P6, R14, R13, R12, R11 ;  /* 0x0000000c0d0e7389 */ /* 0x00006400000c000b */
[----:B01----:R-:W-:Y:S01]  /*216f0*/  ENDCOLLECTIVE ;  /* 0x000000000000791b */ /* 0x003fe20003800000 */
.L_x_853:
        /* <DEDUP_REMOVED lines=17> */
.L_x_854:
[----:B------:R-:W-:Y:S02]  /*21810*/  @P1 IMAD R8, R5, 0x2, R22 ;  /* 0x0000000205081824 */ /* 0x000fe400078e0216 */
[----:B------:R-:W-:Y:S02]  /*21820*/  IMAD.MOV.U32 R13, RZ, RZ, R0 ;  /* 0x000000ffff0d7224 */ /* 0x000fe400078e0000 */
[----:B------:R-:W-:Y:S01]  /*21830*/  IMAD.MOV.U32 R12, RZ, RZ, 0x5 ;  /* 0x00000005ff0c7424 */ /* 0x000fe200078e00ff */
[----:B------:R-:W-:-:S07]  /*21840*/  MOV R3, R14 ;  /* 0x0000000e00037202 */ /* 0x000fce0000000f00 */
[----:B------:R-:W-:Y:S05]  /*21850*/  WARPSYNC.COLLECTIVE R15, `(.L_x_855) ;  /* 0x000000000f087348 */ /* 0x000fea0003c00000 */
[----:B------:R0:W1:Y:S02]  /*21860*/  SHFL.IDX P6, R14, R13, R12, R11 ;  /* 0x0000000c0d0e7389 */ /* 0x00006400000c000b */
[----:B01----:R-:W-:Y:S01]  /*21870*/  ENDCOLLECTIVE ;  /* 0x000000000000791b */ /* 0x003fe20003800000 */
.L_x_855:
[----:B------:R-:W-:-:S05]  /*21880*/  @P1 LEA R3, P0, R33, R3, 0x1 ;  /* 0x0000000321031211 */ /* 0x000fca00078008ff */
[----:B------:R-:W-:-:S05]  /*21890*/  @P1 IMAD.X R2, RZ, RZ, R2, P0 ;  /* 0x000000ffff021224 */ /* 0x000fca00000e0602 */
[----:B------:R-:W-:Y:S01]  /*218a0*/  @P1 LOP3.LUT R3, R3, R2, RZ, 0x3c, !PT ;  /* 0x0000000203031212 */ /* 0x000fe200078e3cff */
[----:B------:R-:W-:-:S03]  /*218b0*/  IMAD.MOV.U32 R13, RZ, RZ, R4 ;  /* 0x000000ffff0d7224 */ /* 0x000fc600078e0004 */
[----:B------:R-:W-:-:S04]  /*218c0*/  @P1 LOP3.LUT R2, R3, R2, RZ, 0x3c, !PT ;  /* 0x0000000203021212 */ /* 0x000fc800078e3cff */
[----:B------:R-:W-:Y:S01]  /*218d0*/  @P1 LOP3.LUT R3, R3, R2, RZ, 0x3c, !PT ;  /* 0x0000000203031212 */ /* 0x000fe200078e3cff */
[----:B------:R-:W-:-:S04]  /*218e0*/  IMAD.MOV.U32 R0, RZ, RZ, R14 ;  /* 0x000000ffff007224 */ /* 0x000fc800078e000e */
[----:B------:R-:W-:Y:S01]  /*218f0*/  @!PT LDS RZ, [RZ] ;  /* 0x00000000fffff984 */ /* 0x000fe20000000800 */
[----:B------:R-:W-:Y:S01]  /*21900*/  @!PT LDS RZ, [RZ] ;  /* 0x00000000fffff984 */ /* 0x000fe20000000800 */
[----:B------:R-:W-:Y:S01]  /*21910*/  @!PT LDS RZ, [RZ] ;  /* 0x00000000fffff984 */ /* 0x000fe20000000800 */
[----:B------:R0:W-:Y:S03]  /*21920*/  @P1 LDGSTS.E.BYPASS.LTC128B.128 [R8+0x20400], desc[UR56][R2.64], !P4 ;  /* 0x2040000002081fae */ /* 0x0001e6000e101d78 */
[----:B0-----:R-:W-:Y:S05]  /*21930*/  WARPSYNC.COLLECTIVE R15, `(.L_x_856) ;  /* 0x000000000f087348 */ /* 0x001fea0003c00000 */
[----:B------:R1:W2:Y:S02]  /*21940*/  SHFL.IDX P6, R14, R13, R12, R11 ;  /* 0x0000000c0d0e7389 */ /* 0x0002a400000c000b */
[----:B012---:R-:W-:Y:S01]  /*21950*/  ENDCOLLECTIVE ;  /* 0x000000000000791b */ /* 0x007fe20003800000 */
.L_x_856:
[----:B------:R-:W-:Y:S01]  /*21960*/  @!PT LDS RZ, [RZ] ;  /* 0x00000000fffff984 */ /* 0x000fe20000000800 */
[----:B------:R-:W-:Y:S01]  /*21970*/  @!PT LDS RZ, [RZ] ;  /* 0x00000000fffff984 */ /* 0x000fe20000000800 */
[----:B------:R-:W-:Y:S01]  /*21980*/  @!PT LDS RZ, [RZ] ;  /* 0x00000000fffff984 */ /* 0x000fe20000000800 */
[----:B------:R-:W-:Y:S04]  /*21990*/  @P1 LDGSTS.E.BYPASS.LTC128B.128 [R8+0x23400], desc[UR56][R2.64+0x80], !P3 ;  /* 0x2340008002081fae */ /* 0x000fe8000d901d78 */
[----:B------:R0:W-:Y:S02]  /*219a0*/  @P1 LDGSTS.E.BYPASS.LTC128B.128 [R8+0x26400], desc[UR56][R2.64+0x100], !P2 ;  /* 0x2640010002081fae */ /* 0x0001e4000d101d78 */
[----:B0-----:R-:W-:Y:S01]  /*219b0*/  IMAD.MOV.U32 R2, RZ, RZ, R14 ;  /* 0x000000ffff027224 */ /* 0x001fe200078e000e */
[----:B------:R-:W-:Y:S06]  /*219c0*/  BRA `(.L_x_857) ;  /* 0xffffffb000207947 */ /* 0x000fec000383ffff */
.L_x_734:
[----:B------:R-:W-:Y:S02]  /*219d0*/  IMAD.MOV.U32 R13, RZ, RZ, R5 ;  /* 0x000000ffff0d7224 */ /* 0x000fe400078e0005 */
[----:B------:R-:W-:Y:S02]  /*219e0*/  IMAD.MOV.U32 R12, RZ, RZ, RZ ;  /* 0x000000ffff0c7224 */ /* 0x000fe400078e00ff */
[----:B------:R-:W-:Y:S02]  /*219f0*/  IMAD.MOV.U32 R11, RZ, RZ, 0x181f ;  /* 0x0000181fff0b7424 */ /* 0x000fe400078e00ff */
[----:B------:R-:W-:Y:S02]  /*21a00*/  IMAD.MOV.U32 R15, RZ, RZ, -0x1 ;  /* 0xffffffffff0f7424 */ /* 0x000fe400078e00ff */
[----:B-----5:R-:W-:Y:S02]  /*21a10*/  IMAD R6, R17, R8, RZ ;  /* 0x0000000811067224 */ /* 0x020fe400078e02ff */
[----:B------:R-:W-:-:S07]  /*21a20*/  IMAD.IADD R4, R10, 0x1, R4 ;  /* 0x000000010a047824 */ /* 0x000fce00078e0204 */
[----:B------:R-:W-:Y:S05]  /*21a30*/  WARPSYNC.COLLECTIVE R15, `(.L_x_858) ;  /* 0x000000000f087348 */ /* 0x000fea0003c00000 */
[----:B------:R0:W1:Y:S02]  /*21a40*/  SHFL.IDX P6, R14, R13, R12, R11 ;  /* 0x0000000c0d0e7389 */ /* 0x00006400000c000b */
[----:B01----:R-:W-:Y:S01]  /*21a50*/  ENDCOLLECTIVE ;  /* 0x000000000000791b */ /* 0x003fe20003800000 */
.L_x_858:
[C---:B------:R-:W-:Y:S01]  /*21a60*/  VIADD R7, R4.reuse, 0x10 ;  /* 0x0000001004077836 */ /* 0x040fe20000000000 */
[----:B------:R-:W-:Y:S01]  /*21a70*/  ISETP.GE.AND P1, PT, R4, R6, PT ;  /* 0x000000060400720c */ /* 0x000fe20003f26270 */
[----:B------:R-:W-:Y:S02]  /*21a80*/  IMAD.MOV.U32 R13, RZ, RZ, R0 ;  /* 0x000000ffff0d7224 */ /* 0x000fe400078e0000 */
[----:B------:R-:W-:-:S10]  /*21a90*/  IMAD.MOV.U32 R2, RZ, RZ, R14 ;  /* 0x000000ffff027224 */ /* 0x000fd400078e000e */
[----:B------:R-:W-:Y:S05]  /*21aa0*/  WARPSYNC.COLLECTIVE R15, `(.L_x_859) ;  /* 0x000000000f087348 */ /* 0x000fea0003c00000 */
[----:B------:R0:W1:Y:S02]  /*21ab0*/  SHFL.IDX P6, R14, R13, R12, R11 ;  /* 0x0000000c0d0e7389 */ /* 0x00006400000c000b */
[----:B01----:R-:W-:Y:S01]  /*21ac0*/  ENDCOLLECTIVE ;  /* 0x000000000000791b */ /* 0x003fe20003800000 */
.L_x_859:
        /* <DEDUP_REMOVED lines=8> */
.L_x_860:
[----:B------:R-:W-:Y:S01]  /*21b50*/  @!PT LDS RZ, [RZ] ;  /* 0x00000000fffff984 */ /* 0x000fe20000000800 */
[----:B------:R-:W-:Y:S01]  /*21b60*/  @!PT LDS RZ, [RZ] ;  /* 0x00000000fffff984 */ /* 0x000fe20000000800 */
[----:B------:R-:W-:Y:S01]  /*21b70*/  @!PT LDS RZ, [RZ] ;  /* 0x00000000fffff984 */ /* 0x000fe20000000800 */
[----:B------:R-:W-:Y:S04]  /*21b80*/  @!P1 LDGSTS.E.BYPASS.LTC128B.128 [R9+0x12400], desc[UR56][R2.64], !P3 ;  /* 0x1240000002099fae */ /* 0x000fe8000d901d78 */
[----:B------:R-:W-:Y:S04]  /*21b90*/  @!P1 LDGSTS.E.BYPASS.LTC128B.128 [R9+0x16400], desc[UR56][R2.64+0x80], !P2 ;  /* 0x1640008002099fae */ /* 0x000fe8000d101d78 */
[----:B------:R0:W-:Y:S01]  /*21ba0*/  @!P1 LDGSTS.E.BYPASS.LTC128B.128 [R9+0x1a400], desc[UR56][R2.64+0x100], !P0 ;  /* 0x1a40010002099fae */ /* 0x0001e2000c101d78 */
[----:B------:R-:W-:Y:S01]  /*21bb0*/  ISETP.GE.AND P1, PT, R7, R6, PT ;  /* 0x000000060700720c */ /* 0x000fe20003f26270 */
[----:B------:R-:W-:-:S02]  /*21bc0*/  IMAD.MOV.U32 R13, RZ, RZ, R0 ;  /* 0x000000ffff0d7224 */ /* 0x000fc400078e0000 */
[----:B0-----:R-:W-:-:S10]  /*21bd0*/  IMAD.MOV.U32 R2, RZ, RZ, R14 ;  /* 0x000000ffff027224 */ /* 0x001fd400078e000e */
[----:B------:R-:W-:Y:S05]  /*21be0*/  WARPSYNC.COLLECTIVE R15, `(.L_x_861) ;  /* 0x000000000f087348 */ /* 0x000fea0003c00000 */
[----:B------:R0:W1:Y:S02]  /*21bf0*/  SHFL.IDX P6, R14, R13, R12, R11 ;  /* 0x0000000c0d0e7389 */ /* 0x00006400000c000b */
[----:B01----:R-:W-:Y:S01]  /*21c00*/  ENDCOLLECTIVE ;  /* 0x000000000000791b */ /* 0x003fe20003800000 */
.L_x_861:
        /* <DEDUP_REMOVED lines=8> */
.L_x_862:
        /* <DEDUP_REMOVED lines=14> */
.L_x_863:
        /* <DEDUP_REMOVED lines=8> */
.L_x_864:
        /* <DEDUP_REMOVED lines=14> */
.L_x_865:
        /* <DEDUP_REMOVED lines=8> */
.L_x_866:
        /* <DEDUP_REMOVED lines=14> */
.L_x_867:
        /* <DEDUP_REMOVED lines=8> */
.L_x_868:
        /* <DEDUP_REMOVED lines=14> */
.L_x_869:
        /* <DEDUP_REMOVED lines=8> */
.L_x_870:
        /* <DEDUP_REMOVED lines=9> */
[----:B------:R-:W-:Y:S02]  /*222a0*/  ISETP.GE.AND P1, PT, R7, R6, PT ;  /* 0x000000060700720c */ /* 0x000fe40003f26270 */
[----:B0-----:R-:W-:-:S11]  /*222b0*/  MOV R2, R14 ;  /* 0x0000000e00027202 */ /* 0x001fd60000000f00 */
[----:B------:R-:W-:Y:S05]  /*222c0*/  WARPSYNC.COLLECTIVE R15, `(.L_x_871) ;  /* 0x000000000f087348 */ /* 0x000fea0003c00000 */
[----:B------:R0:W1:Y:S02]  /*222d0*/  SHFL.IDX P6, R14, R13, R12, R11 ;  /* 0x0000000c0d0e7389 */ /* 0x00006400000c000b */
[----:B01----:R-:W-:Y:S01]  /*222e0*/  ENDCOLLECTIVE ;  /* 0x000000000000791b */ /* 0x003fe20003800000 */
.L_x_871:
        /* <DEDUP_REMOVED lines=8> */
.L_x_872:
        /* <DEDUP_REMOVED lines=12> */
.L_x_873:
[----:B------:R-:W-:Y:S05]  /*22430*/  BRA `(.L_x_874) ;  /* 0xffffffb000947947 */ /* 0x000fea000383ffff */
.L_x_739:
[----:B0-----:R0:W1:Y:S02]  /*22440*/  SYNCS.PHASECHK.TRANS64.TRYWAIT P0, [R22+URZ+0x30820], R3 ;  /* 0x03082003160075a7 */ /* 0x001064000800017f */
[----:B-1----:R-:W-:Y:S05]  /*22450*/  @!P0 NANOSLEEP.SYNCS 0x989680 ;  /* 0x009896800000895d */ /* 0x002fea0003900000 */
[----:B------:R-:W1:Y:S02]  /*22460*/  @!P0 SYNCS.PHASECHK.TRANS64 P0, [R22+URZ+0x30820], R3 ;  /* 0x03082003160085a7 */ /* 0x000e64000800007f */
[----:B-1----:R-:W-:Y:S05]  /*22470*/  @!P0 BRA `(.L_x_739) ;  /* 0xfffffffc00f08947 */ /* 0x002fea000383ffff */
[----:B------:R-:W-:Y:S05]  /*22480*/  BRA `(.L_x_875) ;  /* 0xffffffb400047947 */ /* 0x000fea000383ffff */
.L_x_744:
[----:B0-----:R0:W1:Y:S02]  /*22490*/  SYNCS.PHASECHK.TRANS64.TRYWAIT P0, [R7+URZ+0x30840], R2 ;  /* 0x03084002070075a7 */ /* 0x001064000800017f */
[----:B-1----:R-:W-:Y:S05]  /*224a0*/  @!P0 NANOSLEEP.SYNCS 0x989680 ;  /* 0x009896800000895d */ /* 0x002fea0003900000 */
[----:B------:R-:W1:Y:S02]  /*224b0*/  @!P0 SYNCS.PHASECHK.TRANS64 P0, [R7+URZ+0x30840], R2 ;  /* 0x03084002070085a7 */ /* 0x000e64000800007f */
[----:B-1----:R-:W-:Y:S05]  /*224c0*/  @!P0 BRA `(.L_x_744) ;  /* 0xfffffffc00f08947 */ /* 0x002fea000383ffff */
[----:B------:R-:W-:Y:S05]  /*224d0*/  BRA `(.L_x_876) ;  /* 0xffffffb400e87947 */ /* 0x000fea000383ffff */
.L_x_745:
        /* <DEDUP_REMOVED lines=8> */
.L_x_878:
[----:B------:R-:W-:Y:S05]  /*22560*/  BSYNC B1 ;  /* 0x0000000000017941 */ /* 0x000fea0003800000 */
.L_x_877:
[----:B------:R0:W-:Y:S04]  /*22570*/  STL [R1+0x80], R0 ;  /* 0x0000800001007387 */ /* 0x0001e80000100800 */
[----:B0-----:R0:W5:Y:S01]  /*22580*/  LDL.LU R0, [R1] ;  /* 0x0000000001007983 */ /* 0x0011620000300800 */
[----:B------:R-:W-:Y:S01]  /*22590*/  IMAD.MOV.U32 R13, RZ, RZ, R8 ;  /* 0x000000ffff0d7224 */ /* 0x000fe200078e0008 */
[----:B------:R-:W-:Y:S01]  /*225a0*/  MOV R12, RZ ;  /* 0x000000ff000c7202 */ /* 0x000fe20000000f00 */
[----:B------:R-:W-:Y:S02]  /*225b0*/  IMAD.MOV.U32 R11, RZ, RZ, 0x181f ;  /* 0x0000181fff0b7424 */ /* 0x000fe400078e00ff */
[----:B------:R-:W-:Y:S02]  /*225c0*/  IMAD.MOV.U32 R15, RZ, RZ, -0x1 ;  /* 0xffffffffff0f7424 */ /* 0x000fe400078e00ff */
[----:B------:R-:W-:-:S02]  /*225d0*/  IMAD.MOV.U32 R3, RZ, RZ, R14 ;  /* 0x000000ffff037224 */ /* 0x000fc400078e000e */
[----:B0-----:R-:W-:-:S07]  /*225e0*/  IMAD.SHL.U32 R4, R33, 0x2, RZ ;  /* 0x0000000221047824 */ /* 0x001fce00078e00ff */
[----:B-----5:R-:W-:Y:S05]  /*225f0*/  WARPSYNC.COLLECTIVE R15, `(.L_x_879) ;  /* 0x000000000f087348 */ /* 0x020fea0003c00000 */
[----:B------:R0:W1:Y:S02]  /*22600*/  SHFL.IDX P6, R14, R13, R12, R11 ;  /* 0x0000000c0d0e7389 */ /* 0x00006400000c000b */
[----:B01---5:R-:W-:Y:S01]  /*22610*/  ENDCOLLECTIVE ;  /* 0x000000000000791b */ /* 0x023fe20003800000 */
.L_x_879:
[----:B------:R-:W-:Y:S02]  /*22620*/  IMAD R5, R5, 0x2, R22 ;  /* 0x0000000205057824 */ /* 0x000fe400078e0216 */
[----:B------:R-:W-:Y:S02]  /*22630*/  IMAD.MOV.U32 R13, RZ, RZ, R6 ;  /* 0x000000ffff0d7224 */ /* 0x000fe400078e0006 */
[----:B------:R-:W-:Y:S02]  /*22640*/  IMAD.MOV.U32 R12, RZ, RZ, 0x1 ;  /* 0x00000001ff0c7424 */ /* 0x000fe400078e00ff */
[----:B------:R-:W-:-:S07]  /*22650*/  IMAD.MOV.U32 R2, RZ, RZ, R14 ;  /* 0x000000ffff027224 */ /* 0x000fce00078e000e */
[----:B------:R-:W-:Y:S05]  /*22660*/  WARPSYNC.COLLECTIVE R15, `(.L_x_880) ;  /* 0x000000000f087348 */ /* 0x000fea0003c00000 */
[----:B------:R0:W1:Y:S02]  /*22670*/  SHFL.IDX P6, R14, R13, R12, R11 ;  /* 0x0000000c0d0e7389 */ /* 0x00006400000c000b */
[----:B01----:R-:W-:Y:S01]  /*22680*/  ENDCOLLECTIVE ;  /* 0x000000000000791b */ /* 0x003fe20003800000 */
.L_x_880:
[----:B------:R-:W-:-:S05]  /*22690*/  IADD3 R2, P0, R2, R4, RZ ;  /* 0x0000000402027210 */ /* 0x000fca0007f1e0ff */
[----:B------:R-:W-:Y:S02]  /*226a0*/  IMAD.X R3, RZ, RZ, R3, P0 ;  /* 0x000000ffff037224 */ /* 0x000fe400000e0603 */
[----:B------:R-:W-:Y:S01]  /*226b0*/  IMAD.MOV.U32 R13, RZ, RZ, R8 ;  /* 0x000000ffff0d7224 */ /* 0x000fe200078e0008 */
[----:B------:R-:W-:-:S04]  /*226c0*/  LOP3.LUT R0, R0, 0xffffffbf, RZ, 0xc0, !PT ;  /* 0xffffffbf00007812 */ /* 0x000fc800078ec0ff */
[----:B------:R-:W-:-:S04]  /*226d0*/  @P1 LOP3.LUT R0, R0, 0x40, RZ, 0xfc, !PT ;  /* 0x0000004000001812 */ /* 0x000fc800078efcff */
[----:B------:R-:W-:Y:S01]  /*226e0*/  LOP3.LUT P1, RZ, R0, 0x4, RZ, 0xc0, !PT ;  /* 0x0000000400ff7812 */ /* 0x000fe2000782c0ff */
[----:B------:R0:W-:-:S12]  /*226f0*/  STL [R1], R0 ;  /* 0x0000000001007387 */ /* 0x0001d80000100800 */
[----:B------:R-:W-:Y:S01]  /*22700*/  @!PT LDS RZ, [RZ] ;  /* 0x00000000fffff984 */ /* 0x000fe20000000800 */
[----:B------:R-:W-:Y:S01]  /*22710*/  @!PT LDS RZ, [RZ] ;  /* 0x00000000fffff984 */ /* 0x000fe20000000800 */
[----:B------:R-:W-:Y:S01]  /*22720*/  @!PT LDS RZ, [RZ] ;  /* 0x00000000fffff984 */ /* 0x000fe20000000800 */
[----:B------:R-:W-:Y:S04]  /*22730*/  LDGSTS.E.BYPASS.LTC128B.128 [R5+0x1e400], desc[UR56][R2.64], !P1 ;  /* 0x1e40000002057fae */ /* 0x000fe8000c901d78 */
[----:B------:R-:W-:Y:S04]  /*22740*/  LDGSTS.E.BYPASS.LTC128B.128 [R5+0x21400], desc[UR56][R2.64+0x80], !P5 ;  /* 0x2140008002057fae */ /* 0x000fe8000e901d78 */
[----:B------:R1:W-:Y:S02]  /*22750*/  LDGSTS.E.BYPASS.LTC128B.128 [R5+0x24400], desc[UR56][R2.64+0x100], !P4 ;  /* 0x2440010002057fae */ /* 0x0003e4000e101d78 */
[----:B01----:R-:W-:-:S07]  /*22760*/  IMAD.MOV.U32 R3, RZ, RZ, R14 ;  /* 0x000000ffff037224 */ /* 0x003fce00078e000e */
[----:B------:R-:W-:Y:S05]  /*22770*/  WARPSYNC.COLLECTIVE R15, `(.L_x_881) ;  /* 0x000000000f087348 */ /* 0x000fea0003c00000 */
[----:B------:R0:W1:Y:S02]  /*22780*/  SHFL.IDX P6, R14, R13, R12, R11 ;  /* 0x0000000c0d0e7389 */ /* 0x00006400000c000b */
[----:B01----:R-:W-:Y:S01]  /*22790*/  ENDCOLLECTIVE ;  /* 0x000000000000791b */ /* 0x003fe20003800000 */
.L_x_881:
[----:B------:R-:W-:Y:S02]  /*227a0*/  IMAD.MOV.U32 R13, RZ, RZ, R6 ;  /* 0x000000ffff0d7224 */ /* 0x000fe400078e0006 */
[----:B------:R-:W-:Y:S02]  /*227b0*/  IMAD.MOV.U32 R12, RZ, RZ, 0x2 ;  /* 0x00000002ff0c7424 */ /* 0x000fe400078e00ff */
[----:B------:R-:W-:-:S07]  /*227c0*/  IMAD.MOV.U32 R2, RZ, RZ, R14 ;  /* 0x000000ffff027224 */ /* 0x000fce00078e000e */
[----:B------:R-:W-:Y:S05]  /*227d0*/  WARPSYNC.COLLECTIVE R15, `(.L_x_882) ;  /* 0x000000000f087348 */ /* 0x000fea0003c00000 */
[----:B------:R0:W1:Y:S02]  /*227e0*/  SHFL.IDX P6, R14, R13, R12, R11 ;  /* 0x0000000c0d0e7389 */ /* 0x00006400000c000b */
[----:B01----:R-:W-:Y:S01]  /*227f0*/  ENDCOLLECTIVE ;  /* 0x000000000000791b */ /* 0x003fe20003800000 */
.L_x_882:
[----:B------:R-:W-:-:S05]  /*22800*/  IADD3 R2, P0, R2, R4, RZ ;  /* 0x0000000402027210 */ /* 0x000fca0007f1e0ff */
[----:B------:R-:W-:-:S05]  /*22810*/  IMAD.X R3, RZ, RZ, R3, P0 ;  /* 0x000000ffff037224 */ /* 0x000fca00000e0603 */
[----:B------:R-:W-:Y:S01]  /*22820*/  @!PT LDS RZ, [RZ] ;  /* 0x00000000fffff984 */ /* 0x000fe20000000800 */
[----:B------:R-:W-:Y:S01]  /*22830*/  @!PT LDS RZ, [RZ] ;  /* 0x00000000fffff984 */ /* 0x000fe20000000800 */
[----:B------:R-:W-:Y:S01]  /*22840*/  @!PT LDS RZ, [RZ] ;  /* 0x00000000fffff984 */ /* 0x000fe20000000800 */
[----:B------:R0:W-:Y:S01]  /*22850*/  LDGSTS.E.BYPASS.LTC128B.128 [R5+0x1ec00], desc[UR56][R2.64], !P1 ;  /* 0x1ec0000002057fae */ /* 0x0001e2000c901d78 */
[----:B------:R-:W-:-:S03]  /*22860*/  IMAD.MOV.U32 R13, RZ, RZ, R8 ;  /* 0x000000ffff0d7224 */ /* 0x000fc600078e0008 */
[----:B------:R0:W-:Y:S04]  /*22870*/  LDGSTS.E.BYPASS.LTC128B.128 [R5+0x21c00], desc[UR56][R2.64+0x80], !P5 ;  /* 0x21c0008002057fae */ /* 0x0001e8000e901d78 */
[----:B------:R0:W-:Y:S01]  /*22880*/  LDGSTS.E.BYPASS.LTC128B.128 [R5+0x24c00], desc[UR56][R2.64+0x100], !P4 ;  /* 0x24c0010002057fae */ /* 0x0001e2000e101d78 */
[----:B------:R-:W-:-:S07]  /*22890*/  MOV R34, R14 ;  /* 0x0000000e00227202 */ /* 0x000fce0000000f00 */
[----:B0-----:R-:W-:Y:S05]  /*228a0*/  WARPSYNC.COLLECTIVE R15, `(.L_x_883) ;  /* 0x000000000f087348 */ /* 0x001fea0003c00000 */
[----:B------:R1:W2:Y:S02]  /*228b0*/  SHFL.IDX P6, R14, R13, R12, R11 ;  /* 0x0000000c0d0e7389 */ /* 0x0002a400000c000b */
[----:B012---:R-:W-:Y:S01]  /*228c0*/  ENDCOLLECTIVE ;  /* 0x000000000000791b */ /* 0x007fe20003800000 */
.L_x_883:
[----:B------:R-:W-:Y:S02]  /*228d0*/  IMAD.MOV.U32 R13, RZ, RZ, R6 ;  /* 0x000000ffff0d7224 */ /* 0x000fe400078e0006 */
[----:B------:R-:W-:Y:S02]  /*228e0*/  IMAD.MOV.U32 R12, RZ, RZ, 0x3 ;  /* 0x00000003ff0c7424 */ /* 0x000fe400078e00ff */
[----:B------:R-:W-:-:S07]  /*228f0*/  IMAD.MOV.U32 R2, RZ, RZ, R14 ;  /* 0x000000ffff027224 */ /* 0x000fce00078e000e */
[----:B------:R-:W-:Y:S05]  /*22900*/  WARPSYNC.COLLECTIVE R15, `(.L_x_884) ;  /* 0x000000000f087348 */ /* 0x000fea0003c00000 */
[----:B------:R0:W1:Y:S02]  /*22910*/  SHFL.IDX P6, R14, R13, R12, R11 ;  /* 0x0000000c0d0e7389 */ /* 0x00006400000c000b */
[----:B01----:R-:W-:Y:S01]  /*22920*/  ENDCOLLECTIVE ;  /* 0x000000000000791b */ /* 0x003fe20003800000 */
.L_x_884:
        /* <DEDUP_REMOVED lines=13> */
.L_x_885:
[----:B------:R-:W-:Y:S02]  /*22a00*/  IMAD.MOV.U32 R13, RZ, RZ, R6 ;  /* 0x000000ffff0d7224 */ /* 0x000fe400078e0006 */
[----:B------:R-:W-:Y:S02]  /*22a10*/  IMAD.MOV.U32 R12, RZ, RZ, 0x4 ;  /* 0x00000004ff0c7424 */ /* 0x000fe400078e00ff */
[----:B------:R-:W-:-:S07]  /*22a20*/  IMAD.MOV.U32 R2, RZ, RZ, R14 ;  /* 0x000000ffff027224 */ /* 0x000fce00078e000e */
[----:B------:R-:W-:Y:S05]  /*22a30*/  WARPSYNC.COLLECTIVE R15, `(.L_x_886) ;  /* 0x000000000f087348 */ /* 0x000fea0003c00000 */
[----:B------:R0:W1:Y:S02]  /*22a40*/  SHFL.IDX P6, R14, R13, R12, R11 ;  /* 0x0000000c0d0e7389 */ /* 0x00006400000c000b */
[----:B01----:R-:W-:Y:S01]  /*22a50*/  ENDCOLLECTIVE ;  /* 0x000000000000791b */ /* 0x003fe20003800000 */
.L_x_886:
        /* <DEDUP_REMOVED lines=13> */
.L_x_887:
[----:B------:R-:W-:-:S05]  /*22b30*/  IMAD.MOV.U32 R2, RZ, RZ, R14 ;  /* 0x000000ffff027224 */ /* 0x000fca00078e000e */
[----:B------:R-:W-:-:S04]  /*22b40*/  IADD3 R2, P0, R2, R4, RZ ;  /* 0x0000000402027210 */ /* 0x000fc80007f1e0ff */
[----:B------:R-:W-:-:S05]  /*22b50*/  IADD3.X R3, RZ, R34, RZ, P0, !PT ;  /* 0x00000022ff037210 */ /* 0x000fca00007fe4ff */
[----:B------:R-:W-:Y:S01]  /*22b60*/  @!PT LDS RZ, [RZ] ;  /* 0x00000000fffff984 */ /* 0x000fe20000000800 */
[----:B------:R-:W-:Y:S01]  /*22b70*/  @!PT LDS RZ, [RZ] ;  /* 0x00000000fffff984 */ /* 0x000fe20000000800 */
[----:B------:R-:W-:Y:S01]  /*22b80*/  @!PT LDS RZ, [RZ] ;  /* 0x00000000fffff984 */ /* 0x000fe20000000800 */
[----:B------:R0:W-:Y:S01]  /*22b90*/  LDGSTS.E.BYPASS.LTC128B.128 [R5+0x20400], desc[UR56][R2.64], !P1 ;  /* 0x2040000002057fae */ /* 0x0001e2000c901d78 */
[----:B------:R-:W-:-:S03]  /*22ba0*/  LOP3.LUT P1, RZ, R0, 0x40, RZ, 0xc0, !PT ;  /* 0x0000004000ff7812 */ /* 0x000fc6000782c0ff */
[----:B------:R0:W5:Y:S01]  /*22bb0*/  LDL.LU R0, [R1+0x80] ;  /* 0x0000800001007983 */ /* 0x0001620000300800 */
[----:B------:R-:W-:Y:S02]  /*22bc0*/  IMAD.MOV.U32 R13, RZ, RZ, R6 ;  /* 0x000000ffff0d7224 */ /* 0x000fe400078e0006 */
[----:B------:R-:W-:Y:S01]  /*22bd0*/  IMAD.MOV.U32 R12, RZ, RZ, 0x5 ;  /* 0x00000005ff0c7424 */ /* 0x000fe200078e00ff */
[----:B------:R0:W-:Y:S06]  /*22be0*/  LDGSTS.E.BYPASS.LTC128B.128 [R5+0x23400], desc[UR56][R2.64+0x80], !P5 ;  /* 0x2340008002057fae */ /* 0x0001ec000e901d78 */
[----:B0----5:R-:W-:Y:S05]  /*22bf0*/  WARPSYNC.COLLECTIVE R15, `(.L_x_888) ;  /* 0x000000000f087348 */ /* 0x021fea0003c00000 */
[----:B------:R1:W2:Y:S02]  /*22c00*/  SHFL.IDX P6, R14, R13, R12, R11 ;  /* 0x0000000c0d0e7389 */ /* 0x0002a400000c000b */
[----:B012--5:R-:W-:Y:S01]  /*22c10*/  ENDCOLLECTIVE ;  /* 0x000000000000791b */ /* 0x027fe20003800000 */
.L_x_888:
[----:B------:R-:W-:Y:S01]  /*22c20*/  @!PT LDS RZ, [RZ] ;  /* 0x00000000fffff984 */ /* 0x000fe20000000800 */
[----:B------:R-:W-:Y:S01]  /*22c30*/  @!PT LDS RZ, [RZ] ;  /* 0x00000000fffff984 */ /* 0x000fe20000000800 */
[----:B------:R-:W-:Y:S01]  /*22c40*/  @!PT LDS RZ, [RZ] ;  /* 0x00000000fffff984 */ /* 0x000fe20000000800 */
[----:B------:R0:W-:Y:S01]  /*22c50*/  LDGSTS.E.BYPASS.LTC128B.128 [R5+0x26400], desc[UR56][R2.64+0x100], !P4 ;  /* 0x2640010002057fae */ /* 0x0001e2000e101d78 */
[----:B------:R-:W-:Y:S02]  /*22c60*/  IMAD.MOV.U32 R13, RZ, RZ, R8 ;  /* 0x000000ffff0d7224 */ /* 0x000fe400078e0008 */
[----:B------:R-:W-:-:S07]  /*22c70*/  IMAD.MOV.U32 R34, RZ, RZ, R14 ;  /* 0x000000ffff227224 */ /* 0x000fce00078e000e */
[----:B0-----:R-:W-:Y:S05]  /*22c80*/  WARPSYNC.COLLECTIVE R15, `(.L_x_889) ;  /* 0x000000000f087348 */ /* 0x001fea0003c00000 */
[----:B------:R1:W2:Y:S02]  /*22c90*/  SHFL.IDX P6, R14, R13, R12, R11 ;  /* 0x0000000c0d0e7389 */ /* 0x0002a400000c000b */
[----:B012---:R-:W-:Y:S01]  /*22ca0*/  ENDCOLLECTIVE ;  /* 0x000000000000791b */ /* 0x007fe20003800000 */
.L_x_889:
[----:B------:R-:W-:Y:S01]  /*22cb0*/  IMAD.MOV.U32 R2, RZ, RZ, R14 ;  /* 0x000000ffff027224 */ /* 0x000fe200078e000e */
[----:B------:R-:W-:Y:S06]  /*22cc0*/  BRA `(.L_x_890) ;  /* 0xffffffb000fc7947 */ /* 0x000fec000383ffff */
.L_x_750:
[----:B0-----:R0:W2:Y:S02]  /*22cd0*/  SYNCS.PHASECHK.TRANS64.TRYWAIT P0, [R6+URZ+0x30860], R2 ;  /* 0x03086002060075a7 */ /* 0x0010a4000800017f */
[----:B--2---:R-:W-:Y:S05]  /*22ce0*/  @!P0 NANOSLEEP.SYNCS 0x989680 ;  /* 0x009896800000895d */ /* 0x004fea0003900000 */
[----:B------:R-:W2:Y:S02]  /*22cf0*/  @!P0 SYNCS.PHASECHK.TRANS64 P0, [R6+URZ+0x30860], R2 ;  /* 0x03086002060085a7 */ /* 0x000ea4000800007f */
[----:B--2---:R-:W-:Y:S05]  /*22d00*/  @!P0 BRA `(.L_x_750) ;  /* 0xfffffffc00f08947 */ /* 0x004fea000383ffff */
[----:B------:R-:W-:Y:S05]  /*22d10*/  BRA `(.L_x_891) ;  /* 0xffffffb400647947 */ /* 0x000fea000383ffff */
.L_x_751:
        /* <DEDUP_REMOVED lines=8> */
.L_x_893:
[----:B------:R-:W-:Y:S05]  /*22da0*/  BSYNC B1 ;  /* 0x0000000000017941 */ /* 0x000fea0003800000 */
.L_x_892:
[----:B------:R-:W-:Y:S02]  /*22db0*/  IMAD.MOV.U32 R13, RZ, RZ, R23 ;  /* 0x000000ffff0d7224 */ /* 0x000fe400078e0017 */
[----:B------:R-:W-:Y:S02]  /*22dc0*/  IMAD.MOV.U32 R12, RZ, RZ, RZ ;  /* 0x000000ffff0c7224 */ /* 0x000fe400078e00ff */
[----:B------:R-:W-:Y:S02]  /*22dd0*/  IMAD.MOV.U32 R11, RZ, RZ, 0x181f ;  /* 0x0000181fff0b7424 */ /* 0x000fe400078e00ff */
[----:B------:R-:W-:Y:S02]  /*22de0*/  IMAD.MOV.U32 R15, RZ, RZ, -0x1 ;  /* 0xffffffffff0f7424 */ /* 0x000fe400078e00ff */
[----:B------:R-:W-:Y:S02]  /*22df0*/  IMAD.MOV.U32 R3, RZ, RZ, R14 ;  /* 0x000000ffff037224 */ /* 0x000fe400078e000e */
[----:B------:R-:W-:-:S07]  /*22e00*/  IMAD R5, R5, 0x2, R22 ;  /* 0x0000000205057824 */ /* 0x000fce00078e0216 */
[----:B------:R-:W-:Y:S05]  /*22e10*/  WARPSYNC.COLLECTIVE R15, `(.L_x_894) ;  /* 0x000000000f087348 */ /* 0x000fea0003c00000 */
[----:B------:R0:W1:Y:S02]  /*22e20*/  SHFL.IDX P6, R14, R13, R12, R11 ;  /* 0x0000000c0d0e7389 */ /* 0x00006400000c000b */
[----:B01----:R-:W-:Y:S01]  /*22e30*/  ENDCOLLECTIVE ;  /* 0x000000000000791b */ /* 0x003fe20003800000 */
.L_x_894:
[----:B------:R-:W-:Y:S02]  /*22e40*/  IMAD.MOV.U32 R13, RZ, RZ, R24 ;  /* 0x000000ffff0d7224 */ /* 0x000fe400078e0018 */
[----:B------:R-:W-:Y:S01]  /*22e50*/  IMAD.MOV.U32 R12, RZ, RZ, 0x1 ;  /* 0x00000001ff0c7424 */ /* 0x000fe200078e00ff */
[----:B------:R-:W-:-:S07]  /*22e60*/  MOV R2, R14 ;  /* 0x0000000e00027202 */ /* 0x000fce0000000f00 */
[----:B------:R-:W-:Y:S05]  /*22e70*/  WARPSYNC.COLLECTIVE R15, `(.L_x_895) ;  /* 0x000000000f087348 */ /* 0x000fea0003c00000 */
[----:B------:R0:W1:Y:S02]  /*22e80*/  SHFL.IDX P6, R14, R13, R12, R11 ;  /* 0x0000000c0d0e7389 */ /* 0x00006400000c000b */
[----:B01----:R-:W-:Y:S01]  /*22e90*/  ENDCOLLECTIVE ;  /* 0x000000000000791b */ /* 0x003fe20003800000 */
.L_x_895:
        /* <DEDUP_REMOVED lines=16> */
.L_x_896:
[----:B------:R-:W-:Y:S02]  /*22fa0*/  IMAD.MOV.U32 R13, RZ, RZ, R24 ;  /* 0x000000ffff0d7224 */ /* 0x000fe400078e0018 */
[----:B------:R-:W-:Y:S02]  /*22fb0*/  IMAD.MOV.U32 R12, RZ, RZ, 0x2 ;  /* 0x00000002ff0c7424 */ /* 0x000fe400078e00ff */
[----:B------:R-:W-:-:S07]  /*22fc0*/  IMAD.MOV.U32 R2, RZ, RZ, R14 ;  /* 0x000000ffff027224 */ /* 0x000fce00078e000e */
[----:B------:R-:W-:Y:S05]  /*22fd0*/  WARPSYNC.COLLECTIVE R15, `(.L_x_897) ;  /* 0x000000000f087348 */ /* 0x000fea0003c00000 */
[----:B------:R0:W1:Y:S02]  /*22fe0*/  SHFL.IDX P6, R14, R13, R12, R11 ;  /* 0x0000000c0d0e7389 */ /* 0x00006400000c000b */
[----:B01----:R-:W-:Y:S01]  /*22ff0*/  ENDCOLLECTIVE ;  /* 0x000000000000791b */ /* 0x003fe20003800000 */
.L_x_897:
        /* <DEDUP_REMOVED lines=16> */
.L_x_898:
[----:B------:R-:W-:Y:S01]  /*23100*/  MOV R13, R24 ;  /* 0x00000018000d7202 */ /* 0x000fe20000000f00 */
[----:B------:R-:W-:Y:S02]  /*23110*/  IMAD.MOV.U32 R12, RZ, RZ, 0x3 ;  /* 0x00000003ff0c7424 */ /* 0x000fe400078e00ff */
[----:B------:R-:W-:-:S07]  /*23120*/  IMAD.MOV.U32 R2, RZ, RZ, R14 ;  /* 0x000000ffff027224 */ /* 0x000fce00078e000e */
[----:B------:R-:W-:Y:S05]  /*23130*/  WARPSYNC.COLLECTIVE R15, `(.L_x_899) ;  /* 0x000000000f087348 */ /* 0x000fea0003c00000 */
[----:B------:R0:W1:Y:S02]  /*23140*/  SHFL.IDX P6, R14, R13, R12, R11 ;  /* 0x0000000c0d0e7389 */ /* 0x00006400000c000b */
[----:B01----:R-:W-:Y:S01]  /*23150*/  ENDCOLLECTIVE ;  /* 0x000000000000791b */ /* 0x003fe20003800000 */
.L_x_899:
        /* <DEDUP_REMOVED lines=16> */
.L_x_900:
[----:B------:R-:W-:Y:S02]  /*23260*/  IMAD.MOV.U32 R13, RZ, RZ, R24 ;  /* 0x000000ffff0d7224 */ /* 0x000fe400078e0018 */
[----:B------:R-:W-:Y:S02]  /*23270*/  IMAD.MOV.U32 R12, RZ, RZ, 0x4 ;  /* 0x00000004ff0c7424 */ /* 0x000fe400078e00ff */
[----:B------:R-:W-:-:S07]  /*23280*/  IMAD.MOV.U32 R2, RZ, RZ, R14 ;  /* 0x000000ffff027224 */ /* 0x000fce00078e000e */
[----:B------:R-:W-:Y:S05]  /*23290*/  WARPSYNC.COLLECTIVE R15, `(.L_x_901) ;  /* 0x000000000f087348 */ /* 0x000fea0003c00000 */
[----:B------:R0:W1:Y:S02]  /*232a0*/  SHFL.IDX P6, R14, R13, R12, R11 ;  /* 0x0000000c0d0e7389 */ /* 0x00006400000c000b */
[----:B01----:R-:W-:Y:S01]  /*232b0*/  ENDCOLLECTIVE ;  /* 0x000000000000791b */ /* 0x003fe20003800000 */
.L_x_901:
        /* <DEDUP_REMOVED lines=16> */
.L_x_902:
[----:B------:R-:W-:Y:S02]  /*233c0*/  IMAD.MOV.U32 R13, RZ, RZ, R24 ;  /* 0x000000ffff0d7224 */ /* 0x000fe400078e0018 */
[----:B------:R-:W-:Y:S02]  /*233d0*/  IMAD.MOV.U32 R12, RZ, RZ, 0x5 ;  /* 0x00000005ff0c7424 */ /* 0x000fe400078e00ff */
[----:B------:R-:W-:-:S07]  /*233e0*/  IMAD.MOV.U32 R2, RZ, RZ, R14 ;  /* 0x000000ffff027224 */ /* 0x000fce00078e000e */
[----:B------:R-:W-:Y:S05]  /*233f0*/  WARPSYNC.COLLECTIVE R15, `(.L_x_903) ;  /* 0x000000000f087348 */ /* 0x000fea0003c00000 */
[----:B------:R0:W1:Y:S02]  /*23400*/  SHFL.IDX P6, R14, R13, R12, R11 ;  /* 0x0000000c0d0e7389 */ /* 0x00006400000c000b */
[----:B01----:R-:W-:Y:S01]  /*23410*/  ENDCOLLECTIVE ;  /* 0x000000000000791b */ /* 0x003fe20003800000 */
.L_x_903:
[----:B------:R-:W-:-:S05]  /*23420*/  IADD3 R2, P0, R2, R4, RZ ;  /* 0x0000000402027210 */ /* 0x000fca0007f1e0ff */
[----:B------:R-:W-:Y:S01]  /*23430*/  IMAD.X R3, RZ, RZ, R3, P0 ;  /* 0x000000ffff037224 */ /* 0x000fe200000e0603 */
        /* <DEDUP_REMOVED lines=11> */
.L_x_904:
[----:B------:R-:W-:Y:S01]  /*234f0*/  @!PT LDS RZ, [RZ] ;  /* 0x00000000fffff984 */ /* 0x000fe20000000800 */
[----:B------:R-:W-:Y:S01]  /*23500*/  @!PT LDS RZ, [RZ] ;  /* 0x00000000fffff984 */ /* 0x000fe20000000800 */
[----:B------:R-:W-:Y:S01]  /*23510*/  @!PT LDS RZ, [RZ] ;  /* 0x00000000fffff984 */ /* 0x000fe20000000800 */
[----:B------:R0:W-:Y:S01]  /*23520*/  LDGSTS.E.BYPASS.LTC128B.128 [R5+0x5400], desc[UR56][R2.64+0x80], !P0 ;  /* 0x0540008002057fae */ /* 0x0001e2000c101d78 */
[----:B------:R-:W-:-:S13]  /*23530*/  ISETP.LT.OR P0, PT, R7, 0x41, P1 ;  /* 0x000000410700780c */ /* 0x000fda0000f01670 */
[----:B------:R0:W-:Y:S01]  /*23540*/  LDGSTS.E.BYPASS.LTC128B.128 [R5+0x8400], desc[UR56][R2.64+0x100], !P0 ;  /* 0x0840010002057fae */ /* 0x0001e2000c101d78 */
[----:B------:R-:W-:Y:S05]  /*23550*/  BRA `(.L_x_905) ;  /* 0xffffffb000507947 */ /* 0x000fea000383ffff */
.L_x_759:
[----:B0-----:R0:W1:Y:S02]  /*23560*/  SYNCS.PHASECHK.TRANS64.TRYWAIT P0, [R0+URZ+0x30860], R3 ;  /* 0x03086003000075a7 */ /* 0x001064000800017f */
[----:B-1----:R-:W-:Y:S05]  /*23570*/  @!P0 NANOSLEEP.SYNCS 0x989680 ;  /* 0x009896800000895d */ /* 0x002fea0003900000 */
[----:B------:R-:W1:Y:S02]  /*23580*/  @!P0 SYNCS.PHASECHK.TRANS64 P0, [R0+URZ+0x30860], R3 ;  /* 0x03086003000085a7 */ /* 0x000e64000800007f */
[----:B-1----:R-:W-:Y:S05]  /*23590*/  @!P0 BRA `(.L_x_759) ;  /* 0xfffffffc00f08947 */ /* 0x002fea000383ffff */
[----:B------:R-:W-:Y:S05]  /*235a0*/  BRA `(.L_x_906) ;  /* 0xffffffb400787947 */ /* 0x000fea000383ffff */
.L_x_760:
[----:B------:R-:W-:Y:S01]  /*235b0*/  BSSY B0, `(.L_x_907) ;  /* 0x0000008000007945 */ /* 0x000fe20003800000 */
[----:B------:R-:W-:Y:S02]  /*235c0*/  IMAD.MOV.U32 R13, RZ, RZ, R24 ;  /* 0x000000ffff0d7224 */ /* 0x000fe400078e0018 */
[----:B------:R-:W-:Y:S02]  /*235d0*/  IMAD.MOV.U32 R12, RZ, RZ, RZ ;  /* 0x000000ffff0c7224 */ /* 0x000fe400078e00ff */
[----:B------:R-:W-:Y:S02]  /*235e0*/  IMAD.MOV.U32 R11, RZ, RZ, 0x181f ;  /* 0x0000181fff0b7424 */ /* 0x000fe400078e00ff */
[----:B------:R-:W-:-:S07]  /*235f0*/  IMAD.MOV.U32 R15, RZ, RZ, -0x1 ;  /* 0xffffffffff0f7424 */ /* 0x000fce00078e00ff */
[----:B0-2---:R-:W-:Y:S05]  /*23600*/  WARPSYNC.COLLECTIVE R15, `(.L_x_908) ;  /* 0x000000000f087348 */ /* 0x005fea0003c00000 */
[----:B--2---:R1:W2:Y:S02]  /*23610*/  SHFL.IDX P6, R14, R13, R12, R11 ;  /* 0x0000000c0d0e7389 */ /* 0x0042a400000c000b */
[----:B012---:R-:W-:Y:S01]  /*23620*/  ENDCOLLECTIVE ;  /* 0x000000000000791b */ /* 0x007fe20003800000 */
.L_x_908:
[----:B------:R-:W-:Y:S05]  /*23630*/  BSYNC B0 ;  /* 0x0000000000007941 */ /* 0x000fea0003800000 */
.L_x_907:
[----:B------:R-:W-:Y:S02]  /*23640*/  IMAD.MOV.U32 R13, RZ, RZ, R23 ;  /* 0x000000ffff0d7224 */ /* 0x000fe400078e0017 */
[----:B------:R-:W-:Y:S02]  /*23650*/  IMAD.MOV.U32 R12, RZ, RZ, RZ ;  /* 0x000000ffff0c7224 */ /* 0x000fe400078e00ff */
[----:B------:R-:W-:Y:S02]  /*23660*/  IMAD.MOV.U32 R11, RZ, RZ, 0x181f ;  /* 0x0000181fff0b7424 */ /* 0x000fe400078e00ff */
[----:B------:R-:W-:Y:S02]  /*23670*/  IMAD.MOV.U32 R15, RZ, RZ, -0x1 ;  /* 0xffffffffff0f7424 */ /* 0x000fe400078e00ff */
[----:B------:R-:W-:Y:S02]  /*23680*/  IMAD.MOV.U32 R3, RZ, RZ, R14 ;  /* 0x000000ffff037224 */ /* 0x000fe400078e000e */
[----:B------:R-:W-:-:S07]  /*23690*/  IMAD.SHL.U32 R5, R33, 0x2, RZ ;  /* 0x0000000221057824 */ /* 0x000fce00078e00ff */
[----:B------:R-:W-:Y:S05]  /*236a0*/  WARPSYNC.COLLECTIVE R15, `(.L_x_909) ;  /* 0x000000000f087348 */ /* 0x000fea0003c00000 */
[----:B------:R0:W1:Y:S02]  /*236b0*/  SHFL.IDX P6, R14, R13, R12, R11 ;  /* 0x0000000c0d0e7389 */ /* 0x00006400000c000b */
[----:B01----:R-:W-:Y:S01]  /*236c0*/  ENDCOLLECTIVE ;  /* 0x000000000000791b */ /* 0x003fe20003800000 */
.L_x_909:
        /* <DEDUP_REMOVED lines=14> */
.L_x_910:
        /* <DEDUP_REMOVED lines=13> */
.L_x_911:
[----:B------:R-:W-:Y:S02]  /*23880*/  IMAD.MOV.U32 R13, RZ, RZ, R24 ;  /* 0x000000ffff0d7224 */ /* 0x000fe400078e0018 */
[----:B------:R-:W-:Y:S01]  /*23890*/  IMAD.MOV.U32 R12, RZ, RZ, 0x2 ;  /* 0x00000002ff0c7424 */ /* 0x000fe200078e00ff */
[----:B------:R-:W-:-:S13]  /*238a0*/  IADD3 R2, P4, R14, R5, RZ ;  /* 0x000000050e027210 */ /* 0x000fda0007f9e0ff */
[----:B------:R-:W-:Y:S05]  /*238b0*/  WARPSYNC.COLLECTIVE R15, `(.L_x_912) ;  /* 0x000000000f087348 */ /* 0x000fea0003c00000 */
[----:B------:R0:W1:Y:S02]  /*238c0*/  SHFL.IDX P6, R14, R13, R12, R11 ;  /* 0x0000000c0d0e7389 */ /* 0x00006400000c000b */
[----:B01----:R-:W-:Y:S01]  /*238d0*/  ENDCOLLECTIVE ;  /* 0x000000000000791b */ /* 0x003fe20003800000 */
.L_x_912:
        /* <DEDUP_REMOVED lines=15> */
.L_x_913:
[----:B------:R-:W-:Y:S02]  /*239d0*/  IMAD.MOV.U32 R13, RZ, RZ, R24 ;  /* 0x000000ffff0d7224 */ /* 0x000fe400078e0018 */
[----:B------:R-:W-:Y:S01]  /*239e0*/  IMAD.MOV.U32 R12, RZ, RZ, 0x3 ;  /* 0x00000003ff0c7424 */ /* 0x000fe200078e00ff */
[----:B------:R-:W-:-:S13]  /*239f0*/  IADD3 R2, P4, R14, R5, RZ ;  /* 0x000000050e027210 */ /* 0x000fda0007f9e0ff */
[----:B------:R-:W-:Y:S05]  /*23a00*/  WARPSYNC.COLLECTIVE R15, `(.L_x_914) ;  /* 0x000000000f087348 */ /* 0x000fea0003c00000 */
[----:B------:R0:W1:Y:S02]  /*23a10*/  SHFL.IDX P6, R14, R13, R12, R11 ;  /* 0x0000000c0d0e7389 */ /* 0x00006400000c000b */
[----:B01----:R-:W-:Y:S01]  /*23a20*/  ENDCOLLECTIVE ;  /* 0x000000000000791b */ /* 0x003fe20003800000 */
.L_x_914:
        /* <DEDUP_REMOVED lines=15> */
.L_x_915:
[----:B------:R-:W-:Y:S02]  /*23b20*/  IMAD.MOV.U32 R13, RZ, RZ, R24 ;  /* 0x000000ffff0d7224 */ /* 0x000fe400078e0018 */
[----:B------:R-:W-:Y:S01]  /*23b30*/  IMAD.MOV.U32 R12, RZ, RZ, 0x4 ;  /* 0x00000004ff0c7424 */ /* 0x000fe200078e00ff */
[----:B------:R-:W-:-:S13]  /*23b40*/  IADD3 R2, P4, R14, R5, RZ ;  /* 0x000000050e027210 */ /* 0x000fda0007f9e0ff */
[----:B------:R-:W-:Y:S05]  /*23b50*/  WARPSYNC.COLLECTIVE R15, `(.L_x_916) ;  /* 0x000000000f087348 */ /* 0x000fea0003c00000 */
[----:B------:R0:W1:Y:S02]  /*23b60*/  SHFL.IDX P6, R14, R13, R12, R11 ;  /* 0x0000000c0d0e7389 */ /* 0x00006400000c000b */
[----:B01----:R-:W-:Y:S01]  /*23b70*/  ENDCOLLECTIVE ;  /* 0x000000000000791b */ /* 0x003fe20003800000 */
.L_x_916:
        /* <DEDUP_REMOVED lines=10> */
[----:B------:R-:W-:Y:S02]  /*23c20*/  ISETP.LT.OR P3, PT, R6, 0x41, P2 ;  /* 0x000000410600780c */ /* 0x000fe40001761670 */
[----:B------:R-:W-:-:S11]  /*23c30*/  MOV R7, R14 ;  /* 0x0000000e00077202 */ /* 0x000fd60000000f00 */
[----:B0-----:R-:W-:Y:S05]  /*23c40*/  WARPSYNC.COLLECTIVE R15, `(.L_x_917) ;  /* 0x000000000f087348 */ /* 0x001fea0003c00000 */
[----:B------:R1:W2:Y:S02]  /*23c50*/  SHFL.IDX P6, R14, R13, R12, R11 ;  /* 0x0000000c0d0e7389 */ /* 0x0002a400000c000b */
[----:B012---:R-:W-:Y:S01]  /*23c60*/  ENDCOLLECTIVE ;  /* 0x000000000000791b */ /* 0x007fe20003800000 */
.L_x_917:
[----:B------:R-:W-:Y:S02]  /*23c70*/  IMAD.MOV.U32 R13, RZ, RZ, R24 ;  /* 0x000000ffff0d7224 */ /* 0x000fe400078e0018 */
[----:B------:R-:W-:Y:S01]  /*23c80*/  IMAD.MOV.U32 R12, RZ, RZ, 0x5 ;  /* 0x00000005ff0c7424 */ /* 0x000fe200078e00ff */
[----:B------:R-:W-:-:S13]  /*23c90*/  IADD3 R2, P4, R14, R5, RZ ;  /* 0x000000050e027210 */ /* 0x000fda0007f9e0ff */
[----:B------:R-:W-:Y:S05]  /*23ca0*/  WARPSYNC.COLLECTIVE R15, `(.L_x_918) ;  /* 0x000000000f087348 */ /* 0x000fea0003c00000 */
[----:B------:R0:W1:Y:S02]  /*23cb0*/  SHFL.IDX P6, R14, R13, R12, R11 ;  /* 0x0000000c0d0e7389 */ /* 0x00006400000c000b */
[----:B01----:R-:W-:Y:S01]  /*23cc0*/  ENDCOLLECTIVE ;  /* 0x000000000000791b */ /* 0x003fe20003800000 */
.L_x_918:
        /* <DEDUP_REMOVED lines=14> */
.L_x_919:
[----:B------:R-:W-:Y:S05]  /*23db0*/  BRA `(.L_x_920) ;  /* 0xffffffb0007c7947 */ /* 0x000fea000383ffff */
.L_x_765:
        /* <DEDUP_REMOVED lines=8> */
.L_x_922:
[----:B------:R-:W-:Y:S05]  /*23e40*/  BSYNC B0 ;  /* 0x0000000000007941 */ /* 0x000fea0003800000 */
.L_x_921:
        /* <DEDUP_REMOVED lines=9> */
.L_x_923:
[----:B------:R-:W-:Y:S02]  /*23ee0*/  ULDC UR4, c[0x0][0xc3c] ;  /* 0x00030f0000047ab9 */ /* 0x000fe40000000800 */
[----:B------:R-:W-:-:S13]  /*23ef0*/  ISETP.GE.OR P1, PT, R7, UR4, !P0 ;  /* 0x0000000407007c0c */ /* 0x000fda000c726670 */
[----:B------:R-:W0:Y:S01]  /*23f00*/  @!P1 LDC.64 R2, c[0x0][0xc80] ;  /* 0x00032000ff029b82 */ /* 0x000e220000000a00 */
[----:B------:R-:W-:Y:S02]  /*23f10*/  IMAD.MOV.U32 R4, RZ, RZ, RZ ;  /* 0x000000ffff047224 */ /* 0x000fe400078e00ff */
[----:B------:R-:W-:Y:S02]  /*23f20*/  IMAD.MOV.U32 R11, RZ, RZ, RZ ;  /* 0x000000ffff0b7224 */ /* 0x000fe400078e00ff */
        /* <DEDUP_REMOVED lines=13> */
.L_x_924:
[----:B------:R-:W-:Y:S01]  /*24000*/  IMAD.MOV.U32 R12, RZ, RZ, 0x2 ;  /* 0x00000002ff0c7424 */ /* 0x000fe200078e00ff */
[----:B------:R-:W-:-:S05]  /*24010*/  SEL R7, R14, RZ, P1 ;  /* 0x000000ff0e077207 */ /* 0x000fca0000800000 */
[----:B------:R-:W-:-:S04]  /*24020*/  IMAD.IADD R6, R4, 0x1, R7 ;  /* 0x0000000104067824 */ /* 0x000fc800078e0207 */
[----:B------:R-:W-:-:S07]  /*24030*/  IMAD.MOV.U32 R13, RZ, RZ, R6 ;  /* 0x000000ffff0d7224 */ /* 0x000fce00078e0006 */
[----:B------:R-:W-:Y:S05]  /*24040*/  WARPSYNC.COLLECTIVE R15, `(.L_x_925) ;  /* 0x000000000f087348 */ /* 0x000fea0003c00000 */
[----:B------:R0:W1:Y:S02]  /*24050*/  SHFL.UP P6, R14, R13, R12, R11 ;  /* 0x0400000c0d0e7389 */ /* 0x00006400000c000b */
[----:B01----:R-:W-:Y:S01]  /*24060*/  ENDCOLLECTIVE ;  /* 0x000000000000791b */ /* 0x003fe20003800000 */
.L_x_925:
[----:B------:R-:W-:Y:S01]  /*24070*/  IMAD.MOV.U32 R12, RZ, RZ, 0x4 ;  /* 0x00000004ff0c7424 */ /* 0x000fe200078e00ff */
[----:B------:R-:W-:-:S05]  /*24080*/  SEL R7, R14, RZ, P2 ;  /* 0x000000ff0e077207 */ /* 0x000fca0001000000 */
[----:B------:R-:W-:-:S04]  /*24090*/  IMAD.IADD R7, R6, 0x1, R7 ;  /* 0x0000000106077824 */ /* 0x000fc800078e0207 */
[----:B------:R-:W-:-:S07]  /*240a0*/  IMAD.MOV.U32 R13, RZ, RZ, R7 ;  /* 0x000000ffff0d7224 */ /* 0x000fce00078e0007 */
[----:B------:R-:W-:Y:S05]  /*240b0*/  WARPSYNC.COLLECTIVE R15, `(.L_x_926) ;  /* 0x000000000f087348 */ /* 0x000fea0003c00000 */
[----:B------:R0:W1:Y:S02]  /*240c0*/  SHFL.UP P6, R14, R13, R12, R11 ;  /* 0x0400000c0d0e7389 */ /* 0x00006400000c000b */
[----:B01----:R-:W-:Y:S01]  /*240d0*/  ENDCOLLECTIVE ;  /* 0x000000000000791b */ /* 0x003fe20003800000 */
.L_x_926:
[----:B------:R-:W-:Y:S02]  /*240e0*/  MOV R12, 0x8 ;  /* 0x00000008000c7802 */ /* 0x000fe40000000f00 */
[----:B------:R-:W-:-:S05]  /*240f0*/  SEL R2, R14, RZ, P3 ;  /* 0x000000ff0e027207 */ /* 0x000fca0001800000 */
[----:B------:R-:W-:-:S04]  /*24100*/  IMAD.IADD R2, R7, 0x1, R2 ;  /* 0x0000000107027824 */ /* 0x000fc800078e0202 */
[----:B------:R-:W-:-:S07]  /*24110*/  IMAD.MOV.U32 R13, RZ, RZ, R2 ;  /* 0x000000ffff0d7224 */ /* 0x000fce00078e0002 */
[----:B------:R-:W-:Y:S05]  /*24120*/  WARPSYNC.COLLECTIVE R15, `(.L_x_927) ;  /* 0x000000000f087348 */ /* 0x000fea0003c00000 */
[----:B------:R0:W1:Y:S02]  /*24130*/  SHFL.UP P6, R14, R13, R12, R11 ;  /* 0x0400000c0d0e7389 */ /* 0x00006400000c000b */
[----:B01----:R-:W-:Y:S01]  /*24140*/  ENDCOLLECTIVE ;  /* 0x000000000000791b */ /* 0x003fe20003800000 */
.L_x_927:
[----:B------:R-:W-:Y:S01]  /*24150*/  IMAD.MOV.U32 R12, RZ, RZ, 0x10 ;  /* 0x00000010ff0c7424 */ /* 0x000fe200078e00ff */
[----:B------:R-:W-:-:S05]  /*24160*/  SEL R3, R14, RZ, P4 ;  /* 0x000000ff0e037207 */ /* 0x000fca0002000000 */
[----:B------:R-:W-:-:S04]  /*24170*/  IMAD.IADD R3, R2, 0x1, R3 ;  /* 0x0000000102037824 */ /* 0x000fc800078e0203 */
[----:B------:R-:W-:-:S07]  /*24180*/  IMAD.MOV.U32 R13, RZ, RZ, R3 ;  /* 0x000000ffff0d7224 */ /* 0x000fce00078e0003 */
[----:B------:R-:W-:Y:S05]  /*24190*/  WARPSYNC.COLLECTIVE R15, `(.L_x_928) ;  /* 0x000000000f087348 */ /* 0x000fea0003c00000 */
[----:B------:R0:W1:Y:S02]  /*241a0*/  SHFL.UP P6, R14, R13, R12, R11 ;  /* 0x0400000c0d0e7389 */ /* 0x00006400000c000b */
[----:B01----:R-:W-:Y:S01]  /*241b0*/  ENDCOLLECTIVE ;  /* 0x000000000000791b */ /* 0x003fe20003800000 */
.L_x_928:
        /* <DEDUP_REMOVED lines=8> */
.L_x_929:
[----:B------:R-:W-:Y:S05]  /*24240*/  BRA `(.L_x_930) ;  /* 0xffffffb000947947 */ /* 0x000fea000383ffff */
.L_x_770:
[----:B------:R-:W-:Y:S01]  /*24250*/  BSSY B0, `(.L_x_931) ;  /* 0x0000008000007945 */ /* 0x000fe20003800000 */
[----:B-----5:R-:W-:Y:S02]  /*24260*/  IMAD.MOV.U32 R13, RZ, RZ, R4 ;  /* 0x000000ffff0d7224 */ /* 0x020fe400078e0004 */
[----:B------:R-:W-:Y:S02]  /*24270*/  IMAD.MOV.U32 R12, RZ, RZ, 0x1 ;  /* 0x00000001ff0c7424 */ /* 0x000fe400078e00ff */
[----:B------:R-:W-:Y:S02]  /*24280*/  IMAD.MOV.U32 R11, RZ, RZ, RZ ;  /* 0x000000ffff0b7224 */ /* 0x000fe400078e00ff */
[----:B------:R-:W-:-:S07]  /*24290*/  IMAD.MOV.U32 R15, RZ, RZ, -0x1 ;  /* 0xffffffffff0f7424 */ /* 0x000fce00078e00ff */
[----:B01----:R-:W-:Y:S05]  /*242a0*/  WARPSYNC.COLLECTIVE R15, `(.L_x_932) ;  /* 0x000000000f087348 */ /* 0x003fea0003c00000 */
[----:B------:R2:W3:Y:S02]  /*242b0*/  SHFL.UP P6, R14, R13, R12, R11 ;  /* 0x0400000c0d0e7389 */ /* 0x0004e400000c000b */
[----:B0123--:R-:W-:Y:S01]  /*242c0*/  ENDCOLLECTIVE ;  /* 0x000000000000791b */ /* 0x00ffe20003800000 */
.L_x_932:
[----:B------:R-:W-:Y:S05]  /*242d0*/  BSYNC B0 ;  /* 0x0000000000007941 */ /* 0x000fea0003800000 */
.L_x_931:
        /* <DEDUP_REMOVED lines=8> */
.L_x_933:
[----:B------:R-:W-:Y:S01]  /*24360*/  IMAD.MOV.U32 R12, RZ, RZ, 0x4 ;  /* 0x00000004ff0c7424 */ /* 0x000fe200078e00ff */
[----:B------:R-:W-:-:S05]  /*24370*/  SEL R0, R14, RZ, P2 ;  /* 0x000000ff0e007207 */ /* 0x000fca0001000000 */
[----:B------:R-:W-:-:S04]  /*24380*/  IMAD.IADD R0, R13, 0x1, R0 ;  /* 0x000000010d007824 */ /* 0x000fc800078e0200 */
[----:B------:R-:W-:-:S07]  /*24390*/  IMAD.MOV.U32 R13, RZ, RZ, R0 ;  /* 0x000000ffff0d7224 */ /* 0x000fce00078e0000 */
[----:B------:R-:W-:Y:S05]  /*243a0*/  WARPSYNC.COLLECTIVE R15, `(.L_x_934) ;  /* 0x000000000f087348 */ /* 0x000fea0003c00000 */
[----:B------:R0:W1:Y:S02]  /*243b0*/  SHFL.UP P6, R14, R13, R12, R11 ;  /* 0x0400000c0d0e7389 */ /* 0x00006400000c000b */
[----:B01----:R-:W-:Y:S01]  /*243c0*/  ENDCOLLECTIVE ;  /* 0x000000000000791b */ /* 0x003fe20003800000 */
.L_x_934:
[----:B------:R-:W-:Y:S01]  /*243d0*/  IMAD.MOV.U32 R12, RZ, RZ, 0x8 ;  /* 0x00000008ff0c7424 */ /* 0x000fe200078e00ff */
[----:B------:R-:W-:-:S05]  /*243e0*/  SEL R3, R14, RZ, P3 ;  /* 0x000000ff0e037207 */ /* 0x000fca0001800000 */
[----:B------:R-:W-:-:S04]  /*243f0*/  IMAD.IADD R2, R0, 0x1, R3 ;  /* 0x0000000100027824 */ /* 0x000fc800078e0203 */
[----:B------:R-:W-:-:S07]  /*24400*/  IMAD.MOV.U32 R13, RZ, RZ, R2 ;  /* 0x000000ffff0d7224 */ /* 0x000fce00078e0002 */
[----:B------:R-:W-:Y:S05]  /*24410*/  WARPSYNC.COLLECTIVE R15, `(.L_x_935) ;  /* 0x000000000f087348 */ /* 0x000fea0003c00000 */
[----:B------:R0:W1:Y:S02]  /*24420*/  SHFL.UP P6, R14, R13, R12, R11 ;  /* 0x0400000c0d0e7389 */ /* 0x00006400000c000b */
[----:B01----:R-:W-:Y:S01]  /*24430*/  ENDCOLLECTIVE ;  /* 0x000000000000791b */ /* 0x003fe20003800000 */
.L_x_935:
[----:B------:R-:W-:Y:S01]  /*24440*/  IMAD.MOV.U32 R12, RZ, RZ, 0x10 ;  /* 0x00000010ff0c7424 */ /* 0x000fe200078e00ff */
[----:B------:R-:W-:-:S05]  /*24450*/  SEL R3, R14, RZ, P4 ;  /* 0x000000ff0e037207 */ /* 0x000fca0002000000 */
[----:B------:R-:W-:-:S04]  /*24460*/  IMAD.IADD R3, R2, 0x1, R3 ;  /* 0x0000000102037824 */ /* 0x000fc800078e0203 */
[----:B------:R-:W-:-:S07]  /*24470*/  IMAD.MOV.U32 R13, RZ, RZ, R3 ;  /* 0x000000ffff0d7224 */ /* 0x000fce00078e0003 */
[----:B------:R-:W-:Y:S05]  /*24480*/  WARPSYNC.COLLECTIVE R15, `(.L_x_936) ;  /* 0x000000000f087348 */ /* 0x000fea0003c00000 */
[----:B------:R0:W1:Y:S02]  /*24490*/  SHFL.UP P6, R14, R13, R12, R11 ;  /* 0x0400000c0d0e7389 */ /* 0x00006400000c000b */
[----:B01----:R-:W-:Y:S01]  /*244a0*/  ENDCOLLECTIVE ;  /* 0x000000000000791b */ /* 0x003fe20003800000 */
.L_x_936:
        /* <DEDUP_REMOVED lines=8> */
.L_x_937:
[----:B------:R-:W-:Y:S05]  /*24530*/  BRA `(.L_x_938) ;  /* 0xffffffb000747947 */ /* 0x000fea000383ffff */
.L_x_772:
[----:B------:R-:W-:Y:S01]  /*24540*/  BSSY B0, `(.L_x_939) ;  /* 0x0000006000007945 */ /* 0x000fe20003800000 */
[----:B------:R-:W-:Y:S01]  /*24550*/  PLOP3.LUT P6, PT, P6, PT, PT, 0x8, 0x0 ;  /* 0x000000000000781c */ /* 0x000fe200037ce170 */
[----:B------:R-:W-:-:S12]  /*24560*/  IMAD.MOV.U32 R15, RZ, RZ, -0x1 ;  /* 0xffffffffff0f7424 */ /* 0x000fd800078e00ff */
[----:B0-----:R-:W-:Y:S05]  /*24570*/  WARPSYNC.COLLECTIVE R15, `(.L_x_940) ;  /* 0x000000000f087348 */ /* 0x001fea0003c00000 */
[----:B------:R-:W-:Y:S01]  /*24580*/  VOTE.ANY R14, PT, P6 ;  /* 0x00000000000e7806 */ /* 0x000fe200030e0100 */
[----:B0-----:R-:W-:Y:S06]  /*24590*/  ENDCOLLECTIVE ;  /* 0x000000000000791b */ /* 0x001fec0003800000 */
.L_x_940:
[----:B------:R-:W-:Y:S05]  /*245a0*/  BSYNC B0 ;  /* 0x0000000000007941 */ /* 0x000fea0003800000 */
.L_x_939:
[----:B------:R-:W-:Y:S01]  /*245b0*/  MOV R2, R14 ;  /* 0x0000000e00027202 */ /* 0x000fe20000000f00 */
[----:B------:R-:W-:Y:S02]  /*245c0*/  IMAD.MOV.U32 R13, RZ, RZ, R4 ;  /* 0x000000ffff0d7224 */ /* 0x000fe400078e0004 */
[----:B------:R-:W-:Y:S01]  /*245d0*/  IMAD.MOV.U32 R11, RZ, RZ, 0x1f ;  /* 0x0000001fff0b7424 */ /* 0x000fe200078e00ff */
[----:B------:R-:W0:Y:S01]  /*245e0*/  POPC R0, R2 ;  /* 0x0000000200007309 */ /* 0x000e220000000000 */
[----:B------:R-:W-:Y:S02]  /*245f0*/  IMAD.MOV.U32 R15, RZ, RZ, -0x1 ;  /* 0xffffffffff0f7424 */ /* 0x000fe400078e00ff */
[----:B0-----:R-:W-:-:S07]  /*24600*/  IMAD.MOV.U32 R12, RZ, RZ, R0 ;  /* 0x000000ffff0c7224 */ /* 0x001fce00078e0000 */
[----:B------:R-:W-:Y:S05]  /*24610*/  WARPSYNC.COLLECTIVE R15, `(.L_x_941) ;  /* 0x000000000f087348 */ /* 0x000fea0003c00000 */
[----:B------:R0:W1:Y:S02]  /*24620*/  SHFL.IDX P6, R14, R13, R12, R11 ;  /* 0x0000000c0d0e7389 */ /* 0x00006400000c000b */
[----:B01----:R-:W-:Y:S01]  /*24630*/  ENDCOLLECTIVE ;  /* 0x000000000000791b */ /* 0x003fe20003800000 */
.L_x_941:
[----:B------:R-:W-:Y:S01]  /*24640*/  IMAD.MOV.U32 R4, RZ, RZ, R14 ;  /* 0x000000ffff047224 */ /* 0x000fe200078e000e */
[----:B------:R-:W-:Y:S06]  /*24650*/  BRA `(.L_x_942) ;  /* 0xffffffb000647947 */ /* 0x000fec000383ffff */
.L_x_774:
[----:B------:R-:W-:Y:S01]  /*24660*/  BSSY B0, `(.L_x_943) ;  /* 0x0000007000007945 */ /* 0x000fe20003800000 */
[----:B------:R-:W-:Y:S02]  /*24670*/  IMAD.MOV.U32 R13, RZ, RZ, R6 ;  /* 0x000000ffff0d7224 */ /* 0x000fe400078e0006 */
[----:B------:R-:W-:Y:S02]  /*24680*/  IMAD.MOV.U32 R11, RZ, RZ, 0x1f ;  /* 0x0000001fff0b7424 */ /* 0x000fe400078e00ff */
[----:B------:R-:W-:-:S07]  /*24690*/  IMAD.MOV.U32 R15, RZ, RZ, -0x1 ;  /* 0xffffffffff0f7424 */ /* 0x000fce00078e00ff */
[----:B012---:R-:W-:Y:S05]  /*246a0*/  WARPSYNC.COLLECTIVE R15, `(.L_x_944) ;  /* 0x000000000f087348 */ /* 0x007fea0003c00000 */
[----:B------:R3:W4:Y:S02]  /*246b0*/  SHFL.IDX P6, R14, R13, R12, R11 ;  /* 0x0000000c0d0e7389 */ /* 0x00072400000c000b */
[----:B01234-:R-:W-:Y:S01]  /*246c0*/  ENDCOLLECTIVE ;  /* 0x000000000000791b */ /* 0x01ffe20003800000 */
.L_x_944:
[----:B------:R-:W-:Y:S05]  /*246d0*/  BSYNC B0 ;  /* 0x0000000000007941 */ /* 0x000fea0003800000 */
.L_x_943:
[----:B------:R-:W-:Y:S05]  /*246e0*/  BRA `(.L_x_773) ;  /* 0xffffffb0005c7947 */ /* 0x000fea000383ffff */
.L_x_778:
[----:B0-----:R0:W1:Y:S02]  /*246f0*/  SYNCS.PHASECHK.TRANS64.TRYWAIT P0, [R7+URZ+0x30820], R0 ;  /* 0x03082000070075a7 */ /* 0x001064000800017f */
[----:B-1----:R-:W-:Y:S05]  /*24700*/  @!P0 NANOSLEEP.SYNCS 0x989680 ;  /* 0x009896800000895d */ /* 0x002fea0003900000 */
[----:B------:R-:W1:Y:S02]  /*24710*/  @!P0 SYNCS.PHASECHK.TRANS64 P0, [R7+URZ+0x30820], R0 ;  /* 0x03082000070085a7 */ /* 0x000e64000800007f */
[----:B-1----:R-:W-:Y:S05]  /*24720*/  @!P0 BRA `(.L_x_778) ;  /* 0xfffffffc00f08947 */ /* 0x002fea000383ffff */
[----:B------:R-:W-:Y:S05]  /*24730*/  BRA `(.L_x_945) ;  /* 0xffffffb400487947 */ /* 0x000fea000383ffff */
.L_x_779:
[----:B------:R-:W1:Y:S01]  /*24740*/  S2R R2, SR_TID.X ;  /* 0x0000000000027919 */ /* 0x000e620000002100 */
[----:B------:R-:W-:Y:S01]  /*24750*/  BSSY B0, `(.L_x_946) ;  /* 0x000000a000007945 */ /* 0x000fe20003800000 */
[----:B------:R-:W-:Y:S02]  /*24760*/  IMAD.MOV.U32 R12, RZ, RZ, RZ ;  /* 0x000000ffff0c7224 */ /* 0x000fe400078e00ff */
[----:B------:R-:W-:Y:S02]  /*24770*/  IMAD.MOV.U32 R11, RZ, RZ, 0x1f ;  /* 0x0000001fff0b7424 */ /* 0x000fe400078e00ff */
[----:B------:R-:W-:Y:S01]  /*24780*/  IMAD.MOV.U32 R15, RZ, RZ, -0x1 ;  /* 0xffffffffff0f7424 */ /* 0x000fe200078e00ff */
[----:B-1----:R-:W-:-:S04]  /*24790*/  SHF.R.U32.HI R2, RZ, 0x5, R2 ;  /* 0x00000005ff027819 */ /* 0x002fc80000011602 */
[----:B------:R-:W-:-:S05]  /*247a0*/  LOP3.LUT R2, R2, 0x3, RZ, 0xc0, !PT ;  /* 0x0000000302027812 */ /* 0x000fca00078ec0ff */
[----:B------:R-:W-:-:S07]  /*247b0*/  IMAD.MOV.U32 R13, RZ, RZ, R2 ;  /* 0x000000ffff0d7224 */ /* 0x000fce00078e0002 */
[----:B0-----:R-:W-:Y:S05]  /*247c0*/  WARPSYNC.COLLECTIVE R15, `(.L_x_947) ;  /* 0x000000000f087348 */ /* 0x001fea0003c00000 */
[----:B------:R1:W2:Y:S02]  /*247d0*/  SHFL.IDX P6, R14, R13, R12, R11 ;  /* 0x0000000c0d0e7389 */ /* 0x0002a400000c000b */
[----:B012---:R-:W-:Y:S01]  /*247e0*/  ENDCOLLECTIVE ;  /* 0x000000000000791b */ /* 0x007fe20003800000 */
.L_x_947:
[----:B------:R-:W-:Y:S05]  /*247f0*/  BSYNC B0 ;  /* 0x0000000000007941 */ /* 0x000fea0003800000 */
.L_x_946:
[----:B------:R-:W-:Y:S05]  /*24800*/  BRA `(.L_x_948) ;  /* 0xffffffb400307947 */ /* 0x000fea000383ffff */
.L_x_780:
[----:B------:R-:W-:Y:S01]  /*24810*/  BSSY B0, `(.L_x_949) ;  /* 0x0000006000007945 */ /* 0x000fe20003800000 */
[----:B------:R-:W-:-:S07]  /*24820*/  IMAD.MOV.U32 R15, RZ, RZ, -0x1 ;  /* 0xffffffffff0f7424 */ /* 0x000fce00078e00ff */
[----:B0-----:R-:W-:Y:S05]  /*24830*/  WARPSYNC.COLLECTIVE R15, `(.L_x_950) ;  /* 0x000000000f0c7348 */ /* 0x001fea0003c00000 */
[----:B------:R-:W-:Y:S02]  /*24840*/  ELECT P6, UR62, PT ;  /* 0x00000000003e782f */ /* 0x000fe400038c0000 */
[----:B------:R-:W-:Y:S01]  /*24850*/  MOV R14, UR62 ;  /* 0x0000003e000e7c02 */ /* 0x000fe20008000f00 */
[----:B0-----:R-:W-:Y:S10]  /*24860*/  ENDCOLLECTIVE ;  /* 0x000000000000791b */ /* 0x001ff40003800000 */
.L_x_950:
[----:B------:R-:W-:Y:S05]  /*24870*/  BSYNC B0 ;  /* 0x0000000000007941 */ /* 0x000fea0003800000 */
.L_x_949:
[----:B------:R-:W-:Y:S05]  /*24880*/  BRA `(.L_x_951) ;  /* 0xffffffb400247947 */ /* 0x000fea000383ffff */
.L_x_782:
[----:B0-----:R0:W1:Y:S02]  /*24890*/  SYNCS.PHASECHK.TRANS64.TRYWAIT P1, [R5+URZ+0x30840], R0 ;  /* 0x03084000050075a7 */ /* 0x001064000802017f */
[----:B-1----:R-:W-:Y:S05]  /*248a0*/  @!P1 NANOSLEEP.SYNCS 0x989680 ;  /* 0x009896800000995d */ /* 0x002fea0003900000 */
[----:B------:R-:W1:Y:S02]  /*248b0*/  @!P1 SYNCS.PHASECHK.TRANS64 P1, [R5+URZ+0x30840], R0 ;  /* 0x03084000050095a7 */ /* 0x000e64000802007f */
[----:B-1----:R-:W-:Y:S05]  /*248c0*/  @!P1 BRA `(.L_x_782) ;  /* 0xfffffffc00f09947 */ /* 0x002fea000383ffff */
[----:B------:R-:W-:Y:S05]  /*248d0*/  BRA `(.L_x_952) ;  /* 0xffffffb400447947 */ /* 0x000fea000383ffff */
.L_x_784:
[----:B-1----:R1:W2:Y:S02]  /*248e0*/  SYNCS.PHASECHK.TRANS64.TRYWAIT P1, [R3+URZ+0x30840], R2 ;  /* 0x03084002030075a7 */ /* 0x0022a4000802017f */
[----:B--2---:R-:W-:Y:S05]  /*248f0*/  @!P1 NANOSLEEP.SYNCS 0x989680 ;  /* 0x009896800000995d */ /* 0x004fea0003900000 */
[----:B------:R-:W2:Y:S02]  /*24900*/  @!P1 SYNCS.PHASECHK.TRANS64 P1, [R3+URZ+0x30840], R2 ;  /* 0x03084002030095a7 */ /* 0x000ea4000802007f */
[----:B--2---:R-:W-:Y:S05]  /*24910*/  @!P1 BRA `(.L_x_784) ;  /* 0xfffffffc00f09947 */ /* 0x004fea000383ffff */
[----:B------:R-:W-:Y:S05]  /*24920*/  BRA `(.L_x_953) ;  /* 0xffffffb400507947 */ /* 0x000fea000383ffff */
.L_x_786:
[----:B--2---:R2:W3:Y:S02]  /*24930*/  SYNCS.PHASECHK.TRANS64.TRYWAIT P1, [R5+URZ+0x30860], R0 ;  /* 0x03086000050075a7 */ /* 0x0044e4000802017f */
[----:B---3--:R-:W-:Y:S05]  /*24940*/  @!P1 NANOSLEEP.SYNCS 0x989680 ;  /* 0x009896800000995d */ /* 0x008fea0003900000 */
[----:B------:R-:W3:Y:S02]  /*24950*/  @!P1 SYNCS.PHASECHK.TRANS64 P1, [R5+URZ+0x30860], R0 ;  /* 0x03086000050095a7 */ /* 0x000ee4000802007f */
[----:B---3--:R-:W-:Y:S05]  /*24960*/  @!P1 BRA `(.L_x_786) ;  /* 0xfffffffc00f09947 */ /* 0x008fea000383ffff */
[----:B------:R-:W-:Y:S05]  /*24970*/  BRA `(.L_x_954) ;  /* 0xffffffb4004c7947 */ /* 0x000fea000383ffff */
.L_x_955:
        /* <DEDUP_REMOVED lines=16> */
.L_x_3234:


//--------------------- .text._ZN7cutlass13device_kernelIN5flash11enable_sm90INS1_16FlashAttnFwdSm90INS1_25CollectiveMainloopFwdSm90ILi2EN4cute5tupleIJNS5_1CILi1EEES8_S8_EEENS6_IJNS7_ILi128EEENS7_ILi96EEENS7_ILi192EEEEEELi192ENS_10bfloat16_tEfNS_4arch4Sm90ELb0ELb1ELb0ELb0ELb1ELb0ELb0ELb1ELb1ELb1ELb0ELb0EEENS1_21CollectiveEpilogueFwdINS6_IJSA_SC_SB_EEES9_SE_SG_Li256ELb0ELb1ELb0ELb0EEENS1_30DynamicPersistentTileSchedulerILi256ELi128ELb0ELb1ELb1EEEEEEEEEvNT_6ParamsE --------------------------
	.section	.text._ZN7cutlass13device_kernelIN5flash11enable_sm90INS1_16FlashAttnFwdSm90INS1_25CollectiveMainloopFwdSm90ILi2EN4cute5tupleIJNS5_1CILi1EEES8_S8_EEENS6_IJNS7_ILi128EEENS7_ILi96EEENS7_ILi192EEEEEELi192ENS_10bfloat16_tEfNS_4arch4Sm90ELb0ELb1ELb0ELb0ELb1ELb0ELb0ELb1ELb1ELb1ELb0ELb0EEENS1_21CollectiveEpilogueFwdINS6_IJSA_SC_SB_EEES9_SE_SG_Li256ELb0ELb1ELb0ELb0EEENS1_30DynamicPersistentTileSchedulerILi256ELi128ELb0ELb1ELb1EEEEEEEEEvNT_6ParamsE,"ax",@progbits
	.align	128
.text._ZN7cutlass13device_kernelIN5flash11enable_sm90INS1_16FlashAttnFwdSm90INS1_25CollectiveMainloopFwdSm90ILi2EN4cute5tupleIJNS5_1CILi1EEES8_S8_EEENS6_IJNS7_ILi128EEENS7_ILi96EEENS7_ILi192EEEEEELi192ENS_10bfloat16_tEfNS_4arch4Sm90ELb0ELb1ELb0ELb0ELb1ELb0ELb0ELb1ELb1ELb1ELb0ELb0EEENS1_21CollectiveEpilogueFwdINS6_IJSA_SC_SB_EEES9_SE_SG_Li256ELb0ELb1ELb0ELb0EEENS1_30DynamicPersistentTileSchedulerILi256ELi128ELb0ELb1ELb1EEEEEEEEEvNT_6ParamsE:
        .type           _ZN7cutlass13device_kernelIN5flash11enable_sm90INS1_16FlashAttnFwdSm90INS1_25CollectiveMainloopFwdSm90ILi2EN4cute5tupleIJNS5_1CILi1EEES8_S8_EEENS6_IJNS7_ILi128EEENS7_ILi96EEENS7_ILi192EEEEEELi192ENS_10bfloat16_tEfNS_4arch4Sm90ELb0ELb1ELb0ELb0ELb1ELb0ELb0ELb1ELb1ELb1ELb0ELb0EEENS1_21CollectiveEpilogueFwdINS6_IJSA_SC_SB_EEES9_SE_SG_Li256ELb0ELb1ELb0ELb0EEENS1_30DynamicPersistentTileSchedulerILi256ELi128ELb0ELb1ELb1EEEEEEEEEvNT_6ParamsE,@function
        .size           _ZN7cutlass13device_kernelIN5flash11enable_sm90INS1_16FlashAttnFwdSm90INS1_25CollectiveMainloopFwdSm90ILi2EN4cute5tupleIJNS5_1CILi1EEES8_S8_EEENS6_IJNS7_ILi128EEENS7_ILi96EEENS7_ILi192EEEEEELi192ENS_10bfloat16_tEfNS_4arch4Sm90ELb0ELb1ELb0ELb0ELb1ELb0ELb0ELb1ELb1ELb1ELb0ELb0EEENS1_21CollectiveEpilogueFwdINS6_IJSA_SC_SB_EEES9_SE_SG_Li256ELb0ELb1ELb0ELb0EEENS1_30DynamicPersistentTileSchedulerILi256ELi128ELb0ELb1ELb1EEEEEEEEEvNT_6ParamsE,(.L_x_3235 - _ZN7cutlass13device_kernelIN5flash11enable_sm90INS1_16FlashAttnFwdSm90INS1_25CollectiveMainloopFwdSm90ILi2EN4cute5tupleIJNS5_1CILi1EEES8_S8_EEENS6_IJNS7_ILi128EEENS7_ILi96EEENS7_ILi192EEEEEELi192ENS_10bfloat16_tEfNS_4arch4Sm90ELb0ELb1ELb0ELb0ELb1ELb0ELb0ELb1ELb1ELb1ELb0ELb0EEENS1_21CollectiveEpilogueFwdINS6_IJSA_SC_SB_EEES9_SE_SG_Li256ELb0ELb1ELb0ELb0EEENS1_30DynamicPersistentTileSchedulerILi256ELi128ELb0ELb1ELb1EEEEEEEEEvNT_6ParamsE)
        .other          _ZN7cutlass13device_kernelIN5flash11enable_sm90INS1_16FlashAttnFwdSm90INS1_25CollectiveMainloopFwdSm90ILi2EN4cute5tupleIJNS5_1CILi1EEES8_S8_EEENS6_IJNS7_ILi128EEENS7_ILi96EEENS7_ILi192EEEEEELi192ENS_10bfloat16_tEfNS_4arch4Sm90ELb0ELb1ELb0ELb0ELb1ELb0ELb0ELb1ELb1ELb1ELb0ELb0EEENS1_21CollectiveEpilogueFwdINS6_IJSA_SC_SB_EEES9_SE_SG_Li256ELb0ELb1ELb0ELb0EEENS1_30DynamicPersistentTileSchedulerILi256ELi128ELb0ELb1ELb1EEEEEEEEEvNT_6ParamsE,@"STO_CUDA_ENTRY STV_DEFAULT"
_ZN7cutlass13device_kernelIN5flash11enable_sm90INS1_16FlashAttnFwdSm90INS1_25CollectiveMainloopFwdSm90ILi2EN4cute5tupleIJNS5_1CILi1EEES8_S8_EEENS6_IJNS7_ILi128EEENS7_ILi96EEENS7_ILi192EEEEEELi192ENS_10bfloat16_tEfNS_4arch4Sm90ELb0ELb1ELb0ELb0ELb1ELb0ELb0ELb1ELb1ELb1ELb0ELb0EEENS1_21CollectiveEpilogueFwdINS6_IJSA_SC_SB_EEES9_SE_SG_Li256ELb0ELb1ELb0ELb0EEENS1_30DynamicPersistentTileSchedulerILi256ELi128ELb0ELb1ELb1EEEEEEEEEvNT_6ParamsE:
        /* <DEDUP_REMOVED lines=45> */
.L_x_956:
        /* <DEDUP_REMOVED lines=22> */
.L_x_957:
        /* <DEDUP_REMOVED lines=18> */
.L_x_958:
        /* <DEDUP_REMOVED lines=22> */
.L_x_959:
        /* <DEDUP_REMOVED lines=23> */
.L_x_960:
        /* <DEDUP_REMOVED lines=10> */
.L_x_962:
[----:B------:R-:W-:-:S08]  /*08c0*/  NOP ;  /* 0x0000000000007918 */ /* 0x000fd00000000000 */
[----:B------:R-:W1:Y:S02]  /*08d0*/  USETMAXREG.TRY_ALLOC.CTAPOOL UP0, 0xe8 ;  /* 0x000000e8000079c8 */ /* 0x000e640008000600 */
[----:B-1----:R-:W-:-:S13]  /*08e0*/  PLOP3.LUT P0, PT, PT, PT, UP0, 0x80, 0x0 ;  /* 0x000000000000781c */ /* 0x002fda0003f0f008 */
[----:B------:R-:W-:Y:S05]  /*08f0*/  @!P0 BRA `(.L_x_962) ;  /* 0xfffffffc00f08947 */ /* 0x000fea000383ffff */
[----:B------:R-:W1:Y:S08]  /*0900*/  S2UR UR4, SR_CTAID.X ;  /* 0x00000000000479c3 */ /* 0x000e700000002500 */
[----:B------:R-:W-:Y:S08]  /*0910*/  BAR.ARV 0x4, 0x180 ;  /* 0x0106000000007b1d */ /* 0x000ff00000002000 */
[----:B------:R-:W1:Y:S08]  /*0920*/  LDC R0, c[0x0][0xc38] ;  /* 0x00030e00ff007b82 */ /* 0x000e700000000800 */
[----:B------:R-:W-:Y:S06]  /*0930*/  BAR.ARV 0x8, 0x180 ;  /* 0x0206000000007b1d */ /* 0x000fec0000002000 */
[----:B-1----:R-:W-:-:S13]  /*0940*/  ISETP.LE.AND P0, PT, R0, UR4, PT ;  /* 0x0000000400007c0c */ /* 0x002fda000bf03270 */
[----:B------:R-:W-:Y:S05]  /*0950*/  @P0 EXIT ;  /* 0x000000000000094d */ /* 0x000fea0003800000 */
[----:B0-----:R-:W2:Y:S01]  /*0960*/  LDL R2, [R1+0x4] ;  /* 0x0000040001027983 */ /* 0x001ea20000100800 */
[----:B------:R-:W-:Y:S01]  /*0970*/  VIADD R207, R3, 0xffffff80 ;  /* 0xffffff8003cf7836 */ /* 0x000fe20000000000 */
[----:B------:R-:W-:Y:S01]  /*0980*/  UMOV UR38, URZ ;  /* 0x0000003f00267c82 */ /* 0x000fe20008000000 */
[----:B------:R-:W-:-:S03]  /*0990*/  UMOV UR39, URZ ;  /* 0x0000003f00277c82 */ /* 0x000fc60008000000 */
        /* <DEDUP_REMOVED lines=10> */
[----:B------:R-:W-:Y:S02]  /*0a40*/  LEA.HI R6, R0, R207, RZ, 0x2 ;  /* 0x000000cf00067211 */ /* 0x000fe400078f10ff */
[----:B------:R-:W-:Y:S02]  /*0a50*/  LEA.HI R8, R9, R198, RZ, 0x2 ;  /* 0x000000c609087211 */ /* 0x000fe400078f10ff */
[----:B------:R-:W-:Y:S02]  /*0a60*/  LOP3.LUT R6, R6, 0xfffffffc, RZ, 0xc0, !PT ;  /* 0xfffffffc06067812 */ /* 0x000fe400078ec0ff */
[----:B------:R-:W-:-:S02]  /*0a70*/  SHF.R.S32.HI R10, RZ, 0x2, R8 ;  /* 0x00000002ff0a7819 */ /* 0x000fc40000011408 */
[----:B------:R-:W-:Y:S01]  /*0a80*/  SHF.R.S32.HI R11, RZ, 0x1f, R8 ;  /* 0x0000001fff0b7819 */ /* 0x000fe20000011408 */
[----:B------:R-:W-:Y:S01]  /*0a90*/  IMAD.IADD R6, R207, 0x1, -R6 ;  /* 0x00000001cf067824 */ /* 0x000fe200078e0a06 */
[----:B------:R-:W-:Y:S02]  /*0aa0*/  LEA.HI R9, R9, R198, RZ, 0x5 ;  /* 0x000000c609097211 */ /* 0x000fe400078f28ff */
[----:B------:R-:W-:Y:S02]  /*0ab0*/  LEA.HI R11, R11, R10, RZ, 0x3 ;  /* 0x0000000a0b0b7211 */ /* 0x000fe400078f18ff */
[----:B------:R-:W-:Y:S02]  /*0ac0*/  SHF.R.S32.HI R9, RZ, 0x5, R9 ;  /* 0x00000005ff097819 */ /* 0x000fe40000011409 */
[----:B------:R-:W-:Y:S02]  /*0ad0*/  LOP3.LUT R11, R11, 0xfffffff8, RZ, 0xc0, !PT ;  /* 0xfffffff80b0b7812 */ /* 0x000fe400078ec0ff */
[----:B------:R-:W-:-:S03]  /*0ae0*/  LOP3.LUT R3, R3, 0x3fffffe, RZ, 0xc0, !PT ;  /* 0x03fffffe03037812 */ /* 0x000fc600078ec0ff */
[----:B------:R-:W-:Y:S02]  /*0af0*/  IMAD.IADD R10, R10, 0x1, -R11 ;  /* 0x000000010a0a7824 */ /* 0x000fe400078e0a0b */
[----:B------:R-:W-:Y:S02]  /*0b00*/  IMAD.IADD R3, R200, 0x1, -R3 ;  /* 0x00000001c8037824 */ /* 0x000fe400078e0a03 */
[----:B------:R-:W-:-:S04]  /*0b10*/  IMAD R10, R9, 0x10, R10 ;  /* 0x00000010090a7824 */ /* 0x000fc800078e020a */
[----:B------:R-:W-:Y:S01]  /*0b20*/  IMAD R201, R3, 0x40, R10 ;  /* 0x0000004003c97824 */ /* 0x000fe200078e020a */
[----:B------:R-:W-:-:S05]  /*0b30*/  LOP3.LUT R3, R8, 0x7ffffffc, RZ, 0xc0, !PT ;  /* 0x7ffffffc08037812 */ /* 0x000fca00078ec0ff */
[----:B------:R-:W-:Y:S01]  /*0b40*/  IMAD.IADD R18, R198, 0x1, -R3 ;  /* 0x00000001c6127824 */ /* 0x000fe200078e0a03 */
[----:B--2---:R-:W-:Y:S02]  /*0b50*/  R2UR UR5, R2 ;  /* 0x00000000020572ca */ /* 0x004fe400000e0000 */
[CC--:B------:R-:W-:Y:S02]  /*0b60*/  LEA.HI R2, R0.reuse, R207.reuse, RZ, 0x4 ;  /* 0x000000cf00027211 */ /* 0x0c0fe400078f20ff */
[----:B------:R-:W-:Y:S02]  /*0b70*/  LEA.HI R0, R0, R207, RZ, 0x3 ;  /* 0x000000cf00007211 */ /* 0x000fe400078f18ff */
[C---:B------:R-:W-:Y:S02]  /*0b80*/  LOP3.LUT R4, R2.reuse, 0x3fffff0, RZ, 0xc0, !PT ;  /* 0x03fffff002047812 */ /* 0x040fe400078ec0ff */
[----:B------:R-:W-:Y:S02]  /*0b90*/  SHF.R.S32.HI R5, RZ, 0x4, R2 ;  /* 0x00000004ff057819 */ /* 0x000fe40000011402 */
[----:B------:R-:W-:Y:S01]  /*0ba0*/  SHF.R.S32.HI R196, RZ, 0x3, R0 ;  /* 0x00000003ffc47819 */ /* 0x000fe20000011400 */
[----:B------:R-:W-:Y:S01]  /*0bb0*/  IMAD.IADD R4, R207, 0x1, -R4 ;  /* 0x00000001cf047824 */ /* 0x000fe200078e0a04 */
[----:B------:R-:W-:Y:S01]  /*0bc0*/  LEA.HI R2, R2, R5, RZ, 0x1 ;  /* 0x0000000502027211 */ /* 0x000fe200078f08ff */
[----:B------:R-:W-:-:S02]  /*0bd0*/  ULOP3.LUT UR6, UR5, 0x1, URZ, 0xfc, !UPT ;  /* 0x0000000105067892 */ /* 0x000fc4000f8efc3f */
[----:B------:R-:W-:Y:S01]  /*0be0*/  IMAD R7, R4, 0x40, R7 ;  /* 0x0000004004077824 */ /* 0x000fe200078e0207 */
[----:B------:R-:W-:Y:S01]  /*0bf0*/  LOP3.LUT R2, R2, 0x1ffffffe, RZ, 0xc0, !PT ;  /* 0x1ffffffe02027812 */ /* 0x000fe200078ec0ff */
[----:B------:R-:W-:Y:S01]  /*0c00*/  UMOV UR5, URZ ;  /* 0x0000003f00057c82 */ /* 0x000fe20008000000 */
[----:B------:R-:W-:Y:S01]  /*0c10*/  LOP3.LUT R4, R0, 0xfffffff8, RZ, 0xc0, !PT ;  /* 0xfffffff800047812 */ /* 0x000fe200078ec0ff */
[----:B------:R-:W-:Y:S02]  /*0c20*/  IMAD.U32 R203, RZ, RZ, UR6 ;  /* 0x00000006ffcb7e24 */ /* 0x000fe4000f8e00ff */
[----:B------:R-:W-:Y:S01]  /*0c30*/  IMAD.IADD R2, R5, 0x1, -R2 ;  /* 0x0000000105027824 */ /* 0x000fe200078e0a02 */
[----:B------:R-:W-:Y:S01]  /*0c40*/  LEA.HI R5, R6, R6, RZ, 0x1 ;  /* 0x0000000606057211 */ /* 0x000fe200078f08ff */
[----:B------:R-:W-:Y:S02]  /*0c50*/  IMAD.IADD R193, R207, 0x1, -R4 ;  /* 0x00000001cfc17824 */ /* 0x000fe400078e0a04 */
[----:B------:R-:W-:Y:S01]  /*0c60*/  IMAD R202, R2, 0x8, R7 ;  /* 0x0000000802ca7824 */ /* 0x000fe200078e0207 */
[----:B------:R-:W-:Y:S01]  /*0c70*/  LOP3.LUT R5, R5, 0x1ffffffe, RZ, 0xc0, !PT ;  /* 0x1ffffffe05057812 */ /* 0x000fe200078ec0ff */
[----:B------:R-:W-:-:S02]  /*0c80*/  IMAD.SHL.U32 R22, R193, 0x8, RZ ;  /* 0x00000008c1167824 */ /* 0x000fc400078e00ff */
[----:B------:R-:W-:Y:S02]  /*0c90*/  IMAD.U32 R197, RZ, RZ, UR5 ;  /* 0x00000005ffc57e24 */ /* 0x000fe4000f8e00ff */
[C---:B------:R-:W-:Y:S01]  /*0ca0*/  VIADD R23, R22.reuse, 0x40 ;  /* 0x0000004016177836 */ /* 0x040fe20000000000 */
[----:B------:R-:W-:Y:S01]  /*0cb0*/  SHF.R.S32.HI R206, RZ, 0x1f, R22 ;  /* 0x0000001fffce7819 */ /* 0x000fe20000011416 */
[----:B------:R-:W-:Y:S02]  /*0cc0*/  VIADD R192, R22, 0x80 ;  /* 0x0000008016c07836 */ /* 0x000fe40000000000 */
[----:B------:R-:W-:Y:S01]  /*0cd0*/  IMAD.IADD R6, R6, 0x1, -R5 ;  /* 0x0000000106067824 */ /* 0x000fe200078e0a05 */
[----:B------:R-:W-:Y:S02]  /*0ce0*/  SHF.R.S32.HI R205, RZ, 0x1f, R23 ;  /* 0x0000001fffcd7819 */ /* 0x000fe40000011417 */
[----:B------:R-:W-:Y:S01]  /*0cf0*/  SHF.R.S32.HI R204, RZ, 0x1f, R192 ;  /* 0x0000001fffcc7819 */ /* 0x000fe200000114c0 */
[----:B------:R-:W-:-:S07]  /*0d00*/  IMAD R19, R6, 0x8, R201 ;  /* 0x0000000806137824 */ /* 0x000fce00078e02c9 */
.L_x_1067:
[----:B------:R-:W-:Y:S01]  /*0d10*/  ULDC UR5, c[0x0][0xc60] ;  /* 0x0003180000057ab9 */ /* 0x000fe20000000800 */
[----:B------:R-:W-:Y:S01]  /*0d20*/  UMOV UR8, UR4 ;  /* 0x0000000400087c82 */ /* 0x000fe20008000000 */
[----:B------:R-:W-:-:S11]  /*0d30*/  UISETP.NE.AND UP0, UPT, UR5, 0x1, UPT ;  /* 0x000000010500788c */ /* 0x000fd6000bf05270 */
[----:B------:R-:W-:Y:S01]  /*0d40*/  @UP0 ULDC UR6, c[0x0][0xc64] ;  /* 0x0003190000060ab9 */ /* 0x000fe20000000800 */
[----:B------:R-:W-:Y:S01]  /*0d50*/  @UP0 ULDC UR9, c[0x0][0xc68] ;  /* 0x00031a0000090ab9 */ /* 0x000fe20000000800 */
[----:B------:R-:W-:-:S04]  /*0d60*/  UIMAD.WIDE.U32 UR6, UR4, UR6, URZ ;  /* 0x00000006040672a5 */ /* 0x000fc8000f8e003f */
[----:B------:R-:W-:-:S03]  /*0d70*/  @UP0 USHF.R.U32.HI UR8, URZ, UR9, UR7 ;  /* 0x000000093f080299 */ /* 0x000fc60008011607 */
[----:B------:R-:W-:Y:S02]  /*0d80*/  ULDC UR6, c[0x0][0xc78] ;  /* 0x00031e0000067ab9 */ /* 0x000fe40000000800 */
[----:B------:R-:W-:Y:S02]  /*0d90*/  UISETP.GE.AND UP0, UPT, UR8, UR6, UPT ;  /* 0x000000060800728c */ /* 0x000fe4000bf06270 */
[----:B------:R-:W-:-:S04]  /*0da0*/  UIADD3 UR6, -UR8, URZ, URZ ;  /* 0x0000003f08067290 */ /* 0x000fc8000fffe13f */
[----:B------:R-:W-:Y:S01]  /*0db0*/  PLOP3.LUT P0, PT, PT, PT, UP0, 0x80, 0x0 ;  /* 0x000000000000781c */ /* 0x000fe20003f0f008 */
[----:B------:R-:W-:-:S12]  /*0dc0*/  UIMAD UR9, UR5, UR6, UR4 ;  /* 0x00000006050972a4 */ /* 0x000fd8000f8e0204 */
[----:B01234-:R-:W-:Y:S05]  /*0dd0*/  @!P0 BRA `(.L_x_963) ;  /* 0x0000000000208947 */ /* 0x01ffea0003800000 */
[----:B------:R-:W-:Y:S01]  /*0de0*/  ULDC UR7, c[0x0][0xc6c] ;  /* 0x00031b0000077ab9 */ /* 0x000fe20000000800 */
[----:B------:R-:W-:Y:S01]  /*0df0*/  UMOV UR6, UR9 ;  /* 0x0000000900067c82 */ /* 0x000fe20008000000 */
[----:B------:R-:W-:-:S11]  /*0e00*/  UISETP.NE.AND UP0, UPT, UR7, 0x1, UPT ;  /* 0x000000010700788c */ /* 0x000fd6000bf05270 */
[----:B------:R-:W-:Y:S02]  /*0e10*/  @UP0 ULDC.64 UR10, c[0x0][0xc70] ;  /* 0x00031c00000a0ab9 */ /* 0x000fe40000000a00 */
[----:B------:R-:W-:-:S04]  /*0e20*/  UIMAD.WIDE.U32 UR4, UR9, UR10, URZ ;  /* 0x0000000a090472a5 */ /* 0x000fc8000f8e003f */
[----:B------:R-:W-:-:S04]  /*0e30*/  @UP0 USHF.R.U32.HI UR6, URZ, UR11, UR5 ;  /* 0x0000000b3f060299 */ /* 0x000fc80008011605 */
[----:B------:R-:W-:Y:S01]  /*0e40*/  UIMAD UR4, UR6, UR7, URZ ;  /* 0x00000007060472a4 */ /* 0x000fe2000f8e023f */
[----:B------:R-:W-:Y:S11]  /*0e50*/  BRA `(.L_x_964) ;  /* 0x00000000001c7947 */ /* 0x000ff60003800000 */
.L_x_963:
[----:B------:R-:W-:Y:S01]  /*0e60*/  ULDC UR7, c[0x0][0xc54] ;  /* 0x0003150000077ab9 */ /* 0x000fe20000000800 */
[----:B------:R-:W-:Y:S01]  /*0e70*/  UMOV UR6, UR9 ;  /* 0x0000000900067c82 */ /* 0x000fe20008000000 */
[----:B------:R-:W-:-:S11]  /*0e80*/  UISETP.NE.AND UP0, UPT, UR7, 0x1, UPT ;  /* 0x000000010700788c */ /* 0x000fd6000bf05270 */
[----:B------:R-:W-:Y:S02]  /*0e90*/  @UP0 ULDC.64 UR10, c[0x0][0xc58] ;  /* 0x00031600000a0ab9 */ /* 0x000fe40000000a00 */
[----:B------:R-:W-:-:S04]  /*0ea0*/  UIMAD.WIDE.U32 UR4, UR9, UR10, URZ ;  /* 0x0000000a090472a5 */ /* 0x000fc8000f8e003f */
[----:B------:R-:W-:-:S04]  /*0eb0*/  @UP0 USHF.R.U32.HI UR6, URZ, UR11, UR5 ;  /* 0x0000000b3f060299 */ /* 0x000fc80008011605 */
[----:B------:R-:W-:-:S12]  /*0ec0*/  UIMAD UR4, UR6, UR7, URZ ;  /* 0x00000007060472a4 */ /* 0x000fd8000f8e023f */
.L_x_964:
[----:B------:R-:W0:Y:S01]  /*0ed0*/  LDC R199, c[0x0][0x448] ;  /* 0x00011200ffc77b82 */ /* 0x000e220000000800 */
[----:B------:R-:W-:Y:S01]  /*0ee0*/  ULDC UR7, c[0x0][0xc48] ;  /* 0x0003120000077ab9 */ /* 0x000fe20000000800 */
[----:B------:R-:W-:Y:S01]  /*0ef0*/  ULOP3.LUT UR6, URZ, UR6, URZ, 0x33, !UPT ;  /* 0x000000063f067292 */ /* 0x000fe2000f8e333f */
[----:B------:R-:W-:Y:S01]  /*0f00*/  LOP3.LUT R16, R16, 0xffefffff, RZ, 0xc0, !PT ;  /* 0xffefffff10107812 */ /* 0x000fe200078ec0ff */
[----:B------:R-:W-:Y:S02]  /*0f10*/  UISETP.NE.AND UP0, UPT, UR7, 0x1, UPT ;  /* 0x000000010700788c */ /* 0x000fe4000bf05270 */
[----:B------:R-:W-:Y:S02]  /*0f20*/  UIADD3 UR4, UR9, -UR4, URZ ;  /* 0x8000000409047290 */ /* 0x000fe4000fffe03f */
[----:B------:R-:W1:Y:S01]  /*0f30*/  LDC.64 R8, c[0x0][0x9e0] ;  /* 0x00027800ff087b82 */ /* 0x000e620000000a00 */
[----:B------:R-:W-:Y:S01]  /*0f40*/  ULDC UR5, c[0x0][0xc3c] ;  /* 0x00030f0000057ab9 */ /* 0x000fe20000000800 */
[----:B------:R-:W-:Y:S01]  /*0f50*/  ULDC UR9, c[0x0][0xc54] ;  /* 0x0003150000097ab9 */ /* 0x000fe20000000800 */
[----:B------:R-:W-:-:S02]  /*0f60*/  UIADD3 UR6, UR6, UR5, URZ ;  /* 0x0000000506067290 */ /* 0x000fc4000fffe03f */
[----:B------:R-:W-:Y:S02]  /*0f70*/  UIMAD UR8, UR8, UR9, UR4 ;  /* 0x00000009080872a4 */ /* 0x000fe4000f8e0204 */
[----:B------:R-:W-:Y:S01]  /*0f80*/  USHF.L.U32 UR41, UR6, 0x7, URZ ;  /* 0x0000000706297899 */ /* 0x000fe2000800063f */
[----:B------:R-:W2:Y:S01]  /*0f90*/  LDC R75, c[0x0][0x288] ;  /* 0x0000a200ff4b7b82 */ /* 0x000ea20000000800 */
[----:B------:R-:W-:Y:S01]  /*0fa0*/  ULDC.64 UR10, c[0x0][0x418] ;  /* 0x00010600000a7ab9 */ /* 0x000fe20000000a00 */
[----:B------:R-:W-:Y:S01]  /*0fb0*/  @UP0 ULDC UR4, c[0x0][0xc4c] ;  /* 0x0003130000040ab9 */ /* 0x000fe20000000800 */
[----:B------:R-:W-:Y:S01]  /*0fc0*/  ISETP.NE.U32.AND P0, PT, RZ, UR10, PT ;  /* 0x0000000aff007c0c */ /* 0x000fe2000bf05070 */
[----:B------:R-:W-:Y:S02]  /*0fd0*/  UIMAD.WIDE.U32 UR4, UR8, UR4, URZ ;  /* 0x00000004080472a5 */ /* 0x000fe4000f8e003f */
[----:B------:R-:W-:Y:S01]  /*0fe0*/  UIADD3 UR6, UR41, 0x7f, URZ ;  /* 0x0000007f29067890 */ /* 0x000fe2000fffe03f */
[----:B------:R-:W-:Y:S01]  /*0ff0*/  ISETP.NE.AND.EX P0, PT, RZ, UR11, PT, P0 ;  /* 0x0000000bff007c0c */ /* 0x000fe2000bf05300 */
[----:B------:R-:W3:Y:S01]  /*1000*/  LDC R0, c[0x0][0x424] ;  /* 0x00010900ff007b82 */ /* 0x000ee20000000800 */
[----:B0-----:R-:W-:Y:S01]  /*1010*/  ISETP.NE.AND P2, PT, R199, 0x1, PT ;  /* 0x00000001c700780c */ /* 0x001fe20003f45270 */
[----:B------:R-:W-:Y:S01]  /*1020*/  @UP0 ULDC UR9, c[0x0][0xc50] ;  /* 0x0003140000090ab9 */ /* 0x000fe20000000800 */
[----:B------:R-:W-:Y:S01]  /*1030*/  UMOV UR12, UR8 ;  /* 0x00000008000c7c82 */ /* 0x000fe20008000000 */
[----:B------:R-:W-:Y:S01]  /*1040*/  @UP0 USHF.R.U32.HI UR12, URZ, UR9, UR5 ;  /* 0x000000093f0c0299 */ /* 0x000fe20008011605 */
[----:B------:R-:W-:-:S03]  /*1050*/  IMAD.U32 R2, RZ, RZ, UR6 ;  /* 0x00000006ff027e24 */ /* 0x000fc6000f8e00ff */
[----:B------:R-:W0:Y:S01]  /*1060*/  LDC R7, c[0x0][0x2f0] ;  /* 0x0000bc00ff077b82 */ /* 0x000e220000000800 */
[----:B-1----:R-:W-:Y:S01]  /*1070*/  ISETP.GE.AND P1, PT, R9, 0x1, PT ;  /* 0x000000010900780c */ /* 0x002fe20003f26270 */
[----:B------:R-:W-:Y:S02]  /*1080*/  UIADD3 UR4, -UR12, URZ, URZ ;  /* 0x0000003f0c047290 */ /* 0x000fe4000fffe13f */
[----:B------:R-:W-:Y:S02]  /*1090*/  IMAD.U32 R195, RZ, RZ, UR12 ;  /* 0x0000000cffc37e24 */ /* 0x000fe4000f8e00ff */
[----:B------:R-:W-:Y:S01]  /*10a0*/  UIMAD UR4, UR7, UR4, UR8 ;  /* 0x00000004070472a4 */ /* 0x000fe2000f8e0208 */
[----:B------:R-:W-:Y:S01]  /*10b0*/  @P2 LOP3.LUT R16, R16, 0x100000, RZ, 0xfc, !PT ;  /* 0x0010000010102812 */ /* 0x000fe200078efcff */
[----:B------:R-:W1:Y:S01]  /*10c0*/  @P2 LDC R3, c[0x0][0x44c] ;  /* 0x00011300ff032b82 */ /* 0x000e620000000800 */
[----:B--2---:R-:W-:Y:S02]  /*10d0*/  IADD3 R5, -R75, 0x1, RZ ;  /* 0x000000014b057810 */ /* 0x004fe40007ffe1ff */
[----:B------:R-:W-:Y:S01]  /*10e0*/  LOP3.LUT R16, R16, 0xfff7ffff, RZ, 0xc0, !PT ;  /* 0xfff7ffff10107812 */ /* 0x000fe200078ec0ff */
[----:B------:R-:W-:-:S03]  /*10f0*/  IMAD.U32 R194, RZ, RZ, UR4 ;  /* 0x00000004ffc27e24 */ /* 0x000fc6000f8e00ff */
[----:B------:R-:W-:Y:S01]  /*1100*/  @P1 LOP3.LUT R16, R16, 0x80000, RZ, 0xfc, !PT ;  /* 0x0008000010101812 */ /* 0x000fe200078efcff */
[----:B------:R-:W2:Y:S01]  /*1110*/  @P2 LDC R4, c[0x0][0x450] ;  /* 0x00011400ff042b82 */ /* 0x000ea20000000800 */
[----:B---3--:R-:W-:-:S05]  /*1120*/  SEL R0, R0, 0x1, P0 ;  /* 0x0000000100007807 */ /* 0x008fca0000000000 */
[CC--:B0-----:R-:W-:Y:S02]  /*1130*/  IMAD R5, R0.reuse, R7.reuse, R5 ;  /* 0x0000000700057224 */ /* 0x0c1fe400078e0205 */
[----:B------:R-:W-:Y:S02]  /*1140*/  IMAD R17, R0, R7, RZ ;  /* 0x0000000700117224 */ /* 0x000fe400078e02ff */
[----:B-1----:R-:W-:-:S05]  /*1150*/  @P2 IMAD.HI.U32 R3, R3, UR6, RZ ;  /* 0x0000000603032c27 */ /* 0x002fca000f8e00ff */
[----:B--2---:R-:W-:-:S05]  /*1160*/  @P2 SHF.R.U32.HI R2, RZ, R4, R3 ;  /* 0x00000004ff022219 */ /* 0x004fca0000011603 */
[----:B------:R-:W-:-:S04]  /*1170*/  IMAD.IADD R11, R5, 0x1, R2 ;  /* 0x00000001050b7824 */ /* 0x000fc800078e0202 */
[----:B------:R-:W-:Y:S01]  /*1180*/  IMAD.IADD R2, R11, 0x1, R8 ;  /* 0x000000010b027824 */ /* 0x000fe200078e0208 */
[----:B------:R-:W-:Y:S06]  /*1190*/  @!P1 BRA `(.L_x_965) ;  /* 0x0000000000409947 */ /* 0x000fec0003800000 */
[C---:B------:R-:W-:Y:S01]  /*11a0*/  ISETP.GT.AND P0, PT, R11.reuse, RZ, PT ;  /* 0x000000ff0b00720c */ /* 0x040fe20003f04270 */
[----:B------:R-:W-:-:S12]  /*11b0*/  VIADD R3, R11, 0xffffffff ;  /* 0xffffffff0b037836 */ /* 0x000fd80000000000 */
[----:B------:R-:W-:Y:S05]  /*11c0*/  @P0 BRA `(.L_x_966) ;  /* 0x00000000001c0947 */ /* 0x000fea0003800000 */
[----:B------:R-:W-:Y:S01]  /*11d0*/  ISETP.NE.AND P0, PT, R9, 0x1, PT ;  /* 0x000000010900780c */ /* 0x000fe20003f05270 */
[----:B------:R-:W-:-:S12]  /*11e0*/  IMAD.MOV R3, RZ, RZ, -R11 ;  /* 0x000000ffff037224 */ /* 0x000fd800078e0a0b */
[----:B------:R-:W0:Y:S02]  /*11f0*/  @P0 LDC.64 R4, c[0x0][0x9e8] ;  /* 0x00027a00ff040b82 */ /* 0x000e240000000a00 */
[----:B0-----:R-:W-:-:S05]  /*1200*/  @P0 IMAD.HI.U32 R4, R3, R4, RZ ;  /* 0x0000000403040227 */ /* 0x001fca00078e00ff */
[----:B------:R-:W-:-:S04]  /*1210*/  @P0 SHF.R.U32.HI R3, RZ, R5, R4 ;  /* 0x00000005ff030219 */ /* 0x000fc80000011604 */
[----:B------:R-:W-:Y:S01]  /*1220*/  LOP3.LUT R3, RZ, R3, RZ, 0x33, !PT ;  /* 0x00000003ff037212 */ /* 0x000fe200078e33ff */
[----:B------:R-:W-:Y:S06]  /*1230*/  BRA `(.L_x_967) ;  /* 0x0000000000107947 */ /* 0x000fec0003800000 */
.L_x_966:
[----:B------:R-:W-:-:S13]  /*1240*/  ISETP.NE.AND P0, PT, R9, 0x1, PT ;  /* 0x000000010900780c */ /* 0x000fda0003f05270 */
[----:B------:R-:W0:Y:S02]  /*1250*/  @P0 LDC.64 R4, c[0x0][0x9e8] ;  /* 0x00027a00ff040b82 */ /* 0x000e240000000a00 */
[----:B0-----:R-:W-:-:S05]  /*1260*/  @P0 IMAD.HI.U32 R4, R3, R4, RZ ;  /* 0x0000000403040227 */ /* 0x001fca00078e00ff */
[----:B------:R-:W-:-:S07]  /*1270*/  @P0 SHF.R.U32.HI R3, RZ, R5, R4 ;  /* 0x00000005ff030219 */ /* 0x000fce0000011604 */
.L_x_967:
[----:B------:R-:W-:-:S05]  /*1280*/  IMAD R3, R3, R9, R9 ;  /* 0x0000000903037224 */ /* 0x000fca00078e0209 */
[----:B------:R-:W-:-:S07]  /*1290*/  VIMNMX R2, R2, R3, PT ;  /* 0x0000000302027248 */ /* 0x000fce0003fe0100 */
.L_x_965:
[----:B------:R-:W0:Y:S01]  /*12a0*/  @P2 LDC R3, c[0x0][0x44c] ;  /* 0x00011300ff032b82 */ /* 0x000e220000000800 */
[----:B------:R-:W-:Y:S01]  /*12b0*/  IMAD.U32 R4, RZ, RZ, UR41 ;  /* 0x00000029ff047e24 */ /* 0x000fe2000f8e00ff */
[----:B------:R-:W-:Y:S01]  /*12c0*/  ULDC UR4, c[0x0][0x9dc] ;  /* 0x0002770000047ab9 */ /* 0x000fe20000000800 */
[-C--:B------:R-:W-:Y:S02]  /*12d0*/  IMAD R75, R0, R7.reuse, -R75 ;  /* 0x00000007004b7224 */ /* 0x080fe400078e0a4b */
[----:B------:R-:W-:Y:S02]  /*12e0*/  VIADD R2, R2, 0x5f ;  /* 0x0000005f02027836 */ /* 0x000fe40000000000 */
[----:B------:R-:W-:Y:S01]  /*12f0*/  IMAD R0, R0, R7, 0x5f ;  /* 0x0000005f00007424 */ /* 0x000fe200078e0207 */
[----:B------:R-:W1:Y:S01]  /*1300*/  @P2 LDC R6, c[0x0][0x450] ;  /* 0x00011400ff062b82 */ /* 0x000e620000000800 */
[----:B------:R-:W-:-:S04]  /*1310*/  IMAD.HI R2, R2, 0x2aaaaaab, RZ ;  /* 0x2aaaaaab02027827 */ /* 0x000fc800078e02ff */
[----:B------:R-:W-:Y:S01]  /*1320*/  IMAD.HI R0, R0, 0x2aaaaaab, RZ ;  /* 0x2aaaaaab00007827 */ /* 0x000fe200078e02ff */
[----:B------:R-:W-:-:S04]  /*1330*/  SHF.R.U32.HI R5, RZ, 0x1f, R2 ;  /* 0x0000001fff057819 */ /* 0x000fc80000011602 */
[----:B------:R-:W-:Y:S01]  /*1340*/  LEA.HI.SX32 R74, R2, R5, 0x1c ;  /* 0x00000005024a7211 */ /* 0x000fe200078fe2ff */
[----:B0-----:R-:W-:-:S05]  /*1350*/  @P2 IMAD.HI.U32 R3, R3, UR41, RZ ;  /* 0x0000002903032c27 */ /* 0x001fca000f8e00ff */
[----:B-1----:R-:W-:Y:S02]  /*1360*/  @P2 SHF.R.U32.HI R4, RZ, R6, R3 ;  /* 0x00000006ff042219 */ /* 0x002fe40000011603 */
[----:B------:R-:W-:-:S03]  /*1370*/  SHF.R.U32.HI R3, RZ, 0x1f, R0 ;  /* 0x0000001fff037819 */ /* 0x000fc60000011600 */
[----:B------:R-:W-:Y:S01]  /*1380*/  IMAD.IADD R4, R75, 0x1, R4 ;  /* 0x000000014b047824 */ /* 0x000fe200078e0204 */
[----:B------:R-:W-:-:S03]  /*1390*/  LEA.HI.SX32 R3, R0, R3, 0x1c ;  /* 0x0000000300037211 */ /* 0x000fc600078fe2ff */
[----:B------:R-:W-:Y:S01]  /*13a0*/  VIADD R6, R4, -UR4 ;  /* 0x8000000404067c36 */ /* 0x000fe20008000000 */
[----:B------:R-:W-:-:S04]  /*13b0*/  VIMNMX R74, R3, R74, PT ;  /* 0x0000004a034a7248 */ /* 0x000fc80003fe0100 */
[----:B------:R-:W-:Y:S01]  /*13c0*/  R2UR UR4, R6 ;  /* 0x00000000060472ca */ /* 0x000fe200000e0000 */
[----:B------:R-:W-:-:S14]  /*13d0*/  @!P1 BRA `(.L_x_968) ;  /* 0x0000000000449947 */ /* 0x000fdc0003800000 */
[----:B------:R-:W-:-:S13]  /*13e0*/  ISETP.GT.AND P0, PT, R4, -0x1, PT ;  /* 0xffffffff0400780c */ /* 0x000fda0003f04270 */
[----:B------:R-:W-:Y:S05]  /*13f0*/  @P0 BRA `(.L_x_969) ;  /* 0x00000000001c0947 */ /* 0x000fea0003800000 */
[----:B------:R-:W-:Y:S02]  /*1400*/  ISETP.NE.AND P0, PT, R9, 0x1, PT ;  /* 0x000000010900780c */ /* 0x000fe40003f05270 */
[----:B------:R-:W-:-:S11]  /*1410*/  LOP3.LUT R3, RZ, R4, RZ, 0x33, !PT ;  /* 0x00000004ff037212 */ /* 0x000fd600078e33ff */
[----:B------:R-:W0:Y:S02]  /*1420*/  @P0 LDC.64 R6, c[0x0][0x9e8] ;  /* 0x00027a00ff060b82 */ /* 0x000e240000000a00 */
[----:B0-----:R-:W-:-:S05]  /*1430*/  @P0 IMAD.HI.U32 R0, R3, R6, RZ ;  /* 0x0000000603000227 */ /* 0x001fca00078e00ff */
[----:B------:R-:W-:-:S04]  /*1440*/  @P0 SHF.R.U32.HI R3, RZ, R7, R0 ;  /* 0x00000007ff030219 */ /* 0x000fc80000011600 */
[----:B------:R-:W-:Y:S01]  /*1450*/  LOP3.LUT R4, RZ, R3, RZ, 0x33, !PT ;  /* 0x00000003ff047212 */ /* 0x000fe200078e33ff */
[----:B------:R-:W-:Y:S06]  /*1460*/  BRA `(.L_x_970) ;  /* 0x0000000000107947 */ /* 0x000fec0003800000 */
.L_x_969:
[----:B------:R-:W-:-:S13]  /*1470*/  ISETP.NE.AND P0, PT, R9, 0x1, PT ;  /* 0x000000010900780c */ /* 0x000fda0003f05270 */
[----:B------:R-:W0:Y:S02]  /*1480*/  @P0 LDC.64 R2, c[0x0][0x9e8] ;  /* 0x00027a00ff020b82 */ /* 0x000e240000000a00 */
[----:B0-----:R-:W-:-:S05]  /*1490*/  @P0 IMAD.HI.U32 R0, R4, R2, RZ ;  /* 0x0000000204000227 */ /* 0x001fca00078e00ff */
[----:B------:R-:W-:-:S07]  /*14a0*/  @P0 SHF.R.U32.HI R4, RZ, R3, R0 ;  /* 0x00000003ff040219 */ /* 0x000fce0000011600 */
.L_x_970:
[----:B------:R-:W-:-:S05]  /*14b0*/  IMAD R4, R4, R9, RZ ;  /* 0x0000000904047224 */ /* 0x000fca00078e02ff */
[----:B------:R-:W-:-:S13]  /*14c0*/  R2UR UR5, R4 ;  /* 0x00000000040572ca */ /* 0x000fda00000e0000 */
[----:B------:R-:W-:-:S04]  /*14d0*/  UISETP.LT.AND UP0, UPT, UR4, UR5, UPT ;  /* 0x000000050400728c */ /* 0x000fc8000bf01270 */
[----:B------:R-:W-:-:S12]  /*14e0*/  USEL UR4, UR4, UR5, !UP0 ;  /* 0x0000000504047287 */ /* 0x000fd8000c000000 */
.L_x_968:
[----:B------:R-:W-:Y:S01]  /*14f0*/  UIMAD.WIDE UR4, UR4, 0x2aaaaaab, URZ ;  /* 0x2aaaaaab040478a5 */ /* 0x000fe2000f8e023f */
[----:B------:R-:W-:Y:S02]  /*1500*/  PLOP3.LUT P0, PT, PT, PT, PT, 0x80, 0x0 ;  /* 0x000000000000781c */ /* 0x000fe40003f0f070 */
[----:B------:R-:W-:Y:S01]  /*1510*/  CS2R R2, SRZ ;  /* 0x0000000000027805 */ /* 0x000fe2000001ff00 */
[----:B------:R-:W-:Y:S01]  /*1520*/  IMAD.MOV.U32 R0, RZ, RZ, RZ ;  /* 0x000000ffff007224 */ /* 0x000fe200078e00ff */
[----:B------:R-:W-:Y:S01]  /*1530*/  USHF.R.U32.HI UR4, URZ, 0x1f, UR5 ;  /* 0x0000001f3f047899 */ /* 0x000fe20008011605 */
[----:B------:R-:W-:Y:S02]  /*1540*/  CS2R R118, SRZ ;  /* 0x0000000000767805 */ /* 0x000fe4000001ff00 */
[----:B------:R-:W-:Y:S02]  /*1550*/  CS2R R116, SRZ ;  /* 0x0000000000747805 */ /* 0x000fe4000001ff00 */
[----:B------:R-:W-:Y:S01]  /*1560*/  CS2R R114, SRZ ;  /* 0x0000000000727805 */ /* 0x000fe2000001ff00 */
[----:B------:R-:W-:Y:S01]  /*1570*/  ULEA.HI.SX32 UR4, UR5, UR4, 0x1c ;  /* 0x0000000405047291 */ /* 0x000fe2000f8fe23f */
[----:B------:R-:W-:-:S02]  /*1580*/  CS2R R112, SRZ ;  /* 0x0000000000707805 */ /* 0x000fc4000001ff00 */
[----:B------:R-:W-:Y:S02]  /*1590*/  CS2R R110, SRZ ;  /* 0x00000000006e7805 */ /* 0x000fe4000001ff00 */
[----:B------:R-:W-:Y:S01]  /*15a0*/  CS2R R108, SRZ ;  /* 0x00000000006c7805 */ /* 0x000fe2000001ff00 */
[----:B------:R-:W-:Y:S01]  /*15b0*/  UISETP.LT.AND UP0, UPT, URZ, UR4, UPT ;  /* 0x000000043f00728c */ /* 0x000fe2000bf01270 */
[----:B------:R-:W-:Y:S02]  /*15c0*/  CS2R R106, SRZ ;  /* 0x00000000006a7805 */ /* 0x000fe4000001ff00 */
[----:B------:R-:W-:Y:S01]  /*15d0*/  CS2R R104, SRZ ;  /* 0x0000000000687805 */ /* 0x000fe2000001ff00 */
[----:B------:R-:W-:Y:S01]  /*15e0*/  IMAD.MOV.U32 R102, RZ, RZ, RZ ;  /* 0x000000ffff667224 */ /* 0x000fe200078e00ff */
[----:B------:R-:W-:Y:S01]  /*15f0*/  USEL UR60, URZ, UR4, !UP0 ;  /* 0x000000043f3c7287 */ /* 0x000fe2000c000000 */
[----:B------:R-:W-:Y:S02]  /*1600*/  CS2R R98, SRZ ;  /* 0x0000000000627805 */ /* 0x000fe4000001ff00 */
[----:B------:R-:W-:-:S02]  /*1610*/  CS2R R100, SRZ ;  /* 0x0000000000647805 */ /* 0x000fc4000001ff00 */
[----:B------:R-:W-:Y:S02]  /*1620*/  CS2R R94, SRZ ;  /* 0x00000000005e7805 */ /* 0x000fe4000001ff00 */
[----:B------:R-:W-:Y:S02]  /*1630*/  CS2R R96, SRZ ;  /* 0x0000000000607805 */ /* 0x000fe4000001ff00 */
[----:B------:R-:W-:Y:S02]  /*1640*/  CS2R R90, SRZ ;  /* 0x00000000005a7805 */ /* 0x000fe4000001ff00 */
[----:B------:R-:W-:Y:S02]  /*1650*/  ISETP.GT.AND P1, PT, R74, UR60, PT ;  /* 0x0000003c4a007c0c */ /* 0x000fe4000bf24270 */
        /* <DEDUP_REMOVED lines=22> */
[----:B------:R-:W-:Y:S01]  /*17c0*/  IMAD.MOV.U32 R53, RZ, RZ, RZ ;  /* 0x000000ffff357224 */ /* 0x000fe200078e00ff */
[----:B------:R-:W-:Y:S02]  /*17d0*/  CS2R R14, SRZ ;  /* 0x00000000000e7805 */ /* 0x000fe4000001ff00 */
[----:B------:R-:W-:Y:S02]  /*17e0*/  CS2R R130, SRZ ;  /* 0x0000000000827805 */ /* 0x000fe4000001ff00 */
[----:B------:R-:W-:Y:S02]  /*17f0*/  CS2R R12, SRZ ;  /* 0x00000000000c7805 */ /* 0x000fe4000001ff00 */
[----:B------:R-:W-:-:S02]  /*1800*/  CS2R R146, SRZ ;  /* 0x0000000000927805 */ /* 0x000fc4000001ff00 */
[----:B------:R-:W-:Y:S02]  /*1810*/  CS2R R10, SRZ ;  /* 0x00000000000a7805 */ /* 0x000fe4000001ff00 */
[----:B------:R-:W-:Y:S02]  /*1820*/  CS2R R132, SRZ ;  /* 0x0000000000847805 */ /* 0x000fe4000001ff00 */
[----:B------:R-:W-:Y:S02]  /*1830*/  CS2R R8, SRZ ;  /* 0x0000000000087805 */ /* 0x000fe4000001ff00 */
[----:B------:R-:W-:Y:S01]  /*1840*/  CS2R R148, SRZ ;  /* 0x0000000000947805 */ /* 0x000fe2000001ff00 */
[----:B------:R-:W-:Y:S01]  /*1850*/  IMAD.MOV.U32 R152, RZ, RZ, RZ ;  /* 0x000000ffff987224 */ /* 0x000fe200078e00ff */
[----:B------:R-:W-:Y:S01]  /*1860*/  CS2R R6, SRZ ;  /* 0x0000000000067805 */ /* 0x000fe2000001ff00 */
[----:B------:R-:W-:Y:S01]  /*1870*/  IMAD.MOV.U32 R33, RZ, RZ, RZ ;  /* 0x000000ffff217224 */ /* 0x000fe200078e00ff */
[----:B------:R-:W-:Y:S01]  /*1880*/  CS2R R4, SRZ ;  /* 0x0000000000047805 */ /* 0x000fe2000001ff00 */
[----:B------:R-:W-:Y:S01]  /*1890*/  IMAD.MOV.U32 R150, RZ, RZ, RZ ;  /* 0x000000ffff967224 */ /* 0x000fe200078e00ff */
[----:B------:R-:W-:Y:S06]  /*18a0*/  @!P1 BRA `(.L_x_971) ;  /* 0x000000c000fc9947 */ /* 0x000fec0003800000 */
        /* <DEDUP_REMOVED lines=31> */
.L_x_972:
[----:B------:R-:W-:Y:S02]  /*1aa0*/  R2UR UR6, R197 ;  /* 0x00000000c50672ca */ /* 0x000fe400000e0000 */
[----:B------:R-:W-:-:S11]  /*1ab0*/  R2UR UR5, R203 ;  /* 0x00000000cb0572ca */ /* 0x000fd600000e0000 */
[----:B------:R-:W-:Y:S02]  /*1ac0*/  ULEA.HI UR4, UR6, UR6, URZ, 0x1 ;  /* 0x0000000606047291 */ /* 0x000fe4000f8f083f */
[----:B------:R-:W-:Y:S02]  /*1ad0*/  IMAD.U32 R2, RZ, RZ, UR5 ;  /* 0x00000005ff027e24 */ /* 0x000fe4000f8e00ff */
[----:B------:R-:W-:-:S03]  /*1ae0*/  ULOP3.LUT UR4, UR4, 0xfffffffe, URZ, 0xc0, !UPT ;  /* 0xfffffffe04047892 */ /* 0x000fc6000f8ec03f */
[----:B------:R-:W-:Y:S01]  /*1af0*/  ISETP.NE.AND P0, PT, R2, 0x3, PT ;  /* 0x000000030200780c */ /* 0x000fe20003f05270 */
[----:B------:R-:W-:-:S06]  /*1b00*/  UIADD3 UR4, UR6, -UR4, URZ ;  /* 0x8000000406047290 */ /* 0x000fcc000fffe03f */
[----:B------:R-:W-:-:S05]  /*1b10*/  IMAD.U32 R0, RZ, RZ, UR4 ;  /* 0x00000004ff007e24 */ /* 0x000fca000f8e00ff */
[----:B------:R-:W-:-:S04]  /*1b20*/  SHF.L.U32 R0, R0, 0x1f, RZ ;  /* 0x0000001f00007819 */ /* 0x000fc800000006ff */
[----:B------:R-:W0:Y:S02]  /*1b30*/  SYNCS.PHASECHK.TRANS64.TRYWAIT P1, [UR40+0x30800], R0 ;  /* 0x03080000ff0075a7 */ /* 0x000e240008020168 */
[----:B0-----:R-:W-:Y:S05]  /*1b40*/  @!P1 BRA `(.L_x_973) ;  /* 0x0000012800c09947 */ /* 0x001fea0003800000 */
.L_x_1137:
[----:B------:R-:W-:Y:S05]  /*1b50*/  @!P0 BRA `(.L_x_974) ;  /* 0x0000000000048947 */ /* 0x000fea0003800000 */
[----:B------:R-:W-:Y:S01]  /*1b60*/  BPT.TRAP 0x1 ;  /* 0x000000040000795c */ /* 0x000fe20000300000 */
.L_x_974:
[----:B0-----:R-:W-:Y:S02]  /*1b70*/  IMAD.U32 R3, RZ, RZ, UR39 ;  /* 0x00000027ff037e24 */ /* 0x001fe4000f8e00ff */
[----:B------:R-:W-:-:S03]  /*1b80*/  IMAD.U32 R0, RZ, RZ, UR38 ;  /* 0x00000026ff007e24 */ /* 0x000fc6000f8e00ff */
[----:B------:R-:W-:Y:S02]  /*1b90*/  LEA R3, R3, UR40, 0x3 ;  /* 0x0000002803037c11 */ /* 0x000fe4000f8e18ff */
[----:B------:R-:W-:-:S04]  /*1ba0*/  SHF.L.U32 R0, R0, 0x1f, RZ ;  /* 0x0000001f00007819 */ /* 0x000fc800000006ff */
[----:B------:R0:W1:Y:S01]  /*1bb0*/  SYNCS.PHASECHK.TRANS64.TRYWAIT P1, [R3+URZ+0x30830], R0 ;  /* 0x03083000030075a7 */ /* 0x000062000802017f */
[----:B------:R-:W-:Y:S05]  /*1bc0*/  @!P0 BRA `(.L_x_975) ;  /* 0x0000000000048947 */ /* 0x000fea0003800000 */
[----:B------:R-:W-:Y:S01]  /*1bd0*/  BPT.TRAP 0x1 ;  /* 0x000000040000795c */ /* 0x000fe20000300000 */
.L_x_975:
[----:B-1----:R-:W-:Y:S05]  /*1be0*/  @P1 BRA `(.L_x_976) ;  /* 0x0000000000081947 */ /* 0x002fea0003800000 */
[----:B------:R-:W1:Y:S02]  /*1bf0*/  SYNCS.PHASECHK.TRANS64.TRYWAIT P1, [R3+URZ+0x30830], R0 ;  /* 0x03083000030075a7 */ /* 0x000e64000802017f */
[----:B-1----:R-:W-:Y:S05]  /*1c00*/  @!P1 BRA `(.L_x_977) ;  /* 0x0000012800a89947 */ /* 0x002fea0003800000 */
.L_x_976:
[----:B------:R-:W-:Y:S05]  /*1c10*/  WARPSYNC.ALL ;  /* 0x0000000000007948 */ /* 0x000fea0003800000 */
[----:B------:R-:W-:Y:S01]  /*1c20*/  UIADD3 UR4, UR40, 0x1e400, URZ ;  /* 0x0001e40028047890 */ /* 0x000fe2000fffe03f */
[----:B------:R-:W-:Y:S01]  /*1c30*/  WARPGROUP.ARRIVE ;  /* 0x00000000000079c5 */ /* 0x000fe20000000000 */
[----:B------:R-:W-:Y:S01]  /*1c40*/  UMOV UR9, 0x40000040 ;  /* 0x4000004000097882 */ /* 0x000fe20000000000 */
[----:B------:R-:W-:Y:S01]  /*1c50*/  UMOV UR11, 0x40000040 ;  /* 0x40000040000b7882 */ /* 0x000fe20000000000 */
[----:B------:R-:W-:Y:S01]  /*1c60*/  USHF.R.U32.HI UR4, URZ, 0x4, UR4 ;  /* 0x000000043f047899 */ /* 0x000fe20008011604 */
[----:B------:R-:W-:Y:S01]  /*1c70*/  IMAD.U32 R9, RZ, RZ, UR9 ;  /* 0x00000009ff097e24 */ /* 0x000fe2000f8e00ff */
[----:B------:R-:W-:Y:S01]  /*1c80*/  UMOV UR57, 0x40000040 ;  /* 0x4000004000397882 */ /* 0x000fe20000000000 */
[----:B------:R-:W-:Y:S01]  /*1c90*/  UMOV UR59, 0x40000040 ;  /* 0x40000040003b7882 */ /* 0x000fe20000000000 */
[----:B------:R-:W-:Y:S01]  /*1ca0*/  ULOP3.LUT UR4, UR4, 0x3fff, URZ, 0xc0, !UPT ;  /* 0x00003fff04047892 */ /* 0x000fe2000f8ec03f */
[----:B------:R-:W-:Y:S01]  /*1cb0*/  UMOV UR13, 0x40000040 ;  /* 0x40000040000d7882 */ /* 0x000fe20000000000 */
[----:B------:R-:W-:-:S02]  /*1cc0*/  UMOV UR15, 0x40000040 ;  /* 0x40000040000f7882 */ /* 0x000fc40000000000 */
[----:B------:R-:W-:Y:S02]  /*1cd0*/  ULOP3.LUT UR42, UR4, 0x10000, URZ, 0xfc, !UPT ;  /* 0x00010000042a7892 */ /* 0x000fe4000f8efc3f */
[----:B------:R-:W-:Y:S02]  /*1ce0*/  ULOP3.LUT UR4, UR43, 0x10000, URZ, 0xfc, !UPT ;  /* 0x000100002b047892 */ /* 0x000fe4000f8efc3f */
[----:B------:R-:W-:Y:S02]  /*1cf0*/  UIMAD UR5, UR39, 0x900, UR42 ;  /* 0x00000900270578a4 */ /* 0x000fe4000f8e022a */
[----:B------:R-:W-:Y:S02]  /*1d00*/  UIADD3 UR6, UR4, 0x2, URZ ;  /* 0x0000000204067890 */ /* 0x000fe4000fffe03f */
[----:B------:R-:W-:Y:S01]  /*1d10*/  UIADD3 UR7, UR5, 0x2, URZ ;  /* 0x0000000205077890 */ /* 0x000fe2000fffe03f */
[----:B------:R-:W-:Y:S02]  /*1d20*/  UMOV UR8, UR4 ;  /* 0x0000000400087c82 */ /* 0x000fe40008000000 */
[----:B------:R-:W-:Y:S01]  /*1d30*/  UMOV UR10, UR5 ;  /* 0x00000005000a7c82 */ /* 0x000fe20008000000 */
[----:B------:R-:W-:Y:S01]  /*1d40*/  IMAD.U32 R8, RZ, RZ, UR8 ;  /* 0x00000008ff087e24 */ /* 0x000fe2000f8e00ff */
[----:B------:R-:W-:Y:S01]  /*1d50*/  HGMMA.64x96x16.F32.BF16 R24, gdesc[UR8], RZ, !UPT, gsb0 ;  /* 0x01600000081879f0 */ /* 0x000fe2000c0018ff */
[----:B------:R-:W-:Y:S01]  /*1d60*/  UMOV UR8, UR6 ;  /* 0x0000000600087c82 */ /* 0x000fe20008000000 */
[----:B------:R-:W-:Y:S01]  /*1d70*/  UMOV UR9, 0x40000040 ;  /* 0x4000004000097882 */ /* 0x000fe20000000000 */
[----:B------:R-:W-:Y:S01]  /*1d80*/  UMOV UR10, UR7 ;  /* 0x00000007000a7c82 */ /* 0x000fe20008000000 */
[----:B------:R-:W-:Y:S01]  /*1d90*/  UMOV UR11, 0x40000040 ;  /* 0x40000040000b7882 */ /* 0x000fe20000000000 */
[----:B------:R-:W-:Y:S01]  /*1da0*/  UIADD3 UR56, UR4, 0x4, URZ ;  /* 0x0000000404387890 */ /* 0x000fe2000fffe03f */
[----:B------:R-:W-:Y:S01]  /*1db0*/  IMAD.U32 R6, RZ, RZ, UR8 ;  /* 0x00000008ff067e24 */ /* 0x000fe2000f8e00ff */
[----:B------:R-:W-:Y:S01]  /*1dc0*/  UIADD3 UR58, UR5, 0x4, URZ ;  /* 0x00000004053a7890 */ /* 0x000fe2000fffe03f */
[----:B------:R-:W-:Y:S01]  /*1dd0*/  IMAD.U32 R7, RZ, RZ, UR9 ;  /* 0x00000009ff077e24 */ /* 0x000fe2000f8e00ff */
[----:B------:R-:W-:-:S02]  /*1de0*/  UIADD3 UR12, UR4, 0x400, URZ ;  /* 0x00000400040c7890 */ /* 0x000fc4000fffe03f */
[----:B------:R-:W-:Y:S02]  /*1df0*/  UIADD3 UR14, UR5, 0x300, URZ ;  /* 0x00000300050e7890 */ /* 0x000fe4000fffe03f */
        /* <DEDUP_REMOVED lines=28> */
[----:B------:R-:W-:Y:S02]  /*1fc0*/  WARPGROUP.DEPBAR.LE gsb0, 0x0 ;  /* 0x00008000000079c5 */ /* 0x000fe40000010000 */
        /* <DEDUP_REMOVED lines=39> */
.L_x_978:
[----:B------:R-:W-:Y:S01]  /*2240*/  ISETP.NE.AND P2, PT, R199, 0x1, PT ;  /* 0x00000001c700780c */ /* 0x000fe20003f45270 */
[----:B01----:R-:W-:Y:S01]  /*2250*/  VIADD R0, R19, UR41 ;  /* 0x0000002913007c36 */ /* 0x003fe20008000000 */
[----:B------:R-:W-:Y:S01]  /*2260*/  R2UR UR4, R3 ;  /* 0x00000000030472ca */ /* 0x000fe200000e0000 */
[----:B------:R-:W0:Y:S01]  /*2270*/  LDC R11, c[0x0][0x288] ;  /* 0x0000a200ff0b7b82 */ /* 0x000e220000000800 */
[----:B------:R-:W-:Y:S01]  /*2280*/  LOP3.LUT P1, RZ, R16, 0x80000, RZ, 0xc0, !PT ;  /* 0x0008000010ff7812 */ /* 0x000fe2000782c0ff */
[----:B------:R-:W-:Y:S01]  /*2290*/  IMAD.MOV.U32 R2, RZ, RZ, R0 ;  /* 0x000000ffff027224 */ /* 0x000fe200078e0000 */
[----:B------:R-:W-:Y:S01]  /*22a0*/  ULDC UR58, c[0x0][0x9dc] ;  /* 0x00027700003a7ab9 */ /* 0x000fe20000000800 */
[----:B------:R-:W-:-:S06]  /*22b0*/  ULDC UR5, c[0x0][0x9e0] ;  /* 0x0002780000057ab9 */ /* 0x000fcc0000000800 */
[----:B------:R-:W1:Y:S02]  /*22c0*/  @P2 LDC R5, c[0x0][0x44c] ;  /* 0x00011300ff052b82 */ /* 0x000e640000000800 */
[----:B------:R-:W-:-:S04]  /*22d0*/  UIADD3 UR4, UR4, 0x30840, URZ ;  /* 0x0003084004047890 */ /* 0x000fc8000fffe03f */
[----:B------:R-:W-:Y:S02]  /*22e0*/  UPRMT UR4, UR61, 0x654, UR4 ;  /* 0x000006543d047896 */ /* 0x000fe40008000004 */
[----:B------:R-:W2:Y:S07]  /*22f0*/  @P2 LDC R4, c[0x0][0x450] ;  /* 0x00011400ff042b82 */ /* 0x000eae0000000800 */
[----:B------:R-:W-:Y:S01]  /*2300*/  SYNCS.ARRIVE.TRANS64.RED.A1T0 RZ, [UR4], RZ ;  /* 0x000000ffffff79a7 */ /* 0x000fe20008100404 */
[----:B------:R-:W-:Y:S01]  /*2310*/  ULOP3.LUT UR4, URZ, UR58, URZ, 0x33, !UPT ;  /* 0x0000003a3f047292 */ /* 0x000fe2000f8e333f */
[----:B-1----:R-:W-:-:S04]  /*2320*/  @P2 IMAD.HI.U32 R3, R0, R5, RZ ;  /* 0x0000000500032227 */ /* 0x002fc800078e00ff */
[----:B------:R-:W-:Y:S02]  /*2330*/  IMAD.MOV.U32 R5, RZ, RZ, -0x60 ;  /* 0xffffffa0ff057424 */ /* 0x000fe400078e00ff */
[C---:B------:R-:W-:Y:S01]  /*2340*/  IMAD R0, R74.reuse, -0x60, R17 ;  /* 0xffffffa04a007824 */ /* 0x040fe200078e0211 */
[----:B--2---:R-:W-:Y:S01]  /*2350*/  @P2 SHF.R.U32.HI R2, RZ, R4, R3 ;  /* 0x00000004ff022219 */ /* 0x004fe20000011603 */
[----:B------:R-:W-:Y:S02]  /*2360*/  IMAD R5, R74, R5, 0x61 ;  /* 0x000000614a057424 */ /* 0x000fe400078e0205 */
[----:B------:R-:W-:Y:S02]  /*2370*/  VIADD R3, R0, 0x60 ;  /* 0x0000006000037836 */ /* 0x000fe40000000000 */
[----:B------:R-:W1:Y:S01]  /*2380*/  SHFL.IDX PT, R72, R2, RZ, 0x1c1f ;  /* 0x001c1fff02487589 */ /* 0x000e6200000e0000 */
[C---:B------:R-:W-:Y:S02]  /*2390*/  IMAD R4, R18.reuse, -0x2, R5 ;  /* 0xfffffffe12047824 */ /* 0x040fe400078e0205 */
[----:B------:R-:W-:-:S02]  /*23a0*/  IMAD R10, R18, -0x2, R3 ;  /* 0xfffffffe120a7824 */ /* 0x000fc400078e0203 */
[----:B------:R-:W-:Y:S01]  /*23b0*/  VIADD R14, R5, 0xffffffff ;  /* 0xffffffff050e7836 */ /* 0x000fe20000000000 */
[C---:B0-----:R-:W-:Y:S01]  /*23c0*/  IADD3 R0, R4.reuse, -R11, R17 ;  /* 0x8000000b04007210 */ /* 0x041fe20007ffe011 */
[----:B------:R-:W-:-:S04]  /*23d0*/  VIADD R20, R4, 0xffffffff ;  /* 0xffffffff04147836 */ /* 0x000fc80000000000 */
[C---:B------:R-:W-:Y:S02]  /*23e0*/  VIADD R13, R0.reuse, UR5 ;  /* 0x00000005000d7c36 */ /* 0x040fe40008000000 */
[----:B------:R-:W-:-:S03]  /*23f0*/  VIADD R12, R0, UR4 ;  /* 0x00000004000c7c36 */ /* 0x000fc60008000000 */
[----:B-1----:R-:W-:Y:S01]  /*2400*/  VIADDMNMX R0, R72, R13, R10, PT ;  /* 0x0000000d48007246 */ /* 0x002fe2000380010a */
[----:B------:R-:W-:Y:S01]  /*2410*/  IMAD.IADD R3, R12, 0x1, R72 ;  /* 0x000000010c037824 */ /* 0x000fe200078e0248 */
[----:B------:R-:W-:Y:S06]  /*2420*/  @!P1 BRA `(.L_x_979) ;  /* 0x00000000005c9947 */ /* 0x000fec0003800000 */
[----:B------:R-:W-:Y:S01]  /*2430*/  IADD3 R5, R17, -R11, R72 ;  /* 0x8000000b11057210 */ /* 0x000fe20007ffe048 */
[----:B------:R-:W-:Y:S03]  /*2440*/  BSSY B0, `(.L_x_980) ;  /* 0x0000012000007945 */ /* 0x000fe60003800000 */
[----:B------:R-:W-:-:S13]  /*2450*/  ISETP.GT.AND P1, PT, R5, -0x1, PT ;  /* 0xffffffff0500780c */ /* 0x000fda0003f24270 */
[----:B------:R-:W-:Y:S05]  /*2460*/  @P1 BRA `(.L_x_981) ;  /* 0x0000000000241947 */ /* 0x000fea0003800000 */
[----:B------:R-:W-:Y:S01]  /*2470*/  ULDC UR4, c[0x0][0x9e4] ;  /* 0x0002790000047ab9 */ /* 0x000fe20000000800 */
[----:B------:R-:W-:Y:S01]  /*2480*/  LOP3.LUT R5, RZ, R5, RZ, 0x33, !PT ;  /* 0x00000005ff057212 */ /* 0x000fe200078e33ff */
[----:B------:R-:W-:-:S05]  /*2490*/  IMAD.U32 R15, RZ, RZ, UR4 ;  /* 0x00000004ff0f7e24 */ /* 0x000fca000f8e00ff */
[----:B------:R-:W-:-:S13]  /*24a0*/  ISETP.NE.AND P1, PT, R15, 0x1, PT ;  /* 0x000000010f00780c */ /* 0x000fda0003f25270 */
[----:B------:R-:W0:Y:S02]  /*24b0*/  @P1 LDC.64 R72, c[0x0][0x9e8] ;  /* 0x00027a00ff481b82 */ /* 0x000e240000000a00 */
[----:B0-----:R-:W-:-:S05]  /*24c0*/  @P1 IMAD.HI.U32 R4, R5, R72, RZ ;  /* 0x0000004805041227 */ /* 0x001fca00078e00ff */
[----:B------:R-:W-:-:S04]  /*24d0*/  @P1 SHF.R.U32.HI R5, RZ, R73, R4 ;  /* 0x00000049ff051219 */ /* 0x000fc80000011604 */
[----:B------:R-:W-:Y:S01]  /*24e0*/  LOP3.LUT R5, RZ, R5, RZ, 0x33, !PT ;  /* 0x00000005ff057212 */ /* 0x000fe200078e33ff */
[----:B------:R-:W-:Y:S06]  /*24f0*/  BRA `(.L_x_982) ;  /* 0x0000000000187947 */ /* 0x000fec0003800000 */
.L_x_981:
[----:B------:R-:W-:Y:S02]  /*2500*/  ULDC UR4, c[0x0][0x9e4] ;  /* 0x0002790000047ab9 */ /* 0x000fe40000000800 */
[----:B------:R-:W-:-:S05]  /*2510*/  IMAD.U32 R15, RZ, RZ, UR4 ;  /* 0x00000004ff0f7e24 */ /* 0x000fca000f8e00ff */
[----:B------:R-:W-:-:S13]  /*2520*/  ISETP.NE.AND P1, PT, R15, 0x1, PT ;  /* 0x000000010f00780c */ /* 0x000fda0003f25270 */
[----:B------:R-:W0:Y:S02]  /*2530*/  @P1 LDC.64 R72, c[0x0][0x9e8] ;  /* 0x00027a00ff481b82 */ /* 0x000e240000000a00 */
[----:B0-----:R-:W-:-:S05]  /*2540*/  @P1 IMAD.HI.U32 R4, R5, R72, RZ ;  /* 0x0000004805041227 */ /* 0x001fca00078e00ff */
[----:B------:R-:W-:-:S07]  /*2550*/  @P1 SHF.R.U32.HI R5, RZ, R73, R4 ;  /* 0x00000049ff051219 */ /* 0x000fce0000011604 */
.L_x_982:
[----:B------:R-:W-:Y:S05]  /*2560*/  BSYNC B0 ;  /* 0x0000000000007941 */ /* 0x000fea0003800000 */
.L_x_980:
[----:B------:R-:W-:-:S05]  /*2570*/  IMAD R5, R5, R15, R20 ;  /* 0x0000000f05057224 */ /* 0x000fca00078e0214 */
[----:B------:R-:W-:Y:S02]  /*2580*/  VIADDMNMX R0, R5, R15, R0, PT ;  /* 0x0000000f05007246 */ /* 0x000fe40003800100 */
[----:B------:R-:W-:-:S07]  /*2590*/  VIMNMX R3, R3, R5, !PT ;  /* 0x0000000503037248 */ /* 0x000fce0007fe0100 */
.L_x_979:
[C---:B------:R-:W-:Y:S01]  /*25a0*/  ISETP.GE.AND P6, PT, R14.reuse, 0x9, PT ;  /* 0x000000090e00780c */ /* 0x040fe20003fc6270 */
[----:B------:R-:W0:Y:S01]  /*25b0*/  SHFL.IDX PT, R2, R2, 0x1, 0x1c1f ;  /* 0x003c1f0002027f89 */ /* 0x000e2200000e0000 */
[----:B------:R-:W-:Y:S02]  /*25c0*/  ISETP.GE.AND P1, PT, R14, 0x2, PT ;  /* 0x000000020e00780c */ /* 0x000fe40003f26270 */
[C---:B------:R-:W-:Y:S02]  /*25d0*/  ISETP.GT.AND P2, PT, R3.reuse, 0x8, !P6 ;  /* 0x000000080300780c */ /* 0x040fe40007744270 */
[----:B------:R-:W-:Y:S02]  /*25e0*/  ISETP.GT.AND P3, PT, R3, 0x1, !P1 ;  /* 0x000000010300780c */ /* 0x000fe40004f64270 */
[----:B------:R-:W-:Y:S02]  /*25f0*/  ISETP.LT.OR P2, PT, R0, 0x9, P2 ;  /* 0x000000090000780c */ /* 0x000fe40001741670 */
[----:B------:R-:W-:-:S02]  /*2600*/  ISETP.GE.AND P4, PT, R14, 0xa, PT ;  /* 0x0000000a0e00780c */ /* 0x000fc40003f86270 */
[----:B------:R-:W-:Y:S02]  /*2610*/  FSEL R21, R28, -INF , !P2 ;  /* 0xff8000001c157808 */ /* 0x000fe40005000000 */
[C---:B------:R-:W-:Y:S02]  /*2620*/  ISETP.LT.OR P3, PT, R0.reuse, 0x2, P3 ;  /* 0x000000020000780c */ /* 0x040fe40001f61670 */
[----:B------:R-:W-:Y:S02]  /*2630*/  ISETP.GT.AND P2, PT, R3, 0x9, !P4 ;  /* 0x000000090300780c */ /* 0x000fe40006744270 */
[----:B------:R-:W-:Y:S02]  /*2640*/  FSEL R25, R25, -INF , !P3 ;  /* 0xff80000019197808 */ /* 0x000fe40005800000 */
[----:B------:R-:W-:Y:S02]  /*2650*/  ISETP.LT.OR P2, PT, R0, 0xa, P2 ;  /* 0x0000000a0000780c */ /* 0x000fe40001741670 */
[----:B------:R-:W-:-:S02]  /*2660*/  ISETP.GE.AND P3, PT, R14, 0x11, PT ;  /* 0x000000110e00780c */ /* 0x000fc40003f66270 */
[----:B------:R-:W-:Y:S02]  /*2670*/  FSEL R29, R29, -INF , !P2 ;  /* 0xff8000001d1d7808 */ /* 0x000fe40005000000 */
[----:B------:R-:W-:Y:S02]  /*2680*/  ISETP.GT.AND P2, PT, R3, 0x10, !P3 ;  /* 0x000000100300780c */ /* 0x000fe40005f44270 */
[----:B------:R-:W-:Y:S02]  /*2690*/  P2R R72, PR, RZ, 0x8 ;  /* 0x00000008ff487803 */ /* 0x000fe40000000000 */
[----:B------:R-:W-:Y:S02]  /*26a0*/  ISETP.LT.OR P2, PT, R0, 0x11, P2 ;  /* 0x000000110000780c */ /* 0x000fe40001741670 */
[----:B------:R-:W-:Y:S02]  /*26b0*/  ISETP.GE.AND P3, PT, R14, 0x12, PT ;  /* 0x000000120e00780c */ /* 0x000fe40003f66270 */
[----:B------:R-:W-:-:S02]  /*26c0*/  FSEL R73, R32, -INF , !P2 ;  /* 0xff80000020497808 */ /* 0x000fc40005000000 */
[----:B------:R-:W-:Y:S02]  /*26d0*/  ISETP.GT.AND P2, PT, R3, 0x11, !P3 ;  /* 0x000000110300780c */ /* 0x000fe40005f44270 */
[----:B------:R-:W-:Y:S02]  /*26e0*/  P2R R32, PR, RZ, 0x8 ;  /* 0x00000008ff207803 */ /* 0x000fe40000000000 */
[----:B------:R-:W-:Y:S02]  /*26f0*/  ISETP.LT.OR P2, PT, R0, 0x12, P2 ;  /* 0x000000120000780c */ /* 0x000fe40001741670 */
[----:B------:R-:W-:Y:S02]  /*2700*/  ISETP.GE.AND P3, PT, R14, 0x19, PT ;  /* 0x000000190e00780c */ /* 0x000fe40003f66270 */
[----:B------:R-:W-:Y:S02]  /*2710*/  FSEL R33, R33, -INF , !P2 ;  /* 0xff80000021217808 */ /* 0x000fe40005000000 */
[----:B------:R-:W-:-:S02]  /*2720*/  ISETP.GT.AND P2, PT, R3, 0x18, !P3 ;  /* 0x000000180300780c */ /* 0x000fc40005f44270 */
[----:B------:R-:W-:Y:S02]  /*2730*/  P2R R76, PR, RZ, 0x8 ;  /* 0x00000008ff4c7803 */ /* 0x000fe40000000000 */
[----:B------:R-:W-:Y:S02]  /*2740*/  ISETP.LT.OR P2, PT, R0, 0x19, P2 ;  /* 0x000000190000780c */ /* 0x000fe40001741670 */
[----:B------:R-:W-:Y:S02]  /*2750*/  ISETP.GE.AND P3, PT, R14, 0x1a, PT ;  /* 0x0000001a0e00780c */ /* 0x000fe40003f66270 */
[----:B------:R-:W-:Y:S02]  /*2760*/  FSEL R77, R36, -INF , !P2 ;  /* 0xff800000244d7808 */ /* 0x000fe40005000000 */
[----:B------:R-:W-:Y:S02]  /*2770*/  ISETP.GT.AND P2, PT, R3, 0x19, !P3 ;  /* 0x000000190300780c */ /* 0x000fe40005f44270 */
[----:B------:R-:W-:-:S02]  /*2780*/  P2R R36, PR, RZ, 0x8 ;  /* 0x00000008ff247803 */ /* 0x000fc40000000000 */
[----:B------:R-:W-:Y:S02]  /*2790*/  ISETP.LT.OR P2, PT, R0, 0x1a, P2 ;  /* 0x0000001a0000780c */ /* 0x000fe40001741670 */
[----:B------:R-:W-:Y:S02]  /*27a0*/  ISETP.GE.AND P3, PT, R14, 0x21, PT ;  /* 0x000000210e00780c */ /* 0x000fe40003f66270 */
[----:B------:R-:W-:Y:S02]  /*27b0*/  FSEL R37, R37, -INF , !P2 ;  /* 0xff80000025257808 */ /* 0x000fe40005000000 */
[----:B------:R-:W-:Y:S02]  /*27c0*/  ISETP.GT.AND P2, PT, R3, 0x20, !P3 ;  /* 0x000000200300780c */ /* 0x000fe40005f44270 */
[----:B------:R-:W-:Y:S02]  /*27d0*/  P2R R78, PR, RZ, 0x8 ;  /* 0x00000008ff4e7803 */ /* 0x000fe40000000000 */
[----:B------:R-:W-:-:S02]  /*27e0*/  ISETP.LT.OR P2, PT, R0, 0x21, P2 ;  /* 0x000000210000780c */ /* 0x000fc40001741670 */
[----:B------:R-:W-:Y:S02]  /*27f0*/  ISETP.GE.AND P3, PT, R14, 0x22, PT ;  /* 0x000000220e00780c */ /* 0x000fe40003f66270 */
[----:B------:R-:W-:Y:S02]  /*2800*/  FSEL R79, R40, -INF , !P2 ;  /* 0xff800000284f7808 */ /* 0x000fe40005000000 */
[----:B------:R-:W-:Y:S02]  /*2810*/  ISETP.GT.AND P2, PT, R3, 0x21, !P3 ;  /* 0x000000210300780c */ /* 0x000fe40005f44270 */
[----:B------:R-:W-:Y:S02]  /*2820*/  P2R R40, PR, RZ, 0x8 ;  /* 0x00000008ff287803 */ /* 0x000fe40000000000 */
        /* <DEDUP_REMOVED lines=56> */
[----:B------:R-:W-:Y:S02]  /*2bb0*/  P2R R28, PR, RZ, 0x10 ;  /* 0x00000010ff1c7803 */ /* 0x000fe40000000000 */
[----:B------:R-:W-:Y:S02]  /*2bc0*/  FSEL R64, R64, -INF , !P2 ;  /* 0xff80000040407808 */ /* 0x000fe40005000000 */
[----:B------:R-:W-:-:S04]  /*2bd0*/  ISETP.GE.AND P2, PT, R14, 0x52, PT ;  /* 0x000000520e00780c */ /* 0x000fc80003f46270 */
[----:B------:R-:W-:-:S04]  /*2be0*/  ISETP.GT.AND P3, PT, R3, 0x51, !P2 ;  /* 0x000000510300780c */ /* 0x000fc80005764270 */
[----:B------:R-:W-:-:S04]  /*2bf0*/  ISETP.LT.OR P3, PT, R0, 0x52, P3 ;  /* 0x000000520000780c */ /* 0x000fc80001f61670 */
[----:B------:R-:W-:Y:S02]  /*2c00*/  FSEL R65, R65, -INF , !P3 ;  /* 0xff80000041417808 */ /* 0x000fe40005800000 */
[----:B------:R-:W-:-:S04]  /*2c10*/  ISETP.GE.AND P3, PT, R14, 0x59, PT ;  /* 0x000000590e00780c */ /* 0x000fc80003f66270 */
[----:B------:R-:W-:-:S04]  /*2c20*/  ISETP.GT.AND P4, PT, R3, 0x58, !P3 ;  /* 0x000000580300780c */ /* 0x000fc80005f84270 */
[----:B------:R-:W-:-:S04]  /*2c30*/  ISETP.LT.OR P4, PT, R0, 0x59, P4 ;  /* 0x000000590000780c */ /* 0x000fc80002781670 */
[----:B------:R-:W-:Y:S02]  /*2c40*/  FSEL R68, R68, -INF , !P4 ;  /* 0xff80000044447808 */ /* 0x000fe40006000000 */
[----:B------:R-:W-:-:S04]  /*2c50*/  ISETP.GE.AND P4, PT, R14, 0x1, PT ;  /* 0x000000010e00780c */ /* 0x000fc80003f86270 */
[----:B------:R-:W-:-:S04]  /*2c60*/  ISETP.GT.AND P5, PT, R3, RZ, !P4 ;  /* 0x000000ff0300720c */ /* 0x000fc800067a4270 */
[----:B------:R-:W-:-:S04]  /*2c70*/  ISETP.LT.OR P5, PT, R0, 0x1, P5 ;  /* 0x000000010000780c */ /* 0x000fc80002fa1670 */
[----:B------:R-:W-:Y:S02]  /*2c80*/  FSEL R15, R24, -INF , !P5 ;  /* 0xff800000180f7808 */ /* 0x000fe40006800000 */
[----:B------:R-:W-:-:S04]  /*2c90*/  ISETP.GE.AND P5, PT, R14, 0x5a, PT ;  /* 0x0000005a0e00780c */ /* 0x000fc80003fa6270 */
[----:B------:R-:W-:Y:S02]  /*2ca0*/  P2R R14, PR, RZ, 0x20 ;  /* 0x00000020ff0e7803 */ /* 0x000fe40000000000 */
[----:B------:R-:W-:Y:S01]  /*2cb0*/  ISETP.GT.AND P5, PT, R3, 0x59, !P5 ;  /* 0x000000590300780c */ /* 0x000fe20006fa4270 */
[----:B0-----:R-:W-:-:S03]  /*2cc0*/  IMAD.IADD R3, R12, 0x1, R2 ;  /* 0x000000010c037824 */ /* 0x001fc600078e0202 */
[----:B------:R-:W-:Y:S02]  /*2cd0*/  ISETP.LT.OR P5, PT, R0, 0x5a, P5 ;  /* 0x0000005a0000780c */ /* 0x000fe40002fa1670 */
[----:B------:R-:W-:Y:S02]  /*2ce0*/  VIADDMNMX R0, R2, R13, R10, PT ;  /* 0x0000000d02007246 */ /* 0x000fe4000380010a */
[----:B------:R-:W-:Y:S02]  /*2cf0*/  FSEL R69, R69, -INF , !P5 ;  /* 0xff80000045457808 */ /* 0x000fe40006800000 */
[----:B------:R-:W-:-:S13]  /*2d00*/  LOP3.LUT P5, RZ, R16, 0x80000, RZ, 0xc0, !PT ;  /* 0x0008000010ff7812 */ /* 0x000fda00078ac0ff */
[----:B------:R-:W-:Y:S05]  /*2d10*/  @!P5 BRA `(.L_x_983) ;  /* 0x00000000005cd947 */ /* 0x000fea0003800000 */
        /* <DEDUP_REMOVED lines=13> */
.L_x_985:
[----:B------:R-:W-:Y:S02]  /*2df0*/  ULDC UR4, c[0x0][0x9e4] ;  /* 0x0002790000047ab9 */ /* 0x000fe40000000800 */
[----:B------:R-:W-:-:S05]  /*2e00*/  IMAD.U32 R4, RZ, RZ, UR4 ;  /* 0x00000004ff047e24 */ /* 0x000fca000f8e00ff */
[----:B------:R-:W-:-:S13]  /*2e10*/  ISETP.NE.AND P5, PT, R4, 0x1, PT ;  /* 0x000000010400780c */ /* 0x000fda0003fa5270 */
[----:B------:R-:W0:Y:S02]  /*2e20*/  @P5 LDC.64 R12, c[0x0][0x9e8] ;  /* 0x00027a00ff0c5b82 */ /* 0x000e240000000a00 */
[----:B0-----:R-:W-:-:S05]  /*2e30*/  @P5 IMAD.HI.U32 R2, R5, R12, RZ ;  /* 0x0000000c05025227 */ /* 0x001fca00078e00ff */
[----:B------:R-:W-:-:S07]  /*2e40*/  @P5 SHF.R.U32.HI R5, RZ, R13, R2 ;  /* 0x0000000dff055219 */ /* 0x000fce0000011602 */
.L_x_986:
[----:B------:R-:W-:Y:S05]  /*2e50*/  BSYNC B0 ;  /* 0x0000000000007941 */ /* 0x000fea0003800000 */
.L_x_984:
[----:B------:R-:W-:-:S05]  /*2e60*/  IMAD R5, R5, R4, R20 ;  /* 0x0000000405057224 */ /* 0x000fca00078e0214 */
[----:B------:R-:W-:Y:S02]  /*2e70*/  VIADDMNMX R0, R5, R4, R0, PT ;  /* 0x0000000405007246 */ /* 0x000fe40003800100 */
[----:B------:R-:W-:-:S07]  /*2e80*/  VIMNMX R3, R3, R5, !PT ;  /* 0x0000000503037248 */ /* 0x000fce0007fe0100 */
.L_x_983:
[C---:B------:R-:W-:Y:S01]  /*2e90*/  ISETP.GT.AND P1, PT, R3.reuse, 0x1, !P1 ;  /* 0x000000010300780c */ /* 0x040fe20004f24270 */
[----:B------:R-:W-:Y:S01]  /*2ea0*/  ULDC UR10, c[0x0][0x988] ;  /* 0x00026200000a7ab9 */ /* 0x000fe20000000800 */
[----:B------:R-:W-:Y:S02]  /*2eb0*/  ISETP.GT.AND P6, PT, R3, 0x8, !P6 ;  /* 0x000000080300780c */ /* 0x000fe400077c4270 */
[C---:B------:R-:W-:Y:S02]  /*2ec0*/  ISETP.LT.OR P1, PT, R0.reuse, 0x2, P1 ;  /* 0x000000020000780c */ /* 0x040fe40000f21670 */
[----:B------:R-:W-:Y:S02]  /*2ed0*/  ISETP.LT.OR P6, PT, R0, 0x9, P6 ;  /* 0x000000090000780c */ /* 0x000fe400037c1670 */
[----:B------:R-:W-:Y:S02]  /*2ee0*/  FSEL R27, R27, -INF , !P1 ;  /* 0xff8000001b1b7808 */ /* 0x000fe40004800000 */
[----:B------:R-:W-:-:S02]  /*2ef0*/  ISETP.NE.AND P1, PT, R28, RZ, PT ;  /* 0x000000ff1c00720c */ /* 0x000fc40003f25270 */
[----:B------:R-:W-:Y:S02]  /*2f00*/  FSEL R30, R30, -INF , !P6 ;  /* 0xff8000001e1e7808 */ /* 0x000fe40007000000 */
[----:B------:R-:W-:Y:S02]  /*2f10*/  ISETP.GT.AND P1, PT, R3, 0x9, !P1 ;  /* 0x000000090300780c */ /* 0x000fe40004f24270 */
[----:B------:R-:W-:Y:S02]  /*2f20*/  ISETP.NE.AND P6, PT, R76, RZ, PT ;  /* 0x000000ff4c00720c */ /* 0x000fe40003fc5270 */
[----:B------:R-:W-:Y:S02]  /*2f30*/  ISETP.LT.OR P1, PT, R0, 0xa, P1 ;  /* 0x0000000a0000780c */ /* 0x000fe40000f21670 */
[----:B------:R-:W-:Y:S02]  /*2f40*/  FMNMX.FTZ R2, R15, R25, !PT ;  /* 0x000000190f027209 */ /* 0x000fe40007810000 */
[----:B------:R-:W-:-:S02]  /*2f50*/  FSEL R31, R31, -INF , !P1 ;  /* 0xff8000001f1f7808 */ /* 0x000fc40004800000 */
[----:B------:R-:W-:Y:S02]  /*2f60*/  ISETP.NE.AND P1, PT, R72, RZ, PT ;  /* 0x000000ff4800720c */ /* 0x000fe40003f25270 */
[----:B------:R-:W-:Y:S02]  /*2f70*/  ISETP.NE.AND P5, PT, R36, RZ, PT ;  /* 0x000000ff2400720c */ /* 0x000fe40003fa5270 */
[----:B------:R-:W-:Y:S02]  /*2f80*/  ISETP.GT.AND P1, PT, R3, 0x10, !P1 ;  /* 0x000000100300780c */ /* 0x000fe40004f24270 */
[----:B------:R-:W-:Y:S02]  /*2f90*/  FMNMX.FTZ R2, R21, R2, !PT ;  /* 0x0000000215027209 */ /* 0x000fe40007810000 */
[----:B------:R-:W-:Y:S02]  /*2fa0*/  ISETP.LT.OR P1, PT, R0, 0x11, P1 ;  /* 0x000000110000780c */ /* 0x000fe40000f21670 */
[----:B------:R-:W-:-:S02]  /*2fb0*/  FMNMX.FTZ R2, R29, R2, !PT ;  /* 0x000000021d027209 */ /* 0x000fc40007810000 */
[----:B------:R-:W-:Y:S02]  /*2fc0*/  FSEL R34, R34, -INF , !P1 ;  /* 0xff80000022227808 */ /* 0x000fe40004800000 */
[----:B------:R-:W-:Y:S02]  /*2fd0*/  ISETP.NE.AND P1, PT, R32, RZ, PT ;  /* 0x000000ff2000720c */ /* 0x000fe40003f25270 */
[----:B------:R-:W-:Y:S02]  /*2fe0*/  FMNMX.FTZ R2, R73, R2, !PT ;  /* 0x0000000249027209 */ /* 0x000fe40007810000 */
[----:B------:R-:W-:Y:S02]  /*2ff0*/  ISETP.GT.AND P1, PT, R3, 0x11, !P1 ;  /* 0x000000110300780c */ /* 0x000fe40004f24270 */
[----:B------:R-:W-:Y:S02]  /*3000*/  FMNMX.FTZ R2, R33, R2, !PT ;  /* 0x0000000221027209 */ /* 0x000fe40007810000 */
[----:B------:R-:W-:-:S02]  /*3010*/  ISETP.LT.OR P1, PT, R0, 0x12, P1 ;  /* 0x000000120000780c */ /* 0x000fc40000f21670 */
[----:B------:R-:W-:Y:S02]  /*3020*/  FMNMX.FTZ R2, R77, R2, !PT ;  /* 0x000000024d027209 */ /* 0x000fe40007810000 */
[----:B------:R-:W-:Y:S02]  /*3030*/  FSEL R35, R35, -INF , !P1 ;  /* 0xff80000023237808 */ /* 0x000fe40004800000 */
[----:B------:R-:W-:Y:S02]  /*3040*/  ISETP.GT.AND P1, PT, R3, 0x18, !P6 ;  /* 0x000000180300780c */ /* 0x000fe40007724270 */
[----:B------:R-:W-:Y:S02]  /*3050*/  FMNMX.FTZ R2, R37, R2, !PT ;  /* 0x0000000225027209 */ /* 0x000fe40007810000 */
[----:B------:R-:W-:Y:S02]  /*3060*/  ISETP.LT.OR P1, PT, R0, 0x19, P1 ;  /* 0x000000190000780c */ /* 0x000fe40000f21670 */
[----:B------:R-:W-:-:S02]  /*3070*/  FMNMX.FTZ R2, R79, R2, !PT ;  /* 0x000000024f027209 */ /* 0x000fc40007810000 */
[----:B------:R-:W-:Y:S02]  /*3080*/  FSEL R38, R38, -INF , !P1 ;  /* 0xff80000026267808 */ /* 0x000fe40004800000 */
[----:B------:R-:W-:Y:S02]  /*3090*/  ISETP.GT.AND P1, PT, R3, 0x19, !P5 ;  /* 0x000000190300780c */ /* 0x000fe40006f24270 */
[----:B------:R-:W-:Y:S02]  /*30a0*/  FMNMX.FTZ R2, R41, R2, !PT ;  /* 0x0000000229027209 */ /* 0x000fe40007810000 */
[----:B------:R-:W-:Y:S02]  /*30b0*/  ISETP.LT.OR P1, PT, R0, 0x1a, P1 ;  /* 0x0000001a0000780c */ /* 0x000fe40000f21670 */
[----:B------:R-:W-:Y:S02]  /*30c0*/  FMNMX.FTZ R2, R81, R2, !PT ;  /* 0x0000000251027209 */ /* 0x000fe40007810000 */
[----:B------:R-:W-:-:S02]  /*30d0*/  FSEL R39, R39, -INF , !P1 ;  /* 0xff80000027277808 */ /* 0x000fc40004800000 */
[----:B------:R-:W-:Y:S02]  /*30e0*/  ISETP.NE.AND P1, PT, R78, RZ, PT ;  /* 0x000000ff4e00720c */ /* 0x000fe40003f25270 */
[----:B------:R-:W-:Y:S02]  /*30f0*/  FMNMX.FTZ R5, R45, R2, !PT ;  /* 0x000000022d057209 */ /* 0x000fe40007810000 */
        /* <DEDUP_REMOVED lines=12> */
[----:B------:R-:W-:Y:S02]  /*31c0*/  ISETP.NE.AND P1, PT, R80, RZ, PT ;  /* 0x000000ff5000720c */ /* 0x000fe40003f25270 */
[----:B------:R-:W-:Y:S02]  /*31d0*/  FMNMX.FTZ R5, R57, R2, !PT ;  /* 0x0000000239057209 */ /* 0x000fe40007810000 */
[----:B------:R-:W-:Y:S02]  /*31e0*/  ISETP.GT.AND P1, PT, R3, 0x28, !P1 ;  /* 0x000000280300780c */ /* 0x000fe40004f24270 */
[----:B------:R-:W-:-:S02]  /*31f0*/  FMNMX.FTZ R2, R60, R5, !PT ;  /* 0x000000053c027209 */ /* 0x000fc40007810000 */
[----:B------:R-:W-:Y:S02]  /*3200*/  ISETP.LT.OR P1, PT, R0, 0x29, P1 ;  /* 0x000000290000780c */ /* 0x000fe40000f21670 */
[----:B------:R-:W-:Y:S02]  /*3210*/  FMNMX.FTZ R5, R61, R2, !PT ;  /* 0x000000023d057209 */ /* 0x000fe40007810000 */
[----:B------:R-:W-:Y:S02]  /*3220*/  FSEL R46, R46, -INF , !P1 ;  /* 0xff8000002e2e7808 */ /* 0x000fe40004800000 */
[----:B------:R-:W-:Y:S02]  /*3230*/  ISETP.NE.AND P1, PT, R44, RZ, PT ;  /* 0x000000ff2c00720c */ /* 0x000fe40003f25270 */
[----:B------:R-:W-:Y:S02]  /*3240*/  FMNMX.FTZ R2, R64, R5, !PT ;  /* 0x0000000540027209 */ /* 0x000fe40007810000 */
[----:B------:R-:W-:-:S02]  /*3250*/  ISETP.GT.AND P1, PT, R3, 0x29, !P1 ;  /* 0x000000290300780c */ /* 0x000fc40004f24270 */
[----:B------:R-:W-:Y:S02]  /*3260*/  FMNMX.FTZ R5, R65, R2, !PT ;  /* 0x0000000241057209 */ /* 0x000fe40007810000 */
[----:B------:R-:W-:Y:S02]  /*3270*/  ISETP.LT.OR P1, PT, R0, 0x2a, P1 ;  /* 0x0000002a0000780c */ /* 0x000fe40000f21670 */
[----:B------:R-:W-:Y:S02]  /*3280*/  FMNMX.FTZ R2, R68, R5, !PT ;  /* 0x0000000544027209 */ /* 0x000fe40007810000 */
[----:B------:R-:W-:Y:S02]  /*3290*/  FSEL R47, R47, -INF , !P1 ;  /* 0xff8000002f2f7808 */ /* 0x000fe40004800000 */
[----:B------:R-:W-:Y:S02]  /*32a0*/  ISETP.NE.AND P1, PT, R82, RZ, PT ;  /* 0x000000ff5200720c */ /* 0x000fe40003f25270 */
[----:B------:R-:W-:-:S02]  /*32b0*/  FMNMX.FTZ R2, R69, R2, !PT ;  /* 0x0000000245027209 */ /* 0x000fc40007810000 */
[----:B------:R-:W-:Y:S02]  /*32c0*/  ISETP.GT.AND P1, PT, R3, 0x30, !P1 ;  /* 0x000000300300780c */ /* 0x000fe40004f24270 */
[----:B------:R-:W-:Y:S01]  /*32d0*/  ISETP.NE.AND P6, PT, R87, RZ, PT ;  /* 0x000000ff5700720c */ /* 0x000fe20003fc5270 */
[----:B------:R-:W0:Y:S01]  /*32e0*/  SHFL.BFLY PT, R5, R2, 0x2, 0x1f ;  /* 0x0c401f0002057f89 */ /* 0x000e2200000e0000 */
[----:B------:R-:W-:Y:S02]  /*32f0*/  ISETP.LT.OR P1, PT, R0, 0x31, P1 ;  /* 0x000000310000780c */ /* 0x000fe40000f21670 */
[----:B------:R-:W-:Y:S02]  /*3300*/  ISETP.NE.AND P5, PT, R88, RZ, PT ;  /* 0x000000ff5800720c */ /* 0x000fe40003fa5270 */
[----:B------:R-:W-:Y:S02]  /*3310*/  FSEL R50, R50, -INF , !P1 ;  /* 0xff80000032327808 */ /* 0x000fe40004800000 */
[----:B------:R-:W-:-:S02]  /*3320*/  ISETP.NE.AND P1, PT, R83, RZ, PT ;  /* 0x000000ff5300720c */ /* 0x000fc40003f25270 */
[C---:B------:R-:W-:Y:S02]  /*3330*/  ISETP.GT.AND P4, PT, R3.reuse, RZ, !P4 ;  /* 0x000000ff0300720c */ /* 0x040fe40006784270 */
[----:B------:R-:W-:Y:S02]  /*3340*/  ISETP.GT.AND P1, PT, R3, 0x31, !P1 ;  /* 0x000000310300780c */ /* 0x000fe40004f24270 */
[C---:B------:R-:W-:Y:S02]  /*3350*/  ISETP.LT.OR P4, PT, R0.reuse, 0x1, P4 ;  /* 0x000000010000780c */ /* 0x040fe40002781670 */
[----:B------:R-:W-:Y:S02]  /*3360*/  ISETP.LT.OR P1, PT, R0, 0x32, P1 ;  /* 0x000000320000780c */ /* 0x000fe40000f21670 */
[----:B------:R-:W-:Y:S02]  /*3370*/  FSEL R26, R26, -INF , !P4 ;  /* 0xff8000001a1a7808 */ /* 0x000fe40006000000 */
[----:B------:R-:W-:-:S02]  /*3380*/  FSEL R51, R51, -INF , !P1 ;  /* 0xff80000033337808 */ /* 0x000fc40004800000 */
[----:B------:R-:W-:Y:S02]  /*3390*/  ISETP.NE.AND P1, PT, R84, RZ, PT ;  /* 0x000000ff5400720c */ /* 0x000fe40003f25270 */
[C---:B------:R-:W-:Y:S02]  /*33a0*/  ISETP.GT.AND P2, PT, R3.reuse, 0x51, !P2 ;  /* 0x000000510300780c */ /* 0x040fe40005744270 */
[C---:B------:R-:W-:Y:S02]  /*33b0*/  ISETP.GT.AND P1, PT, R3.reuse, 0x38, !P1 ;  /* 0x000000380300780c */ /* 0x040fe40004f24270 */
[----:B0-----:R-:W-:Y:S02]  /*33c0*/  FMNMX.FTZ R10, R2, R5, !PT ;  /* 0x00000005020a7209 */ /* 0x001fe40007810000 */
[----:B------:R-:W-:Y:S02]  /*33d0*/  ISETP.LT.OR P1, PT, R0, 0x39, P1 ;  /* 0x000000390000780c */ /* 0x000fe40000f21670 */
[----:B------:R-:W-:Y:S01]  /*33e0*/  ISETP.GT.AND P3, PT, R3, 0x58, !P3 ;  /* 0x000000580300780c */ /* 0x000fe20005f64270 */
[----:B------:R-:W0:Y:S01]  /*33f0*/  SHFL.BFLY PT, R5, R10, 0x1, 0x1f ;  /* 0x0c201f000a057f89 */ /* 0x000e2200000e0000 */
[----:B------:R-:W-:-:S02]  /*3400*/  FSEL R54, R54, -INF , !P1 ;  /* 0xff80000036367808 */ /* 0x000fc40004800000 */
[----:B------:R-:W-:Y:S02]  /*3410*/  ISETP.NE.AND P1, PT, R85, RZ, PT ;  /* 0x000000ff5500720c */ /* 0x000fe40003f25270 */
[C---:B------:R-:W-:Y:S02]  /*3420*/  ISETP.LT.OR P2, PT, R0.reuse, 0x52, P2 ;  /* 0x000000520000780c */ /* 0x040fe40001741670 */
[----:B------:R-:W-:Y:S02]  /*3430*/  ISETP.GT.AND P1, PT, R3, 0x39, !P1 ;  /* 0x000000390300780c */ /* 0x000fe40004f24270 */
[C---:B------:R-:W-:Y:S02]  /*3440*/  ISETP.LT.OR P3, PT, R0.reuse, 0x59, P3 ;  /* 0x000000590000780c */ /* 0x040fe40001f61670 */
[----:B------:R-:W-:Y:S02]  /*3450*/  ISETP.LT.OR P1, PT, R0, 0x3a, P1 ;  /* 0x0000003a0000780c */ /* 0x000fe40000f21670 */
[----:B------:R-:W-:-:S02]  /*3460*/  FSEL R67, R67, -INF , !P2 ;  /* 0xff80000043437808 */ /* 0x000fc40005000000 */
[----:B------:R-:W-:Y:S02]  /*3470*/  FSEL R55, R55, -INF , !P1 ;  /* 0xff80000037377808 */ /* 0x000fe40004800000 */
[----:B------:R-:W-:Y:S02]  /*3480*/  ISETP.NE.AND P1, PT, R86, RZ, PT ;  /* 0x000000ff5600720c */ /* 0x000fe40003f25270 */
[----:B------:R-:W-:Y:S02]  /*3490*/  FSEL R70, R70, -INF , !P3 ;  /* 0xff80000046467808 */ /* 0x000fe40005800000 */
[----:B------:R-:W-:Y:S02]  /*34a0*/  ISETP.GT.AND P1, PT, R3, 0x40, !P1 ;  /* 0x000000400300780c */ /* 0x000fe40004f24270 */
[----:B0-----:R-:W-:Y:S02]  /*34b0*/  FMNMX.FTZ R4, R10, R5, !PT ;  /* 0x000000050a047209 */ /* 0x001fe40007810000 */
[----:B------:R-:W-:-:S03]  /*34c0*/  ISETP.LT.OR P1, PT, R0, 0x41, P1 ;  /* 0x000000410000780c */ /* 0x000fc60000f21670 */
[----:B------:R-:W-:Y:S01]  /*34d0*/  FMUL.FTZ R5, R4, UR10 ;  /* 0x0000000a04057c20 */ /* 0x000fe20008410000 */
[----:B------:R-:W-:Y:S02]  /*34e0*/  FSEL R58, R58, -INF , !P1 ;  /* 0xff8000003a3a7808 */ /* 0x000fe40004800000 */
[----:B------:R-:W-:Y:S02]  /*34f0*/  ISETP.GT.AND P1, PT, R3, 0x41, !P6 ;  /* 0x000000410300780c */ /* 0x000fe40007724270 */
[----:B------:R-:W-:Y:S02]  /*3500*/  ISETP.NE.AND P6, PT, R90, RZ, PT ;  /* 0x000000ff5a00720c */ /* 0x000fe40003fc5270 */
[----:B------:R-:W-:-:S04]  /*3510*/  ISETP.LT.OR P1, PT, R0, 0x42, P1 ;  /* 0x000000420000780c */ /* 0x000fc80000f21670 */
[----:B------:R-:W-:Y:S02]  /*3520*/  FSEL R59, R59, -INF , !P1 ;  /* 0xff8000003b3b7808 */ /* 0x000fe40004800000 */
[----:B------:R-:W-:Y:S02]  /*3530*/  ISETP.GT.AND P1, PT, R3, 0x48, !P5 ;  /* 0x000000480300780c */ /* 0x000fe40006f24270 */
[----:B------:R-:W-:Y:S02]  /*3540*/  ISETP.NE.AND P5, PT, R89, RZ, PT ;  /* 0x000000ff5900720c */ /* 0x000fe40003fa5270 */
[----:B------:R-:W-:-:S04]  /*3550*/  ISETP.LT.OR P1, PT, R0, 0x49, P1 ;  /* 0x000000490000780c */ /* 0x000fc80000f21670 */
[----:B------:R-:W-:Y:S02]  /*3560*/  FSEL R62, R62, -INF , !P1 ;  /* 0xff8000003e3e7808 */ /* 0x000fe40004800000 */
[----:B------:R-:W-:-:S04]  /*3570*/  FSETP.NEU.FTZ.AND P1, PT, R4, -INF , PT ;  /* 0xff8000000400780b */ /* 0x000fc80003f3d000 */
[----:B------:R-:W-:Y:S02]  /*3580*/  FSEL R12, R5, RZ, P1 ;  /* 0x000000ff050c7208 */ /* 0x000fe40000800000 */
[----:B------:R-:W-:Y:S02]  /*3590*/  FMNMX.FTZ R5, R26, R27, !PT ;  /* 0x0000001b1a057209 */ /* 0x000fe40007810000 */
[----:B------:R-:W-:Y:S01]  /*35a0*/  ISETP.GT.AND P1, PT, R3, 0x49, !P5 ;  /* 0x000000490300780c */ /* 0x000fe20006f24270 */
[--C-:B------:R-:W-:Y:S01]  /*35b0*/  FFMA.FTZ R188, R15, UR10, -R12.reuse ;  /* 0x0000000a0fbc7c23 */ /* 0x100fe2000801080c */
[----:B------:R-:W-:Y:S01]  /*35c0*/  FMNMX.FTZ R2, R30, R5, !PT ;  /* 0x000000051e027209 */ /* 0x000fe20007810000 */
[--C-:B------:R-:W-:Y:S01]  /*35d0*/  FFMA.FTZ R10, R25, UR10, -R12.reuse ;  /* 0x0000000a190a7c23 */ /* 0x100fe2000801080c */
[----:B------:R-:W-:Y:S01]  /*35e0*/  ISETP.LT.OR P1, PT, R0, 0x4a, P1 ;  /* 0x0000004a0000780c */ /* 0x000fe20000f21670 */
[--C-:B------:R-:W-:Y:S01]  /*35f0*/  FFMA.FTZ R190, R21, UR10, -R12.reuse ;  /* 0x0000000a15be7c23 */ /* 0x100fe2000801080c */
[----:B------:R-:W-:Y:S01]  /*3600*/  FMNMX.FTZ R5, R31, R2, !PT ;  /* 0x000000021f057209 */ /* 0x000fe20007810000 */
[----:B------:R-:W-:Y:S01]  /*3610*/  MUFU.EX2 R188, R188 ;  /* 0x000000bc00bc7308 */ /* 0x000fe20000000800 */
[----:B------:R-:W-:Y:S01]  /*3620*/  FSEL R63, R63, -INF , !P1 ;  /* 0xff8000003f3f7808 */ /* 0x000fe20004800000 */
[--C-:B------:R-:W-:Y:S01]  /*3630*/  FFMA.FTZ R20, R73, UR10, -R12.reuse ;  /* 0x0000000a49147c23 */ /* 0x100fe2000801080c */
[----:B------:R-:W-:Y:S01]  /*3640*/  FMNMX.FTZ R2, R34, R5, !PT ;  /* 0x0000000522027209 */ /* 0x000fe20007810000 */
[--C-:B------:R-:W-:Y:S01]  /*3650*/  FFMA.FTZ R24, R77, UR10, -R12.reuse ;  /* 0x0000000a4d187c23 */ /* 0x100fe2000801080c */
[----:B------:R-:W-:Y:S01]  /*3660*/  ISETP.GT.AND P1, PT, R3, 0x50, !P6 ;  /* 0x000000500300780c */ /* 0x000fe20007724270 */
[--C-:B------:R-:W-:Y:S01]  /*3670*/  FFMA.FTZ R48, R48, UR10, -R12.reuse ;  /* 0x0000000a30307c23 */ /* 0x100fe2000801080c */
[----:B------:R-:W-:Y:S01]  /*3680*/  FMNMX.FTZ R13, R35, R2, !PT ;  /* 0x00000002230d7209 */ /* 0x000fe20007810000 */
[----:B------:R0:W1:Y:S01]  /*3690*/  MUFU.EX2 R5, R10 ;  /* 0x0000000a00057308 */ /* 0x0000620000000800 */
[----:B------:R-:W-:Y:S01]  /*36a0*/  ISETP.NE.AND P5, PT, R14, RZ, PT ;  /* 0x000000ff0e00720c */ /* 0x000fe20003fa5270 */
[--C-:B------:R-:W-:Y:S01]  /*36b0*/  FFMA.FTZ R14, R29, UR10, -R12.reuse ;  /* 0x0000000a1d0e7c23 */ /* 0x100fe2000801080c */
[----:B------:R-:W-:Y:S01]  /*36c0*/  FMNMX.FTZ R2, R38, R13, !PT ;  /* 0x0000000d26027209 */ /* 0x000fe20007810000 */
[--C-:B------:R-:W-:Y:S01]  /*36d0*/  FFMA.FTZ R49, R49, UR10, -R12.reuse ;  /* 0x0000000a31317c23 */ /* 0x100fe2000801080c */
[----:B------:R-:W-:Y:S01]  /*36e0*/  ISETP.LT.OR P1, PT, R0, 0x51, P1 ;  /* 0x000000510000780c */ /* 0x000fe20000f21670 */
[--C-:B------:R-:W-:Y:S01]  /*36f0*/  FFMA.FTZ R52, R52, UR10, -R12.reuse ;  /* 0x0000000a34347c23 */ /* 0x100fe2000801080c */
[----:B------:R-:W-:Y:S01]  /*3700*/  FMNMX.FTZ R13, R39, R2, !PT ;  /* 0x00000002270d7209 */ /* 0x000fe20007810000 */
[----:B------:R-:W-:Y:S01]  /*3710*/  MUFU.EX2 R190, R190 ;  /* 0x000000be00be7308 */ /* 0x000fe20000000800 */
[----:B------:R-:W-:Y:S01]  /*3720*/  ISETP.GT.AND P4, PT, R3, 0x59, !P5 ;  /* 0x000000590300780c */ /* 0x000fe20006f84270 */
[--C-:B0-----:R-:W-:Y:S01]  /*3730*/  FFMA.FTZ R10, R33, UR10, -R12.reuse ;  /* 0x0000000a210a7c23 */ /* 0x101fe2000801080c */
[----:B------:R-:W-:Y:S01]  /*3740*/  FMNMX.FTZ R2, R42, R13, !PT ;  /* 0x0000000d2a027209 */ /* 0x000fe20007810000 */
[--C-:B------:R-:W-:Y:S01]  /*3750*/  FFMA.FTZ R53, R53, UR10, -R12.reuse ;  /* 0x0000000a35357c23 */ /* 0x100fe2000801080c */
[----:B------:R-:W-:Y:S01]  /*3760*/  FSEL R66, R66, -INF , !P1 ;  /* 0xff80000042427808 */ /* 0x000fe20004800000 */
[--C-:B------:R-:W-:Y:S01]  /*3770*/  FFMA.FTZ R56, R56, UR10, -R12.reuse ;  /* 0x0000000a38387c23 */ /* 0x100fe2000801080c */
[----:B------:R-:W-:Y:S01]  /*3780*/  FMNMX.FTZ R13, R43, R2, !PT ;  /* 0x000000022b0d7209 */ /* 0x000fe20007810000 */
[----:B------:R0:W-:Y:S01]  /*3790*/  MUFU.EX2 R15, R14 ;  /* 0x0000000e000f7308 */ /* 0x0001e20000000800 */
[----:B------:R-:W-:Y:S01]  /*37a0*/  ISETP.LT.OR P4, PT, R0, 0x5a, P4 ;  /* 0x0000005a0000780c */ /* 0x000fe20002781670 */
[--C-:B------:R-:W-:Y:S01]  /*37b0*/  FFMA.FTZ R57, R57, UR10, -R12.reuse ;  /* 0x0000000a39397c23 */ /* 0x100fe2000801080c */
[----:B------:R-:W-:Y:S01]  /*37c0*/  FMNMX.FTZ R2, R46, R13, !PT ;  /* 0x0000000d2e027209 */ /* 0x000fe20007810000 */
[--C-:B------:R-:W-:Y:S01]  /*37d0*/  FFMA.FTZ R60, R60, UR10, -R12.reuse ;  /* 0x0000000a3c3c7c23 */ /* 0x100fe2000801080c */
[----:B------:R-:W-:Y:S01]  /*37e0*/  FSEL R71, R71, -INF , !P4 ;  /* 0xff80000047477808 */ /* 0x000fe20006000000 */
[--C-:B------:R-:W-:Y:S01]  /*37f0*/  FFMA.FTZ R61, R61, UR10, -R12.reuse ;  /* 0x0000000a3d3d7c23 */ /* 0x100fe2000801080c */
[----:B------:R-:W-:Y:S01]  /*3800*/  FMNMX.FTZ R13, R47, R2, !PT ;  /* 0x000000022f0d7209 */ /* 0x000fe20007810000 */
[----:B------:R-:W-:Y:S01]  /*3810*/  MUFU.EX2 R20, R20 ;  /* 0x0000001400147308 */ /* 0x000fe20000000800 */
[--C-:B0-----:R-:W-:Y:S01]  /*3820*/  FFMA.FTZ R14, R37, UR10, -R12.reuse ;  /* 0x0000000a250e7c23 */ /* 0x101fe2000801080c */
[----:B-1----:R-:W-:Y:S01]  /*3830*/  FADD.FTZ R37, R188, R5 ;  /* 0x00000005bc257221 */ /* 0x002fe20000010000 */
[----:B------:R-:W-:Y:S01]  /*3840*/  FMNMX.FTZ R2, R50, R13, !PT ;  /* 0x0000000d32027209 */ /* 0x000fe20007810000 */
[--C-:B------:R-:W-:Y:S01]  /*3850*/  FFMA.FTZ R64, R64, UR10, -R12.reuse ;  /* 0x0000000a40407c23 */ /* 0x100fe2000801080c */
[--C-:B------:R-:W-:Y:S01]  /*3860*/  FFMA.FTZ R65, R65, UR10, -R12.reuse ;  /* 0x0000000a41417c23 */ /* 0x100fe2000801080c */
[----:B------:R-:W-:Y:S01]  /*3870*/  FFMA.FTZ R68, R68, UR10, -R12 ;  /* 0x0000000a44447c23 */ /* 0x000fe2000801080c */
[----:B------:R-:W-:Y:S01]  /*3880*/  FMNMX.FTZ R13, R51, R2, !PT ;  /* 0x00000002330d7209 */ /* 0x000fe20007810000 */
[----:B------:R0:W1:Y:S01]  /*3890*/  MUFU.EX2 R21, R10 ;  /* 0x0000000a00157308 */ /* 0x0000620000000800 */
[----:B------:R-:W-:-:S02]  /*38a0*/  ISETP.NE.AND P5, PT, R199, 0x1, PT ;  /* 0x00000001c700780c */ /* 0x000fc40003fa5270 */
[----:B------:R-:W-:Y:S02]  /*38b0*/  FMNMX.FTZ R2, R54, R13, !PT ;  /* 0x0000000d36027209 */ /* 0x000fe40007810000 */
[----:B------:R-:W-:Y:S02]  /*38c0*/  F2FP.BF16.F32.PACK_AB R188, R5, R188 ;  /* 0x000000bc05bc723e */ /* 0x000fe400000010ff */
[----:B------:R-:W-:Y:S01]  /*38d0*/  FMNMX.FTZ R13, R55, R2, !PT ;  /* 0x00000002370d7209 */ /* 0x000fe20007810000 */
[----:B------:R-:W-:Y:S01]  /*38e0*/  MUFU.EX2 R24, R24 ;  /* 0x0000001800187308 */ /* 0x000fe20000000800 */
[----:B0-----:R-:W-:Y:S02]  /*38f0*/  FFMA.FTZ R10, R79, UR10, -R12 ;  /* 0x0000000a4f0a7c23 */ /* 0x001fe4000801080c */
[----:B------:R-:W-:-:S04]  /*3900*/  FMNMX.FTZ R2, R58, R13, !PT ;  /* 0x0000000d3a027209 */ /* 0x000fc80007810000 */
[----:B------:R-:W-:Y:S01]  /*3910*/  FMNMX.FTZ R13, R59, R2, !PT ;  /* 0x000000023b0d7209 */ /* 0x000fe20007810000 */
[----:B------:R0:W2:Y:S01]  /*3920*/  MUFU.EX2 R25, R14 ;  /* 0x0000000e00197308 */ /* 0x0000a20000000800 */
[----:B-1----:R-:W-:Y:S02]  /*3930*/  F2FP.BF16.F32.PACK_AB R184, R21, R20 ;  /* 0x0000001415b8723e */ /* 0x002fe400000010ff */
[----:B------:R-:W-:Y:S01]  /*3940*/  FMNMX.FTZ R2, R62, R13, !PT ;  /* 0x0000000d3e027209 */ /* 0x000fe20007810000 */
[----:B------:R-:W-:-:S03]  /*3950*/  FFMA.FTZ R13, R41, UR10, -R12 ;  /* 0x0000000a290d7c23 */ /* 0x000fc6000801080c */
[----:B------:R-:W-:Y:S01]  /*3960*/  FMNMX.FTZ R3, R63, R2, !PT ;  /* 0x000000023f037209 */ /* 0x000fe20007810000 */
[----:B------:R-:W-:Y:S01]  /*3970*/  MUFU.EX2 R10, R10 ;  /* 0x0000000a000a7308 */ /* 0x000fe20000000800 */
[--C-:B0-----:R-:W-:Y:S02]  /*3980*/  FFMA.FTZ R14, R45, UR10, -R12.reuse ;  /* 0x0000000a2d0e7c23 */ /* 0x101fe4000801080c */
[----:B------:R-:W-:Y:S01]  /*3990*/  FMNMX.FTZ R2, R66, R3, !PT ;  /* 0x0000000342027209 */ /* 0x000fe20007810000 */
[----:B------:R-:W0:Y:S03]  /*39a0*/  @P5 LDC R45, c[0x0][0x450] ;  /* 0x00011400ff2d5b82 */ /* 0x000e260000000800 */
[----:B------:R-:W-:Y:S01]  /*39b0*/  FMNMX.FTZ R3, R67, R2, !PT ;  /* 0x0000000243037209 */ /* 0x000fe20007810000 */
[--C-:B------:R-:W-:Y:S01]  /*39c0*/  FFMA.FTZ R2, R81, UR10, -R12.reuse ;  /* 0x0000000a51027c23 */ /* 0x100fe2000801080c */
[----:B------:R-:W1:Y:S01]  /*39d0*/  MUFU.EX2 R13, R13 ;  /* 0x0000000d000d7308 */ /* 0x000e620000000800 */
[----:B------:R-:W-:Y:S01]  /*39e0*/  FFMA.FTZ R12, R69, UR10, -R12 ;  /* 0x0000000a450c7c23 */ /* 0x000fe2000801080c */
[----:B------:R-:W-:-:S02]  /*39f0*/  FMNMX.FTZ R0, R70, R3, !PT ;  /* 0x0000000346007209 */ /* 0x000fc40007810000 */
[----:B--2---:R-:W-:Y:S02]  /*3a00*/  F2FP.BF16.F32.PACK_AB R186, R25, R24 ;  /* 0x0000001819ba723e */ /* 0x004fe400000010ff */
[----:B------:R-:W-:Y:S02]  /*3a10*/  FMNMX.FTZ R0, R71, R0, !PT ;  /* 0x0000000047007209 */ /* 0x000fe40007810000 */
[----:B------:R-:W-:Y:S03]  /*3a20*/  MUFU.EX2 R182, R2 ;  /* 0x0000000200b67308 */ /* 0x000fe60000000800 */
[----:B------:R-:W2:Y:S05]  /*3a30*/  SHFL.BFLY PT, R3, R0, 0x2, 0x1f ;  /* 0x0c401f0000037f89 */ /* 0x000eaa00000e0000 */
[----:B------:R-:W-:Y:S01]  /*3a40*/  MUFU.EX2 R33, R12 ;  /* 0x0000000c00217308 */ /* 0x000fe20000000800 */
[----:B-1----:R-:W-:-:S07]  /*3a50*/  F2FP.BF16.F32.PACK_AB R180, R13, R10 ;  /* 0x0000000a0db4723e */ /* 0x002fce00000010ff */
[----:B------:R1:W-:Y:S08]  /*3a60*/  MUFU.EX2 R29, R14 ;  /* 0x0000000e001d7308 */ /* 0x0003f00000000800 */
[----:B------:R-:W-:Y:S01]  /*3a70*/  MUFU.EX2 R48, R48 ;  /* 0x0000003000307308 */ /* 0x000fe20000000800 */
[----:B-1----:R-:W1:Y:S01]  /*3a80*/  @P5 LDC R14, c[0x0][0x44c] ;  /* 0x00011300ff0e5b82 */ /* 0x002e620000000800 */
[----:B--2---:R-:W-:-:S05]  /*3a90*/  FMNMX.FTZ R2, R0, R3, !PT ;  /* 0x0000000300027209 */ /* 0x004fca0007810000 */
[----:B------:R-:W2:Y:S01]  /*3aa0*/  SHFL.BFLY PT, R3, R2, 0x1, 0x1f ;  /* 0x0c201f0002037f89 */ /* 0x000ea200000e0000 */
[----:B------:R-:W3:Y:S08]  /*3ab0*/  MUFU.EX2 R49, R49 ;  /* 0x0000003100317308 */ /* 0x000ef00000000800 */
[----:B------:R-:W-:Y:S08]  /*3ac0*/  MUFU.EX2 R52, R52 ;  /* 0x0000003400347308 */ /* 0x000ff00000000800 */
[----:B------:R-:W4:Y:S01]  /*3ad0*/  MUFU.EX2 R53, R53 ;  /* 0x0000003500357308 */ /* 0x000f220000000800 */
[----:B-1----:R-:W-:Y:S01]  /*3ae0*/  @P5 IMAD.HI.U32 R28, R14, UR41, RZ ;  /* 0x000000290e1c5c27 */ /* 0x002fe2000f8e00ff */
[----:B---3--:R-:W-:-:S03]  /*3af0*/  F2FP.BF16.F32.PACK_AB R176, R49, R48 ;  /* 0x0000003031b0723e */ /* 0x008fc600000010ff */
[----:B------:R-:W-:Y:S01]  /*3b00*/  IMAD.U32 R14, RZ, RZ, UR41 ;  /* 0x00000029ff0e7e24 */ /* 0x000fe2000f8e00ff */
[----:B0-----:R-:W-:Y:S02]  /*3b10*/  @P5 SHF.R.U32.HI R14, RZ, R45, R28 ;  /* 0x0000002dff0e5219 */ /* 0x001fe4000001161c */
[----:B--2---:R-:W-:Y:S01]  /*3b20*/  FMNMX.FTZ R3, R2, R3, !PT ;  /* 0x0000000302037209 */ /* 0x004fe20007810000 */
[----:B------:R-:W-:Y:S01]  /*3b30*/  FADD.FTZ R2, R190, R37 ;  /* 0x00000025be027221 */ /* 0x000fe20000010000 */
[----:B------:R-:W-:Y:S01]  /*3b40*/  MUFU.EX2 R56, R56 ;  /* 0x0000003800387308 */ /* 0x000fe20000000800 */
[----:B------:R-:W-:Y:S01]  /*3b50*/  F2FP.BF16.F32.PACK_AB R190, R15, R190 ;  /* 0x000000be0fbe723e */ /* 0x000fe200000010ff */
[----:B------:R-:W-:Y:S02]  /*3b60*/  IMAD.IADD R75, R75, 0x1, R14 ;  /* 0x000000014b4b7824 */ /* 0x000fe400078e020e */
[C---:B------:R-:W-:Y:S01]  /*3b70*/  FMUL.FTZ R0, R3.reuse, UR10 ;  /* 0x0000000a03007c20 */ /* 0x040fe20008410000 */
[----:B------:R-:W-:Y:S01]  /*3b80*/  FSETP.NEU.FTZ.AND P1, PT, R3, -INF , PT ;  /* 0xff8000000300780b */ /* 0x000fe20003f3d000 */
[----:B------:R-:W-:Y:S01]  /*3b90*/  FADD.FTZ R37, R15, R2 ;  /* 0x000000020f257221 */ /* 0x000fe20000010000 */
[----:B------:R-:W-:Y:S01]  /*3ba0*/  LOP3.LUT P5, RZ, R16, 0x80000, RZ, 0xc0, !PT ;  /* 0x0008000010ff7812 */ /* 0x000fe200078ac0ff */
[----:B------:R-:W-:Y:S01]  /*3bb0*/  VIADD R14, R75, UR5 ;  /* 0x000000054b0e7c36 */ /* 0x000fe20008000000 */
[----:B------:R-:W-:Y:S01]  /*3bc0*/  FSEL R0, R0, RZ, P1 ;  /* 0x000000ff00007208 */ /* 0x000fe20000800000 */
[----:B------:R-:W-:Y:S01]  /*3bd0*/  FADD.FTZ R2, R20, R37 ;  /* 0x0000002514027221 */ /* 0x000fe20000010000 */
[----:B------:R-:W-:Y:S01]  /*3be0*/  MUFU.EX2 R57, R57 ;  /* 0x0000003900397308 */ /* 0x000fe20000000800 */
[----:B----4-:R-:W-:-:S02]  /*3bf0*/  F2FP.BF16.F32.PACK_AB R178, R53, R52 ;  /* 0x0000003435b2723e */ /* 0x010fc400000010ff */
[--C-:B------:R-:W-:Y:S01]  /*3c00*/  FFMA.FTZ R26, R26, UR10, -R0.reuse ;  /* 0x0000000a1a1a7c23 */ /* 0x100fe20008010800 */
[--C-:B------:R-:W-:Y:S01]  /*3c10*/  FFMA.FTZ R27, R27, UR10, -R0.reuse ;  /* 0x0000000a1b1b7c23 */ /* 0x100fe20008010800 */
[--C-:B------:R-:W-:Y:S01]  /*3c20*/  FFMA.FTZ R30, R30, UR10, -R0.reuse ;  /* 0x0000000a1e1e7c23 */ /* 0x100fe20008010800 */
[--C-:B------:R-:W-:Y:S01]  /*3c30*/  FFMA.FTZ R31, R31, UR10, -R0.reuse ;  /* 0x0000000a1f1f7c23 */ /* 0x100fe20008010800 */
[--C-:B------:R-:W-:Y:S01]  /*3c40*/  FFMA.FTZ R34, R34, UR10, -R0.reuse ;  /* 0x0000000a22227c23 */ /* 0x100fe20008010800 */
[--C-:B------:R-:W-:Y:S01]  /*3c50*/  FFMA.FTZ R35, R35, UR10, -R0.reuse ;  /* 0x0000000a23237c23 */ /* 0x100fe20008010800 */
[----:B------:R-:W-:Y:S01]  /*3c60*/  MUFU.EX2 R26, R26 ;  /* 0x0000001a001a7308 */ /* 0x000fe20000000800 */
[--C-:B------:R-:W-:Y:S01]  /*3c70*/  FFMA.FTZ R38, R38, UR10, -R0.reuse ;  /* 0x0000000a26267c23 */ /* 0x100fe20008010800 */
[----:B------:R-:W-:Y:S01]  /*3c80*/  FFMA.FTZ R39, R39, UR10, -R0 ;  /* 0x0000000a27277c23 */ /* 0x000fe20008010800 */
[----:B------:R-:W-:Y:S01]  /*3c90*/  FADD.FTZ R41, R21, R2 ;  /* 0x0000000215297221 */ /* 0x000fe20000010000 */
[--C-:B------:R-:W-:Y:S01]  /*3ca0*/  FFMA.FTZ R42, R42, UR10, -R0.reuse ;  /* 0x0000000a2a2a7c23 */ /* 0x100fe20008010800 */
[--C-:B------:R-:W-:Y:S01]  /*3cb0*/  FFMA.FTZ R43, R43, UR10, -R0.reuse ;  /* 0x0000000a2b2b7c23 */ /* 0x100fe20008010800 */
[--C-:B------:R-:W-:Y:S01]  /*3cc0*/  FFMA.FTZ R46, R46, UR10, -R0.reuse ;  /* 0x0000000a2e2e7c23 */ /* 0x100fe20008010800 */
[--C-:B------:R-:W-:Y:S01]  /*3cd0*/  FFMA.FTZ R47, R47, UR10, -R0.reuse ;  /* 0x0000000a2f2f7c23 */ /* 0x100fe20008010800 */
[----:B------:R-:W0:Y:S01]  /*3ce0*/  MUFU.EX2 R27, R27 ;  /* 0x0000001b001b7308 */ /* 0x000e220000000800 */
[--C-:B------:R-:W-:Y:S01]  /*3cf0*/  FFMA.FTZ R50, R50, UR10, -R0.reuse ;  /* 0x0000000a32327c23 */ /* 0x100fe20008010800 */
[----:B------:R-:W-:Y:S01]  /*3d00*/  FADD.FTZ R12, R24, R41 ;  /* 0x00000029180c7221 */ /* 0x000fe20000010000 */
[--C-:B------:R-:W-:Y:S01]  /*3d10*/  FFMA.FTZ R51, R51, UR10, -R0.reuse ;  /* 0x0000000a33337c23 */ /* 0x100fe20008010800 */
[--C-:B------:R-:W-:Y:S01]  /*3d20*/  FFMA.FTZ R54, R54, UR10, -R0.reuse ;  /* 0x0000000a36367c23 */ /* 0x100fe20008010800 */
[----:B------:R-:W-:Y:S01]  /*3d30*/  FFMA.FTZ R55, R55, UR10, -R0 ;  /* 0x0000000a37377c23 */ /* 0x000fe20008010800 */
[----:B------:R-:W-:Y:S01]  /*3d40*/  FADD.FTZ R41, R25, R12 ;  /* 0x0000000c19297221 */ /* 0x000fe20000010000 */
[--C-:B------:R-:W-:Y:S01]  /*3d50*/  FFMA.FTZ R58, R58, UR10, -R0.reuse ;  /* 0x0000000a3a3a7c23 */ /* 0x100fe20008010800 */
[----:B------:R-:W1:Y:S01]  /*3d60*/  MUFU.EX2 R30, R30 ;  /* 0x0000001e001e7308 */ /* 0x000e620000000800 */
[--C-:B------:R-:W-:Y:S01]  /*3d70*/  FFMA.FTZ R59, R59, UR10, -R0.reuse ;  /* 0x0000000a3b3b7c23 */ /* 0x100fe20008010800 */
[----:B------:R-:W-:Y:S01]  /*3d80*/  FADD.FTZ R12, R10, R41 ;  /* 0x000000290a0c7221 */ /* 0x000fe20000010000 */
[--C-:B------:R-:W-:Y:S01]  /*3d90*/  FFMA.FTZ R62, R62, UR10, -R0.reuse ;  /* 0x0000000a3e3e7c23 */ /* 0x100fe20008010800 */
[--C-:B------:R-:W-:Y:S01]  /*3da0*/  FFMA.FTZ R63, R63, UR10, -R0.reuse ;  /* 0x0000000a3f3f7c23 */ /* 0x100fe20008010800 */
[----:B------:R-:W-:Y:S01]  /*3db0*/  FFMA.FTZ R66, R66, UR10, -R0 ;  /* 0x0000000a42427c23 */ /* 0x000fe20008010800 */
[----:B------:R-:W-:Y:S01]  /*3dc0*/  FADD.FTZ R41, R13, R12 ;  /* 0x0000000c0d297221 */ /* 0x000fe20000010000 */
[--C-:B------:R-:W-:Y:S01]  /*3dd0*/  FFMA.FTZ R67, R67, UR10, -R0.reuse ;  /* 0x0000000a43437c23 */ /* 0x100fe20008010800 */
[----:B------:R-:W2:Y:S01]  /*3de0*/  MUFU.EX2 R31, R31 ;  /* 0x0000001f001f7308 */ /* 0x000ea20000000800 */
[----:B0-----:R-:W-:Y:S01]  /*3df0*/  FADD.FTZ R37, R26, R27 ;  /* 0x0000001b1a257221 */ /* 0x001fe20000010000 */
[----:B------:R-:W-:Y:S01]  /*3e00*/  FADD.FTZ R12, R182, R41 ;  /* 0x00000029b60c7221 */ /* 0x000fe20000010000 */
[--C-:B------:R-:W-:Y:S01]  /*3e10*/  FFMA.FTZ R70, R70, UR10, -R0.reuse ;  /* 0x0000000a46467c23 */ /* 0x100fe20008010800 */
[----:B------:R-:W-:Y:S01]  /*3e20*/  FFMA.FTZ R0, R71, UR10, -R0 ;  /* 0x0000000a47007c23 */ /* 0x000fe20008010800 */
[----:B------:R-:W-:Y:S01]  /*3e30*/  R2UR UR11, R14 ;  /* 0x000000000e0b72ca */ /* 0x000fe200000e0000 */
[C---:B------:R-:W-:Y:S01]  /*3e40*/  FADD.FTZ R41, R29.reuse, R12 ;  /* 0x0000000c1d297221 */ /* 0x040fe20000010000 */
[----:B------:R-:W-:Y:S01]  /*3e50*/  F2FP.BF16.F32.PACK_AB R182, R29, R182 ;  /* 0x000000b61db6723e */ /* 0x000fe200000010ff */
[----:B------:R-:W0:Y:S01]  /*3e60*/  MUFU.EX2 R34, R34 ;  /* 0x0000002200227308 */ /* 0x000e220000000800 */
[----:B-1----:R-:W-:Y:S01]  /*3e70*/  FADD.FTZ R2, R30, R37 ;  /* 0x000000251e027221 */ /* 0x002fe20000010000 */
[----:B------:R-:W-:Y:S01]  /*3e80*/  FADD.FTZ R12, R48, R41 ;  /* 0x00000029300c7221 */ /* 0x000fe20000010000 */
[----:B------:R-:W-:Y:S01]  /*3e90*/  F2FP.BF16.F32.PACK_AB R172, R57, R56 ;  /* 0x0000003839ac723e */ /* 0x000fe200000010ff */
[----:B------:R-:W-:Y:S01]  /*3ea0*/  VIADD R14, R74, 0xfffffffe ;  /* 0xfffffffe4a0e7836 */ /* 0x000fe20000000000 */
[----:B------:R-:W-:Y:S01]  /*3eb0*/  F2FP.BF16.F32.PACK_AB R189, R27, R26 ;  /* 0x0000001a1bbd723e */ /* 0x000fe200000010ff */
[----:B------:R-:W-:-:S02]  /*3ec0*/  FADD.FTZ R41, R49, R12 ;  /* 0x0000000c31297221 */ /* 0x000fc40000010000 */
[----:B------:R-:W1:Y:S01]  /*3ed0*/  MUFU.EX2 R35, R35 ;  /* 0x0000002300237308 */ /* 0x000e620000000800 */
[C---:B--2---:R-:W-:Y:S01]  /*3ee0*/  FADD.FTZ R37, R31.reuse, R2 ;  /* 0x000000021f257221 */ /* 0x044fe20000010000 */
[----:B------:R-:W-:Y:S01]  /*3ef0*/  FADD.FTZ R12, R52, R41 ;  /* 0x00000029340c7221 */ /* 0x000fe20000010000 */
[----:B------:R-:W-:-:S03]  /*3f00*/  F2FP.BF16.F32.PACK_AB R191, R31, R30 ;  /* 0x0000001e1fbf723e */ /* 0x000fc600000010ff */
[----:B------:R-:W-:Y:S02]  /*3f10*/  FADD.FTZ R41, R53, R12 ;  /* 0x0000000c35297221 */ /* 0x000fe40000010000 */
[----:B------:R-:W2:Y:S01]  /*3f20*/  MUFU.EX2 R38, R38 ;  /* 0x0000002600267308 */ /* 0x000ea20000000800 */
[----:B0-----:R-:W-:Y:S01]  /*3f30*/  FADD.FTZ R2, R34, R37 ;  /* 0x0000002522027221 */ /* 0x001fe20000010000 */
[----:B------:R-:W-:-:S04]  /*3f40*/  FADD.FTZ R12, R56, R41 ;  /* 0x00000029380c7221 */ /* 0x000fc80000010000 */
[----:B------:R-:W-:Y:S02]  /*3f50*/  FADD.FTZ R15, R57, R12 ;  /* 0x0000000c390f7221 */ /* 0x000fe40000010000 */
[----:B------:R-:W0:Y:S01]  /*3f60*/  MUFU.EX2 R39, R39 ;  /* 0x0000002700277308 */ /* 0x000e220000000800 */
[C---:B-1----:R-:W-:Y:S01]  /*3f70*/  FADD.FTZ R37, R35.reuse, R2 ;  /* 0x0000000223257221 */ /* 0x042fe20000010000 */
[----:B------:R-:W-:-:S06]  /*3f80*/  F2FP.BF16.F32.PACK_AB R185, R35, R34 ;  /* 0x0000002223b9723e */ /* 0x000fcc00000010ff */
[----:B------:R-:W1:Y:S01]  /*3f90*/  MUFU.EX2 R42, R42 ;  /* 0x0000002a002a7308 */ /* 0x000e620000000800 */
[----:B--2---:R-:W-:-:S07]  /*3fa0*/  FADD.FTZ R2, R38, R37 ;  /* 0x0000002526027221 */ /* 0x004fce0000010000 */
[----:B------:R-:W2:Y:S01]  /*3fb0*/  MUFU.EX2 R43, R43 ;  /* 0x0000002b002b7308 */ /* 0x000ea20000000800 */
[C---:B0-----:R-:W-:Y:S01]  /*3fc0*/  FADD.FTZ R37, R39.reuse, R2 ;  /* 0x0000000227257221 */ /* 0x041fe20000010000 */
[----:B------:R-:W-:-:S06]  /*3fd0*/  F2FP.BF16.F32.PACK_AB R187, R39, R38 ;  /* 0x0000002627bb723e */ /* 0x000fcc00000010ff */
[----:B------:R-:W0:Y:S01]  /*3fe0*/  MUFU.EX2 R46, R46 ;  /* 0x0000002e002e7308 */ /* 0x000e220000000800 */
[----:B-1----:R-:W-:-:S07]  /*3ff0*/  FADD.FTZ R2, R42, R37 ;  /* 0x000000252a027221 */ /* 0x002fce0000010000 */
[----:B------:R-:W1:Y:S01]  /*4000*/  MUFU.EX2 R47, R47 ;  /* 0x0000002f002f7308 */ /* 0x000e620000000800 */
[C---:B--2---:R-:W-:Y:S01]  /*4010*/  FADD.FTZ R37, R43.reuse, R2 ;  /* 0x000000022b257221 */ /* 0x044fe20000010000 */
[----:B------:R-:W-:-:S06]  /*4020*/  F2FP.BF16.F32.PACK_AB R181, R43, R42 ;  /* 0x0000002a2bb5723e */ /* 0x000fcc00000010ff */
[----:B------:R-:W2:Y:S01]  /*4030*/  MUFU.EX2 R50, R50 ;  /* 0x0000003200327308 */ /* 0x000ea20000000800 */
[----:B0-----:R-:W-:-:S07]  /*4040*/  FADD.FTZ R2, R46, R37 ;  /* 0x000000252e027221 */ /* 0x001fce0000010000 */
        /* <DEDUP_REMOVED lines=21> */
[----:B0-----:R-:W-:-:S07]  /*41a0*/  FADD.FTZ R12, R60, R15 ;  /* 0x0000000f3c0c7221 */ /* 0x001fce0000010000 */
[----:B------:R-:W0:Y:S01]  /*41b0*/  MUFU.EX2 R66, R66 ;  /* 0x0000004200427308 */ /* 0x000e220000000800 */
[C---:B-1----:R-:W-:Y:S01]  /*41c0*/  FADD.FTZ R5, R63.reuse, R2 ;  /* 0x000000023f057221 */ /* 0x042fe20000010000 */
[----:B------:R-:W-:-:S06]  /*41d0*/  F2FP.BF16.F32.PACK_AB R175, R63, R62 ;  /* 0x0000003e3faf723e */ /* 0x000fcc00000010ff */
[----:B------:R-:W1:Y:S01]  /*41e0*/  MUFU.EX2 R64, R64 ;  /* 0x0000004000407308 */ /* 0x000e620000000800 */
[C---:B--2---:R-:W-:Y:S01]  /*41f0*/  FADD.FTZ R13, R61.reuse, R12 ;  /* 0x0000000c3d0d7221 */ /* 0x044fe20000010000 */
[----:B------:R-:W-:-:S06]  /*4200*/  F2FP.BF16.F32.PACK_AB R174, R61, R60 ;  /* 0x0000003c3dae723e */ /* 0x000fcc00000010ff */
[----:B------:R-:W2:Y:S01]  /*4210*/  MUFU.EX2 R67, R67 ;  /* 0x0000004300437308 */ /* 0x000ea20000000800 */
[----:B0-----:R-:W-:-:S07]  /*4220*/  FADD.FTZ R2, R66, R5 ;  /* 0x0000000542027221 */ /* 0x001fce0000010000 */
[----:B------:R-:W0:Y:S01]  /*4230*/  MUFU.EX2 R65, R65 ;  /* 0x0000004100417308 */ /* 0x000e220000000800 */
[----:B-1----:R-:W-:-:S07]  /*4240*/  FADD.FTZ R10, R64, R13 ;  /* 0x0000000d400a7221 */ /* 0x002fce0000010000 */
[----:B------:R-:W1:Y:S01]  /*4250*/  MUFU.EX2 R70, R70 ;  /* 0x0000004600467308 */ /* 0x000e620000000800 */
[C---:B--2---:R-:W-:Y:S01]  /*4260*/  FADD.FTZ R5, R67.reuse, R2 ;  /* 0x0000000243057221 */ /* 0x044fe20000010000 */
[----:B------:R-:W-:-:S06]  /*4270*/  F2FP.BF16.F32.PACK_AB R169, R67, R66 ;  /* 0x0000004243a9723e */ /* 0x000fcc00000010ff */
[----:B------:R-:W2:Y:S01]  /*4280*/  MUFU.EX2 R68, R68 ;  /* 0x0000004400447308 */ /* 0x000ea20000000800 */
[C---:B0-----:R-:W-:Y:S01]  /*4290*/  FADD.FTZ R13, R65.reuse, R10 ;  /* 0x0000000a410d7221 */ /* 0x041fe20000010000 */
[----:B------:R-:W-:-:S06]  /*42a0*/  F2FP.BF16.F32.PACK_AB R168, R65, R64 ;  /* 0x0000004041a8723e */ /* 0x000fcc00000010ff */
[----:B------:R1:W0:Y:S02]  /*42b0*/  MUFU.EX2 R171, R0 ;  /* 0x0000000000ab7308 */ /* 0x0002240000000800 */
[----:B-1----:R-:W-:Y:S01]  /*42c0*/  FADD.FTZ R0, R70, R5 ;  /* 0x0000000546007221 */ /* 0x002fe20000010000 */
[----:B--2---:R-:W-:Y:S01]  /*42d0*/  FADD.FTZ R10, R68, R13 ;  /* 0x0000000d440a7221 */ /* 0x004fe20000010000 */
[----:B------:R-:W-:-:S03]  /*42e0*/  F2FP.BF16.F32.PACK_AB R170, R33, R68 ;  /* 0x0000004421aa723e */ /* 0x000fc600000010ff */
[----:B------:R-:W-:Y:S01]  /*42f0*/  FADD.FTZ R10, R33, R10 ;  /* 0x0000000a210a7221 */ /* 0x000fe20000010000 */
[C---:B0-----:R-:W-:Y:S01]  /*4300*/  FADD.FTZ R5, R171.reuse, R0 ;  /* 0x00000000ab057221 */ /* 0x041fe20000010000 */
[----:B------:R-:W-:Y:S01]  /*4310*/  F2FP.BF16.F32.PACK_AB R171, R171, R70 ;  /* 0x00000046abab723e */ /* 0x000fe200000010ff */
[----:B------:R-:W-:Y:S06]  /*4320*/  @!P5 BRA `(.L_x_987) ;  /* 0x000000000054d947 */ /* 0x000fec0003800000 */
[C---:B------:R-:W-:Y:S01]  /*4330*/  ISETP.GT.AND P1, PT, R75.reuse, RZ, PT ;  /* 0x000000ff4b00720c */ /* 0x040fe20003f24270 */
[----:B------:R-:W-:-:S05]  /*4340*/  VIADD R0, R75, 0xffffffff ;  /* 0xffffffff4b007836 */ /* 0x000fca0000000000 */
[----:B------:R-:W-:-:S07]  /*4350*/  R2UR UR14, R0 ;  /* 0x00000000000e72ca */ /* 0x000fce00000e0000 */
[----:B------:R-:W-:Y:S08]  /*4360*/  @P1 BRA `(.L_x_988) ;  /* 0x0000000000241947 */ /* 0x000ff00003800000 */
[----:B------:R-:W-:Y:S01]  /*4370*/  R2UR UR14, R75 ;  /* 0x000000004b0e72ca */ /* 0x000fe200000e0000 */
[----:B------:R-:W-:Y:S02]  /*4380*/  ULDC UR15, c[0x0][0x9e4] ;  /* 0x00027900000f7ab9 */ /* 0x000fe40000000800 */
[----:B------:R-:W-:-:S10]  /*4390*/  UISETP.NE.AND UP0, UPT, UR15, 0x1, UPT ;  /* 0x000000010f00788c */ /* 0x000fd4000bf05270 */
[----:B------:R-:W-:Y:S01]  /*43a0*/  UIADD3 UR14, -UR14, URZ, URZ ;  /* 0x0000003f0e0e7290 */ /* 0x000fe2000fffe13f */
[----:B------:R-:W-:-:S03]  /*43b0*/  @UP0 ULDC.64 UR4, c[0x0][0x9e8] ;  /* 0x00027a0000040ab9 */ /* 0x000fc60000000a00 */
[----:B------:R-:W-:-:S04]  /*43c0*/  UIMAD.WIDE.U32 UR6, UR14, UR4, URZ ;  /* 0x000000040e0672a5 */ /* 0x000fc8000f8e003f */
[----:B------:R-:W-:-:S04]  /*43d0*/  @UP0 USHF.R.U32.HI UR14, URZ, UR5, UR7 ;  /* 0x000000053f0e0299 */ /* 0x000fc80008011607 */
[----:B------:R-:W-:Y:S01]  /*43e0*/  ULOP3.LUT UR14, URZ, UR14, URZ, 0x33, !UPT ;  /* 0x0000000e3f0e7292 */ /* 0x000fe2000f8e333f */
[----:B------:R-:W-:Y:S11]  /*43f0*/  BRA `(.L_x_989) ;  /* 0x0000000000147947 */ /* 0x000ff60003800000 */
.L_x_988:
[----:B------:R-:W-:Y:S02]  /*4400*/  ULDC UR15, c[0x0][0x9e4] ;  /* 0x00027900000f7ab9 */ /* 0x000fe40000000800 */
[----:B------:R-:W-:-:S11]  /*4410*/  UISETP.NE.AND UP0, UPT, UR15, 0x1, UPT ;  /* 0x000000010f00788c */ /* 0x000fd6000bf05270 */
[----:B------:R-:W-:Y:S02]  /*4420*/  @UP0 ULDC.64 UR4, c[0x0][0x9e8] ;  /* 0x00027a0000040ab9 */ /* 0x000fe40000000a00 */
[----:B------:R-:W-:-:S04]  /*4430*/  UIMAD.WIDE.U32 UR6, UR14, UR4, URZ ;  /* 0x000000040e0672a5 */ /* 0x000fc8000f8e003f */
[----:B------:R-:W-:-:S12]  /*4440*/  @UP0 USHF.R.U32.HI UR14, URZ, UR5, UR7 ;  /* 0x000000053f0e0299 */ /* 0x000fd80008011607 */
.L_x_989:
[----:B------:R-:W-:-:S04]  /*4450*/  UIMAD UR14, UR14, UR15, UR15 ;  /* 0x0000000f0e0e72a4 */ /* 0x000fc8000f8e020f */
[----:B------:R-:W-:-:S04]  /*4460*/  UISETP.LT.AND UP0, UPT, UR11, UR14, UPT ;  /* 0x0000000e0b00728c */ /* 0x000fc8000bf01270 */
[----:B------:R-:W-:-:S12]  /*4470*/  USEL UR11, UR11, UR14, UP0 ;  /* 0x0000000e0b0b7287 */ /* 0x000fd80008000000 */
.L_x_987:
[----:B------:R-:W-:Y:S01]  /*4480*/  UIMAD.WIDE UR4, UR11, 0x2aaaaaab, URZ ;  /* 0x2aaaaaab0b0478a5 */ /* 0x000fe2000f8e023f */
[----:B------:R-:W-:Y:S01]  /*4490*/  IMAD.MOV.U32 R2, RZ, RZ, 0x3f800000 ;  /* 0x3f800000ff027424 */ /* 0x000fe200078e00ff */
[----:B------:R-:W-:Y:S01]  /*44a0*/  CS2R R118, SRZ ;  /* 0x0000000000767805 */ /* 0x000fe2000001ff00 */
[----:B------:R-:W-:Y:S01]  /*44b0*/  IMAD.MOV.U32 R0, RZ, RZ, 0x3f800000 ;  /* 0x3f800000ff007424 */ /* 0x000fe200078e00ff */
        /* <DEDUP_REMOVED lines=8> */
[----:B------:R-:W-:Y:S01]  /*4540*/  UISETP.LT.AND UP0, UPT, UR60, UR4, UPT ;  /* 0x000000043c00728c */ /* 0x000fe2000bf01270 */
[----:B------:R-:W-:Y:S02]  /*4550*/  CS2R R104, SRZ ;  /* 0x0000000000687805 */ /* 0x000fe4000001ff00 */
[----:B------:R-:W-:Y:S02]  /*4560*/  CS2R R102, SRZ ;  /* 0x0000000000667805 */ /* 0x000fe4000001ff00 */
[----:B------:R-:W-:Y:S01]  /*4570*/  CS2R R100, SRZ ;  /* 0x0000000000647805 */ /* 0x000fe2000001ff00 */
[----:B------:R-:W-:Y:S01]  /*4580*/  USEL UR43, UR60, UR4, !UP0 ;  /* 0x000000043c2b7287 */ /* 0x000fe2000c000000 */
[----:B------:R-:W-:-:S02]  /*4590*/  CS2R R98, SRZ ;  /* 0x0000000000627805 */ /* 0x000fc4000001ff00 */
[----:B------:R-:W-:Y:S02]  /*45a0*/  CS2R R96, SRZ ;  /* 0x0000000000607805 */ /* 0x000fe4000001ff00 */
[----:B------:R-:W-:Y:S02]  /*45b0*/  CS2R R94, SRZ ;  /* 0x00000000005e7805 */ /* 0x000fe4000001ff00 */
[----:B------:R-:W-:Y:S02]  /*45c0*/  CS2R R92, SRZ ;  /* 0x00000000005c7805 */ /* 0x000fe4000001ff00 */
[----:B------:R-:W-:Y:S02]  /*45d0*/  CS2R R90, SRZ ;  /* 0x00000000005a7805 */ /* 0x000fe4000001ff00 */
[----:B------:R-:W-:Y:S02]  /*45e0*/  ISETP.GE.AND P1, PT, R14, UR43, PT ;  /* 0x0000002b0e007c0c */ /* 0x000fe4000bf26270 */
        /* <DEDUP_REMOVED lines=33> */
[----:B------:R-:W-:Y:S06]  /*4800*/  @!P1 BRA `(.L_x_990) ;  /* 0x0000003000489947 */ /* 0x000fec0003800000 */
[----:B------:R-:W-:Y:S01]  /*4810*/  IMAD.MOV.U32 R13, RZ, RZ, R3 ;  /* 0x000000ffff0d7224 */ /* 0x000fe200078e0003 */
[----:B------:R-:W-:Y:S01]  /*4820*/  UMOV UR7, UR38 ;  /* 0x0000002600077c82 */ /* 0x000fe20008000000 */
[----:B------:R-:W-:Y:S01]  /*4830*/  IMAD.MOV.U32 R12, RZ, RZ, R4 ;  /* 0x000000ffff0c7224 */ /* 0x000fe200078e0004 */
[----:B------:R-:W-:Y:S01]  /*4840*/  UMOV UR4, UR39 ;  /* 0x0000002700047c82 */ /* 0x000fe20008000000 */
[----:B------:R-:W-:Y:S01]  /*4850*/  IMAD.MOV.U32 R2, RZ, RZ, 0x3f800000 ;  /* 0x3f800000ff027424 */ /* 0x000fe200078e00ff */
[----:B------:R-:W-:Y:S01]  /*4860*/  ULDC UR54, c[0x0][0x9e4] ;  /* 0x0002790000367ab9 */ /* 0x000fe20000000800 */
[----:B------:R-:W-:Y:S01]  /*4870*/  IMAD.MOV.U32 R119, RZ, RZ, RZ ;  /* 0x000000ffff777224 */ /* 0x000fe200078e00ff */
[----:B------:R-:W-:Y:S01]  /*4880*/  ULDC UR58, c[0x0][0x9dc] ;  /* 0x00027700003a7ab9 */ /* 0x000fe20000000800 */
[----:B------:R-:W-:Y:S01]  /*4890*/  ULDC UR55, c[0x0][0x988] ;  /* 0x0002620000377ab9 */ /* 0x000fe20000000800 */
[----:B------:R-:W-:-:S05]  /*48a0*/  ULDC UR59, c[0x0][0x9e0] ;  /* 0x00027800003b7ab9 */ /* 0x000fca0000000800 */
.L_x_1009:
[----:B------:R-:W-:-:S04]  /*48b0*/  UISETP.NE.AND UP0, UPT, UR4, 0x1, UPT ;  /* 0x000000010400788c */ /* 0x000fc8000bf05270 */
[----:B------:R-:W-:-:S04]  /*48c0*/  USEL UR38, URZ, 0x1, UP0 ;  /* 0x000000013f267887 */ /* 0x000fc80008000000 */
[----:B------:R-:W-:Y:S01]  /*48d0*/  ULOP3.LUT UR38, UR7, UR38, URZ, 0x3c, !UPT ;  /* 0x0000002607267292 */ /* 0x000fe2000f8e3c3f */
[----:B------:R-:W-:Y:S11]  /*48e0*/  @!P0 BRA `(.L_x_991) ;  /* 0x0000000000048947 */ /* 0x000ff60003800000 */
[----:B------:R-:W-:Y:S01]  /*48f0*/  BPT.TRAP 0x1 ;  /* 0x000000040000795c */ /* 0x000fe20000300000 */
.L_x_991:
[----:B------:R-:W-:Y:S01]  /*4900*/  UIADD3 UR39, UR4, 0x1, URZ ;  /* 0x0000000104277890 */ /* 0x000fe2000fffe03f */
[----:B------:R-:W-:-:S03]  /*4910*/  IMAD.U32 R3, RZ, RZ, UR38 ;  /* 0x00000026ff037e24 */ /* 0x000fc6000f8e00ff */
[----:B------:R-:W-:Y:S02]  /*4920*/  UISETP.NE.AND UP0, UPT, UR39, 0x2, UPT ;  /* 0x000000022700788c */ /* 0x000fe4000bf05270 */
[----:B------:R-:W-:Y:S02]  /*4930*/  SHF.L.U32 R3, R3, 0x1f, RZ ;  /* 0x0000001f03037819 */ /* 0x000fe400000006ff */
[----:B------:R-:W-:-:S04]  /*4940*/  USEL UR39, UR39, URZ, UP0 ;  /* 0x0000003f27277287 */ /* 0x000fc80008000000 */
[----:B------:R-:W-:-:S09]  /*4950*/  ULEA UR6, UR39, UR40, 0x3 ;  /* 0x0000002827067291 */ /* 0x000fd2000f8e183f */
[----:B------:R0:W1:Y:S01]  /*4960*/  SYNCS.PHASECHK.TRANS64.TRYWAIT P1, [UR6+0x30830], R3 ;  /* 0x03083003ff0075a7 */ /* 0x0000620008020146 */
[----:B------:R-:W-:Y:S05]  /*4970*/  @!P0 BRA `(.L_x_992) ;  /* 0x0000000000048947 */ /* 0x000fea0003800000 */
[----:B------:R-:W-:Y:S01]  /*4980*/  BPT.TRAP 0x1 ;  /* 0x000000040000795c */ /* 0x000fe20000300000 */
.L_x_992:
[----:B-1----:R-:W-:Y:S05]  /*4990*/  @P1 BRA `(.L_x_993) ;  /* 0x0000000000081947 */ /* 0x002fea0003800000 */
[----:B------:R-:W1:Y:S02]  /*49a0*/  SYNCS.PHASECHK.TRANS64.TRYWAIT P1, [UR6+0x30830], R3 ;  /* 0x03083003ff0075a7 */ /* 0x000e640008020146 */
[----:B-1----:R-:W-:Y:S05]  /*49b0*/  @!P1 BRA `(.L_x_994) ;  /* 0x000000fc00509947 */ /* 0x002fea0003800000 */
.L_x_993:
        /* <DEDUP_REMOVED lines=120> */
[-C--:B------:R-:W-:Y:S01]  /*5140*/  FMUL.FTZ R111, R111, R2.reuse ;  /* 0x000000026f6f7220 */ /* 0x080fe20000410000 */
[-C--:B------:R-:W-:Y:S01]  /*5150*/  FMUL.FTZ R114, R114, R2.reuse ;  /* 0x0000000272727220 */ /* 0x080fe20000410000 */
[-C--:B------:R-:W-:Y:S01]  /*5160*/  FMUL.FTZ R115, R115, R2.reuse ;  /* 0x0000000273737220 */ /* 0x080fe20000410000 */
[-C--:B------:R-:W-:Y:S01]  /*5170*/  FMUL.FTZ R118, R118, R2.reuse ;  /* 0x0000000276767220 */ /* 0x080fe20000410000 */
[----:B------:R-:W-:Y:S01]  /*5180*/  HGMMA.64x96x16.F32.BF16 R120, gdesc[UR48], R120, gsb0 ;  /* 0x01600000307879f0 */ /* 0x000fe20008001878 */
[----:B------:R-:W-:Y:S01]  /*5190*/  UIADD3 UR50, UR5, 0x4, URZ ;  /* 0x0000000405327890 */ /* 0x000fe2000fffe03f */
[----:B------:R-:W-:Y:S01]  /*51a0*/  FMUL.FTZ R119, R119, R2 ;  /* 0x0000000277777220 */ /* 0x000fe20000410000 */
[----:B------:R-:W-:Y:S01]  /*51b0*/  UMOV UR48, UR56 ;  /* 0x0000003800307c82 */ /* 0x000fe20008000000 */
[----:B------:R-:W-:Y:S01]  /*51c0*/  UMOV UR49, UR57 ;  /* 0x0000003900317c82 */ /* 0x000fe20008000000 */
[----:B------:R-:W-:Y:S01]  /*51d0*/  UMOV UR51, 0x40000040 ;  /* 0x4000004000337882 */ /* 0x000fe20000000000 */
[----:B------:R-:W-:-:S02]  /*51e0*/  WARPGROUP.DEPBAR.LE gsb0, 0x0 ;  /* 0x00008000000079c5 */ /* 0x000fc40000010000 */
        /* <DEDUP_REMOVED lines=36> */
.L_x_995:
[----:B------:R-:W-:Y:S01]  /*5430*/  ULEA UR5, UR4, UR40, 0x3 ;  /* 0x0000002804057291 */ /* 0x000fe2000f8e183f */
[----:B------:R-:W-:-:S05]  /*5440*/  IMAD.U32 R0, RZ, RZ, UR7 ;  /* 0x00000007ff007e24 */ /* 0x000fca000f8e00ff */
[----:B------:R-:W-:-:S04]  /*5450*/  SHF.L.U32 R0, R0, 0x1f, RZ ;  /* 0x0000001f00007819 */ /* 0x000fc800000006ff */
[----:B------:R2:W3:Y:S01]  /*5460*/  SYNCS.PHASECHK.TRANS64.TRYWAIT P1, [UR5+0x30850], R0 ;  /* 0x03085000ff0075a7 */ /* 0x0004e20008020145 */
[----:B------:R-:W-:Y:S05]  /*5470*/  @!P0 BRA `(.L_x_996) ;  /* 0x0000000000048947 */ /* 0x000fea0003800000 */
[----:B------:R-:W-:Y:S01]  /*5480*/  BPT.TRAP 0x1 ;  /* 0x000000040000795c */ /* 0x000fe20000300000 */
.L_x_996:
[----:B---3--:R-:W-:Y:S05]  /*5490*/  @P1 BRA `(.L_x_997) ;  /* 0x0000000000081947 */ /* 0x008fea0003800000 */
[----:B------:R-:W3:Y:S02]  /*54a0*/  SYNCS.PHASECHK.TRANS64.TRYWAIT P1, [UR5+0x30850], R0 ;  /* 0x03085000ff0075a7 */ /* 0x000ee40008020145 */
[----:B---3--:R-:W-:Y:S05]  /*54b0*/  @!P1 BRA `(.L_x_998) ;  /* 0x000000f000a89947 */ /* 0x008fea0003800000 */
.L_x_997:
[----:B------:R-:W-:Y:S01]  /*54c0*/  UIADD3 UR7, UR40, 0x400, URZ ;  /* 0x0000040028077890 */ /* 0x000fe2000fffe03f */
[----:B------:R-:W-:Y:S01]  /*54d0*/  WARPGROUP.ARRIVE ;  /* 0x00000000000079c5 */ /* 0x000fe20000000000 */
[----:B------:R-:W-:Y:S02]  /*54e0*/  UMOV UR11, 0x40000040 ;  /* 0x40000040000b7882 */ /* 0x000fe40000000000 */
[----:B------:R-:W-:-:S04]  /*54f0*/  USHF.R.U32.HI UR7, URZ, 0x4, UR7 ;  /* 0x000000043f077899 */ /* 0x000fc80008011607 */
[----:B------:R-:W-:-:S04]  /*5500*/  ULOP3.LUT UR7, UR7, 0x3fff, URZ, 0xc0, !UPT ;  /* 0x00003fff07077892 */ /* 0x000fc8000f8ec03f */
[----:B------:R-:W-:-:S04]  /*5510*/  ULOP3.LUT UR7, UR7, 0x3000000, URZ, 0xfc, !UPT ;  /* 0x0300000007077892 */ /* 0x000fc8000f8efc3f */
        /* <DEDUP_REMOVED lines=31> */
.L_x_999:
[----:B------:R-:W-:Y:S01]  /*5710*/  ISETP.NE.AND P2, PT, R199, 0x1, PT ;  /* 0x00000001c700780c */ /* 0x000fe20003f45270 */
[----:B------:R-:W-:Y:S01]  /*5720*/  VIADD R21, R19, UR41 ;  /* 0x0000002913157c36 */ /* 0x000fe20008000000 */
[----:B------:R-:W3:Y:S01]  /*5730*/  LDC R11, c[0x0][0x288] ;  /* 0x0000a200ff0b7b82 */ /* 0x000ee20000000800 */
[----:B------:R-:W-:Y:S01]  /*5740*/  IMAD R168, R14, -0x60, RZ ;  /* 0xffffffa00ea87824 */ /* 0x000fe200078e02ff */
[----:B------:R-:W-:Y:S01]  /*5750*/  UIADD3 UR6, UR6, 0x30840, URZ ;  /* 0x0003084006067890 */ /* 0x000fe2000fffe03f */
[----:B------:R-:W-:Y:S01]  /*5760*/  LOP3.LUT P1, RZ, R16, 0x80000, RZ, 0xc0, !PT ;  /* 0x0008000010ff7812 */ /* 0x000fe2000782c0ff */
[----:B------:R-:W-:Y:S02]  /*5770*/  ULOP3.LUT UR4, URZ, UR58, URZ, 0x33, !UPT ;  /* 0x0000003a3f047292 */ /* 0x000fe4000f8e333f */
[----:B------:R-:W-:-:S05]  /*5780*/  UPRMT UR6, UR61, 0x654, UR6 ;  /* 0x000006543d067896 */ /* 0x000fca0008000006 */
[----:B0-2---:R-:W0:Y:S08]  /*5790*/  @P2 LDC R0, c[0x0][0x44c] ;  /* 0x00011300ff002b82 */ /* 0x005e300000000800 */
[----:B-1----:R-:W1:Y:S01]  /*57a0*/  @P2 LDC R3, c[0x0][0x450] ;  /* 0x00011400ff032b82 */ /* 0x002e620000000800 */
[----:B------:R-:W-:Y:S01]  /*57b0*/  SYNCS.ARRIVE.TRANS64.RED.A1T0 RZ, [UR6], RZ ;  /* 0x000000ffffff79a7 */ /* 0x000fe20008100406 */
[----:B0-----:R-:W-:-:S05]  /*57c0*/  @P2 IMAD.HI.U32 R0, R21, R0, RZ ;  /* 0x0000000015002227 */ /* 0x001fca00078e00ff */
[----:B-1----:R-:W-:Y:S01]  /*57d0*/  @P2 SHF.R.U32.HI R21, RZ, R3, R0 ;  /* 0x00000003ff152219 */ /* 0x002fe20000011600 */
[----:B------:R-:W-:-:S04]  /*57e0*/  VIADD R3, R168, 0x1 ;  /* 0x00000001a8037836 */ /* 0x000fc80000000000 */
[----:B------:R-:W0:Y:S01]  /*57f0*/  SHFL.IDX PT, R2, R21, RZ, 0x1c1f ;  /* 0x001c1fff15027589 */ /* 0x000e2200000e0000 */
[----:B------:R-:W-:-:S05]  /*5800*/  IMAD R4, R18, -0x2, R3 ;  /* 0xfffffffe12047824 */ /* 0x000fca00078e0203 */
[C---:B---3--:R-:W-:Y:S01]  /*5810*/  IADD3 R0, R4.reuse, -R11, R17 ;  /* 0x8000000b04007210 */ /* 0x048fe20007ffe011 */
[----:B------:R-:W-:-:S04]  /*5820*/  VIADD R4, R4, 0xffffffff ;  /* 0xffffffff04047836 */ /* 0x000fc80000000000 */
[C---:B------:R-:W-:Y:S02]  /*5830*/  VIADD R169, R0.reuse, UR59 ;  /* 0x0000003b00a97c36 */ /* 0x040fe40008000000 */
[----:B------:R-:W-:Y:S02]  /*5840*/  VIADD R170, R0, UR4 ;  /* 0x0000000400aa7c36 */ /* 0x000fe40008000000 */
[--C-:B0-----:R-:W-:Y:S02]  /*5850*/  IMAD.IADD R0, R169, 0x1, R2.reuse ;  /* 0x00000001a9007824 */ /* 0x101fe400078e0202 */
[----:B------:R-:W-:Y:S01]  /*5860*/  IMAD.IADD R20, R170, 0x1, R2 ;  /* 0x00000001aa147824 */ /* 0x000fe200078e0202 */
[----:B------:R-:W-:Y:S06]  /*5870*/  @!P1 BRA `(.L_x_1000) ;  /* 0x0000000000549947 */ /* 0x000fec0003800000 */
[----:B------:R-:W-:Y:S01]  /*5880*/  IADD3 R15, R17, -R11, R2 ;  /* 0x8000000b110f7210 */ /* 0x000fe20007ffe002 */
[----:B------:R-:W-:Y:S03]  /*5890*/  BSSY B0, `(.L_x_1001) ;  /* 0x0000010000007945 */ /* 0x000fe60003800000 */
[----:B------:R-:W-:-:S13]  /*58a0*/  ISETP.GT.AND P1, PT, R15, -0x1, PT ;  /* 0xffffffff0f00780c */ /* 0x000fda0003f24270 */
[----:B------:R-:W-:Y:S05]  /*58b0*/  @P1 BRA `(.L_x_1002) ;  /* 0x0000000000201947 */ /* 0x000fea0003800000 */
[----:B------:R-:W-:Y:S01]  /*58c0*/  IMAD.U32 R171, RZ, RZ, UR54 ;  /* 0x00000036ffab7e24 */ /* 0x000fe2000f8e00ff */
[----:B------:R-:W-:-:S04]  /*58d0*/  LOP3.LUT R15, RZ, R15, RZ, 0x33, !PT ;  /* 0x0000000fff0f7212 */ /* 0x000fc800078e33ff */
[----:B------:R-:W-:-:S13]  /*58e0*/  ISETP.NE.AND P1, PT, R171, 0x1, PT ;  /* 0x00000001ab00780c */ /* 0x000fda0003f25270 */
[----:B------:R-:W0:Y:S02]  /*58f0*/  @P1 LDC.64 R2, c[0x0][0x9e8] ;  /* 0x00027a00ff021b82 */ /* 0x000e240000000a00 */
[----:B0-----:R-:W-:-:S05]  /*5900*/  @P1 IMAD.HI.U32 R2, R15, R2, RZ ;  /* 0x000000020f021227 */ /* 0x001fca00078e00ff */
[----:B------:R-:W-:-:S04]  /*5910*/  @P1 SHF.R.U32.HI R15, RZ, R3, R2 ;  /* 0x00000003ff0f1219 */ /* 0x000fc80000011602 */
[----:B------:R-:W-:Y:S01]  /*5920*/  LOP3.LUT R15, RZ, R15, RZ, 0x33, !PT ;  /* 0x0000000fff0f7212 */ /* 0x000fe200078e33ff */
[----:B------:R-:W-:Y:S06]  /*5930*/  BRA `(.L_x_1003) ;  /* 0x0000000000147947 */ /* 0x000fec0003800000 */
.L_x_1002:
[----:B------:R-:W-:-:S05]  /*5940*/  IMAD.U32 R171, RZ, RZ, UR54 ;  /* 0x00000036ffab7e24 */ /* 0x000fca000f8e00ff */
[----:B------:R-:W-:-:S13]  /*5950*/  ISETP.NE.AND P1, PT, R171, 0x1, PT ;  /* 0x00000001ab00780c */ /* 0x000fda0003f25270 */
[----:B------:R-:W0:Y:S02]  /*5960*/  @P1 LDC.64 R2, c[0x0][0x9e8] ;  /* 0x00027a00ff021b82 */ /* 0x000e240000000a00 */
[----:B0-----:R-:W-:-:S05]  /*5970*/  @P1 IMAD.HI.U32 R2, R15, R2, RZ ;  /* 0x000000020f021227 */ /* 0x001fca00078e00ff */
[----:B------:R-:W-:-:S07]  /*5980*/  @P1 SHF.R.U32.HI R15, RZ, R3, R2 ;  /* 0x00000003ff0f1219 */ /* 0x000fce0000011602 */
.L_x_1003:
[----:B------:R-:W-:Y:S05]  /*5990*/  BSYNC B0 ;  /* 0x0000000000007941 */ /* 0x000fea0003800000 */
.L_x_1001:
[----:B------:R-:W-:-:S05]  /*59a0*/  IMAD R15, R15, R171, R4 ;  /* 0x000000ab0f0f7224 */ /* 0x000fca00078e0204 */
[----:B------:R-:W-:Y:S02]  /*59b0*/  VIADDMNMX R0, R15, R171, R0, PT ;  /* 0x000000ab0f007246 */ /* 0x000fe40003800100 */
[----:B------:R-:W-:-:S07]  /*59c0*/  VIMNMX R20, R20, R15, !PT ;  /* 0x0000000f14147248 */ /* 0x000fce0007fe0100 */
.L_x_1000:
[C---:B------:R-:W-:Y:S01]  /*59d0*/  ISETP.GE.AND P1, PT, R168.reuse, 0x2, PT ;  /* 0x00000002a800780c */ /* 0x040fe20003f26270 */
[----:B------:R-:W0:Y:S01]  /*59e0*/  SHFL.IDX PT, R2, R21, 0x1, 0x1c1f ;  /* 0x003c1f0015027f89 */ /* 0x000e2200000e0000 */
[----:B------:R-:W-:Y:S02]  /*59f0*/  ISETP.GE.AND P2, PT, R168, 0x9, PT ;  /* 0x00000009a800780c */ /* 0x000fe40003f46270 */
[----:B------:R-:W-:Y:S02]  /*5a00*/  ISETP.GT.AND P4, PT, R20, 0x1, !P1 ;  /* 0x000000011400780c */ /* 0x000fe40004f84270 */
[----:B------:R-:W-:Y:S02]  /*5a10*/  ISETP.GE.AND P5, PT, R168, 0xa, PT ;  /* 0x0000000aa800780c */ /* 0x000fe40003fa6270 */
[----:B------:R-:W-:Y:S02]  /*5a20*/  ISETP.GT.AND P3, PT, R20, 0x8, !P2 ;  /* 0x000000081400780c */ /* 0x000fe40005764270 */
[----:B------:R-:W-:-:S02]  /*5a30*/  ISETP.LT.OR P4, PT, R0, 0x2, P4 ;  /* 0x000000020000780c */ /* 0x000fc40002781670 */
[----:B------:R-:W-:Y:S02]  /*5a40*/  ISETP.LT.OR P3, PT, R0, 0x9, P3 ;  /* 0x000000090000780c */ /* 0x000fe40001f61670 */
[----:B------:R-:W-:Y:S02]  /*5a50*/  FSEL R121, R121, -INF , !P4 ;  /* 0xff80000079797808 */ /* 0x000fe40006000000 */
[----:B------:R-:W-:Y:S02]  /*5a60*/  ISETP.GE.AND P4, PT, R168, 0x11, PT ;  /* 0x00000011a800780c */ /* 0x000fe40003f86270 */
[----:B------:R-:W-:Y:S02]  /*5a70*/  LOP3.LUT R16, R16, 0xfffffffb, RZ, 0xc0, !PT ;  /* 0xfffffffb10107812 */ /* 0x000fe400078ec0ff */
[----:B------:R-:W-:Y:S02]  /*5a80*/  FSEL R124, R124, -INF , !P3 ;  /* 0xff8000007c7c7808 */ /* 0x000fe40005800000 */
[----:B------:R-:W-:-:S02]  /*5a90*/  ISETP.GT.AND P3, PT, R20, 0x9, !P5 ;  /* 0x000000091400780c */ /* 0x000fc40006f64270 */
[----:B------:R-:W-:Y:S02]  /*5aa0*/  @P5 LOP3.LUT R16, R16, 0x4, RZ, 0xfc, !PT ;  /* 0x0000000410105812 */ /* 0x000fe400078efcff */
[----:B------:R-:W-:Y:S02]  /*5ab0*/  ISETP.LT.OR P3, PT, R0, 0xa, P3 ;  /* 0x0000000a0000780c */ /* 0x000fe40001f61670 */
[----:B------:R-:W-:Y:S02]  /*5ac0*/  LOP3.LUT R16, R16, 0xfffffff7, RZ, 0xc0, !PT ;  /* 0xfffffff710107812 */ /* 0x000fe400078ec0ff */
[----:B------:R-:W-:Y:S02]  /*5ad0*/  FSEL R125, R125, -INF , !P3 ;  /* 0xff8000007d7d7808 */ /* 0x000fe40005800000 */
[----:B------:R-:W-:Y:S02]  /*5ae0*/  @P4 LOP3.LUT R16, R16, 0x8, RZ, 0xfc, !PT ;  /* 0x0000000810104812 */ /* 0x000fe400078efcff */
[----:B------:R-:W-:-:S02]  /*5af0*/  ISETP.GT.AND P3, PT, R20, 0x10, !P4 ;  /* 0x000000101400780c */ /* 0x000fc40006764270 */
[----:B------:R-:W-:Y:S02]  /*5b00*/  ISETP.GE.AND P4, PT, R168, 0x12, PT ;  /* 0x00000012a800780c */ /* 0x000fe40003f86270 */
[----:B------:R-:W-:Y:S02]  /*5b10*/  ISETP.LT.OR P3, PT, R0, 0x11, P3 ;  /* 0x000000110000780c */ /* 0x000fe40001f61670 */
[----:B------:R-:W-:Y:S02]  /*5b20*/  LOP3.LUT R16, R16, 0xffffffef, RZ, 0xc0, !PT ;  /* 0xffffffef10107812 */ /* 0x000fe400078ec0ff */
[----:B------:R-:W-:Y:S02]  /*5b30*/  FSEL R128, R128, -INF , !P3 ;  /* 0xff80000080807808 */ /* 0x000fe40005800000 */
[----:B------:R-:W-:-:S04]  /*5b40*/  ISETP.GT.AND P3, PT, R20, 0x11, !P4 ;  /* 0x000000111400780c */ /* 0x000fc80006764270 */
[----:B------:R-:W-:Y:S02]  /*5b50*/  ISETP.LT.OR P3, PT, R0, 0x12, P3 ;  /* 0x000000120000780c */ /* 0x000fe40001f61670 */
[----:B------:R-:W-:Y:S02]  /*5b60*/  @P4 LOP3.LUT R16, R16, 0x10, RZ, 0xfc, !PT ;  /* 0x0000001010104812 */ /* 0x000fe400078efcff */
[----:B------:R-:W-:Y:S02]  /*5b70*/  ISETP.GE.AND P4, PT, R168, 0x19, PT ;  /* 0x00000019a800780c */ /* 0x000fe40003f86270 */
[----:B------:R-:W-:Y:S02]  /*5b80*/  LOP3.LUT R16, R16, 0xfffbffff, RZ, 0xc0, !PT ;  /* 0xfffbffff10107812 */ /* 0x000fe400078ec0ff */
[----:B------:R-:W-:Y:S02]  /*5b90*/  FSEL R129, R129, -INF , !P3 ;  /* 0xff80000081817808 */ /* 0x000fe40005800000 */
[----:B------:R-:W-:-:S04]  /*5ba0*/  ISETP.GT.AND P3, PT, R20, 0x18, !P4 ;  /* 0x000000181400780c */ /* 0x000fc80006764270 */
[----:B------:R-:W-:-:S03]  /*5bb0*/  ISETP.LT.OR P3, PT, R0, 0x19, P3 ;  /* 0x000000190000780c */ /* 0x000fc60001f61670 */
        /* <DEDUP_REMOVED lines=68> */
[----:B------:R-:W-:Y:S02]  /*6000*/  FSEL R153, R153, -INF , !P3 ;  /* 0xff80000099997808 */ /* 0x000fe40005800000 */
[----:B------:R-:W-:Y:S02]  /*6010*/  LOP3.LUT R16, R16, 0xffffffbf, RZ, 0xc0, !PT ;  /* 0xffffffbf10107812 */ /* 0x000fe400078ec0ff */
[----:B------:R-:W-:-:S04]  /*6020*/  ISETP.GT.AND P3, PT, R20, 0x48, !P4 ;  /* 0x000000481400780c */ /* 0x000fc80006764270 */
[----:B------:R-:W-:-:S03]  /*6030*/  ISETP.LT.OR P3, PT, R0, 0x49, P3 ;  /* 0x000000490000780c */ /* 0x000fc60001f61670 */
[----:B------:R-:W-:Y:S02]  /*6040*/  @P4 LOP3.LUT R16, R16, 0x40, RZ, 0xfc, !PT ;  /* 0x0000004010104812 */ /* 0x000fe400078efcff */
[----:B------:R-:W-:Y:S02]  /*6050*/  ISETP.GE.AND P4, PT, R168, 0x4a, PT ;  /* 0x0000004aa800780c */ /* 0x000fe40003f86270 */
[----:B------:R-:W-:Y:S02]  /*6060*/  FSEL R156, R156, -INF , !P3 ;  /* 0xff8000009c9c7808 */ /* 0x000fe40005800000 */
[----:B------:R-:W-:Y:S02]  /*6070*/  ISETP.GT.AND P3, PT, R20, 0x49, !P4 ;  /* 0x000000491400780c */ /* 0x000fe40006764270 */
[----:B------:R-:W-:Y:S02]  /*6080*/  LOP3.LUT R16, R16, 0xffffffdf, RZ, 0xc0, !PT ;  /* 0xffffffdf10107812 */ /* 0x000fe400078ec0ff */
[----:B------:R-:W-:-:S04]  /*6090*/  ISETP.LT.OR P3, PT, R0, 0x4a, P3 ;  /* 0x0000004a0000780c */ /* 0x000fc80001f61670 */
[----:B------:R-:W-:Y:S02]  /*60a0*/  FSEL R157, R157, -INF , !P3 ;  /* 0xff8000009d9d7808 */ /* 0x000fe40005800000 */
[----:B------:R-:W-:Y:S02]  /*60b0*/  ISETP.GE.AND P3, PT, R168, 0x51, PT ;  /* 0x00000051a800780c */ /* 0x000fe40003f66270 */
[----:B------:R-:W-:Y:S02]  /*60c0*/  @P4 LOP3.LUT R16, R16, 0x20, RZ, 0xfc, !PT ;  /* 0x0000002010104812 */ /* 0x000fe400078efcff */
[----:B------:R-:W-:Y:S02]  /*60d0*/  ISETP.GT.AND P4, PT, R20, 0x50, !P3 ;  /* 0x000000501400780c */ /* 0x000fe40005f84270 */
[----:B------:R-:W-:Y:S02]  /*60e0*/  LOP3.LUT R16, R16, 0xfffffffd, RZ, 0xc0, !PT ;  /* 0xfffffffd10107812 */ /* 0x000fe400078ec0ff */
[----:B------:R-:W-:-:S04]  /*60f0*/  ISETP.LT.OR P4, PT, R0, 0x51, P4 ;  /* 0x000000510000780c */ /* 0x000fc80002781670 */
        /* <DEDUP_REMOVED lines=9> */
[----:B------:R-:W-:-:S13]  /*6190*/  ISETP.GE.AND P6, PT, R168, 0x1, PT ;  /* 0x00000001a800780c */ /* 0x000fda0003fc6270 */
[----:B------:R-:W-:Y:S02]  /*61a0*/  @P6 LOP3.LUT R16, R16, 0x2, RZ, 0xfc, !PT ;  /* 0x0000000210106812 */ /* 0x000fe400078efcff */
[----:B------:R-:W-:Y:S02]  /*61b0*/  ISETP.GT.AND P6, PT, R20, RZ, !P6 ;  /* 0x000000ff1400720c */ /* 0x000fe400077c4270 */
[----:B------:R-:W-:Y:S02]  /*61c0*/  LOP3.LUT R16, R16, 0xfffffffe, RZ, 0xc0, !PT ;  /* 0xfffffffe10107812 */ /* 0x000fe400078ec0ff */
[----:B------:R-:W-:-:S04]  /*61d0*/  ISETP.LT.OR P6, PT, R0, 0x1, P6 ;  /* 0x000000010000780c */ /* 0x000fc800037c1670 */
[----:B------:R-:W-:Y:S02]  /*61e0*/  FSEL R15, R120, -INF , !P6 ;  /* 0xff800000780f7808 */ /* 0x000fe40007000000 */
[----:B------:R-:W-:-:S13]  /*61f0*/  ISETP.GE.AND P6, PT, R168, 0x5a, PT ;  /* 0x0000005aa800780c */ /* 0x000fda0003fc6270 */
[----:B------:R-:W-:Y:S02]  /*6200*/  @P6 LOP3.LUT R16, R16, 0x1, RZ, 0xfc, !PT ;  /* 0x0000000110106812 */ /* 0x000fe400078efcff */
[----:B------:R-:W-:Y:S01]  /*6210*/  ISETP.GT.AND P6, PT, R20, 0x59, !P6 ;  /* 0x000000591400780c */ /* 0x000fe200077c4270 */
[----:B0-----:R-:W-:-:S03]  /*6220*/  IMAD.IADD R20, R170, 0x1, R2 ;  /* 0x00000001aa147824 */ /* 0x001fc600078e0202 */
[----:B------:R-:W-:Y:S01]  /*6230*/  ISETP.LT.OR P6, PT, R0, 0x5a, P6 ;  /* 0x0000005a0000780c */ /* 0x000fe200037c1670 */
[----:B------:R-:W-:-:S03]  /*6240*/  IMAD.IADD R0, R169, 0x1, R2 ;  /* 0x00000001a9007824 */ /* 0x000fc600078e0202 */
[----:B------:R-:W-:Y:S02]  /*6250*/  FSEL R165, R165, -INF , !P6 ;  /* 0xff800000a5a57808 */ /* 0x000fe40007000000 */
[----:B------:R-:W-:-:S13]  /*6260*/  LOP3.LUT P6, RZ, R16, 0x80000, RZ, 0xc0, !PT ;  /* 0x0008000010ff7812 */ /* 0x000fda00078cc0ff */
[----:B------:R-:W-:Y:S05]  /*6270*/  @!P6 BRA `(.L_x_1004) ;  /* 0x000000000054e947 */ /* 0x000fea0003800000 */
        /* <DEDUP_REMOVED lines=12> */
.L_x_1006:
[----:B------:R-:W-:-:S05]  /*6340*/  IMAD.U32 R120, RZ, RZ, UR54 ;  /* 0x00000036ff787e24 */ /* 0x000fca000f8e00ff */
[----:B------:R-:W-:-:S13]  /*6350*/  ISETP.NE.AND P6, PT, R120, 0x1, PT ;  /* 0x000000017800780c */ /* 0x000fda0003fc5270 */
[----:B------:R-:W0:Y:S02]  /*6360*/  @P6 LDC.64 R2, c[0x0][0x9e8] ;  /* 0x00027a00ff026b82 */ /* 0x000e240000000a00 */
[----:B0-----:R-:W-:-:S05]  /*6370*/  @P6 IMAD.HI.U32 R2, R21, R2, RZ ;  /* 0x0000000215026227 */ /* 0x001fca00078e00ff */
[----:B------:R-:W-:-:S07]  /*6380*/  @P6 SHF.R.U32.HI R21, RZ, R3, R2 ;  /* 0x00000003ff156219 */ /* 0x000fce0000011602 */
.L_x_1007:
[----:B------:R-:W-:Y:S05]  /*6390*/  BSYNC B0 ;  /* 0x0000000000007941 */ /* 0x000fea0003800000 */
.L_x_1005:
[----:B------:R-:W-:-:S05]  /*63a0*/  IMAD R21, R21, R120, R4 ;  /* 0x0000007815157224 */ /* 0x000fca00078e0204 */
[----:B------:R-:W-:Y:S02]  /*63b0*/  VIADDMNMX R0, R21, R120, R0, PT ;  /* 0x0000007815007246 */ /* 0x000fe40003800100 */
[----:B------:R-:W-:-:S07]  /*63c0*/  VIMNMX R20, R20, R21, !PT ;  /* 0x0000001514147248 */ /* 0x000fce0007fe0100 */
.L_x_1004:
[C---:B------:R-:W-:Y:S01]  /*63d0*/  ISETP.GT.AND P1, PT, R20.reuse, 0x1, !P1 ;  /* 0x000000011400780c */ /* 0x040fe20004f24270 */
[----:B------:R-:W-:Y:S01]  /*63e0*/  UMOV UR10, UR55 ;  /* 0x00000037000a7c82 */ /* 0x000fe20008000000 */
[----:B------:R-:W-:Y:S02]  /*63f0*/  ISETP.GT.AND P2, PT, R20, 0x8, !P2 ;  /* 0x000000081400780c */ /* 0x000fe40005744270 */
[C---:B------:R-:W-:Y:S02]  /*6400*/  ISETP.LT.OR P1, PT, R0.reuse, 0x2, P1 ;  /* 0x000000020000780c */ /* 0x040fe40000f21670 */
[----:B------:R-:W-:Y:S02]  /*6410*/  ISETP.LT.OR P2, PT, R0, 0x9, P2 ;  /* 0x000000090000780c */ /* 0x000fe40001741670 */
[----:B------:R-:W-:Y:S02]  /*6420*/  FSEL R123, R123, -INF , !P1 ;  /* 0xff8000007b7b7808 */ /* 0x000fe40004800000 */
[----:B------:R-:W-:-:S02]  /*6430*/  LOP3.LUT P1, RZ, R16, 0x4, RZ, 0xc0, !PT ;  /* 0x0000000410ff7812 */ /* 0x000fc4000782c0ff */
[----:B------:R-:W-:Y:S02]  /*6440*/  FSEL R126, R126, -INF , !P2 ;  /* 0xff8000007e7e7808 */ /* 0x000fe40005000000 */
[----:B------:R-:W-:Y:S02]  /*6450*/  ISETP.GT.AND P1, PT, R20, 0x9, !P1 ;  /* 0x000000091400780c */ /* 0x000fe40004f24270 */
[----:B------:R-:W-:Y:S02]  /*6460*/  LOP3.LUT P2, RZ, R16, 0x20000, RZ, 0xc0, !PT ;  /* 0x0002000010ff7812 */ /* 0x000fe4000784c0ff */
[----:B------:R-:W-:Y:S02]  /*6470*/  ISETP.LT.OR P1, PT, R0, 0xa, P1 ;  /* 0x0000000a0000780c */ /* 0x000fe40000f21670 */
[----:B------:R-:W-:Y:S02]  /*6480*/  LOP3.LUT P6, RZ, R16, 0x10000, RZ, 0xc0, !PT ;  /* 0x0001000010ff7812 */ /* 0x000fe400078cc0ff */
[----:B------:R-:W-:-:S02]  /*6490*/  FSEL R127, R127, -INF , !P1 ;  /* 0xff8000007f7f7808 */ /* 0x000fc40004800000 */
[----:B------:R-:W-:Y:S02]  /*64a0*/  LOP3.LUT P1, RZ, R16, 0x8, RZ, 0xc0, !PT ;  /* 0x0000000810ff7812 */ /* 0x000fe4000782c0ff */
[----:B------:R-:W-:Y:S02]  /*64b0*/  FMNMX.FTZ R2, R15, R12, !PT ;  /* 0x0000000c0f027209 */ /* 0x000fe40007810000 */
[----:B------:R-:W-:Y:S02]  /*64c0*/  ISETP.GT.AND P1, PT, R20, 0x10, !P1 ;  /* 0x000000101400780c */ /* 0x000fe40004f24270 */
[----:B------:R-:W-:Y:S02]  /*64d0*/  FMNMX.FTZ R3, R121, R2, !PT ;  /* 0x0000000279037209 */ /* 0x000fe40007810000 */
[----:B------:R-:W-:Y:S02]  /*64e0*/  ISETP.LT.OR P1, PT, R0, 0x11, P1 ;  /* 0x000000110000780c */ /* 0x000fe40000f21670 */
[----:B------:R-:W-:-:S02]  /*64f0*/  FMNMX.FTZ R2, R124, R3, !PT ;  /* 0x000000037c027209 */ /* 0x000fc40007810000 */
[----:B------:R-:W-:Y:S02]  /*6500*/  FSEL R130, R130, -INF , !P1 ;  /* 0xff80000082827808 */ /* 0x000fe40004800000 */
[----:B------:R-:W-:Y:S02]  /*6510*/  LOP3.LUT P1, RZ, R16, 0x10, RZ, 0xc0, !PT ;  /* 0x0000001010ff7812 */ /* 0x000fe4000782c0ff */
[----:B------:R-:W-:Y:S02]  /*6520*/  FMNMX.FTZ R3, R125, R2, !PT ;  /* 0x000000027d037209 */ /* 0x000fe40007810000 */
[----:B------:R-:W-:Y:S02]  /*6530*/  ISETP.GT.AND P1, PT, R20, 0x11, !P1 ;  /* 0x000000111400780c */ /* 0x000fe40004f24270 */
[----:B------:R-:W-:Y:S02]  /*6540*/  FMNMX.FTZ R2, R128, R3, !PT ;  /* 0x0000000380027209 */ /* 0x000fe40007810000 */
[----:B------:R-:W-:-:S02]  /*6550*/  ISETP.LT.OR P1, PT, R0, 0x12, P1 ;  /* 0x000000120000780c */ /* 0x000fc40000f21670 */
[----:B------:R-:W-:Y:S02]  /*6560*/  FMNMX.FTZ R3, R129, R2, !PT ;  /* 0x0000000281037209 */ /* 0x000fe40007810000 */
[----:B------:R-:W-:Y:S02]  /*6570*/  FSEL R131, R131, -INF , !P1 ;  /* 0xff80000083837808 */ /* 0x000fe40004800000 */
[----:B------:R-:W-:Y:S02]  /*6580*/  LOP3.LUT P1, RZ, R16, 0x40000, RZ, 0xc0, !PT ;  /* 0x0004000010ff7812 */ /* 0x000fe4000782c0ff */
[----:B------:R-:W-:Y:S02]  /*6590*/  FMNMX.FTZ R2, R132, R3, !PT ;  /* 0x0000000384027209 */ /* 0x000fe40007810000 */
[----:B------:R-:W-:Y:S02]  /*65a0*/  ISETP.GT.AND P1, PT, R20, 0x18, !P1 ;  /* 0x000000181400780c */ /* 0x000fe40004f24270 */
[----:B------:R-:W-:-:S02]  /*65b0*/  FMNMX.FTZ R3, R133, R2, !PT ;  /* 0x0000000285037209 */ /* 0x000fc40007810000 */
[----:B------:R-:W-:Y:S02]  /*65c0*/  ISETP.LT.OR P1, PT, R0, 0x19, P1 ;  /* 0x000000190000780c */ /* 0x000fe40000f21670 */
[----:B------:R-:W-:Y:S02]  /*65d0*/  FMNMX.FTZ R2, R136, R3, !PT ;  /* 0x0000000388027209 */ /* 0x000fe40007810000 */
[----:B------:R-:W-:Y:S02]  /*65e0*/  FSEL R134, R134, -INF , !P1 ;  /* 0xff80000086867808 */ /* 0x000fe40004800000 */
        /* <DEDUP_REMOVED lines=24> */
[----:B------:R-:W-:Y:S02]  /*6770*/  LOP3.LUT P1, RZ, R16, 0x2000, RZ, 0xc0, !PT ;  /* 0x0000200010ff7812 */ /* 0x000fe4000782c0ff */
[----:B------:R-:W-:Y:S02]  /*6780*/  FMNMX.FTZ R3, R157, R2, !PT ;  /* 0x000000029d037209 */ /* 0x000fe40007810000 */
[----:B------:R-:W-:-:S02]  /*6790*/  ISETP.GT.AND P1, PT, R20, 0x29, !P1 ;  /* 0x000000291400780c */ /* 0x000fc40004f24270 */
[----:B------:R-:W-:Y:S02]  /*67a0*/  FMNMX.FTZ R2, R160, R3, !PT ;  /* 0x00000003a0027209 */ /* 0x000fe40007810000 */
[----:B------:R-:W-:Y:S02]  /*67b0*/  ISETP.LT.OR P1, PT, R0, 0x2a, P1 ;  /* 0x0000002a0000780c */ /* 0x000fe40000f21670 */
[C---:B------:R-:W-:Y:S02]  /*67c0*/  LOP3.LUT P2, RZ, R16.reuse, 0x40, RZ, 0xc0, !PT ;  /* 0x0000004010ff7812 */ /* 0x040fe4000784c0ff */
[----:B------:R-:W-:Y:S02]  /*67d0*/  FSEL R143, R143, -INF , !P1 ;  /* 0xff8000008f8f7808 */ /* 0x000fe40004800000 */
[----:B------:R-:W-:Y:S02]  /*67e0*/  LOP3.LUT P1, RZ, R16, 0x1000, RZ, 0xc0, !PT ;  /* 0x0000100010ff7812 */ /* 0x000fe4000782c0ff */
[----:B------:R-:W-:-:S02]  /*67f0*/  FMNMX.FTZ R3, R161, R2, !PT ;  /* 0x00000002a1037209 */ /* 0x000fc40007810000 */
[----:B------:R-:W-:Y:S02]  /*6800*/  ISETP.GT.AND P1, PT, R20, 0x30, !P1 ;  /* 0x000000301400780c */ /* 0x000fe40004f24270 */
[----:B------:R-:W-:Y:S02]  /*6810*/  FMNMX.FTZ R2, R164, R3, !PT ;  /* 0x00000003a4027209 */ /* 0x000fe40007810000 */
[----:B------:R-:W-:Y:S02]  /*6820*/  ISETP.LT.OR P1, PT, R0, 0x31, P1 ;  /* 0x000000310000780c */ /* 0x000fe40000f21670 */
[----:B------:R-:W-:Y:S02]  /*6830*/  FMNMX.FTZ R3, R165, R2, !PT ;  /* 0x00000002a5037209 */ /* 0x000fe40007810000 */
[----:B------:R-:W-:Y:S02]  /*6840*/  FSEL R146, R146, -INF , !P1 ;  /* 0xff80000092927808 */ /* 0x000fe40004800000 */
[C---:B------:R-:W-:Y:S01]  /*6850*/  LOP3.LUT P1, RZ, R16.reuse, 0x800, RZ, 0xc0, !PT ;  /* 0x0000080010ff7812 */ /* 0x040fe2000782c0ff */
[----:B------:R-:W0:Y:S01]  /*6860*/  SHFL.BFLY PT, R2, R3, 0x2, 0x1f ;  /* 0x0c401f0003027f89 */ /* 0x000e2200000e0000 */
[----:B------:R-:W-:-:S02]  /*6870*/  LOP3.LUT P6, RZ, R16, 0x20, RZ, 0xc0, !PT ;  /* 0x0000002010ff7812 */ /* 0x000fc400078cc0ff */
[C---:B------:R-:W-:Y:S02]  /*6880*/  ISETP.GT.AND P1, PT, R20.reuse, 0x31, !P1 ;  /* 0x000000311400780c */ /* 0x040fe40004f24270 */
[----:B------:R-:W-:Y:S02]  /*6890*/  ISETP.GT.AND P3, PT, R20, 0x50, !P3 ;  /* 0x000000501400780c */ /* 0x000fe40005f64270 */
[C---:B------:R-:W-:Y:S02]  /*68a0*/  ISETP.LT.OR P1, PT, R0.reuse, 0x32, P1 ;  /* 0x000000320000780c */ /* 0x040fe40000f21670 */
[----:B------:R-:W-:Y:S02]  /*68b0*/  ISETP.LT.OR P3, PT, R0, 0x51, P3 ;  /* 0x000000510000780c */ /* 0x000fe40001f61670 */
[----:B------:R-:W-:Y:S02]  /*68c0*/  FSEL R147, R147, -INF , !P1 ;  /* 0xff80000093937808 */ /* 0x000fe40004800000 */
[----:B------:R-:W-:-:S02]  /*68d0*/  LOP3.LUT P1, RZ, R16, 0x400, RZ, 0xc0, !PT ;  /* 0x0000040010ff7812 */ /* 0x000fc4000782c0ff */
[C---:B------:R-:W-:Y:S02]  /*68e0*/  ISETP.GT.AND P4, PT, R20.reuse, 0x51, !P4 ;  /* 0x000000511400780c */ /* 0x040fe40006784270 */
[----:B------:R-:W-:Y:S02]  /*68f0*/  ISETP.GT.AND P1, PT, R20, 0x38, !P1 ;  /* 0x000000381400780c */ /* 0x000fe40004f24270 */
[----:B------:R-:W-:Y:S02]  /*6900*/  FSEL R162, R162, -INF , !P3 ;  /* 0xff800000a2a27808 */ /* 0x000fe40005800000 */
[----:B------:R-:W-:Y:S02]  /*6910*/  ISETP.LT.OR P1, PT, R0, 0x39, P1 ;  /* 0x000000390000780c */ /* 0x000fe40000f21670 */
[----:B------:R-:W-:Y:S02]  /*6920*/  ISETP.GT.AND P5, PT, R20, 0x58, !P5 ;  /* 0x000000581400780c */ /* 0x000fe40006fa4270 */
[----:B------:R-:W-:-:S02]  /*6930*/  FSEL R150, R150, -INF , !P1 ;  /* 0xff80000096967808 */ /* 0x000fc40004800000 */
[----:B------:R-:W-:Y:S02]  /*6940*/  LOP3.LUT P1, RZ, R16, 0x200, RZ, 0xc0, !PT ;  /* 0x0000020010ff7812 */ /* 0x000fe4000782c0ff */
[----:B0-----:R-:W-:Y:S02]  /*6950*/  FMNMX.FTZ R21, R3, R2, !PT ;  /* 0x0000000203157209 */ /* 0x001fe40007810000 */
[----:B------:R-:W-:Y:S02]  /*6960*/  ISETP.GT.AND P1, PT, R20, 0x39, !P1 ;  /* 0x000000391400780c */ /* 0x000fe40004f24270 */
[C---:B------:R-:W-:Y:S01]  /*6970*/  ISETP.LT.OR P4, PT, R0.reuse, 0x52, P4 ;  /* 0x000000520000780c */ /* 0x040fe20002781670 */
[----:B------:R-:W0:Y:S01]  /*6980*/  SHFL.BFLY PT, R4, R21, 0x1, 0x1f ;  /* 0x0c201f0015047f89 */ /* 0x000e2200000e0000 */
[C---:B------:R-:W-:Y:S02]  /*6990*/  ISETP.LT.OR P1, PT, R0.reuse, 0x3a, P1 ;  /* 0x0000003a0000780c */ /* 0x040fe40000f21670 */
[----:B------:R-:W-:-:S02]  /*69a0*/  ISETP.LT.OR P5, PT, R0, 0x59, P5 ;  /* 0x000000590000780c */ /* 0x000fc40002fa1670 */
[----:B------:R-:W-:Y:S02]  /*69b0*/  FSEL R151, R151, -INF , !P1 ;  /* 0xff80000097977808 */ /* 0x000fe40004800000 */
[----:B------:R-:W-:Y:S02]  /*69c0*/  LOP3.LUT P1, RZ, R16, 0x100, RZ, 0xc0, !PT ;  /* 0x0000010010ff7812 */ /* 0x000fe4000782c0ff */
[----:B------:R-:W-:Y:S02]  /*69d0*/  FSEL R163, R163, -INF , !P4 ;  /* 0xff800000a3a37808 */ /* 0x000fe40006000000 */
[----:B------:R-:W-:Y:S02]  /*69e0*/  ISETP.GT.AND P1, PT, R20, 0x40, !P1 ;  /* 0x000000401400780c */ /* 0x000fe40004f24270 */
[----:B------:R-:W-:Y:S02]  /*69f0*/  FSEL R166, R166, -INF , !P5 ;  /* 0xff800000a6a67808 */ /* 0x000fe40006800000 */
[----:B------:R-:W-:-:S04]  /*6a00*/  ISETP.LT.OR P1, PT, R0, 0x41, P1 ;  /* 0x000000410000780c */ /* 0x000fc80000f21670 */
[----:B------:R-:W-:Y:S02]  /*6a10*/  FSEL R154, R154, -INF , !P1 ;  /* 0xff8000009a9a7808 */ /* 0x000fe40004800000 */
[----:B------:R-:W-:Y:S02]  /*6a20*/  LOP3.LUT P1, RZ, R16, 0x80, RZ, 0xc0, !PT ;  /* 0x0000008010ff7812 */ /* 0x000fe4000782c0ff */
[----:B0-----:R-:W-:Y:S02]  /*6a30*/  FMNMX.FTZ R4, R21, R4, !PT ;  /* 0x0000000415047209 */ /* 0x001fe40007810000 */
[----:B------:R-:W-:-:S03]  /*6a40*/  ISETP.GT.AND P1, PT, R20, 0x41, !P1 ;  /* 0x000000411400780c */ /* 0x000fc60004f24270 */
[----:B------:R-:W-:Y:S01]  /*6a50*/  FMUL.FTZ R2, R4, UR10 ;  /* 0x0000000a04027c20 */ /* 0x000fe20008410000 */
[----:B------:R-:W-:-:S04]  /*6a60*/  ISETP.LT.OR P1, PT, R0, 0x42, P1 ;  /* 0x000000420000780c */ /* 0x000fc80000f21670 */
[----:B------:R-:W-:Y:S02]  /*6a70*/  FSEL R155, R155, -INF , !P1 ;  /* 0xff8000009b9b7808 */ /* 0x000fe40004800000 */
[----:B------:R-:W-:-:S04]  /*6a80*/  ISETP.GT.AND P1, PT, R20, 0x48, !P2 ;  /* 0x000000481400780c */ /* 0x000fc80005724270 */
[----:B------:R-:W-:-:S04]  /*6a90*/  ISETP.LT.OR P1, PT, R0, 0x49, P1 ;  /* 0x000000490000780c */ /* 0x000fc80000f21670 */
[----:B------:R-:W-:Y:S02]  /*6aa0*/  FSEL R158, R158, -INF , !P1 ;  /* 0xff8000009e9e7808 */ /* 0x000fe40004800000 */
[----:B------:R-:W-:Y:S02]  /*6ab0*/  ISETP.GT.AND P1, PT, R20, 0x49, !P6 ;  /* 0x000000491400780c */ /* 0x000fe40007724270 */
[----:B------:R-:W-:Y:S02]  /*6ac0*/  LOP3.LUT P6, RZ, R16, 0x2, RZ, 0xc0, !PT ;  /* 0x0000000210ff7812 */ /* 0x000fe400078cc0ff */
[----:B------:R-:W-:-:S04]  /*6ad0*/  ISETP.LT.OR P1, PT, R0, 0x4a, P1 ;  /* 0x0000004a0000780c */ /* 0x000fc80000f21670 */
[----:B------:R-:W-:Y:S02]  /*6ae0*/  FSEL R159, R159, -INF , !P1 ;  /* 0xff8000009f9f7808 */ /* 0x000fe40004800000 */
[----:B------:R-:W-:Y:S02]  /*6af0*/  ISETP.GT.AND P1, PT, R20, RZ, !P6 ;  /* 0x000000ff1400720c */ /* 0x000fe40007724270 */
[----:B------:R-:W-:Y:S02]  /*6b00*/  LOP3.LUT P6, RZ, R16, 0x1, RZ, 0xc0, !PT ;  /* 0x0000000110ff7812 */ /* 0x000fe400078cc0ff */
[----:B------:R-:W-:Y:S02]  /*6b10*/  ISETP.LT.OR P1, PT, R0, 0x1, P1 ;  /* 0x000000010000780c */ /* 0x000fe40000f21670 */
[----:B------:R-:W-:Y:S02]  /*6b20*/  ISETP.GT.AND P2, PT, R20, 0x59, !P6 ;  /* 0x000000591400780c */ /* 0x000fe40007744270 */
[----:B------:R-:W-:-:S02]  /*6b30*/  FSEL R122, R122, -INF , !P1 ;  /* 0xff8000007a7a7808 */ /* 0x000fc40004800000 */
[----:B------:R-:W-:Y:S02]  /*6b40*/  ISETP.LT.OR P2, PT, R0, 0x5a, P2 ;  /* 0x0000005a0000780c */ /* 0x000fe40001741670 */
[----:B------:R-:W-:Y:S02]  /*6b50*/  FMNMX.FTZ R120, R122, R13, !PT ;  /* 0x0000000d7a787209 */ /* 0x000fe40007810000 */
[----:B------:R-:W-:Y:S02]  /*6b60*/  FSEL R167, R167, -INF , !P2 ;  /* 0xff800000a7a77808 */ /* 0x000fe40005000000 */
[----:B------:R-:W-:Y:S02]  /*6b70*/  FMNMX.FTZ R3, R123, R120, !PT ;  /* 0x000000787b037209 */ /* 0x000fe40007810000 */
[----:B------:R-:W-:Y:S02]  /*6b80*/  FSETP.NEU.FTZ.AND P1, PT, R4, -INF , PT ;  /* 0xff8000000400780b */ /* 0x000fe40003f3d000 */
[----:B------:R-:W-:-:S02]  /*6b90*/  FMNMX.FTZ R120, R126, R3, !PT ;  /* 0x000000037e787209 */ /* 0x000fc40007810000 */
[----:B------:R-:W-:Y:S02]  /*6ba0*/  FSEL R2, R2, RZ, P1 ;  /* 0x000000ff02027208 */ /* 0x000fe40000800000 */
[----:B------:R-:W-:-:S03]  /*6bb0*/  FMNMX.FTZ R3, R127, R120, !PT ;  /* 0x000000787f037209 */ /* 0x000fc60007810000 */
[--C-:B------:R-:W-:Y:S01]  /*6bc0*/  FFMA.FTZ R169, R125, UR10, -R2.reuse ;  /* 0x0000000a7da97c23 */ /* 0x100fe20008010802 */
[----:B------:R-:W-:Y:S01]  /*6bd0*/  FMNMX.FTZ R120, R130, R3, !PT ;  /* 0x0000000382787209 */ /* 0x000fe20007810000 */
[--C-:B------:R-:W-:Y:S01]  /*6be0*/  FFMA.FTZ R125, R129, UR10, -R2.reuse ;  /* 0x0000000a817d7c23 */ /* 0x100fe20008010802 */
[--C-:B------:R-:W-:Y:S01]  /*6bf0*/  FFMA.FTZ R188, R121, UR10, -R2.reuse ;  /* 0x0000000a79bc7c23 */ /* 0x100fe20008010802 */
        /* <DEDUP_REMOVED lines=8> */
[----:B------:R-:W-:Y:S01]  /*6c80*/  FSEL R153, R4, RZ, P1 ;  /* 0x000000ff04997208 */ /* 0x000fe20000800000 */
        /* <DEDUP_REMOVED lines=19> */
[----:B------:R-:W-:Y:S01]  /*6dc0*/  FFMA.FTZ R2, R165, UR10, -R2 ;  /* 0x0000000aa5027c23 */ /* 0x000fe20008010802 */
[----:B------:R-:W-:Y:S01]  /*6dd0*/  MUFU.EX2 R15, R15 ;  /* 0x0000000f000f7308 */ /* 0x000fe20000000800 */
[----:B------:R-:W-:-:S04]  /*6de0*/  FMNMX.FTZ R120, R146, R3, !PT ;  /* 0x0000000392787209 */ /* 0x000fc80007810000 */
[----:B------:R-:W-:-:S03]  /*6df0*/  FMNMX.FTZ R3, R147, R120, !PT ;  /* 0x0000007893037209 */ /* 0x000fc60007810000 */
        /* <DEDUP_REMOVED lines=15> */
[----:B------:R-:W-:Y:S02]  /*6ef0*/  MUFU.EX2 R186, R186 ;  /* 0x000000ba00ba7308 */ /* 0x000fe40000000800 */
[----:B------:R-:W0:Y:S06]  /*6f00*/  SHFL.BFLY PT, R3, R0, 0x2, 0x1f ;  /* 0x0c401f0000037f89 */ /* 0x000e2c00000e0000 */
[----:B------:R-:W-:Y:S08]  /*6f10*/  MUFU.EX2 R121, R121 ;  /* 0x0000007900797308 */ /* 0x000ff00000000800 */
[----:B------:R-:W-:Y:S08]  /*6f20*/  MUFU.EX2 R180, R180 ;  /* 0x000000b400b47308 */ /* 0x000ff00000000800 */
[----:B------:R-:W-:Y:S01]  /*6f30*/  MUFU.EX2 R21, R21 ;  /* 0x0000001500157308 */ /* 0x000fe20000000800 */
[----:B0-----:R-:W-:-:S05]  /*6f40*/  FMNMX.FTZ R3, R0, R3, !PT ;  /* 0x0000000300037209 */ /* 0x001fca0007810000 */
[----:B------:R-:W0:Y:S02]  /*6f50*/  SHFL.BFLY PT, R0, R3, 0x1, 0x1f ;  /* 0x0c201f0003007f89 */ /* 0x000e2400000e0000 */
[----:B------:R-:W-:Y:S08]  /*6f60*/  MUFU.EX2 R182, R182 ;  /* 0x000000b600b67308 */ /* 0x000ff00000000800 */
[----:B------:R-:W-:Y:S08]  /*6f70*/  MUFU.EX2 R129, R129 ;  /* 0x0000008100817308 */ /* 0x000ff00000000800 */
[----:B------:R-:W-:Y:S01]  /*6f80*/  MUFU.EX2 R176, R176 ;  /* 0x000000b000b07308 */ /* 0x000fe20000000800 */
[----:B0-----:R-:W-:Y:S01]  /*6f90*/  FMNMX.FTZ R3, R3, R0, !PT ;  /* 0x0000000003037209 */ /* 0x001fe20007810000 */
[----:B------:R-:W-:-:S06]  /*6fa0*/  FADD.FTZ R0, -R153, R12 ;  /* 0x0000000c99007221 */ /* 0x000fcc0000010100 */
[----:B------:R-:W-:Y:S01]  /*6fb0*/  MUFU.EX2 R133, R133 ;  /* 0x0000008500857308 */ /* 0x000fe20000000800 */
[C---:B------:R-:W-:Y:S01]  /*6fc0*/  FSETP.NEU.FTZ.AND P1, PT, R3.reuse, -INF , PT ;  /* 0xff8000000300780b */ /* 0x040fe20003f3d000 */
[----:B------:R-:W-:Y:S01]  /*6fd0*/  FMUL.FTZ R12, R3, UR10 ;  /* 0x0000000a030c7c20 */ /* 0x000fe20008410000 */
[----:B------:R-:W-:-:S05]  /*6fe0*/  FMUL.FTZ R0, R0, UR10 ;  /* 0x0000000a00007c20 */ /* 0x000fca0008410000 */
[----:B------:R0:W-:Y:S01]  /*6ff0*/  MUFU.EX2 R153, R2 ;  /* 0x0000000200997308 */ /* 0x0001e20000000800 */
[----:B------:R-:W-:-:S05]  /*7000*/  FSEL R12, R12, RZ, P1 ;  /* 0x000000ff0c0c7208 */ /* 0x000fca0000800000 */
[--C-:B------:R-:W-:Y:S01]  /*7010*/  FFMA.FTZ R189, R122, UR10, -R12.reuse ;  /* 0x0000000a7abd7c23 */ /* 0x100fe2000801080c */
[--C-:B------:R-:W-:Y:S01]  /*7020*/  FFMA.FTZ R20, R123, UR10, -R12.reuse ;  /* 0x0000000a7b147c23 */ /* 0x100fe2000801080c */
[----:B------:R-:W1:Y:S01]  /*7030*/  MUFU.EX2 R0, R0 ;  /* 0x0000000000007308 */ /* 0x000e620000000800 */
[----:B0-----:R-:W-:Y:S01]  /*7040*/  FSEL R2, R3, RZ, P1 ;  /* 0x000000ff03027208 */ /* 0x001fe20000800000 */
[--C-:B------:R-:W-:Y:S01]  /*7050*/  FFMA.FTZ R191, R126, UR10, -R12.reuse ;  /* 0x0000000a7ebf7c23 */ /* 0x100fe2000801080c */
[--C-:B------:R-:W-:Y:S01]  /*7060*/  FFMA.FTZ R120, R127, UR10, -R12.reuse ;  /* 0x0000000a7f787c23 */ /* 0x100fe2000801080c */
[--C-:B------:R-:W-:Y:S01]  /*7070*/  FFMA.FTZ R185, R130, UR10, -R12.reuse ;  /* 0x0000000a82b97c23 */ /* 0x100fe2000801080c */
[--C-:B------:R-:W-:Y:S01]  /*7080*/  FFMA.FTZ R122, R131, UR10, -R12.reuse ;  /* 0x0000000a837a7c23 */ /* 0x100fe2000801080c */
[----:B------:R-:W-:Y:S01]  /*7090*/  FADD.FTZ R2, -R2, R13 ;  /* 0x0000000d02027221 */ /* 0x000fe20000010100 */
[--C-:B------:R-:W-:Y:S01]  /*70a0*/  FFMA.FTZ R187, R134, UR10, -R12.reuse ;  /* 0x0000000a86bb7c23 */ /* 0x100fe2000801080c */
[----:B------:R-:W-:Y:S01]  /*70b0*/  MUFU.EX2 R189, R189 ;  /* 0x000000bd00bd7308 */ /* 0x000fe20000000800 */
[--C-:B------:R-:W-:Y:S01]  /*70c0*/  FFMA.FTZ R124, R135, UR10, -R12.reuse ;  /* 0x0000000a877c7c23 */ /* 0x100fe2000801080c */
[----:B------:R-:W-:Y:S01]  /*70d0*/  FMUL.FTZ R2, R2, UR10 ;  /* 0x0000000a02027c20 */ /* 0x000fe20008410000 */
[--C-:B------:R-:W-:Y:S01]  /*70e0*/  FFMA.FTZ R181, R138, UR10, -R12.reuse ;  /* 0x0000000a8ab57c23 */ /* 0x100fe2000801080c */
[--C-:B------:R-:W-:Y:S01]  /*70f0*/  FFMA.FTZ R126, R139, UR10, -R12.reuse ;  /* 0x0000000a8b7e7c23 */ /* 0x100fe2000801080c */
[--C-:B------:R-:W-:Y:S01]  /*7100*/  FFMA.FTZ R183, R142, UR10, -R12.reuse ;  /* 0x0000000a8eb77c23 */ /* 0x100fe2000801080c */
[--C-:B------:R-:W-:Y:S01]  /*7110*/  FFMA.FTZ R128, R143, UR10, -R12.reuse ;  /* 0x0000000a8f807c23 */ /* 0x100fe2000801080c */
[--C-:B------:R-:W-:Y:S01]  /*7120*/  FFMA.FTZ R177, R146, UR10, -R12.reuse ;  /* 0x0000000a92b17c23 */ /* 0x100fe2000801080c */
[----:B------:R-:W0:Y:S01]  /*7130*/  MUFU.EX2 R2, R2 ;  /* 0x0000000200027308 */ /* 0x000e220000000800 */
[----:B-1----:R-:W-:Y:S01]  /*7140*/  FFMA.FTZ R13, R0, R10, R15 ;  /* 0x0000000a000d7223 */ /* 0x002fe2000001000f */
[--C-:B------:R-:W-:Y:S01]  /*7150*/  FFMA.FTZ R130, R147, UR10, -R12.reuse ;  /* 0x0000000a93827c23 */ /* 0x100fe2000801080c */
[--C-:B------:R-:W-:Y:S01]  /*7160*/  FFMA.FTZ R179, R150, UR10, -R12.reuse ;  /* 0x0000000a96b37c23 */ /* 0x100fe2000801080c */
[--C-:B------:R-:W-:Y:S01]  /*7170*/  FFMA.FTZ R132, R151, UR10, -R12.reuse ;  /* 0x0000000a97847c23 */ /* 0x100fe2000801080c */
[----:B------:R-:W-:Y:S01]  /*7180*/  FADD.FTZ R13, R188, R13 ;  /* 0x0000000dbc0d7221 */ /* 0x000fe20000010000 */
[--C-:B------:R-:W-:Y:S01]  /*7190*/  FFMA.FTZ R173, R154, UR10, -R12.reuse ;  /* 0x0000000a9aad7c23 */ /* 0x100fe2000801080c */
[--C-:B------:R-:W-:Y:S01]  /*71a0*/  FFMA.FTZ R175, R158, UR10, -R12.reuse ;  /* 0x0000000a9eaf7c23 */ /* 0x100fe2000801080c */
[----:B------:R-:W1:Y:S01]  /*71b0*/  MUFU.EX2 R20, R20 ;  /* 0x0000001400147308 */ /* 0x000e620000000800 */
[----:B------:R-:W-:Y:S01]  /*71c0*/  FADD.FTZ R134, R190, R13 ;  /* 0x0000000dbe867221 */ /* 0x000fe20000010000 */
[--C-:B------:R-:W-:Y:S01]  /*71d0*/  FFMA.FTZ R162, R162, UR10, -R12.reuse ;  /* 0x0000000aa2a27c23 */ /* 0x100fe2000801080c */
[--C-:B------:R-:W-:Y:S01]  /*71e0*/  FFMA.FTZ R163, R163, UR10, -R12.reuse ;  /* 0x0000000aa3a37c23 */ /* 0x100fe2000801080c */
[----:B------:R-:W-:Y:S01]  /*71f0*/  FFMA.FTZ R166, R166, UR10, -R12 ;  /* 0x0000000aa6a67c23 */ /* 0x000fe2000801080c */
[----:B------:R-:W-:-:S03]  /*7200*/  FADD.FTZ R13, R169, R134 ;  /* 0x00000086a90d7221 */ /* 0x000fc60000010000 */
[----:B------:R-:W2:Y:S01]  /*7210*/  MUFU.EX2 R191, R191 ;  /* 0x000000bf00bf7308 */ /* 0x000ea20000000800 */
[----:B0-----:R-:W-:Y:S01]  /*7220*/  FFMA.FTZ R5, R2, R5, R189 ;  /* 0x0000000502057223 */ /* 0x001fe200000100bd */
[----:B------:R-:W-:-:S04]  /*7230*/  FADD.FTZ R134, R184, R13 ;  /* 0x0000000db8867221 */ /* 0x000fc80000010000 */
[----:B------:R-:W-:Y:S01]  /*7240*/  FADD.FTZ R13, R125, R134 ;  /* 0x000000867d0d7221 */ /* 0x000fe20000010000 */
[----:B------:R-:W-:Y:S01]  /*7250*/  FFMA.FTZ R134, R155, UR10, -R12 ;  /* 0x0000000a9b867c23 */ /* 0x000fe2000801080c */
[----:B------:R-:W0:Y:S01]  /*7260*/  MUFU.EX2 R120, R120 ;  /* 0x0000007800787308 */ /* 0x000e220000000800 */
[----:B-1----:R-:W-:Y:S01]  /*7270*/  FADD.FTZ R10, R20, R5 ;  /* 0x00000005140a7221 */ /* 0x002fe20000010000 */
[----:B------:R-:W-:-:S04]  /*7280*/  FADD.FTZ R136, R186, R13 ;  /* 0x0000000dba887221 */ /* 0x000fc80000010000 */
[----:B------:R-:W-:Y:S02]  /*7290*/  FADD.FTZ R13, R121, R136 ;  /* 0x00000088790d7221 */ /* 0x000fe40000010000 */
[----:B------:R-:W1:Y:S01]  /*72a0*/  MUFU.EX2 R185, R185 ;  /* 0x000000b900b97308 */ /* 0x000e620000000800 */
[----:B--2---:R-:W-:Y:S01]  /*72b0*/  FADD.FTZ R5, R191, R10 ;  /* 0x0000000abf057221 */ /* 0x004fe20000010000 */
[----:B------:R-:W-:-:S04]  /*72c0*/  FADD.FTZ R136, R180, R13 ;  /* 0x0000000db4887221 */ /* 0x000fc80000010000 */
[----:B------:R-:W-:Y:S01]  /*72d0*/  FADD.FTZ R13, R21, R136 ;  /* 0x00000088150d7221 */ /* 0x000fe20000010000 */
[--C-:B------:R-:W-:Y:S01]  /*72e0*/  FFMA.FTZ R136, R159, UR10, -R12.reuse ;  /* 0x0000000a9f887c23 */ /* 0x100fe2000801080c */
[----:B------:R-:W2:Y:S01]  /*72f0*/  MUFU.EX2 R122, R122 ;  /* 0x0000007a007a7308 */ /* 0x000ea20000000800 */
[----:B0-----:R-:W-:Y:S01]  /*7300*/  FADD.FTZ R10, R120, R5 ;  /* 0x00000005780a7221 */ /* 0x001fe20000010000 */
[----:B------:R-:W-:Y:S01]  /*7310*/  FADD.FTZ R138, R182, R13 ;  /* 0x0000000db68a7221 */ /* 0x000fe20000010000 */
[----:B------:R-:W-:-:S03]  /*7320*/  FFMA.FTZ R12, R167, UR10, -R12 ;  /* 0x0000000aa70c7c23 */ /* 0x000fc6000801080c */
[----:B------:R-:W-:Y:S02]  /*7330*/  FADD.FTZ R13, R129, R138 ;  /* 0x0000008a810d7221 */ /* 0x000fe40000010000 */
[----:B------:R-:W0:Y:S01]  /*7340*/  MUFU.EX2 R187, R187 ;  /* 0x000000bb00bb7308 */ /* 0x000e220000000800 */
[----:B-1----:R-:W-:Y:S01]  /*7350*/  FADD.FTZ R5, R185, R10 ;  /* 0x0000000ab9057221 */ /* 0x002fe20000010000 */
[----:B------:R-:W-:-:S04]  /*7360*/  FADD.FTZ R138, R176, R13 ;  /* 0x0000000db08a7221 */ /* 0x000fc80000010000 */
[----:B------:R-:W-:Y:S02]  /*7370*/  FADD.FTZ R13, R133, R138 ;  /* 0x0000008a850d7221 */ /* 0x000fe40000010000 */
        /* <DEDUP_REMOVED lines=51> */
[----:B0-----:R-:W-:-:S04]  /*76b0*/  FADD.FTZ R10, R170, R13 ;  /* 0x0000000daa0a7221 */ /* 0x001fc80000010000 */
[----:B------:R-:W-:Y:S01]  /*76c0*/  FADD.FTZ R10, R153, R10 ;  /* 0x0000000a990a7221 */ /* 0x000fe20000010000 */
[----:B-1----:R-:W-:-:S04]  /*76d0*/  FADD.FTZ R5, R166, R5 ;  /* 0x00000005a6057221 */ /* 0x002fc80000010000 */
[----:B--2---:R-:W-:Y:S01]  /*76e0*/  FADD.FTZ R5, R12, R5 ;  /* 0x000000050c057221 */ /* 0x004fe20000010000 */
[----:B------:R-:W-:Y:S06]  /*76f0*/  @!P0 BRA `(.L_x_1008) ;  /* 0x0000000000048947 */ /* 0x000fec0003800000 */
[----:B------:R-:W-:Y:S01]  /*7700*/  BPT.TRAP 0x1 ;  /* 0x000000040000795c */ /* 0x000fe20000300000 */
.L_x_1008:
[----:B------:R-:W-:Y:S01]  /*7710*/  UIADD3 UR5, UR5, 0x30860, URZ ;  /* 0x0003086005057890 */ /* 0x000fe2000fffe03f */
[C---:B------:R-:W-:Y:S01]  /*7720*/  ISETP.GT.AND P1, PT, R14.reuse, UR43, PT ;  /* 0x0000002b0e007c0c */ /* 0x040fe2000bf24270 */
[----:B------:R-:W-:Y:S01]  /*7730*/  UMOV UR7, UR38 ;  /* 0x0000002600077c82 */ /* 0x000fe20008000000 */
[----:B------:R-:W-:Y:S01]  /*7740*/  UMOV UR4, UR39 ;  /* 0x0000002700047c82 */ /* 0x000fe20008000000 */
[----:B------:R-:W-:Y:S01]  /*7750*/  UPRMT UR5, UR61, 0x654, UR5 ;  /* 0x000006543d057896 */ /* 0x000fe20008000005 */
[----:B------:R-:W-:Y:S01]  /*7760*/  F2FP.BF16.F32.PACK_AB R190, R169, R190 ;  /* 0x000000bea9be723e */ /* 0x000fe200000010ff */
[----:B------:R-:W-:Y:S01]  /*7770*/  VIADD R14, R14, 0xffffffff ;  /* 0xffffffff0e0e7836 */ /* 0x000fe20000000000 */
[----:B------:R-:W-:Y:S01]  /*7780*/  F2FP.BF16.F32.PACK_AB R171, R12, R166 ;  /* 0x000000a60cab723e */ /* 0x000fe200000010ff */
[----:B------:R-:W-:Y:S01]  /*7790*/  IMAD.MOV.U32 R13, RZ, RZ, R3 ;  /* 0x000000ffff0d7224 */ /* 0x000fe200078e0003 */
[----:B------:R-:W-:Y:S01]  /*77a0*/  F2FP.BF16.F32.PACK_AB R188, R188, R15 ;  /* 0x0000000fbcbc723e */ /* 0x000fe200000010ff */
[----:B------:R-:W-:Y:S01]  /*77b0*/  IMAD.MOV.U32 R12, RZ, RZ, R4 ;  /* 0x000000ffff0c7224 */ /* 0x000fe200078e0004 */
[----:B------:R-:W-:-:S02]  /*77c0*/  F2FP.BF16.F32.PACK_AB R189, R20, R189 ;  /* 0x000000bd14bd723e */ /* 0x000fc400000010ff */
[----:B------:R-:W-:Y:S01]  /*77d0*/  SYNCS.ARRIVE.TRANS64.RED.A1T0 RZ, [UR5], RZ ;  /* 0x000000ffffff79a7 */ /* 0x000fe20008100405 */
        /* <DEDUP_REMOVED lines=19> */
[----:B------:R-:W-:Y:S01]  /*7910*/  F2FP.BF16.F32.PACK_AB R170, R153, R170 ;  /* 0x000000aa99aa723e */ /* 0x000fe200000010ff */
[----:B------:R-:W-:Y:S06]  /*7920*/  @P1 BRA `(.L_x_1009) ;  /* 0xffffffcc00e01947 */ /* 0x000fec000383ffff */
.L_x_990:
[----:B------:R-:W-:Y:S01]  /*7930*/  ISETP.NE.AND P2, PT, R199, 0x1, PT ;  /* 0x00000001c700780c */ /* 0x000fe20003f45270 */
[----:B------:R-:W-:Y:S01]  /*7940*/  UIADD3 UR4, UR41, 0x7f, URZ ;  /* 0x0000007f29047890 */ /* 0x000fe2000fffe03f */
[----:B------:R-:W-:Y:S02]  /*7950*/  IADD3 R11, R17, 0x1, -R11 ;  /* 0x00000001110b7810 */ /* 0x000fe40007ffe80b */
[----:B------:R-:W-:-:S09]  /*7960*/  LOP3.LUT P1, RZ, R16, 0x80000, RZ, 0xc0, !PT ;  /* 0x0008000010ff7812 */ /* 0x000fd2000782c0ff */
[----:B------:R-:W0:Y:S08]  /*7970*/  @P2 LDC R12, c[0x0][0x44c] ;  /* 0x00011300ff0c2b82 */ /* 0x000e300000000800 */
[----:B------:R-:W1:Y:S01]  /*7980*/  @P2 LDC R20, c[0x0][0x450] ;  /* 0x00011400ff142b82 */ /* 0x000e620000000800 */
[----:B0-----:R-:W-:-:S04]  /*7990*/  @P2 IMAD.HI.U32 R13, R12, UR4, RZ ;  /* 0x000000040c0d2c27 */ /* 0x001fc8000f8e00ff */
[----:B------:R-:W-:Y:S01]  /*79a0*/  IMAD.U32 R12, RZ, RZ, UR4 ;  /* 0x00000004ff0c7e24 */ /* 0x000fe2000f8e00ff */
[----:B-1----:R-:W-:-:S05]  /*79b0*/  @P2 SHF.R.U32.HI R12, RZ, R20, R13 ;  /* 0x00000014ff0c2219 */ /* 0x002fca000001160d */
[----:B------:R-:W-:-:S04]  /*79c0*/  IMAD.IADD R11, R11, 0x1, R12 ;  /* 0x000000010b0b7824 */ /* 0x000fc800078e020c */
[----:B------:R-:W-:-:S05]  /*79d0*/  VIADD R12, R11, -UR58 ;  /* 0x8000003a0b0c7c36 */ /* 0x000fca0008000000 */
[----:B------:R-:W-:Y:S01]  /*79e0*/  R2UR UR14, R12 ;  /* 0x000000000c0e72ca */ /* 0x000fe200000e0000 */
[----:B------:R-:W-:-:S14]  /*79f0*/  @!P1 BRA `(.L_x_1010) ;  /* 0x0000000000509947 */ /* 0x000fdc0003800000 */
[----:B------:R-:W-:-:S13]  /*7a00*/  R2UR UR11, R11 ;  /* 0x000000000b0b72ca */ /* 0x000fda00000e0000 */
[----:B------:R-:W-:-:S06]  /*7a10*/  UISETP.GT.AND UP0, UPT, UR11, -0x1, UPT ;  /* 0xffffffff0b00788c */ /* 0x000fcc000bf04270 */
[----:B------:R-:W-:-:S13]  /*7a20*/  PLOP3.LUT P1, PT, PT, PT, UP0, 0x80, 0x0 ;  /* 0x000000000000781c */ /* 0x000fda0003f2f008 */
[----:B------:R-:W-:Y:S05]  /*7a30*/  @P1 BRA `(.L_x_1011) ;  /* 0x0000000000201947 */ /* 0x000fea0003800000 */
[----:B------:R-:W-:Y:S01]  /*7a40*/  ULDC UR15, c[0x0][0x9e4] ;  /* 0x00027900000f7ab9 */ /* 0x000fe20000000800 */
[----:B------:R-:W-:Y:S02]  /*7a50*/  ULOP3.LUT UR11, URZ, UR11, URZ, 0x33, !UPT ;  /* 0x0000000b3f0b7292 */ /* 0x000fe4000f8e333f */
[----:B------:R-:W-:-:S11]  /*7a60*/  UISETP.NE.AND UP0, UPT, UR15, 0x1, UPT ;  /* 0x000000010f00788c */ /* 0x000fd6000bf05270 */
[----:B------:R-:W-:Y:S02]  /*7a70*/  @UP0 ULDC.64 UR4, c[0x0][0x9e8] ;  /* 0x00027a0000040ab9 */ /* 0x000fe40000000a00 */
[----:B------:R-:W-:-:S04]  /*7a80*/  UIMAD.WIDE.U32 UR6, UR11, UR4, URZ ;  /* 0x000000040b0672a5 */ /* 0x000fc8000f8e003f */
[----:B------:R-:W-:-:S04]  /*7a90*/  @UP0 USHF.R.U32.HI UR11, URZ, UR5, UR7 ;  /* 0x000000053f0b0299 */ /* 0x000fc80008011607 */
[----:B------:R-:W-:Y:S01]  /*7aa0*/  ULOP3.LUT UR11, URZ, UR11, URZ, 0x33, !UPT ;  /* 0x0000000b3f0b7292 */ /* 0x000fe2000f8e333f */
[----:B------:R-:W-:Y:S11]  /*7ab0*/  BRA `(.L_x_1012) ;  /* 0x0000000000147947 */ /* 0x000ff60003800000 */
.L_x_1011:
[----:B------:R-:W-:Y:S02]  /*7ac0*/  ULDC UR15, c[0x0][0x9e4] ;  /* 0x00027900000f7ab9 */ /* 0x000fe40000000800 */
[----:B------:R-:W-:-:S11]  /*7ad0*/  UISETP.NE.AND UP0, UPT, UR15, 0x1, UPT ;  /* 0x000000010f00788c */ /* 0x000fd6000bf05270 */
[----:B------:R-:W-:Y:S02]  /*7ae0*/  @UP0 ULDC.64 UR4, c[0x0][0x9e8] ;  /* 0x00027a0000040ab9 */ /* 0x000fe40000000a00 */
[----:B------:R-:W-:-:S04]  /*7af0*/  UIMAD.WIDE.U32 UR6, UR11, UR4, URZ ;  /* 0x000000040b0672a5 */ /* 0x000fc8000f8e003f */
[----:B------:R-:W-:-:S12]  /*7b00*/  @UP0 USHF.R.U32.HI UR11, URZ, UR5, UR7 ;  /* 0x000000053f0b0299 */ /* 0x000fd80008011607 */
.L_x_1012:
[----:B------:R-:W-:-:S04]  /*7b10*/  UIMAD UR11, UR11, UR15, URZ ;  /* 0x0000000f0b0b72a4 */ /* 0x000fc8000f8e023f */
[----:B------:R-:W-:-:S04]  /*7b20*/  UISETP.LT.AND UP0, UPT, UR14, UR11, UPT ;  /* 0x0000000b0e00728c */ /* 0x000fc8000bf01270 */
[----:B------:R-:W-:-:S12]  /*7b30*/  USEL UR14, UR14, UR11, !UP0 ;  /* 0x0000000b0e0e7287 */ /* 0x000fd8000c000000 */
.L_x_1010:
[----:B------:R-:W-:-:S04]  /*7b40*/  UIADD3 UR4, UR14, 0x5f, URZ ;  /* 0x0000005f0e047890 */ /* 0x000fc8000fffe03f */
[----:B------:R-:W-:-:S04]  /*7b50*/  UIMAD.WIDE UR4, UR4, 0x2aaaaaab, URZ ;  /* 0x2aaaaaab040478a5 */ /* 0x000fc8000f8e023f */
[----:B------:R-:W-:-:S04]  /*7b60*/  USHF.R.U32.HI UR4, URZ, 0x1f, UR5 ;  /* 0x0000001f3f047899 */ /* 0x000fc80008011605 */
[----:B------:R-:W-:-:S04]  /*7b70*/  ULEA.HI.SX32 UR4, UR5, UR4, 0x1c ;  /* 0x0000000405047291 */ /* 0x000fc8000f8fe23f */
[----:B------:R-:W-:-:S04]  /*7b80*/  UISETP.LT.AND UP0, UPT, UR60, UR4, UPT ;  /* 0x000000043c00728c */ /* 0x000fc8000bf01270 */
[----:B------:R-:W-:-:S06]  /*7b90*/  USEL UR43, UR60, UR4, !UP0 ;  /* 0x000000043c2b7287 */ /* 0x000fcc000c000000 */
[----:B------:R-:W-:-:S13]  /*7ba0*/  ISETP.GE.AND P1, PT, R14, UR43, PT ;  /* 0x0000002b0e007c0c */ /* 0x000fda000bf26270 */
[----:B------:R-:W-:Y:S05]  /*7bb0*/  @!P1 BRA `(.L_x_1013) ;  /* 0x0000001c008c9947 */ /* 0x000fea0003800000 */
[----:B------:R-:W-:Y:S01]  /*7bc0*/  IMAD.MOV.U32 R12, RZ, RZ, R3 ;  /* 0x000000ffff0c7224 */ /* 0x000fe200078e0003 */
[----:B------:R-:W-:Y:S01]  /*7bd0*/  UMOV UR7, UR38 ;  /* 0x0000002600077c82 */ /* 0x000fe20008000000 */
[----:B------:R-:W-:Y:S01]  /*7be0*/  IMAD.MOV.U32 R11, RZ, RZ, R4 ;  /* 0x000000ffff0b7224 */ /* 0x000fe200078e0004 */
[----:B------:R-:W-:Y:S01]  /*7bf0*/  UMOV UR4, UR39 ;  /* 0x0000002700047c82 */ /* 0x000fe20008000000 */
[----:B------:R-:W-:-:S05]  /*7c00*/  ULDC UR54, c[0x0][0x988] ;  /* 0x0002620000367ab9 */ /* 0x000fca0000000800 */
.L_x_1024:
[----:B------:R-:W-:-:S04]  /*7c10*/  UISETP.NE.AND UP0, UPT, UR4, 0x1, UPT ;  /* 0x000000010400788c */ /* 0x000fc8000bf05270 */
[----:B------:R-:W-:-:S04]  /*7c20*/  USEL UR38, URZ, 0x1, UP0 ;  /* 0x000000013f267887 */ /* 0x000fc80008000000 */
[----:B------:R-:W-:Y:S01]  /*7c30*/  ULOP3.LUT UR38, UR7, UR38, URZ, 0x3c, !UPT ;  /* 0x0000002607267292 */ /* 0x000fe2000f8e3c3f */
[----:B------:R-:W-:Y:S11]  /*7c40*/  @!P0 BRA `(.L_x_1014) ;  /* 0x0000000000048947 */ /* 0x000ff60003800000 */
[----:B------:R-:W-:Y:S01]  /*7c50*/  BPT.TRAP 0x1 ;  /* 0x000000040000795c */ /* 0x000fe20000300000 */
.L_x_1014:
        /* <DEDUP_REMOVED lines=9> */
.L_x_1015:
[----:B-1----:R-:W-:Y:S05]  /*7cf0*/  @P1 BRA `(.L_x_1016) ;  /* 0x0000000000081947 */ /* 0x002fea0003800000 */
[----:B------:R-:W1:Y:S02]  /*7d00*/  SYNCS.PHASECHK.TRANS64.TRYWAIT P1, [UR6+0x30830], R3 ;  /* 0x03083003ff0075a7 */ /* 0x000e640008020146 */
[----:B-1----:R-:W-:Y:S05]  /*7d10*/  @!P1 BRA `(.L_x_1017) ;  /* 0x000000c800a89947 */ /* 0x002fea0003800000 */
.L_x_1016:
        /* <DEDUP_REMOVED lines=167> */
.L_x_1018:
[----:B------:R-:W-:Y:S01]  /*8790*/  ULEA UR5, UR4, UR40, 0x3 ;  /* 0x0000002804057291 */ /* 0x000fe2000f8e183f */
[----:B------:R-:W-:-:S05]  /*87a0*/  IMAD.U32 R0, RZ, RZ, UR7 ;  /* 0x00000007ff007e24 */ /* 0x000fca000f8e00ff */
[----:B------:R-:W-:-:S04]  /*87b0*/  SHF.L.U32 R0, R0, 0x1f, RZ ;  /* 0x0000001f00007819 */ /* 0x000fc800000006ff */
[----:B------:R2:W3:Y:S01]  /*87c0*/  SYNCS.PHASECHK.TRANS64.TRYWAIT P1, [UR5+0x30850], R0 ;  /* 0x03085000ff0075a7 */ /* 0x0004e20008020145 */
[----:B------:R-:W-:Y:S05]  /*87d0*/  @!P0 BRA `(.L_x_1019) ;  /* 0x0000000000048947 */ /* 0x000fea0003800000 */
[----:B------:R-:W-:Y:S01]  /*87e0*/  BPT.TRAP 0x1 ;  /* 0x000000040000795c */ /* 0x000fe20000300000 */
.L_x_1019:
[----:B---3--:R-:W-:Y:S05]  /*87f0*/  @P1 BRA `(.L_x_1020) ;  /* 0x0000000000081947 */ /* 0x008fea0003800000 */
[----:B------:R-:W3:Y:S02]  /*8800*/  SYNCS.PHASECHK.TRANS64.TRYWAIT P1, [UR5+0x30850], R0 ;  /* 0x03085000ff0075a7 */ /* 0x000ee40008020145 */
[----:B---3--:R-:W-:Y:S05]  /*8810*/  @!P1 BRA `(.L_x_1021) ;  /* 0x000000c000009947 */ /* 0x008fea0003800000 */
.L_x_1020:
        /* <DEDUP_REMOVED lines=37> */
.L_x_1022:
[----:B0-2---:R-:W-:Y:S01]  /*8a70*/  FMNMX.FTZ R0, R120, R11, !PT ;  /* 0x0000000b78007209 */ /* 0x005fe20007810000 */
[----:B------:R-:W-:Y:S01]  /*8a80*/  UMOV UR10, UR54 ;  /* 0x00000036000a7c82 */ /* 0x000fe20008000000 */
[----:B------:R-:W-:Y:S01]  /*8a90*/  FMNMX.FTZ R2, R122, R12, !PT ;  /* 0x0000000c7a027209 */ /* 0x000fe20007810000 */
[----:B------:R-:W-:Y:S01]  /*8aa0*/  UIADD3 UR6, UR6, 0x30840, URZ ;  /* 0x0003084006067890 */ /* 0x000fe2000fffe03f */
[----:B-1----:R-:W-:Y:S02]  /*8ab0*/  FMNMX.FTZ R3, R121, R0, !PT ;  /* 0x0000000079037209 */ /* 0x002fe40007810000 */
[----:B------:R-:W-:Y:S01]  /*8ac0*/  FMNMX.FTZ R13, R123, R2, !PT ;  /* 0x000000027b0d7209 */ /* 0x000fe20007810000 */
[----:B------:R-:W-:Y:S01]  /*8ad0*/  UPRMT UR6, UR61, 0x654, UR6 ;  /* 0x000006543d067896 */ /* 0x000fe20008000006 */
[----:B------:R-:W-:Y:S02]  /*8ae0*/  FMNMX.FTZ R0, R124, R3, !PT ;  /* 0x000000037c007209 */ /* 0x000fe40007810000 */
[----:B------:R-:W-:-:S02]  /*8af0*/  FMNMX.FTZ R2, R126, R13, !PT ;  /* 0x0000000d7e027209 */ /* 0x000fc40007810000 */
[----:B------:R-:W-:Y:S02]  /*8b00*/  FMNMX.FTZ R3, R125, R0, !PT ;  /* 0x000000007d037209 */ /* 0x000fe40007810000 */
[----:B------:R-:W-:Y:S02]  /*8b10*/  FMNMX.FTZ R13, R127, R2, !PT ;  /* 0x000000027f0d7209 */ /* 0x000fe40007810000 */
[----:B------:R-:W-:Y:S01]  /*8b20*/  FMNMX.FTZ R0, R128, R3, !PT ;  /* 0x0000000380007209 */ /* 0x000fe20007810000 */
[----:B------:R-:W-:Y:S01]  /*8b30*/  SYNCS.ARRIVE.TRANS64.RED.A1T0 RZ, [UR6], RZ ;  /* 0x000000ffffff79a7 */ /* 0x000fe20008100406 */
        /* <DEDUP_REMOVED lines=46> */
[----:B-1----:R-:W-:-:S03]  /*8e20*/  FMNMX.FTZ R3, R15, R20, !PT ;  /* 0x000000140f037209 */ /* 0x002fc60007810000 */
[----:B------:R-:W-:-:S04]  /*8e30*/  FADD.FTZ R11, -R4, R11 ;  /* 0x0000000b040b7221 */ /* 0x000fc80000010100 */
[----:B------:R-:W-:Y:S01]  /*8e40*/  FMUL.FTZ R20, R11, UR10 ;  /* 0x0000000a0b147c20 */ /* 0x000fe20008410000 */
[----:B------:R-:W-:Y:S01]  /*8e50*/  FADD.FTZ R11, -R3, R12 ;  /* 0x0000000c030b7221 */ /* 0x000fe20000010100 */
[----:B------:R-:W-:Y:S02]  /*8e60*/  FMUL.FTZ R12, R4, UR10 ;  /* 0x0000000a040c7c20 */ /* 0x000fe40008410000 */
[----:B------:R0:W-:Y:S01]  /*8e70*/  MUFU.EX2 R0, R20 ;  /* 0x0000001400007308 */ /* 0x0001e20000000800 */
[----:B------:R-:W-:Y:S01]  /*8e80*/  FMUL.FTZ R2, R11, UR10 ;  /* 0x0000000a0b027c20 */ /* 0x000fe20008410000 */
[--C-:B------:R-:W-:Y:S01]  /*8e90*/  FFMA.FTZ R188, R121, UR10, -R12.reuse ;  /* 0x0000000a79bc7c23 */ /* 0x100fe2000801080c */
        /* <DEDUP_REMOVED lines=22> */
[----:B------:R-:W-:Y:S01]  /*9000*/  FFMA.FTZ R149, R165, UR10, -R12 ;  /* 0x0000000aa5957c23 */ /* 0x000fe2000801080c */
[----:B------:R-:W-:Y:S01]  /*9010*/  FMUL.FTZ R12, R3, UR10 ;  /* 0x0000000a030c7c20 */ /* 0x000fe20008410000 */
[----:B------:R-:W-:Y:S03]  /*9020*/  MUFU.EX2 R2, R2 ;  /* 0x0000000200027308 */ /* 0x000fe60000000800 */
[--C-:B------:R-:W-:Y:S01]  /*9030*/  FFMA.FTZ R189, R122, UR10, -R12.reuse ;  /* 0x0000000a7abd7c23 */ /* 0x100fe2000801080c */
[--C-:B0-----:R-:W-:Y:S01]  /*9040*/  FFMA.FTZ R20, R123, UR10, -R12.reuse ;  /* 0x0000000a7b147c23 */ /* 0x101fe2000801080c */
[--C-:B------:R-:W-:Y:S01]  /*9050*/  FFMA.FTZ R191, R126, UR10, -R12.reuse ;  /* 0x0000000a7ebf7c23 */ /* 0x100fe2000801080c */
[--C-:B------:R-:W-:Y:S01]  /*9060*/  FFMA.FTZ R120, R127, UR10, -R12.reuse ;  /* 0x0000000a7f787c23 */ /* 0x100fe2000801080c */
[--C-:B------:R-:W-:Y:S01]  /*9070*/  FFMA.FTZ R185, R130, UR10, -R12.reuse ;  /* 0x0000000a82b97c23 */ /* 0x100fe2000801080c */
[----:B------:R-:W0:Y:S01]  /*9080*/  MUFU.EX2 R11, R11 ;  /* 0x0000000b000b7308 */ /* 0x000e220000000800 */
[--C-:B------:R-:W-:Y:S01]  /*9090*/  FFMA.FTZ R122, R131, UR10, -R12.reuse ;  /* 0x0000000a837a7c23 */ /* 0x100fe2000801080c */
[--C-:B------:R-:W-:Y:S01]  /*90a0*/  FFMA.FTZ R187, R134, UR10, -R12.reuse ;  /* 0x0000000a86bb7c23 */ /* 0x100fe2000801080c */
[--C-:B------:R-:W-:Y:S01]  /*90b0*/  FFMA.FTZ R124, R135, UR10, -R12.reuse ;  /* 0x0000000a877c7c23 */ /* 0x100fe2000801080c */
[--C-:B------:R-:W-:Y:S01]  /*90c0*/  FFMA.FTZ R181, R138, UR10, -R12.reuse ;  /* 0x0000000a8ab57c23 */ /* 0x100fe2000801080c */
[--C-:B------:R-:W-:Y:S01]  /*90d0*/  FFMA.FTZ R126, R139, UR10, -R12.reuse ;  /* 0x0000000a8b7e7c23 */ /* 0x100fe2000801080c */
[--C-:B------:R-:W-:Y:S01]  /*90e0*/  FFMA.FTZ R183, R142, UR10, -R12.reuse ;  /* 0x0000000a8eb77c23 */ /* 0x100fe2000801080c */
[--C-:B------:R-:W-:Y:S01]  /*90f0*/  FFMA.FTZ R128, R143, UR10, -R12.reuse ;  /* 0x0000000a8f807c23 */ /* 0x100fe2000801080c */
[----:B------:R-:W1:Y:S01]  /*9100*/  MUFU.EX2 R189, R189 ;  /* 0x000000bd00bd7308 */ /* 0x000e620000000800 */
[--C-:B------:R-:W-:Y:S01]  /*9110*/  FFMA.FTZ R177, R146, UR10, -R12.reuse ;  /* 0x0000000a92b17c23 */ /* 0x100fe2000801080c */
[--C-:B------:R-:W-:Y:S01]  /*9120*/  FFMA.FTZ R130, R147, UR10, -R12.reuse ;  /* 0x0000000a93827c23 */ /* 0x100fe2000801080c */
[--C-:B------:R-:W-:Y:S01]  /*9130*/  FFMA.FTZ R179, R150, UR10, -R12.reuse ;  /* 0x0000000a96b37c23 */ /* 0x100fe2000801080c */
[--C-:B------:R-:W-:Y:S01]  /*9140*/  FFMA.FTZ R132, R151, UR10, -R12.reuse ;  /* 0x0000000a97847c23 */ /* 0x100fe2000801080c */
[--C-:B------:R-:W-:Y:S01]  /*9150*/  FFMA.FTZ R173, R154, UR10, -R12.reuse ;  /* 0x0000000a9aad7c23 */ /* 0x100fe2000801080c */
[--C-:B------:R-:W-:Y:S01]  /*9160*/  FFMA.FTZ R175, R158, UR10, -R12.reuse ;  /* 0x0000000a9eaf7c23 */ /* 0x100fe2000801080c */
[--C-:B------:R-:W-:Y:S01]  /*9170*/  FFMA.FTZ R162, R162, UR10, -R12.reuse ;  /* 0x0000000aa2a27c23 */ /* 0x100fe2000801080c */
[----:B------:R-:W2:Y:S01]  /*9180*/  MUFU.EX2 R188, R188 ;  /* 0x000000bc00bc7308 */ /* 0x000ea20000000800 */
[----:B0-----:R-:W-:Y:S01]  /*9190*/  FFMA.FTZ R123, R0, R10, R11 ;  /* 0x0000000a007b7223 */ /* 0x001fe2000001000b */
[--C-:B------:R-:W-:Y:S01]  /*91a0*/  FFMA.FTZ R163, R163, UR10, -R12.reuse ;  /* 0x0000000aa3a37c23 */ /* 0x100fe2000801080c */
[----:B------:R-:W-:-:S05]  /*91b0*/  FFMA.FTZ R166, R166, UR10, -R12 ;  /* 0x0000000aa6a67c23 */ /* 0x000fca000801080c */
[----:B------:R-:W0:Y:S01]  /*91c0*/  MUFU.EX2 R20, R20 ;  /* 0x0000001400147308 */ /* 0x000e220000000800 */
[----:B-1----:R-:W-:-:S07]  /*91d0*/  FFMA.FTZ R5, R2, R5, R189 ;  /* 0x0000000502057223 */ /* 0x002fce00000100bd */
        /* <DEDUP_REMOVED lines=18> */
[----:B------:R-:W-:-:S06]  /*9300*/  FFMA.FTZ R134, R155, UR10, -R12 ;  /* 0x0000000a9b867c23 */ /* 0x000fcc000801080c */
        /* <DEDUP_REMOVED lines=16> */
[--C-:B------:R-:W-:Y:S01]  /*9410*/  FFMA.FTZ R136, R159, UR10, -R12.reuse ;  /* 0x0000000a9f887c23 */ /* 0x100fe2000801080c */
[----:B------:R-:W-:-:S05]  /*9420*/  FFMA.FTZ R12, R167, UR10, -R12 ;  /* 0x0000000aa70c7c23 */ /* 0x000fca000801080c */
        /* <DEDUP_REMOVED lines=54> */
[----:B-1----:R-:W-:-:S03]  /*9790*/  FADD.FTZ R10, R149, R10 ;  /* 0x0000000a950a7221 */ /* 0x002fc60000010000 */
[----:B--2---:R-:W-:Y:S01]  /*97a0*/  FADD.FTZ R5, R12, R5 ;  /* 0x000000050c057221 */ /* 0x004fe20000010000 */
[----:B------:R-:W-:Y:S06]  /*97b0*/  @!P0 BRA `(.L_x_1023) ;  /* 0x0000000000048947 */ /* 0x000fec0003800000 */
[----:B------:R-:W-:Y:S01]  /*97c0*/  BPT.TRAP 0x1 ;  /* 0x000000040000795c */ /* 0x000fe20000300000 */
.L_x_1023:
[----:B------:R-:W-:Y:S01]  /*97d0*/  UIADD3 UR5, UR5, 0x30860, URZ ;  /* 0x0003086005057890 */ /* 0x000fe2000fffe03f */
[----:B------:R-:W-:Y:S01]  /*97e0*/  ISETP.GT.AND P1, PT, R14, UR43, PT ;  /* 0x0000002b0e007c0c */ /* 0x000fe2000bf24270 */
        /* <DEDUP_REMOVED lines=32> */
.L_x_1013:
[----:B------:R-:W-:-:S13]  /*99f0*/  ISETP.GE.AND P1, PT, R14, UR60, PT ;  /* 0x0000003c0e007c0c */ /* 0x000fda000bf26270 */
[----:B------:R-:W-:Y:S05]  /*9a00*/  @!P1 BRA `(.L_x_1025) ;  /* 0x0000003000449947 */ /* 0x000fea0003800000 */
[----:B------:R-:W-:Y:S01]  /*9a10*/  IMAD.MOV.U32 R12, RZ, RZ, R3 ;  /* 0x000000ffff0c7224 */ /* 0x000fe200078e0003 */
[----:B------:R-:W-:Y:S01]  /*9a20*/  UMOV UR6, UR38 ;  /* 0x0000002600067c82 */ /* 0x000fe20008000000 */
[----:B------:R-:W-:Y:S01]  /*9a30*/  IMAD.MOV.U32 R11, RZ, RZ, R4 ;  /* 0x000000ffff0b7224 */ /* 0x000fe200078e0004 */
[----:B------:R-:W-:Y:S01]  /*9a40*/  UMOV UR4, UR39 ;  /* 0x0000002700047c82 */ /* 0x000fe20008000000 */
[----:B------:R-:W-:Y:S01]  /*9a50*/  ULDC UR43, c[0x0][0x9e4] ;  /* 0x00027900002b7ab9 */ /* 0x000fe20000000800 */
[----:B------:R-:W-:Y:S01]  /*9a60*/  ULDC UR55, c[0x0][0x9dc] ;  /* 0x0002770000377ab9 */ /* 0x000fe20000000800 */
[----:B------:R-:W-:Y:S01]  /*9a70*/  ULDC UR54, c[0x0][0x288] ;  /* 0x0000a20000367ab9 */ /* 0x000fe20000000800 */
[----:B------:R-:W-:Y:S01]  /*9a80*/  ULDC UR58, c[0x0][0x988] ;  /* 0x00026200003a7ab9 */ /* 0x000fe20000000800 */
[----:B------:R-:W-:-:S05]  /*9a90*/  ULDC UR59, c[0x0][0x9e0] ;  /* 0x00027800003b7ab9 */ /* 0x000fca0000000800 */
.L_x_1044:
[----:B------:R-:W-:-:S04]  /*9aa0*/  UIADD3 UR7, UR4, 0x1, URZ ;  /* 0x0000000104077890 */ /* 0x000fc8000fffe03f */
[----:B------:R-:W-:-:S04]  /*9ab0*/  UISETP.NE.AND UP0, UPT, UR7, 0x2, UPT ;  /* 0x000000020700788c */ /* 0x000fc8000bf05270 */
[----:B------:R-:W-:Y:S02]  /*9ac0*/  USEL UR7, UR7, URZ, UP0 ;  /* 0x0000003f07077287 */ /* 0x000fe40008000000 */
[----:B------:R-:W-:-:S04]  /*9ad0*/  USEL UR38, URZ, 0x1, UP0 ;  /* 0x000000013f267887 */ /* 0x000fc80008000000 */
[----:B------:R-:W-:Y:S01]  /*9ae0*/  ULOP3.LUT UR38, UR6, UR38, URZ, 0x3c, !UPT ;  /* 0x0000002606267292 */ /* 0x000fe2000f8e3c3f */
[----:B------:R-:W-:Y:S01]  /*9af0*/  UMOV UR39, UR7 ;  /* 0x0000000700277c82 */ /* 0x000fe20008000000 */
[----:B------:R-:W-:Y:S10]  /*9b00*/  @!P0 BRA `(.L_x_1026) ;  /* 0x0000000000048947 */ /* 0x000ff40003800000 */
[----:B------:R-:W-:Y:S01]  /*9b10*/  BPT.TRAP 0x1 ;  /* 0x000000040000795c */ /* 0x000fe20000300000 */
.L_x_1026:
[----:B------:R-:W-:Y:S01]  /*9b20*/  ULEA UR5, UR39, UR40, 0x3 ;  /* 0x0000002827057291 */ /* 0x000fe2000f8e183f */
[----:B------:R-:W-:-:S05]  /*9b30*/  IMAD.U32 R3, RZ, RZ, UR38 ;  /* 0x00000026ff037e24 */ /* 0x000fca000f8e00ff */
[----:B------:R-:W-:-:S04]  /*9b40*/  SHF.L.U32 R3, R3, 0x1f, RZ ;  /* 0x0000001f03037819 */ /* 0x000fc800000006ff */
[----:B------:R0:W1:Y:S01]  /*9b50*/  SYNCS.PHASECHK.TRANS64.TRYWAIT P1, [UR5+0x30830], R3 ;  /* 0x03083003ff0075a7 */ /* 0x0000620008020145 */
[----:B------:R-:W-:Y:S05]  /*9b60*/  @!P0 BRA `(.L_x_1027) ;  /* 0x0000000000048947 */ /* 0x000fea0003800000 */
[----:B------:R-:W-:Y:S01]  /*9b70*/  BPT.TRAP 0x1 ;  /* 0x000000040000795c */ /* 0x000fe20000300000 */
.L_x_1027:
[----:B-1----:R-:W-:Y:S05]  /*9b80*/  @P1 BRA `(.L_x_1028) ;  /* 0x0000000000081947 */ /* 0x002fea0003800000 */
[----:B------:R-:W1:Y:S02]  /*9b90*/  SYNCS.PHASECHK.TRANS64.TRYWAIT P1, [UR5+0x30830], R3 ;  /* 0x03083003ff0075a7 */ /* 0x000e640008020145 */
[----:B-1----:R-:W-:Y:S05]  /*9ba0*/  @!P1 BRA `(.L_x_1029) ;  /* 0x000000ac00349947 */ /* 0x002fea0003800000 */
.L_x_1028:
        /* <DEDUP_REMOVED lines=167> */
.L_x_1030:
[----:B------:R-:W-:Y:S01]  /*a620*/  ULEA UR5, UR4, UR40, 0x3 ;  /* 0x0000002804057291 */ /* 0x000fe2000f8e183f */
[----:B------:R-:W-:-:S05]  /*a630*/  IMAD.U32 R0, RZ, RZ, UR6 ;  /* 0x00000006ff007e24 */ /* 0x000fca000f8e00ff */
[----:B------:R-:W-:-:S04]  /*a640*/  SHF.L.U32 R0, R0, 0x1f, RZ ;  /* 0x0000001f00007819 */ /* 0x000fc800000006ff */
[----:B------:R2:W3:Y:S01]  /*a650*/  SYNCS.PHASECHK.TRANS64.TRYWAIT P1, [UR5+0x30850], R0 ;  /* 0x03085000ff0075a7 */ /* 0x0004e20008020145 */
[----:B------:R-:W-:Y:S05]  /*a660*/  @!P0 BRA `(.L_x_1031) ;  /* 0x0000000000048947 */ /* 0x000fea0003800000 */
[----:B------:R-:W-:Y:S01]  /*a670*/  BPT.TRAP 0x1 ;  /* 0x000000040000795c */ /* 0x000fe20000300000 */
.L_x_1031:
[----:B---3--:R-:W-:Y:S05]  /*a680*/  @P1 BRA `(.L_x_1032) ;  /* 0x0000000000081947 */ /* 0x008fea0003800000 */
[----:B------:R-:W3:Y:S02]  /*a690*/  SYNCS.PHASECHK.TRANS64.TRYWAIT P1, [UR5+0x30850], R0 ;  /* 0x03085000ff0075a7 */ /* 0x000ee40008020145 */
[----:B---3--:R-:W-:Y:S05]  /*a6a0*/  @!P1 BRA `(.L_x_1033) ;  /* 0x000000a0008c9947 */ /* 0x008fea0003800000 */
.L_x_1032:
        /* <DEDUP_REMOVED lines=37> */
.L_x_1034:
[----:B------:R-:W-:Y:S01]  /*a900*/  ISETP.NE.AND P2, PT, R199, 0x1, PT ;  /* 0x00000001c700780c */ /* 0x000fe20003f45270 */
[----:B------:R-:W-:Y:S01]  /*a910*/  VIADD R2, R19, UR41 ;  /* 0x0000002913027c36 */ /* 0x000fe20008000000 */
[----:B------:R-:W-:Y:S01]  /*a920*/  ULEA UR4, UR7, UR40, 0x3 ;  /* 0x0000002807047291 */ /* 0x000fe2000f8e183f */
[----:B------:R-:W-:Y:S01]  /*a930*/  IMAD R15, R14, -0x60, RZ ;  /* 0xffffffa00e0f7824 */ /* 0x000fe200078e02ff */
[----:B------:R-:W-:Y:S02]  /*a940*/  LOP3.LUT P1, RZ, R16, 0x80000, RZ, 0xc0, !PT ;  /* 0x0008000010ff7812 */ /* 0x000fe4000782c0ff */
[----:B------:R-:W-:-:S04]  /*a950*/  UIADD3 UR4, UR4, 0x30840, URZ ;  /* 0x0003084004047890 */ /* 0x000fc8000fffe03f */
[----:B------:R-:W-:-:S03]  /*a960*/  UPRMT UR4, UR61, 0x654, UR4 ;  /* 0x000006543d047896 */ /* 0x000fc60008000004 */
[----:B01----:R-:W0:Y:S08]  /*a970*/  @P2 LDC R3, c[0x0][0x44c] ;  /* 0x00011300ff032b82 */ /* 0x003e300000000800 */
[----:B--2---:R-:W1:Y:S01]  /*a980*/  @P2 LDC R0, c[0x0][0x450] ;  /* 0x00011400ff002b82 */ /* 0x004e620000000800 */
[----:B------:R-:W-:Y:S01]  /*a990*/  SYNCS.ARRIVE.TRANS64.RED.A1T0 RZ, [UR4], RZ ;  /* 0x000000ffffff79a7 */ /* 0x000fe20008100404 */
[----:B------:R-:W-:Y:S01]  /*a9a0*/  ULOP3.LUT UR4, URZ, UR55, URZ, 0x33, !UPT ;  /* 0x000000373f047292 */ /* 0x000fe2000f8e333f */
[----:B0-----:R-:W-:-:S05]  /*a9b0*/  @P2 IMAD.HI.U32 R3, R2, R3, RZ ;  /* 0x0000000302032227 */ /* 0x001fca00078e00ff */
[----:B-1----:R-:W-:Y:S01]  /*a9c0*/  @P2 SHF.R.U32.HI R2, RZ, R0, R3 ;  /* 0x00000000ff022219 */ /* 0x002fe20000011603 */
[----:B------:R-:W-:-:S04]  /*a9d0*/  VIADD R3, R15, 0x1 ;  /* 0x000000010f037836 */ /* 0x000fc80000000000 */
[----:B------:R-:W0:Y:S01]  /*a9e0*/  SHFL.IDX PT, R20, R2, RZ, 0x1c1f ;  /* 0x001c1fff02147589 */ /* 0x000e2200000e0000 */
[----:B------:R-:W-:-:S05]  /*a9f0*/  IMAD R4, R18, -0x2, R3 ;  /* 0xfffffffe12047824 */ /* 0x000fca00078e0203 */
[C---:B------:R-:W-:Y:S01]  /*aa00*/  IADD3 R0, R4.reuse, -UR54, R17 ;  /* 0x8000003604007c10 */ /* 0x040fe2000fffe011 */
[----:B------:R-:W-:-:S04]  /*aa10*/  VIADD R4, R4, 0xffffffff ;  /* 0xffffffff04047836 */ /* 0x000fc80000000000 */
[C---:B------:R-:W-:Y:S02]  /*aa20*/  VIADD R21, R0.reuse, UR59 ;  /* 0x0000003b00157c36 */ /* 0x040fe40008000000 */
[----:B------:R-:W-:Y:S02]  /*aa30*/  VIADD R168, R0, UR4 ;  /* 0x0000000400a87c36 */ /* 0x000fe40008000000 */
[--C-:B0-----:R-:W-:Y:S02]  /*aa40*/  IMAD.IADD R0, R21, 0x1, R20.reuse ;  /* 0x0000000115007824 */ /* 0x101fe400078e0214 */
[----:B------:R-:W-:Y:S01]  /*aa50*/  IMAD.IADD R3, R168, 0x1, R20 ;  /* 0x00000001a8037824 */ /* 0x000fe200078e0214 */
[----:B------:R-:W-:Y:S06]  /*aa60*/  @!P1 BRA `(.L_x_1035) ;  /* 0x0000000000549947 */ /* 0x000fec0003800000 */
[----:B------:R-:W-:Y:S01]  /*aa70*/  IADD3 R13, R17, -UR54, R20 ;  /* 0x80000036110d7c10 */ /* 0x000fe2000fffe014 */
        /* <DEDUP_REMOVED lines=11> */
.L_x_1037:
[----:B------:R-:W-:-:S05]  /*ab30*/  IMAD.U32 R169, RZ, RZ, UR43 ;  /* 0x0000002bffa97e24 */ /* 0x000fca000f8e00ff */
[----:B------:R-:W-:-:S13]  /*ab40*/  ISETP.NE.AND P1, PT, R169, 0x1, PT ;  /* 0x00000001a900780c */ /* 0x000fda0003f25270 */
[----:B------:R-:W0:Y:S02]  /*ab50*/  @P1 LDC.64 R170, c[0x0][0x9e8] ;  /* 0x00027a00ffaa1b82 */ /* 0x000e240000000a00 */
[----:B0-----:R-:W-:-:S05]  /*ab60*/  @P1 IMAD.HI.U32 R20, R13, R170, RZ ;  /* 0x000000aa0d141227 */ /* 0x001fca00078e00ff */
[----:B------:R-:W-:-:S07]  /*ab70*/  @P1 SHF.R.U32.HI R13, RZ, R171, R20 ;  /* 0x000000abff0d1219 */ /* 0x000fce0000011614 */
.L_x_1038:
[----:B------:R-:W-:Y:S05]  /*ab80*/  BSYNC B0 ;  /* 0x0000000000007941 */ /* 0x000fea0003800000 */
.L_x_1036:
[----:B------:R-:W-:-:S05]  /*ab90*/  IMAD R13, R13, R169, R4 ;  /* 0x000000a90d0d7224 */ /* 0x000fca00078e0204 */
[----:B------:R-:W-:Y:S02]  /*aba0*/  VIADDMNMX R0, R13, R169, R0, PT ;  /* 0x000000a90d007246 */ /* 0x000fe40003800100 */
[----:B------:R-:W-:-:S07]  /*abb0*/  VIMNMX R3, R3, R13, !PT ;  /* 0x0000000d03037248 */ /* 0x000fce0007fe0100 */
.L_x_1035:
        /* <DEDUP_REMOVED lines=130> */
[----:B------:R-:W-:Y:S01]  /*b3e0*/  ISETP.GE.AND P6, PT, R15, 0x5a, PT ;  /* 0x0000005a0f00780c */ /* 0x000fe20003fc6270 */
[----:B0-----:R-:W-:-:S12]  /*b3f0*/  IMAD.IADD R15, R168, 0x1, R2 ;  /* 0x00000001a80f7824 */ /* 0x001fd800078e0202 */
[----:B------:R-:W-:Y:S02]  /*b400*/  @P6 LOP3.LUT R16, R16, 0x1, RZ, 0xfc, !PT ;  /* 0x0000000110106812 */ /* 0x000fe400078efcff */
[----:B------:R-:W-:-:S04]  /*b410*/  ISETP.GT.AND P6, PT, R3, 0x59, !P6 ;  /* 0x000000590300780c */ /* 0x000fc800077c4270 */
[----:B------:R-:W-:Y:S01]  /*b420*/  ISETP.LT.OR P6, PT, R0, 0x5a, P6 ;  /* 0x0000005a0000780c */ /* 0x000fe200037c1670 */
[----:B------:R-:W-:-:S03]  /*b430*/  IMAD.IADD R0, R21, 0x1, R2 ;  /* 0x0000000115007824 */ /* 0x000fc600078e0202 */
[----:B------:R-:W-:Y:S02]  /*b440*/  FSEL R165, R165, -INF , !P6 ;  /* 0xff800000a5a57808 */ /* 0x000fe40007000000 */
[----:B------:R-:W-:-:S13]  /*b450*/  LOP3.LUT P6, RZ, R16, 0x80000, RZ, 0xc0, !PT ;  /* 0x0008000010ff7812 */ /* 0x000fda00078cc0ff */
[----:B------:R-:W-:Y:S05]  /*b460*/  @!P6 BRA `(.L_x_1039) ;  /* 0x000000000054e947 */ /* 0x000fea0003800000 */
        /* <DEDUP_REMOVED lines=12> */
.L_x_1041:
[----:B------:R-:W-:-:S05]  /*b530*/  IMAD.U32 R21, RZ, RZ, UR43 ;  /* 0x0000002bff157e24 */ /* 0x000fca000f8e00ff */
[----:B------:R-:W-:-:S13]  /*b540*/  ISETP.NE.AND P6, PT, R21, 0x1, PT ;  /* 0x000000011500780c */ /* 0x000fda0003fc5270 */
[----:B------:R-:W0:Y:S02]  /*b550*/  @P6 LDC.64 R2, c[0x0][0x9e8] ;  /* 0x00027a00ff026b82 */ /* 0x000e240000000a00 */
[----:B0-----:R-:W-:-:S05]  /*b560*/  @P6 IMAD.HI.U32 R2, R13, R2, RZ ;  /* 0x000000020d026227 */ /* 0x001fca00078e00ff */
[----:B------:R-:W-:-:S07]  /*b570*/  @P6 SHF.R.U32.HI R13, RZ, R3, R2 ;  /* 0x00000003ff0d6219 */ /* 0x000fce0000011602 */
.L_x_1042:
[----:B------:R-:W-:Y:S05]  /*b580*/  BSYNC B0 ;  /* 0x0000000000007941 */ /* 0x000fea0003800000 */
.L_x_1040:
[----:B------:R-:W-:-:S05]  /*b590*/  IMAD R4, R13, R21, R4 ;  /* 0x000000150d047224 */ /* 0x000fca00078e0204 */
[----:B------:R-:W-:Y:S02]  /*b5a0*/  VIADDMNMX R0, R4, R21, R0, PT ;  /* 0x0000001504007246 */ /* 0x000fe40003800100 */
[----:B------:R-:W-:-:S07]  /*b5b0*/  VIMNMX R15, R15, R4, !PT ;  /* 0x000000040f0f7248 */ /* 0x000fce0007fe0100 */
.L_x_1039:
        /* <DEDUP_REMOVED lines=63> */
[----:B------:R-:W-:Y:S02]  /*b9b0*/  FMNMX.FTZ R3, R161, R2, !PT ;  /* 0x00000002a1037209 */ /* 0x000fe40007810000 */
[----:B------:R-:W-:Y:S02]  /*b9c0*/  FSEL R143, R143, -INF , !P1 ;  /* 0xff8000008f8f7808 */ /* 0x000fe40004800000 */
[----:B------:R-:W-:Y:S02]  /*b9d0*/  LOP3.LUT P1, RZ, R16, 0x1000, RZ, 0xc0, !PT ;  /* 0x0000100010ff7812 */ /* 0x000fe4000782c0ff */
[----:B------:R-:W-:-:S02]  /*b9e0*/  FMNMX.FTZ R2, R164, R3, !PT ;  /* 0x00000003a4027209 */ /* 0x000fc40007810000 */
[----:B------:R-:W-:Y:S02]  /*b9f0*/  ISETP.GT.AND P1, PT, R15, 0x30, !P1 ;  /* 0x000000300f00780c */ /* 0x000fe40004f24270 */
[----:B------:R-:W-:Y:S02]  /*ba00*/  FMNMX.FTZ R3, R165, R2, !PT ;  /* 0x00000002a5037209 */ /* 0x000fe40007810000 */
[----:B------:R-:W-:Y:S02]  /*ba10*/  ISETP.LT.OR P1, PT, R0, 0x31, P1 ;  /* 0x000000310000780c */ /* 0x000fe40000f21670 */
[----:B------:R-:W-:Y:S01]  /*ba20*/  LOP3.LUT P2, RZ, R16, 0x40, RZ, 0xc0, !PT ;  /* 0x0000004010ff7812 */ /* 0x000fe2000784c0ff */
[----:B------:R-:W0:Y:S01]  /*ba30*/  SHFL.BFLY PT, R2, R3, 0x2, 0x1f ;  /* 0x0c401f0003027f89 */ /* 0x000e2200000e0000 */
[----:B------:R-:W-:Y:S02]  /*ba40*/  FSEL R146, R146, -INF , !P1 ;  /* 0xff80000092927808 */ /* 0x000fe40004800000 */
[----:B------:R-:W-:-:S02]  /*ba50*/  LOP3.LUT P1, RZ, R16, 0x800, RZ, 0xc0, !PT ;  /* 0x0000080010ff7812 */ /* 0x000fc4000782c0ff */
[----:B------:R-:W-:Y:S02]  /*ba60*/  LOP3.LUT P6, RZ, R16, 0x20, RZ, 0xc0, !PT ;  /* 0x0000002010ff7812 */ /* 0x000fe400078cc0ff */
[C---:B------:R-:W-:Y:S02]  /*ba70*/  ISETP.GT.AND P1, PT, R15.reuse, 0x31, !P1 ;  /* 0x000000310f00780c */ /* 0x040fe40004f24270 */
[----:B------:R-:W-:Y:S02]  /*ba80*/  ISETP.GT.AND P3, PT, R15, 0x50, !P3 ;  /* 0x000000500f00780c */ /* 0x000fe40005f64270 */
[C---:B------:R-:W-:Y:S02]  /*ba90*/  ISETP.LT.OR P1, PT, R0.reuse, 0x32, P1 ;  /* 0x000000320000780c */ /* 0x040fe40000f21670 */
[----:B------:R-:W-:Y:S02]  /*baa0*/  ISETP.LT.OR P3, PT, R0, 0x51, P3 ;  /* 0x000000510000780c */ /* 0x000fe40001f61670 */
[----:B------:R-:W-:-:S02]  /*bab0*/  FSEL R147, R147, -INF , !P1 ;  /* 0xff80000093937808 */ /* 0x000fc40004800000 */
[----:B------:R-:W-:Y:S02]  /*bac0*/  LOP3.LUT P1, RZ, R16, 0x400, RZ, 0xc0, !PT ;  /* 0x0000040010ff7812 */ /* 0x000fe4000782c0ff */
[C---:B------:R-:W-:Y:S02]  /*bad0*/  ISETP.GT.AND P4, PT, R15.reuse, 0x51, !P4 ;  /* 0x000000510f00780c */ /* 0x040fe40006784270 */
[----:B------:R-:W-:Y:S02]  /*bae0*/  ISETP.GT.AND P1, PT, R15, 0x38, !P1 ;  /* 0x000000380f00780c */ /* 0x000fe40004f24270 */
[----:B------:R-:W-:Y:S02]  /*baf0*/  FSEL R162, R162, -INF , !P3 ;  /* 0xff800000a2a27808 */ /* 0x000fe40005800000 */
[----:B------:R-:W-:Y:S02]  /*bb00*/  ISETP.LT.OR P1, PT, R0, 0x39, P1 ;  /* 0x000000390000780c */ /* 0x000fe40000f21670 */
[----:B0-----:R-:W-:-:S02]  /*bb10*/  FMNMX.FTZ R20, R3, R2, !PT ;  /* 0x0000000203147209 */ /* 0x001fc40007810000 */
[----:B------:R-:W-:Y:S02]  /*bb20*/  FSEL R150, R150, -INF , !P1 ;  /* 0xff80000096967808 */ /* 0x000fe40004800000 */
[----:B------:R-:W-:Y:S01]  /*bb30*/  LOP3.LUT P1, RZ, R16, 0x200, RZ, 0xc0, !PT ;  /* 0x0000020010ff7812 */ /* 0x000fe2000782c0ff */
[----:B------:R-:W0:Y:S01]  /*bb40*/  SHFL.BFLY PT, R13, R20, 0x1, 0x1f ;  /* 0x0c201f00140d7f89 */ /* 0x000e2200000e0000 */
[C---:B------:R-:W-:Y:S02]  /*bb50*/  ISETP.GT.AND P5, PT, R15.reuse, 0x58, !P5 ;  /* 0x000000580f00780c */ /* 0x040fe40006fa4270 */
[----:B------:R-:W-:Y:S02]  /*bb60*/  ISETP.GT.AND P1, PT, R15, 0x39, !P1 ;  /* 0x000000390f00780c */ /* 0x000fe40004f24270 */
[C---:B------:R-:W-:Y:S02]  /*bb70*/  ISETP.LT.OR P4, PT, R0.reuse, 0x52, P4 ;  /* 0x000000520000780c */ /* 0x040fe40002781670 */
[----:B------:R-:W-:-:S02]  /*bb80*/  ISETP.LT.OR P1, PT, R0, 0x3a, P1 ;  /* 0x0000003a0000780c */ /* 0x000fc40000f21670 */
[----:B------:R-:W-:Y:S02]  /*bb90*/  ISETP.LT.OR P5, PT, R0, 0x59, P5 ;  /* 0x000000590000780c */ /* 0x000fe40002fa1670 */
[----:B------:R-:W-:Y:S02]  /*bba0*/  FSEL R151, R151, -INF , !P1 ;  /* 0xff80000097977808 */ /* 0x000fe40004800000 */
[----:B------:R-:W-:Y:S02]  /*bbb0*/  LOP3.LUT P1, RZ, R16, 0x100, RZ, 0xc0, !PT ;  /* 0x0000010010ff7812 */ /* 0x000fe4000782c0ff */
[----:B------:R-:W-:Y:S02]  /*bbc0*/  FSEL R163, R163, -INF , !P4 ;  /* 0xff800000a3a37808 */ /* 0x000fe40006000000 */
[----:B------:R-:W-:Y:S02]  /*bbd0*/  ISETP.GT.AND P1, PT, R15, 0x40, !P1 ;  /* 0x000000400f00780c */ /* 0x000fe40004f24270 */
[----:B------:R-:W-:-:S02]  /*bbe0*/  FSEL R166, R166, -INF , !P5 ;  /* 0xff800000a6a67808 */ /* 0x000fc40006800000 */
[----:B------:R-:W-:Y:S02]  /*bbf0*/  ISETP.LT.OR P1, PT, R0, 0x41, P1 ;  /* 0x000000410000780c */ /* 0x000fe40000f21670 */
[----:B0-----:R-:W-:Y:S02]  /*bc00*/  FMNMX.FTZ R4, R20, R13, !PT ;  /* 0x0000000d14047209 */ /* 0x001fe40007810000 */
[----:B------:R-:W-:Y:S02]  /*bc10*/  FSEL R154, R154, -INF , !P1 ;  /* 0xff8000009a9a7808 */ /* 0x000fe40004800000 */
[----:B------:R-:W-:Y:S01]  /*bc20*/  LOP3.LUT P1, RZ, R16, 0x80, RZ, 0xc0, !PT ;  /* 0x0000008010ff7812 */ /* 0x000fe2000782c0ff */
[----:B------:R-:W-:-:S03]  /*bc30*/  FMUL.FTZ R2, R4, UR10 ;  /* 0x0000000a04027c20 */ /* 0x000fc60008410000 */
[----:B------:R-:W-:-:S04]  /*bc40*/  ISETP.GT.AND P1, PT, R15, 0x41, !P1 ;  /* 0x000000410f00780c */ /* 0x000fc80004f24270 */
        /* <DEDUP_REMOVED lines=9> */
[C---:B------:R-:W-:Y:S02]  /*bce0*/  ISETP.GT.AND P1, PT, R15.reuse, RZ, !P6 ;  /* 0x000000ff0f00720c */ /* 0x040fe40007724270 */
        /* <DEDUP_REMOVED lines=58> */
[----:B------:R-:W-:Y:S02]  /*c090*/  FMNMX.FTZ R3, R163, R20, !PT ;  /* 0x00000014a3037209 */ /* 0x000fe40007810000 */
[----:B------:R-:W-:Y:S01]  /*c0a0*/  FSEL R20, R4, RZ, P1 ;  /* 0x000000ff04147208 */ /* 0x000fe20000800000 */
[----:B------:R-:W-:Y:S01]  /*c0b0*/  MUFU.EX2 R121, R121 ;  /* 0x0000007900797308 */ /* 0x000fe20000000800 */
[----:B------:R-:W-:-:S03]  /*c0c0*/  FMNMX.FTZ R0, R166, R3, !PT ;  /* 0x00000003a6007209 */ /* 0x000fc60007810000 */
[----:B------:R-:W-:Y:S01]  /*c0d0*/  FADD.FTZ R20, -R20, R11 ;  /* 0x0000000b14147221 */ /* 0x000fe20000010100 */
        /* <DEDUP_REMOVED lines=12> */
[----:B------:R-:W-:-:S06]  /*c1a0*/  FMUL.FTZ R0, R20, UR10 ;  /* 0x0000000a14007c20 */ /* 0x000fcc0008410000 */
[----:B------:R-:W-:Y:S01]  /*c1b0*/  MUFU.EX2 R176, R176 ;  /* 0x000000b000b07308 */ /* 0x000fe20000000800 */
[C---:B------:R-:W-:Y:S01]  /*c1c0*/  FSETP.NEU.FTZ.AND P1, PT, R3.reuse, -INF , PT ;  /* 0xff8000000300780b */ /* 0x040fe20003f3d000 */
[----:B------:R-:W-:-:S05]  /*c1d0*/  FMUL.FTZ R120, R3, UR10 ;  /* 0x0000000a03787c20 */ /* 0x000fca0008410000 */
[----:B------:R-:W-:Y:S01]  /*c1e0*/  FSEL R20, R120, RZ, P1 ;  /* 0x000000ff78147208 */ /* 0x000fe20000800000 */
[----:B------:R-:W0:Y:S04]  /*c1f0*/  MUFU.EX2 R0, R0 ;  /* 0x0000000000007308 */ /* 0x000e280000000800 */
[--C-:B------:R-:W-:Y:S01]  /*c200*/  FFMA.FTZ R120, R123, UR10, -R20.reuse ;  /* 0x0000000a7b787c23 */ /* 0x100fe20008010814 */
[----:B------:R-:W-:Y:S01]  /*c210*/  FSEL R123, R3, RZ, P1 ;  /* 0x000000ff037b7208 */ /* 0x000fe20000800000 */
[--C-:B------:R-:W-:Y:S01]  /*c220*/  FFMA.FTZ R189, R169, UR10, -R20.reuse ;  /* 0x0000000aa9bd7c23 */ /* 0x100fe20008010814 */
[--C-:B------:R-:W-:Y:S01]  /*c230*/  FFMA.FTZ R191, R126, UR10, -R20.reuse ;  /* 0x0000000a7ebf7c23 */ /* 0x100fe20008010814 */
[--C-:B------:R-:W-:Y:S01]  /*c240*/  FFMA.FTZ R122, R127, UR10, -R20.reuse ;  /* 0x0000000a7f7a7c23 */ /* 0x100fe20008010814 */
[----:B------:R-:W-:Y:S01]  /*c250*/  FFMA.FTZ R185, R130, UR10, -R20 ;  /* 0x0000000a82b97c23 */ /* 0x000fe20008010814 */
[----:B------:R-:W-:Y:S01]  /*c260*/  FADD.FTZ R123, -R123, R12 ;  /* 0x0000000c7b7b7221 */ /* 0x000fe20000010100 */
[----:B------:R-:W-:Y:S01]  /*c270*/  MUFU.EX2 R120, R120 ;  /* 0x0000007800787308 */ /* 0x000fe20000000800 */
[--C-:B------:R-:W-:Y:S01]  /*c280*/  FFMA.FTZ R124, R131, UR10, -R20.reuse ;  /* 0x0000000a837c7c23 */ /* 0x100fe20008010814 */
[--C-:B------:R-:W-:Y:S01]  /*c290*/  FFMA.FTZ R187, R134, UR10, -R20.reuse ;  /* 0x0000000a86bb7c23 */ /* 0x100fe20008010814 */
[----:B------:R-:W-:Y:S01]  /*c2a0*/  FMUL.FTZ R123, R123, UR10 ;  /* 0x0000000a7b7b7c20 */ /* 0x000fe20008410000 */
[--C-:B------:R-:W-:Y:S01]  /*c2b0*/  FFMA.FTZ R126, R135, UR10, -R20.reuse ;  /* 0x0000000a877e7c23 */ /* 0x100fe20008010814 */
[--C-:B------:R-:W-:Y:S01]  /*c2c0*/  FFMA.FTZ R181, R138, UR10, -R20.reuse ;  /* 0x0000000a8ab57c23 */ /* 0x100fe20008010814 */
[----:B0-----:R-:W-:Y:S01]  /*c2d0*/  FFMA.FTZ R127, R0, R10, R13 ;  /* 0x0000000a007f7223 */ /* 0x001fe2000001000d */
[--C-:B------:R-:W-:Y:S01]  /*c2e0*/  FFMA.FTZ R128, R139, UR10, -R20.reuse ;  /* 0x0000000a8b807c23 */ /* 0x100fe20008010814 */
[----:B------:R-:W-:Y:S01]  /*c2f0*/  MUFU.EX2 R189, R189 ;  /* 0x000000bd00bd7308 */ /* 0x000fe20000000800 */
[--C-:B------:R-:W-:Y:S01]  /*c300*/  FFMA.FTZ R183, R142, UR10, -R20.reuse ;  /* 0x0000000a8eb77c23 */ /* 0x100fe20008010814 */
[----:B------:R-:W-:Y:S01]  /*c310*/  FADD.FTZ R127, R188, R127 ;  /* 0x0000007fbc7f7221 */ /* 0x000fe20000010000 */
[--C-:B------:R-:W-:Y:S01]  /*c320*/  FFMA.FTZ R12, R143, UR10, -R20.reuse ;  /* 0x0000000a8f0c7c23 */ /* 0x100fe20008010814 */
[--C-:B------:R-:W-:Y:S01]  /*c330*/  FFMA.FTZ R177, R146, UR10, -R20.reuse ;  /* 0x0000000a92b17c23 */ /* 0x100fe20008010814 */
[--C-:B------:R-:W-:Y:S01]  /*c340*/  FFMA.FTZ R130, R147, UR10, -R20.reuse ;  /* 0x0000000a93827c23 */ /* 0x100fe20008010814 */
[----:B------:R-:W-:Y:S01]  /*c350*/  FADD.FTZ R134, R190, R127 ;  /* 0x0000007fbe867221 */ /* 0x000fe20000010000 */
[--C-:B------:R-:W-:Y:S01]  /*c360*/  FFMA.FTZ R179, R150, UR10, -R20.reuse ;  /* 0x0000000a96b37c23 */ /* 0x100fe20008010814 */
[----:B------:R0:W1:Y:S01]  /*c370*/  MUFU.EX2 R2, R123 ;  /* 0x0000007b00027308 */ /* 0x0000620000000800 */
[--C-:B------:R-:W-:Y:S01]  /*c380*/  FFMA.FTZ R132, R151, UR10, -R20.reuse ;  /* 0x0000000a97847c23 */ /* 0x100fe20008010814 */
[--C-:B------:R-:W-:Y:S01]  /*c390*/  FFMA.FTZ R173, R154, UR10, -R20.reuse ;  /* 0x0000000a9aad7c23 */ /* 0x100fe20008010814 */
[--C-:B------:R-:W-:Y:S01]  /*c3a0*/  FFMA.FTZ R175, R158, UR10, -R20.reuse ;  /* 0x0000000a9eaf7c23 */ /* 0x100fe20008010814 */
[--C-:B------:R-:W-:Y:S01]  /*c3b0*/  FFMA.FTZ R162, R162, UR10, -R20.reuse ;  /* 0x0000000aa2a27c23 */ /* 0x100fe20008010814 */
[--C-:B------:R-:W-:Y:S01]  /*c3c0*/  FFMA.FTZ R163, R163, UR10, -R20.reuse ;  /* 0x0000000aa3a37c23 */ /* 0x100fe20008010814 */
[----:B------:R-:W-:-:S02]  /*c3d0*/  FFMA.FTZ R166, R166, UR10, -R20 ;  /* 0x0000000aa6a67c23 */ /* 0x000fc40008010814 */
[----:B------:R-:W2:Y:S01]  /*c3e0*/  MUFU.EX2 R191, R191 ;  /* 0x000000bf00bf7308 */ /* 0x000ea20000000800 */
[----:B0-----:R-:W-:-:S04]  /*c3f0*/  FADD.FTZ R123, R21, R134 ;  /* 0x00000086157b7221 */ /* 0x001fc80000010000 */
[----:B------:R-:W-:-:S03]  /*c400*/  FADD.FTZ R134, R184, R123 ;  /* 0x0000007bb8867221 */ /* 0x000fc60000010000 */
[----:B------:R-:W0:Y:S01]  /*c410*/  MUFU.EX2 R122, R122 ;  /* 0x0000007a007a7308 */ /* 0x000e220000000800 */
[----:B-1----:R-:W-:Y:S01]  /*c420*/  FFMA.FTZ R5, R2, R5, R189 ;  /* 0x0000000502057223 */ /* 0x002fe200000100bd */
[----:B------:R-:W-:Y:S01]  /*c430*/  FADD.FTZ R123, R121, R134 ;  /* 0x00000086797b7221 */ /* 0x000fe20000010000 */
[----:B------:R-:W-:Y:S02]  /*c440*/  FFMA.FTZ R134, R155, UR10, -R20 ;  /* 0x0000000a9b867c23 */ /* 0x000fe40008010814 */
[----:B------:R-:W-:Y:S01]  /*c450*/  FADD.FTZ R10, R120, R5 ;  /* 0x00000005780a7221 */ /* 0x000fe20000010000 */
[----:B------:R-:W-:Y:S02]  /*c460*/  FADD.FTZ R136, R186, R123 ;  /* 0x0000007bba887221 */ /* 0x000fe40000010000 */
[----:B------:R-:W1:Y:S01]  /*c470*/  MUFU.EX2 R185, R185 ;  /* 0x000000b900b97308 */ /* 0x000e620000000800 */
[----:B--2---:R-:W-:Y:S01]  /*c480*/  FADD.FTZ R5, R191, R10 ;  /* 0x0000000abf057221 */ /* 0x004fe20000010000 */
[----:B------:R-:W-:-:S04]  /*c490*/  FADD.FTZ R123, R125, R136 ;  /* 0x000000887d7b7221 */ /* 0x000fc80000010000 */
[----:B------:R-:W-:Y:S02]  /*c4a0*/  FADD.FTZ R136, R180, R123 ;  /* 0x0000007bb4887221 */ /* 0x000fe40000010000 */
[----:B------:R-:W2:Y:S01]  /*c4b0*/  MUFU.EX2 R124, R124 ;  /* 0x0000007c007c7308 */ /* 0x000ea20000000800 */
[----:B0-----:R-:W-:Y:S01]  /*c4c0*/  FADD.FTZ R10, R122, R5 ;  /* 0x000000057a0a7221 */ /* 0x001fe20000010000 */
[----:B------:R-:W-:Y:S01]  /*c4d0*/  FADD.FTZ R123, R129, R136 ;  /* 0x00000088817b7221 */ /* 0x000fe20000010000 */
[--C-:B------:R-:W-:Y:S01]  /*c4e0*/  FFMA.FTZ R136, R159, UR10, -R20.reuse ;  /* 0x0000000a9f887c23 */ /* 0x100fe20008010814 */
[----:B------:R-:W-:Y:S02]  /*c4f0*/  FFMA.FTZ R20, R167, UR10, -R20 ;  /* 0x0000000aa7147c23 */ /* 0x000fe40008010814 */
        /* <DEDUP_REMOVED lines=58> */
[----:B-1----:R-:W-:-:S04]  /*c8a0*/  FADD.FTZ R10, R170, R123 ;  /* 0x0000007baa0a7221 */ /* 0x002fc80000010000 */
[----:B------:R-:W-:Y:S01]  /*c8b0*/  FADD.FTZ R10, R11, R10 ;  /* 0x0000000a0b0a7221 */ /* 0x000fe20000010000 */
[----:B--2---:R-:W-:-:S04]  /*c8c0*/  FADD.FTZ R5, R166, R5 ;  /* 0x00000005a6057221 */ /* 0x004fc80000010000 */
[----:B0-----:R-:W-:Y:S01]  /*c8d0*/  FADD.FTZ R5, R20, R5 ;  /* 0x0000000514057221 */ /* 0x001fe20000010000 */
[----:B------:R-:W-:Y:S06]  /*c8e0*/  @!P0 BRA `(.L_x_1043) ;  /* 0x0000000000048947 */ /* 0x000fec0003800000 */
[----:B------:R-:W-:Y:S01]  /*c8f0*/  BPT.TRAP 0x1 ;  /* 0x000000040000795c */ /* 0x000fe20000300000 */
.L_x_1043:
        /* <DEDUP_REMOVED lines=34> */
.L_x_1025:
        /* <DEDUP_REMOVED lines=99> */
.L_x_1045:
[----:B------:R-:W-:Y:S01]  /*d150*/  ULEA UR5, UR39, UR40, 0x3 ;  /* 0x0000002827057291 */ /* 0x000fe2000f8e183f */
[----:B------:R-:W-:-:S05]  /*d160*/  IMAD.U32 R0, RZ, RZ, UR38 ;  /* 0x00000026ff007e24 */ /* 0x000fca000f8e00ff */
[----:B------:R-:W-:-:S04]  /*d170*/  SHF.L.U32 R0, R0, 0x1f, RZ ;  /* 0x0000001f00007819 */ /* 0x000fc800000006ff */
[----:B------:R0:W1:Y:S01]  /*d180*/  SYNCS.PHASECHK.TRANS64.TRYWAIT P1, [UR5+0x30850], R0 ;  /* 0x03085000ff0075a7 */ /* 0x0000620008020145 */
[----:B------:R-:W-:Y:S05]  /*d190*/  @!P0 BRA `(.L_x_1046) ;  /* 0x0000000000048947 */ /* 0x000fea0003800000 */
[----:B------:R-:W-:Y:S01]  /*d1a0*/  BPT.TRAP 0x1 ;  /* 0x000000040000795c */ /* 0x000fe20000300000 */
.L_x_1046:
[----:B-1----:R-:W-:Y:S05]  /*d1b0*/  @P1 BRA `(.L_x_1047) ;  /* 0x0000000000081947 */ /* 0x002fea0003800000 */
[----:B------:R-:W1:Y:S02]  /*d1c0*/  SYNCS.PHASECHK.TRANS64.TRYWAIT P1, [UR5+0x30850], R0 ;  /* 0x03085000ff0075a7 */ /* 0x000e640008020145 */
[----:B-1----:R-:W-:Y:S05]  /*d1d0*/  @!P1 BRA `(.L_x_1048) ;  /* 0x0000007400d89947 */ /* 0x002fea0003800000 */
.L_x_1047:
[----:B------:R-:W-:Y:S01]  /*d1e0*/  UIADD3 UR40, UR40, 0x400, URZ ;  /* 0x0000040028287890 */ /* 0x000fe2000fffe03f */
[----:B------:R-:W-:Y:S01]  /*d1f0*/  WARPGROUP.ARRIVE ;  /* 0x00000000000079c5 */ /* 0x000fe20000000000 */
[----:B------:R-:W-:Y:S01]  /*d200*/  UMOV UR7, 0x40000040 ;  /* 0x4000004000077882 */ /* 0x000fe20000000000 */
[----:B-1----:R-:W1:Y:S01]  /*d210*/  SHFL.BFLY PT, R7, R10, 0x2, 0x1f ;  /* 0x0c401f000a077f89 */ /* 0x002e6200000e0000 */
[----:B------:R-:W-:Y:S01]  /*d220*/  USHF.R.U32.HI UR40, URZ, 0x4, UR40 ;  /* 0x000000043f287899 */ /* 0x000fe20008011628 */
[----:B------:R-:W-:Y:S02]  /*d230*/  IMAD.MOV.U32 R17, RZ, RZ, RZ ;  /* 0x000000ffff117224 */ /* 0x000fe400078e00ff */
[----:B0-----:R-:W0:Y:S01]  /*d240*/  SHFL.BFLY PT, R0, R5, 0x2, 0x1f ;  /* 0x0c401f0005007f89 */ /* 0x001e2200000e0000 */
[----:B------:R-:W-:Y:S01]  /*d250*/  ULOP3.LUT UR40, UR40, 0x3fff, URZ, 0xc0, !UPT ;  /* 0x00003fff28287892 */ /* 0x000fe2000f8ec03f */
[----:B------:R-:W-:-:S03]  /*d260*/  IMAD.U32 R13, RZ, RZ, UR10 ;  /* 0x0000000aff0d7e24 */ /* 0x000fc6000f8e00ff */
[----:B------:R-:W-:-:S04]  /*d270*/  ULOP3.LUT UR4, UR40, 0x3000000, URZ, 0xfc, !UPT ;  /* 0x0300000028047892 */ /* 0x000fc8000f8efc3f */
[----:B------:R-:W-:-:S07]  /*d280*/  UIMAD UR4, UR39, 0x900, UR4 ;  /* 0x00000900270478a4 */ /* 0x000fce000f8e0204 */
[----:B------:R-:W-:Y:S02]  /*d290*/  UMOV UR6, UR4 ;  /* 0x0000000400067c82 */ /* 0x000fe40008000000 */
[----:B------:R-:W-:Y:S01]  /*d2a0*/  HGMMA.64x192x16.F32.BF16 R24, R188, gdesc[UR4].tnspB, R24, gsb0 ;  /* 0x42e00004bc187df0 */ /* 0x000fe20008001818 */
[----:B------:R-:W-:Y:S01]  /*d2b0*/  UIADD3 UR6, UR4, 0x80, URZ ;  /* 0x0000008004067890 */ /* 0x000fe2000fffe03f */
[----:B-1----:R-:W-:Y:S01]  /*d2c0*/  FADD.FTZ R7, R7, R10 ;  /* 0x0000000a07077221 */ /* 0x002fe20000010000 */
[----:B------:R-:W-:Y:S01]  /*d2d0*/  UMOV UR7, 0x40000040 ;  /* 0x4000004000077882 */ /* 0x000fe20000000000 */
[----:B0-----:R-:W-:Y:S01]  /*d2e0*/  FADD.FTZ R2, R0, R5 ;  /* 0x0000000500027221 */ /* 0x001fe20000010000 */
[----:B------:R-:W-:Y:S02]  /*d2f0*/  IMAD.MOV.U32 R5, RZ, RZ, RZ ;  /* 0x000000ffff057224 */ /* 0x000fe400078e00ff */
[----:B------:R-:W0:Y:S04]  /*d300*/  SHFL.BFLY PT, R0, R7, 0x1, 0x1f ;  /* 0x0c201f0007007f89 */ /* 0x000e2800000e0000 */
[----:B------:R-:W1:Y:S01]  /*d310*/  SHFL.BFLY PT, R9, R2, 0x1, 0x1f ;  /* 0x0c201f0002097f89 */ /* 0x000e6200000e0000 */
[----:B0-----:R-:W-:Y:S01]  /*d320*/  FADD.FTZ R11, R7, R0 ;  /* 0x00000000070b7221 */ /* 0x001fe20000010000 */
[----:B------:R-:W-:-:S02]  /*d330*/  IMAD.U32 R7, RZ, RZ, UR10 ;  /* 0x0000000aff077e24 */ /* 0x000fc4000f8e00ff */
[----:B------:R-:W-:Y:S02]  /*d340*/  IMAD.MOV.U32 R0, RZ, RZ, -0x800000 ;  /* 0xff800000ff007424 */ /* 0x000fe400078e00ff */
[----:B-1----:R-:W-:Y:S01]  /*d350*/  FADD.FTZ R9, R2, R9 ;  /* 0x0000000902097221 */ /* 0x002fe20000010000 */
[----:B------:R-:W-:Y:S01]  /*d360*/  FSETP.NE.FTZ.AND P1, PT, R11, RZ, PT ;  /* 0x000000ff0b00720b */ /* 0x000fe20003f35000 */
[----:B------:R-:W-:-:S03]  /*d370*/  IMAD.MOV.U32 R2, RZ, RZ, -0x800000 ;  /* 0xff800000ff027424 */ /* 0x000fc600078e00ff */
[----:B------:R-:W-:-:S09]  /*d380*/  FSETP.NE.FTZ.AND P2, PT, R9, RZ, PT ;  /* 0x000000ff0900720b */ /* 0x000fd20003f55000 */
[----:B------:R-:W0:Y:S01]  /*d390*/  @P1 MUFU.LG2 R6, R11 ;  /* 0x0000000b00061308 */ /* 0x000e220000000c00 */
[----:B------:R-:W-:-:S03]  /*d3a0*/  @P1 FMUL.FTZ R7, R7, 0.69314718246459960938 ;  /* 0x3f31721807071820 */ /* 0x000fc60000410000 */
[----:B------:R-:W-:-:S04]  /*d3b0*/  @P2 FMUL.FTZ R13, R13, 0.69314718246459960938 ;  /* 0x3f3172180d0d2820 */ /* 0x000fc80000410000 */
        /* <DEDUP_REMOVED lines=22> */
[----:B------:R-:W-:Y:S01]  /*d520*/  UIADD3 UR4, UR4, 0x280, URZ ;  /* 0x0000028004047890 */ /* 0x000fe2000fffe03f */
[----:B------:R-:W-:Y:S02]  /*d530*/  WARPGROUP.DEPBAR.LE gsb0, 0x0 ;  /* 0x00008000000079c5 */ /* 0x000fe40000010000 */
[----:B------:R-:W-:-:S14]  /*d540*/  WARPGROUP.ARRIVE ;  /* 0x00000000000079c5 */ /* 0x000fdc0000000000 */
        /* <DEDUP_REMOVED lines=9> */
.L_x_1049:
[----:B------:R-:W-:Y:S01]  /*d5e0*/  R2UR UR6, R197 ;  /* 0x00000000c50672ca */ /* 0x000fe200000e0000 */
[----:B------:R-:W-:Y:S01]  /*d5f0*/  UIADD3 UR4, UR5, 0x30860, URZ ;  /* 0x0003086005047890 */ /* 0x000fe2000fffe03f */
[-C--:B------:R-:W-:Y:S01]  /*d600*/  FMUL.FTZ R137, R91, R17.reuse ;  /* 0x000000115b897220 */ /* 0x080fe20000410000 */
[----:B------:R-:W-:Y:S01]  /*d610*/  UIADD3 UR39, UR39, 0x1, URZ ;  /* 0x0000000127277890 */ /* 0x000fe2000fffe03f */
[-C--:B------:R-:W-:Y:S01]  /*d620*/  FMUL.FTZ R91, R94, R17.reuse ;  /* 0x000000115e5b7220 */ /* 0x080fe20000410000 */
[----:B------:R-:W-:Y:S01]  /*d630*/  UPRMT UR4, UR61, 0x654, UR4 ;  /* 0x000006543d047896 */ /* 0x000fe20008000004 */
[----:B------:R-:W-:Y:S01]  /*d640*/  FMUL.FTZ R94, R95, R17 ;  /* 0x000000115f5e7220 */ /* 0x000fe20000410000 */
[----:B------:R-:W-:Y:S01]  /*d650*/  UISETP.NE.AND UP0, UPT, UR39, 0x2, UPT ;  /* 0x000000022700788c */ /* 0x000fe2000bf05270 */
[----:B------:R-:W-:Y:S01]  /*d660*/  FMUL.FTZ R4, R24, R5 ;  /* 0x0000000518047220 */ /* 0x000fe20000410000 */
[----:B------:R-:W-:Y:S01]  /*d670*/  FMUL.FTZ R95, R99, R17 ;  /* 0x00000011635f7220 */ /* 0x000fe20000410000 */
[-C--:B------:R-:W-:Y:S01]  /*d680*/  FMUL.FTZ R25, R25, R5.reuse ;  /* 0x0000000519197220 */ /* 0x080fe20000410000 */
[-C--:B------:R-:W-:Y:S01]  /*d690*/  FMUL.FTZ R6, R28, R5.reuse ;  /* 0x000000051c067220 */ /* 0x080fe20000410000 */
[-C--:B------:R-:W-:Y:S01]  /*d6a0*/  FMUL.FTZ R7, R29, R5.reuse ;  /* 0x000000051d077220 */ /* 0x080fe20000410000 */
[----:B------:R-:W-:Y:S01]  /*d6b0*/  UIADD3 UR6, UR6, 0x1, URZ ;  /* 0x0000000106067890 */ /* 0x000fe2000fffe03f */
[----:B------:R-:W-:Y:S01]  /*d6c0*/  SYNCS.ARRIVE.TRANS64.RED.A1T0 RZ, [UR4], RZ ;  /* 0x000000ffffff79a7 */ /* 0x000fe20008100404 */
        /* <DEDUP_REMOVED lines=93> */
.L_x_971:
[----:B------:R-:W0:Y:S01]  /*dca0*/  S2R R20, SR_CgaCtaId ;  /* 0x0000000000147919 */ /* 0x000e220000008800 */
[----:B------:R-:W-:Y:S01]  /*dcb0*/  MOV R17, 0x400 ;  /* 0x0000040000117802 */ /* 0x000fe20000000f00 */
[----:B------:R-:W-:Y:S01]  /*dcc0*/  BSSY B0, `(.L_x_1050) ;  /* 0x0000231000007945 */ /* 0x000fe20003800000 */
[----:B------:R-:W-:Y:S02]  /*dcd0*/  BAR.SYNC.DEFER_BLOCKING 0x5, 0x180 ;  /* 0x0146000000007b1d */ /* 0x000fe40000010000 */
[----:B0-----:R-:W-:-:S05]  /*dce0*/  LEA R17, R20, R17, 0x18 ;  /* 0x0000001114117211 */ /* 0x001fca00078ec0ff */
[----:B------:R-:W0:Y:S02]  /*dcf0*/  LDS R20, [R17+0x308d0] ;  /* 0x0308d00011147984 */ /* 0x000e240000000800 */
[----:B0-----:R-:W-:Y:S01]  /*dd00*/  R2UR UR4, R20 ;  /* 0x00000000140472ca */ /* 0x001fe200000e0000 */
[----:B------:R-:W-:Y:S06]  /*dd10*/  BAR.ARV 0x4, 0x180 ;  /* 0x0106000000007b1d */ /* 0x000fec0000002000 */
[----:B------:R-:W-:Y:S08]  /*dd20*/  @P0 BRA `(.L_x_1051) ;  /* 0x0000001400fc0947 */ /* 0x000ff00003800000 */
[----:B------:R-:W0:Y:S01]  /*dd30*/  S2R R20, SR_SWINHI ;  /* 0x0000000000147919 */ /* 0x000e220000002f00 */
[----:B------:R-:W-:Y:S01]  /*dd40*/  IMAD R21, R196, 0x40, R22 ;  /* 0x00000040c4157824 */ /* 0x000fe200078e0216 */
[----:B------:R-:W1:Y:S01]  /*dd50*/  LDC R52, c[0x0][0xbe8] ;  /* 0x0002fa00ff347b82 */ /* 0x000e620000000800 */
[----:B------:R-:W-:Y:S01]  /*dd60*/  F2FP.BF16.F32.PACK_AB R6, R7, R6 ;  /* 0x000000060706723e */ /* 0x000fe200000010ff */
[----:B------:R-:W-:Y:S01]  /*dd70*/  ULDC.64 UR8, c[0x0][0xb90] ;  /* 0x0002e40000087ab9 */ /* 0x000fe20000000a00 */
[----:B------:R-:W-:Y:S02]  /*dd80*/  F2FP.BF16.F32.PACK_AB R7, R152, R33 ;  /* 0x000000219807723e */ /* 0x000fe400000010ff */
[----:B------:R-:W-:Y:S02]  /*dd90*/  F2FP.BF16.F32.PACK_AB R4, R25, R4 ;  /* 0x000000041904723e */ /* 0x000fe400000010ff */
[----:B------:R-:W-:Y:S02]  /*dda0*/  R2UR UR11, R194 ;  /* 0x00000000c20b72ca */ /* 0x000fe400000e0000 */
[----:B------:R-:W-:-:S02]  /*ddb0*/  R2UR UR13, R195 ;  /* 0x00000000c30d72ca */ /* 0x000fc400000e0000 */
[----:B------:R-:W-:Y:S02]  /*ddc0*/  F2FP.BF16.F32.PACK_AB R5, R150, R5 ;  /* 0x000000059605723e */ /* 0x000fe400000010ff */
[----:B------:R-:W-:Y:S02]  /*ddd0*/  F2FP.BF16.F32.PACK_AB R10, R11, R10 ;  /* 0x0000000a0b0a723e */ /* 0x000fe400000010ff */
[----:B------:R-:W-:Y:S02]  /*dde0*/  F2FP.BF16.F32.PACK_AB R8, R15, R8 ;  /* 0x000000080f08723e */ /* 0x000fe400000010ff */
[----:B------:R-:W-:Y:S02]  /*ddf0*/  F2FP.BF16.F32.PACK_AB R11, R146, R131 ;  /* 0x00000083920b723e */ /* 0x000fe400000010ff */
[----:B------:R-:W-:Y:S01]  /*de00*/  F2FP.BF16.F32.PACK_AB R12, R13, R12 ;  /* 0x0000000c0d0c723e */ /* 0x000fe200000010ff */
[----:B------:R-:W-:Y:S01]  /*de10*/  USHF.R.S32.HI UR10, URZ, 0x1f, UR11 ;  /* 0x0000001f3f0a7899 */ /* 0x000fe2000801140b */
[----:B------:R-:W-:Y:S01]  /*de20*/  F2FP.BF16.F32.PACK_AB R13, R145, R130 ;  /* 0x00000082910d723e */ /* 0x000fe200000010ff */
[----:B------:R-:W-:Y:S01]  /*de30*/  UIMAD.WIDE.U32 UR6, UR11, UR8, URZ ;  /* 0x000000080b0672a5 */ /* 0x000fe2000f8e003f */
[----:B------:R-:W-:Y:S01]  /*de40*/  F2FP.BF16.F32.PACK_AB R14, R53, R14 ;  /* 0x0000000e350e723e */ /* 0x000fe200000010ff */
[----:B------:R-:W-:Y:S01]  /*de50*/  UIMAD UR5, UR10, UR8, URZ ;  /* 0x000000080a0572a4 */ /* 0x000fe2000f8e023f */
[----:B------:R-:W-:Y:S01]  /*de60*/  F2FP.BF16.F32.PACK_AB R15, R144, R129 ;  /* 0x00000081900f723e */ /* 0x000fe200000010ff */
[----:B------:R-:W-:Y:S01]  /*de70*/  USHF.R.S32.HI UR12, URZ, 0x1f, UR13 ;  /* 0x0000001f3f0c7899 */ /* 0x000fe2000801140d */
[----:B------:R-:W-:Y:S01]  /*de80*/  F2FP.BF16.F32.PACK_AB R24, R57, R24 ;  /* 0x000000183918723e */ /* 0x000fe200000010ff */
[----:B------:R-:W-:Y:S01]  /*de90*/  UIMAD UR5, UR11, UR9, UR5 ;  /* 0x000000090b0572a4 */ /* 0x000fe2000f8e0205 */
[----:B------:R-:W-:-:S02]  /*dea0*/  F2FP.BF16.F32.PACK_AB R88, R89, R88 ;  /* 0x000000585958723e */ /* 0x000fc400000010ff */
[----:B------:R-:W-:Y:S02]  /*deb0*/  MOV R48, R17 ;  /* 0x0000001100307202 */ /* 0x000fe40000000f00 */
[----:B0-----:R-:W-:Y:S01]  /*dec0*/  MOV R49, R20 ;  /* 0x0000001400317202 */ /* 0x001fe20000000f00 */
[----:B------:R-:W-:Y:S01]  /*ded0*/  ULDC.64 UR8, c[0x0][0xb98] ;  /* 0x0002e60000087ab9 */ /* 0x000fe20000000a00 */
[----:B------:R-:W-:Y:S01]  /*dee0*/  UIADD3 UR7, UR7, UR5, URZ ;  /* 0x0000000507077290 */ /* 0x000fe2000fffe03f */
[----:B------:R-:W-:Y:S01]  /*def0*/  F2FP.BF16.F32.PACK_AB R89, R137, R90 ;  /* 0x0000005a8959723e */ /* 0x000fe200000010ff */
[----:B------:R-:W-:Y:S01]  /*df00*/  UIMAD UR5, UR12, UR8, URZ ;  /* 0x000000080c0572a4 */ /* 0x000fe2000f8e023f */
[--C-:B------:R-:W-:Y:S01]  /*df10*/  IMAD.WIDE R46, R202, 0x2, R48.reuse ;  /* 0x00000002ca2e7825 */ /* 0x100fe200078e0230 */
[----:B------:R-:W-:Y:S01]  /*df20*/  UIMAD.WIDE.U32 UR6, UR13, UR8, UR6 ;  /* 0x000000080d0672a5 */ /* 0x000fe2000f8e0006 */
[----:B------:R-:W-:Y:S01]  /*df30*/  F2FP.BF16.F32.PACK_AB R96, R97, R96 ;  /* 0x000000606160723e */ /* 0x000fe200000010ff */
[----:B------:R-:W-:Y:S01]  /*df40*/  UIMAD UR5, UR13, UR9, UR5 ;  /* 0x000000090d0572a4 */ /* 0x000fe2000f8e0205 */
[----:B------:R-:W-:Y:S01]  /*df50*/  IMAD.WIDE R48, R21, 0x2, R48 ;  /* 0x0000000215307825 */ /* 0x000fe200078e0230 */
[C---:B------:R-:W-:Y:S01]  /*df60*/  IADD3 R27, P5, R46.reuse, 0x8060, RZ ;  /* 0x000080602e1b7810 */ /* 0x040fe20007fbe0ff */
[----:B------:R-:W-:Y:S01]  /*df70*/  ULDC.64 UR8, c[0x0][0xae8] ;  /* 0x0002ba0000087ab9 */ /* 0x000fe20000000a00 */
[----:B------:R-:W-:-:S02]  /*df80*/  LOP3.LUT R21, R46, 0x380, RZ, 0xc0, !PT ;  /* 0x000003802e157812 */ /* 0x000fc400078ec0ff */
[----:B------:R-:W-:Y:S02]  /*df90*/  LOP3.LUT R26, R27, 0x380, RZ, 0xc0, !PT ;  /* 0x000003801b1a7812 */ /* 0x000fe400078ec0ff */
[----:B------:R-:W-:Y:S02]  /*dfa0*/  IADD3 R43, P0, R46, 0x8020, RZ ;  /* 0x000080202e2b7810 */ /* 0x000fe40007f1e0ff */
[----:B------:R-:W-:Y:S02]  /*dfb0*/  SHF.R.U64 R26, R26, 0x3, RZ ;  /* 0x000000031a1a7819 */ /* 0x000fe400000012ff */
[C---:B------:R-:W-:Y:S01]  /*dfc0*/  IADD3 R45, P6, R46.reuse, 0x8040, RZ ;  /* 0x000080402e2d7810 */ /* 0x040fe20007fde0ff */
[--C-:B------:R-:W-:Y:S01]  /*dfd0*/  IMAD.X R55, RZ, RZ, R47.reuse, P0 ;  /* 0x000000ffff377224 */ /* 0x100fe200000e062f */
[----:B------:R-:W-:Y:S02]  /*dfe0*/  IADD3 R30, P1, R46, 0x8000, RZ ;  /* 0x000080002e1e7810 */ /* 0x000fe40007f3e0ff */
[----:B------:R-:W-:Y:S01]  /*dff0*/  SHF.R.U64 R21, R21, 0x3, RZ ;  /* 0x0000000315157819 */ /* 0x000fe200000012ff */
[--C-:B------:R-:W-:Y:S01]  /*e000*/  IMAD.X R51, RZ, RZ, R47.reuse, P6 ;  /* 0x000000ffff337224 */ /* 0x100fe200030e062f */
[----:B------:R-:W-:Y:S01]  /*e010*/  LOP3.LUT R32, R43, 0x380, RZ, 0xc0, !PT ;  /* 0x000003802b207812 */ /* 0x000fe200078ec0ff */
[--C-:B------:R-:W-:Y:S01]  /*e020*/  IMAD.X R59, RZ, RZ, R47.reuse, P1 ;  /* 0x000000ffff3b7224 */ /* 0x100fe200008e062f */
[----:B------:R-:W-:Y:S01]  /*e030*/  LOP3.LUT R26, R26, R27, RZ, 0x3c, !PT ;  /* 0x0000001b1a1a7212 */ /* 0x000fe200078e3cff */
[----:B------:R-:W-:Y:S01]  /*e040*/  IMAD.X R27, RZ, RZ, R47, P5 ;  /* 0x000000ffff1b7224 */ /* 0x000fe200028e062f */
[----:B------:R-:W-:-:S02]  /*e050*/  IADD3 R41, P2, R46, 0x4060, RZ ;  /* 0x000040602e297810 */ /* 0x000fc40007f5e0ff */
[C---:B------:R-:W-:Y:S02]  /*e060*/  IADD3 R29, P3, R46.reuse, 0x20, RZ ;  /* 0x000000202e1d7810 */ /* 0x040fe40007f7e0ff */
[C---:B------:R-:W-:Y:S01]  /*e070*/  IADD3 R39, P4, R46.reuse, 0x4040, RZ ;  /* 0x000040402e277810 */ /* 0x040fe20007f9e0ff */
[--C-:B------:R-:W-:Y:S01]  /*e080*/  IMAD.X R63, RZ, RZ, R47.reuse, P2 ;  /* 0x000000ffff3f7224 */ /* 0x100fe200010e062f */
        /* <DEDUP_REMOVED lines=9> */
[--C-:B------:R-:W-:Y:S01]  /*e120*/  IMAD.X R83, RZ, RZ, R47.reuse, P0 ;  /* 0x000000ffff537224 */ /* 0x100fe200000e062f */
[----:B------:R-:W-:Y:S01]  /*e130*/  SHF.R.U64 R32, R32, 0x3, RZ ;  /* 0x0000000320207819 */ /* 0x000fe200000012ff */
[----:B------:R-:W-:Y:S01]  /*e140*/  IMAD.X R87, RZ, RZ, R47, P1 ;  /* 0x000000ffff577224 */ /* 0x000fe200008e062f */
[----:B------:R-:W-:-:S02]  /*e150*/  LOP3.LUT R21, R30, 0x380, RZ, 0xc0, !PT ;  /* 0x000003801e157812 */ /* 0x000fc400078ec0ff */
[----:B------:R-:W-:Y:S02]  /*e160*/  LOP3.LUT R54, R32, R43, RZ, 0x3c, !PT ;  /* 0x0000002b20367212 */ /* 0x000fe400078e3cff */
[----:B------:R-:W-:Y:S02]  /*e170*/  LOP3.LUT R20, R41, 0x380, RZ, 0xc0, !PT ;  /* 0x0000038029147812 */ /* 0x000fe400078ec0ff */
[----:B------:R-:W-:Y:S02]  /*e180*/  SHF.R.U64 R21, R21, 0x3, RZ ;  /* 0x0000000315157819 */ /* 0x000fe400000012ff */
[----:B------:R-:W-:Y:S02]  /*e190*/  LOP3.LUT R32, R39, 0x380, RZ, 0xc0, !PT ;  /* 0x0000038027207812 */ /* 0x000fe400078ec0ff */
[----:B------:R-:W-:Y:S02]  /*e1a0*/  SHF.R.U64 R20, R20, 0x3, RZ ;  /* 0x0000000314147819 */ /* 0x000fe400000012ff */
[----:B------:R-:W-:-:S02]  /*e1b0*/  LOP3.LUT R58, R21, R30, RZ, 0x3c, !PT ;  /* 0x0000001e153a7212 */ /* 0x000fc400078e3cff */
[----:B------:R-:W-:Y:S02]  /*e1c0*/  SHF.R.U64 R32, R32, 0x3, RZ ;  /* 0x0000000320207819 */ /* 0x000fe400000012ff */
[----:B------:R-:W-:Y:S02]  /*e1d0*/  LOP3.LUT R21, R28, 0x380, RZ, 0xc0, !PT ;  /* 0x000003801c157812 */ /* 0x000fe400078ec0ff */
[----:B------:R-:W-:Y:S02]  /*e1e0*/  LOP3.LUT R62, R20, R41, RZ, 0x3c, !PT ;  /* 0x00000029143e7212 */ /* 0x000fe400078e3cff */
[----:B------:R-:W-:Y:S02]  /*e1f0*/  LOP3.LUT R70, R32, R39, RZ, 0x3c, !PT ;  /* 0x0000002720467212 */ /* 0x000fe400078e3cff */
[----:B------:R-:W-:Y:S02]  /*e200*/  LOP3.LUT R20, R29, 0x380, RZ, 0xc0, !PT ;  /* 0x000003801d147812 */ /* 0x000fe400078ec0ff */
[----:B------:R-:W-:-:S02]  /*e210*/  SHF.R.U64 R21, R21, 0x3, RZ ;  /* 0x0000000315157819 */ /* 0x000fc400000012ff */
[----:B------:R-:W-:Y:S02]  /*e220*/  LOP3.LUT R32, R35, 0x380, RZ, 0xc0, !PT ;  /* 0x0000038023207812 */ /* 0x000fe400078ec0ff */
[----:B------:R-:W-:Y:S02]  /*e230*/  LOP3.LUT R34, R45, 0x380, RZ, 0xc0, !PT ;  /* 0x000003802d227812 */ /* 0x000fe400078ec0ff */
[----:B------:R-:W-:Y:S02]  /*e240*/  SHF.R.U64 R20, R20, 0x3, RZ ;  /* 0x0000000314147819 */ /* 0x000fe400000012ff */
[----:B------:R-:W-:Y:S02]  /*e250*/  LOP3.LUT R78, R21, R28, RZ, 0x3c, !PT ;  /* 0x0000001c154e7212 */ /* 0x000fe400078e3cff */
[----:B------:R-:W-:Y:S02]  /*e260*/  SHF.R.U64 R32, R32, 0x3, RZ ;  /* 0x0000000320207819 */ /* 0x000fe400000012ff */
[----:B------:R-:W-:-:S02]  /*e270*/  IADD3 R21, P4, R48, 0x1000, RZ ;  /* 0x0000100030157810 */ /* 0x000fc40007f9e0ff */
[----:B------:R-:W-:Y:S02]  /*e280*/  SHF.R.U64 R34, R34, 0x3, RZ ;  /* 0x0000000322227819 */ /* 0x000fe400000012ff */
[----:B------:R-:W-:Y:S02]  /*e290*/  LOP3.LUT R66, R20, R29, RZ, 0x3c, !PT ;  /* 0x0000001d14427212 */ /* 0x000fe400078e3cff */
[----:B------:R-:W-:Y:S02]  /*e2a0*/  LOP3.LUT R82, R32, R35, RZ, 0x3c, !PT ;  /* 0x0000002320527212 */ /* 0x000fe400078e3cff */
[----:B------:R-:W-:Y:S02]  /*e2b0*/  LOP3.LUT R20, R21, 0x380, RZ, 0xc0, !PT ;  /* 0x0000038015147812 */ /* 0x000fe400078ec0ff */
[----:B------:R-:W-:Y:S02]  /*e2c0*/  IADD3 R35, P0, R48, 0x5000, RZ ;  /* 0x0000500030237810 */ /* 0x000fe40007f1e0ff */
[----:B------:R-:W-:-:S02]  /*e2d0*/  LOP3.LUT R50, R34, R45, RZ, 0x3c, !PT ;  /* 0x0000002d22327212 */ /* 0x000fc400078e3cff */
[----:B------:R-:W-:Y:S02]  /*e2e0*/  SHF.R.U64 R20, R20, 0x3, RZ ;  /* 0x0000000314147819 */ /* 0x000fe400000012ff */
[----:B------:R-:W-:Y:S02]  /*e2f0*/  LOP3.LUT R34, R35, 0x380, RZ, 0xc0, !PT ;  /* 0x0000038023227812 */ /* 0x000fe400078ec0ff */
[----:B------:R-:W-:Y:S02]  /*e300*/  LOP3.LUT R20, R20, R21, RZ, 0x3c, !PT ;  /* 0x0000001514147212 */ /* 0x000fe400078e3cff */
[----:B------:R-:W-:Y:S02]  /*e310*/  SHF.R.U64 R34, R34, 0x3, RZ ;  /* 0x0000000322227819 */ /* 0x000fe400000012ff */
[----:B------:R-:W-:Y:S02]  /*e320*/  IADD3 R21, P1, R48, 0x4000, RZ ;  /* 0x0000400030157810 */ /* 0x000fe40007f3e0ff */
[----:B------:R-:W-:Y:S01]  /*e330*/  LOP3.LUT R34, R34, R35, RZ, 0x3c, !PT ;  /* 0x0000002322227212 */ /* 0x000fe200078e3cff */
[--C-:B------:R-:W-:Y:S01]  /*e340*/  IMAD.X R35, RZ, RZ, R49.reuse, P0 ;  /* 0x000000ffff237224 */ /* 0x100fe200000e0631 */
[----:B------:R-:W-:Y:S01]  /*e350*/  MOV R151, R46 ;  /* 0x0000002e00977202 */ /* 0x000fe20000000f00 */
[----:B------:R-:W-:Y:S01]  /*e360*/  IMAD.X R33, RZ, RZ, R49, P1 ;  /* 0x000000ffff217224 */ /* 0x000fe200008e0631 */
[----:B------:R-:W-:Y:S01]  /*e370*/  IADD3 R46, P0, R48, 0xb000, RZ ;  /* 0x0000b000302e7810 */ /* 0x000fe20007f1e0ff */
[----:B------:R-:W-:Y:S01]  /*e380*/  BAR.SYNC.DEFER_BLOCKING 0x1, 0x100 ;  /* 0x0044000000007b1d */ /* 0x000fe20000010000 */
[----:B-1----:R-:W-:-:S02]  /*e390*/  ISETP.NE.AND P1, PT, R52, 0x1, PT ;  /* 0x000000013400780c */ /* 0x002fc40003f25270 */
[----:B------:R-:W-:Y:S01]  /*e3a0*/  LOP3.LUT R25, R46, 0x380, RZ, 0xc0, !PT ;  /* 0x000003802e197812 */ /* 0x000fe200078ec0ff */
[----:B------:R-:W-:Y:S01]  /*e3b0*/  IMAD.X R47, RZ, RZ, R49, P0 ;  /* 0x000000ffff2f7224 */ /* 0x000fe200000e0631 */
[----:B------:R-:W-:Y:S01]  /*e3c0*/  MOV R103, R26 ;  /* 0x0000001a00677202 */ /* 0x000fe20000000f00 */
[----:B------:R-:W-:Y:S01]  /*e3d0*/  VIADD R26, R19, UR41 ;  /* 0x00000029131a7c36 */ /* 0x000fe20008000000 */
[----:B------:R-:W-:Y:S02]  /*e3e0*/  SHF.R.U64 R25, R25, 0x3, RZ ;  /* 0x0000000319197819 */ /* 0x000fe400000012ff */
[----:B------:R-:W-:Y:S02]  /*e3f0*/  LOP3.LUT R30, R37, 0x380, RZ, 0xc0, !PT ;  /* 0x00000380251e7812 */ /* 0x000fe400078ec0ff */
[----:B------:R-:W-:Y:S02]  /*e400*/  LOP3.LUT R46, R25, R46, RZ, 0x3c, !PT ;  /* 0x0000002e192e7212 */ /* 0x000fe400078e3cff */
[----:B------:R-:W-:Y:S01]  /*e410*/  SHF.R.U64 R30, R30, 0x3, RZ ;  /* 0x000000031e1e7819 */ /* 0x000fe200000012ff */
[----:B------:R-:W0:Y:S01]  /*e420*/  @P1 LDC R25, c[0x0][0xbec] ;  /* 0x0002fb00ff191b82 */ /* 0x000e220000000800 */
[----:B------:R-:W-:Y:S01]  /*e430*/  MOV R150, R50 ;  /* 0x0000003200967202 */ /* 0x000fe20000000f00 */
[----:B------:R-:W-:Y:S01]  /*e440*/  IMAD.MOV.U32 R50, RZ, RZ, R26 ;  /* 0x000000ffff327224 */ /* 0x000fe200078e001a */
[----:B------:R-:W-:-:S02]  /*e450*/  LOP3.LUT R74, R30, R37, RZ, 0x3c, !PT ;  /* 0x000000251e4a7212 */ /* 0x000fc400078e3cff */
[----:B------:R-:W-:Y:S02]  /*e460*/  LOP3.LUT R30, R31, 0x380, RZ, 0xc0, !PT ;  /* 0x000003801f1e7812 */ /* 0x000fe400078ec0ff */
[----:B------:R-:W-:Y:S01]  /*e470*/  MOV R66, R66 ;  /* 0x0000004200427202 */ /* 0x000fe20000000f00 */
[----:B------:R-:W1:Y:S01]  /*e480*/  @P1 LDC R27, c[0x0][0xbf0] ;  /* 0x0002fc00ff1b1b82 */ /* 0x000e620000000800 */
[----:B------:R-:W-:Y:S01]  /*e490*/  SHF.R.U64 R30, R30, 0x3, RZ ;  /* 0x000000031e1e7819 */ /* 0x000fe200000012ff */
[----:B------:R0:W-:Y:S01]  /*e4a0*/  STSM.16.M88.4 [R151], R4 ;  /* 0x0000000497007844 */ /* 0x0001e20000000200 */
[----:B------:R-:W-:Y:S02]  /*e4b0*/  MOV R82, R82 ;  /* 0x0000005200527202 */ /* 0x000fe40000000f00 */
[----:B------:R-:W-:Y:S02]  /*e4c0*/  LOP3.LUT R86, R30, R31, RZ, 0x3c, !PT ;  /* 0x0000001f1e567212 */ /* 0x000fe400078e3cff */
[----:B------:R-:W-:Y:S01]  /*e4d0*/  IADD3 R39, P3, R48, 0x7000, RZ ;  /* 0x0000700030277810 */ /* 0x000fe20007f7e0ff */
[----:B------:R-:W2:Y:S01]  /*e4e0*/  @P1 LDC R53, c[0x0][0xbf0] ;  /* 0x0002fc00ff351b82 */ /* 0x000ea20000000800 */
[----:B------:R-:W-:-:S02]  /*e4f0*/  MOV R86, R86 ;  /* 0x0000005600567202 */ /* 0x000fc40000000f00 */
[----:B------:R-:W-:Y:S02]  /*e500*/  IADD3 R37, P2, R48, 0x6000, RZ ;  /* 0x0000600030257810 */ /* 0x000fe40007f5e0ff */
[----:B------:R-:W-:Y:S02]  /*e510*/  LOP3.LUT R38, R39, 0x380, RZ, 0xc0, !PT ;  /* 0x0000038027267812 */ /* 0x000fe400078ec0ff */
[----:B------:R-:W-:Y:S02]  /*e520*/  MOV R78, R78 ;  /* 0x0000004e004e7202 */ /* 0x000fe40000000f00 */
[----:B------:R-:W-:Y:S01]  /*e530*/  LOP3.LUT R36, R37, 0x380, RZ, 0xc0, !PT ;  /* 0x0000038025247812 */ /* 0x000fe200078ec0ff */
[----:B0-----:R-:W-:Y:S01]  /*e540*/  @P1 IMAD.HI.U32 R4, R26, R25, RZ ;  /* 0x000000191a041227 */ /* 0x001fe200078e00ff */
[----:B------:R-:W-:Y:S02]  /*e550*/  F2FP.BF16.F32.PACK_AB R5, R149, R134 ;  /* 0x000000869505723e */ /* 0x000fe400000010ff */
[----:B------:R-:W-:-:S02]  /*e560*/  F2FP.BF16.F32.PACK_AB R6, R120, R3 ;  /* 0x000000037806723e */ /* 0x000fc400000010ff */
[----:B------:R-:W-:Y:S02]  /*e570*/  F2FP.BF16.F32.PACK_AB R7, R148, R133 ;  /* 0x000000859407723e */ /* 0x000fe400000010ff */
[----:B-1----:R-:W-:Y:S02]  /*e580*/  @P1 SHF.R.U32.HI R50, RZ, R27, R4 ;  /* 0x0000001bff321219 */ /* 0x002fe40000011604 */
[----:B------:R-:W-:Y:S02]  /*e590*/  F2FP.BF16.F32.PACK_AB R4, R122, R9 ;  /* 0x000000097a04723e */ /* 0x000fe400000010ff */
[----:B------:R-:W-:Y:S01]  /*e5a0*/  F2FP.BF16.F32.PACK_AB R9, R147, R132 ;  /* 0x000000849309723e */ /* 0x000fe200000010ff */
[----:B------:R-:W-:Y:S01]  /*e5b0*/  IMAD.MOV R3, RZ, RZ, -R50 ;  /* 0x000000ffff037224 */ /* 0x000fe200078e0a32 */
[----:B------:R-:W-:Y:S01]  /*e5c0*/  F2FP.BF16.F32.PACK_AB R25, R143, R128 ;  /* 0x000000808f19723e */ /* 0x000fe200000010ff */
[----:B------:R0:W-:Y:S01]  /*e5d0*/  STSM.16.M88.4 [R66], R4 ;  /* 0x0000000442007844 */ /* 0x0001e20000000200 */
[----:B------:R-:W-:Y:S01]  /*e5e0*/  F2FP.BF16.F32.PACK_AB R27, R142, R127 ;  /* 0x0000007f8e1b723e */ /* 0x000fe200000010ff */
[----:B------:R-:W-:Y:S01]  /*e5f0*/  IMAD R3, R52, R3, R26 ;  /* 0x0000000334037224 */ /* 0x000fe200078e021a */
[----:B------:R-:W-:Y:S01]  /*e600*/  F2FP.BF16.F32.PACK_AB R26, R61, R60 ;  /* 0x0000003c3d1a723e */ /* 0x000fe200000010ff */
[----:B------:R1:W-:Y:S01]  /*e610*/  STSM.16.M88.4 [R86], R8 ;  /* 0x0000000856007844 */ /* 0x0003e20000000200 */
[----:B------:R-:W-:-:S02]  /*e620*/  MOV R74, R74 ;  /* 0x0000004a004a7202 */ /* 0x000fc40000000f00 */
[----:B------:R-:W-:Y:S01]  /*e630*/  SHF.R.U64 R38, R38, 0x3, RZ ;  /* 0x0000000326267819 */ /* 0x000fe200000012ff */
[----:B------:R3:W-:Y:S01]  /*e640*/  STSM.16.M88.4 [R82], R12 ;  /* 0x0000000c52007844 */ /* 0x0007e20000000200 */
[----:B------:R-:W-:Y:S02]  /*e650*/  SHF.R.U64 R36, R36, 0x3, RZ ;  /* 0x0000000324247819 */ /* 0x000fe400000012ff */
[----:B------:R-:W-:Y:S01]  /*e660*/  LOP3.LUT R38, R38, R39, RZ, 0x3c, !PT ;  /* 0x0000002726267212 */ /* 0x000fe200078e3cff */
[----:B------:R-:W-:Y:S01]  /*e670*/  STSM.16.M88.4 [R78], R24 ;  /* 0x000000184e007844 */ /* 0x000fe20000000200 */
[--C-:B------:R-:W-:Y:S01]  /*e680*/  IMAD.X R39, RZ, RZ, R49.reuse, P3 ;  /* 0x000000ffff277224 */ /* 0x100fe200018e0631 */
[----:B------:R-:W-:Y:S01]  /*e690*/  LOP3.LUT R36, R36, R37, RZ, 0x3c, !PT ;  /* 0x0000002524247212 */ /* 0x000fe200078e3cff */
[----:B------:R-:W-:Y:S01]  /*e6a0*/  IMAD.X R37, RZ, RZ, R49, P2 ;  /* 0x000000ffff257224 */ /* 0x000fe200010e0631 */
[----:B0-----:R-:W-:Y:S02]  /*e6b0*/  F2FP.BF16.F32.PACK_AB R4, R65, R64 ;  /* 0x000000404104723e */ /* 0x001fe400000010ff */
[----:B------:R-:W-:Y:S01]  /*e6c0*/  F2FP.BF16.F32.PACK_AB R5, R141, R126 ;  /* 0x0000007e8d05723e */ /* 0x000fe200000010ff */
[----:B-1----:R-:W-:Y:S01]  /*e6d0*/  IMAD.U32 R10, RZ, RZ, UR5 ;  /* 0x00000005ff0a7e24 */ /* 0x002fe2000f8e00ff */
[----:B------:R-:W-:Y:S01]  /*e6e0*/  SHF.R.S32.HI R9, RZ, 0x1f, R50 ;  /* 0x0000001fff097819 */ /* 0x000fe20000011432 */
[----:B------:R-:W-:Y:S01]  /*e6f0*/  ULDC UR5, c[0x0][0xa88] ;  /* 0x0002a20000057ab9 */ /* 0x000fe20000000800 */
[----:B------:R-:W-:Y:S01]  /*e700*/  SHF.R.S32.HI R8, RZ, 0x1f, R3 ;  /* 0x0000001fff087819 */ /* 0x000fe20000011403 */
[----:B---3--:R-:W-:Y:S01]  /*e710*/  VIADD R14, R201, UR41 ;  /* 0x00000029c90e7c36 */ /* 0x008fe20008000000 */
[----:B------:R-:W-:-:S02]  /*e720*/  IADD3 R12, P0, R50, UR6, RZ ;  /* 0x00000006320c7c10 */ /* 0x000fc4000ff1e0ff */
[----:B------:R-:W-:Y:S02]  /*e730*/  F2FP.BF16.F32.PACK_AB R6, R69, R68 ;  /* 0x000000444506723e */ /* 0x000fe400000010ff */
[----:B------:R-:W-:Y:S01]  /*e740*/  IADD3.X R13, R9, UR7, R10, P0, !PT ;  /* 0x00000007090d7c10 */ /* 0x000fe200087fe40a */
[----:B------:R-:W-:Y:S01]  /*e750*/  ULDC.64 UR6, c[0x0][0xb88] ;  /* 0x0002e20000067ab9 */ /* 0x000fe20000000a00 */
[----:B------:R-:W-:Y:S01]  /*e760*/  F2FP.BF16.F32.PACK_AB R7, R140, R125 ;  /* 0x0000007d8c07723e */ /* 0x000fe200000010ff */
[----:B------:R-:W-:Y:S01]  /*e770*/  IMAD R8, R8, UR6, RZ ;  /* 0x0000000608087c24 */ /* 0x000fe2000f8e02ff */
[----:B------:R-:W-:Y:S01]  /*e780*/  LOP3.LUT P0, RZ, R198, 0x3, RZ, 0xc0, !PT ;  /* 0x00000003c6ff7812 */ /* 0x000fe2000780c0ff */
[----:B------:R-:W-:Y:S01]  /*e790*/  IMAD.WIDE.U32 R12, R3, UR6, R12 ;  /* 0x00000006030c7c25 */ /* 0x000fe2000f8e000c */
[----:B------:R-:W-:Y:S01]  /*e7a0*/  MOV R70, R70 ;  /* 0x0000004600467202 */ /* 0x000fe20000000f00 */
[----:B------:R0:W-:Y:S01]  /*e7b0*/  STSM.16.M88.4 [R74], R4 ;  /* 0x000000044a007844 */ /* 0x0001e20000000200 */
[----:B------:R-:W-:Y:S01]  /*e7c0*/  F2FP.BF16.F32.PACK_AB R9, R139, R124 ;  /* 0x0000007c8b09723e */ /* 0x000fe200000010ff */
[----:B------:R-:W-:Y:S01]  /*e7d0*/  IMAD R15, R3, UR7, R8 ;  /* 0x00000007030f7c24 */ /* 0x000fe2000f8e0208 */
[----:B------:R-:W-:Y:S01]  /*e7e0*/  ULDC.64 UR6, c[0x0][0xb50] ;  /* 0x0002d40000067ab9 */ /* 0x000fe20000000a00 */
[----:B------:R-:W-:Y:S01]  /*e7f0*/  IMAD R3, R52, UR5, RZ ;  /* 0x0000000534037c24 */ /* 0x000fe2000f8e02ff */
[----:B------:R-:W-:-:S02]  /*e800*/  F2FP.BF16.F32.PACK_AB R8, R73, R72 ;  /* 0x000000484908723e */ /* 0x000fc400000010ff */
[----:B------:R-:W-:Y:S02]  /*e810*/  F2FP.BF16.F32.PACK_AB R10, R77, R76 ;  /* 0x0000004c4d0a723e */ /* 0x000fe400000010ff */
[----:B------:R-:W-:Y:S02]  /*e820*/  ISETP.GE.OR P2, PT, R14, R3, P0 ;  /* 0x000000030e00720c */ /* 0x000fe40000746670 */
[----:B------:R-:W-:Y:S02]  /*e830*/  F2FP.BF16.F32.PACK_AB R11, R138, R123 ;  /* 0x0000007b8a0b723e */ /* 0x000fe400000010ff */
[----:B------:R-:W-:Y:S02]  /*e840*/  MOV R62, R62 ;  /* 0x0000003e003e7202 */ /* 0x000fe40000000f00 */
[----:B------:R-:W-:Y:S01]  /*e850*/  MOV R58, R58 ;  /* 0x0000003a003a7202 */ /* 0x000fe20000000f00 */
[----:B0-----:R-:W-:Y:S01]  /*e860*/  VIADD R4, R14, 0x8 ;  /* 0x000000080e047836 */ /* 0x001fe20000000000 */
[----:B------:R-:W-:Y:S01]  /*e870*/  F2FP.BF16.F32.PACK_AB R6, R85, R84 ;  /* 0x000000545506723e */ /* 0x000fe200000010ff */
[----:B------:R-:W-:Y:S01]  /*e880*/  IMAD.IADD R5, R13, 0x1, R15 ;  /* 0x000000010d057824 */ /* 0x000fe200078e020f */
[----:B------:R-:W-:Y:S01]  /*e890*/  LEA R13, P3, R12, UR6, 0x2 ;  /* 0x000000060c0d7c11 */ /* 0x000fe2000f8610ff */
[----:B------:R-:W-:Y:S01]  /*e8a0*/  STSM.16.M88.4 [R70], R8 ;  /* 0x0000000846007844 */ /* 0x000fe20000000200 */
[----:B------:R-:W-:-:S02]  /*e8b0*/  ISETP.GE.OR P0, PT, R4, R3, P0 ;  /* 0x000000030400720c */ /* 0x000fc40000706670 */
[----:B------:R-:W-:Y:S01]  /*e8c0*/  LEA.HI.X R12, R12, UR7, R5, 0x2, P3 ;  /* 0x000000070c0c7c11 */ /* 0x000fe200098f1405 */
[----:B------:R-:W-:Y:S01]  /*e8d0*/  SHFL.IDX PT, R64, R13, RZ, 0x1c1f ;  /* 0x001c1fff0d407589 */ /* 0x000fe200000e0000 */
[----:B------:R-:W-:Y:S02]  /*e8e0*/  F2FP.BF16.F32.PACK_AB R4, R81, R80 ;  /* 0x000000505104723e */ /* 0x000fe400000010ff */
[----:B------:R-:W-:Y:S01]  /*e8f0*/  F2FP.BF16.F32.PACK_AB R5, R136, R121 ;  /* 0x000000798805723e */ /* 0x000fe200000010ff */
[----:B------:R-:W0:Y:S01]  /*e900*/  SHFL.IDX PT, R65, R12, RZ, 0x1c1f ;  /* 0x001c1fff0c417589 */ /* 0x000e2200000e0000 */
[----:B------:R-:W-:Y:S02]  /*e910*/  F2FP.BF16.F32.PACK_AB R7, R135, R56 ;  /* 0x000000388707723e */ /* 0x000fe400000010ff */
[----:B------:R-:W-:Y:S01]  /*e920*/  F2FP.BF16.F32.PACK_AB R90, R93, R92 ;  /* 0x0000005c5d5a723e */ /* 0x000fe200000010ff */
[----:B------:R-:W-:Y:S01]  /*e930*/  SHFL.IDX PT, R66, R13, 0x1, 0x1c1f ;  /* 0x003c1f000d427f89 */ /* 0x000fe200000e0000 */
[----:B------:R-:W-:-:S02]  /*e940*/  F2FP.BF16.F32.PACK_AB R91, R94, R91 ;  /* 0x0000005b5e5b723e */ /* 0x000fc400000010ff */
[----:B------:R-:W-:Y:S01]  /*e950*/  F2FP.BF16.F32.PACK_AB R97, R95, R98 ;  /* 0x000000625f61723e */ /* 0x000fe200000010ff */
[----:B------:R-:W-:Y:S01]  /*e960*/  STSM.16.M88.4 [R62], R4 ;  /* 0x000000043e007844 */ /* 0x000fe20000000200 */
[----:B------:R-:W-:Y:S02]  /*e970*/  F2FP.BF16.F32.PACK_AB R104, R105, R104 ;  /* 0x000000686968723e */ /* 0x000fe400000010ff */
[----:B------:R-:W-:Y:S01]  /*e980*/  MOV R54, R54 ;  /* 0x0000003600367202 */ /* 0x000fe20000000f00 */
[----:B------:R-:W-:Y:S01]  /*e990*/  STSM.16.M88.4 [R58], R88 ;  /* 0x000000583a007844 */ /* 0x000fe20000000200 */
[----:B------:R-:W-:Y:S02]  /*e9a0*/  F2FP.BF16.F32.PACK_AB R98, R101, R100 ;  /* 0x000000646562723e */ /* 0x000fe400000010ff */
[----:B------:R-:W-:Y:S01]  /*e9b0*/  F2FP.BF16.F32.PACK_AB R99, R102, R99 ;  /* 0x000000636663723e */ /* 0x000fe200000010ff */
[----:B------:R-:W1:Y:S01]  /*e9c0*/  SHFL.IDX PT, R67, R12, 0x1, 0x1c1f ;  /* 0x003c1f000c437f89 */ /* 0x000e6200000e0000 */
        /* <DEDUP_REMOVED lines=10> */
[----:B------:R-:W-:Y:S01]  /*ea70*/  IADD3 R29, P5, R48, 0x2000, RZ ;  /* 0x00002000301d7810 */ /* 0x000fe20007fbe0ff */
[----:B------:R-:W-:Y:S01]  /*ea80*/  STSM.16.M88.4 [R103], R112 ;  /* 0x0000007067007844 */ /* 0x000fe20000000200 */
[----:B------:R-:W-:Y:S02]  /*ea90*/  SHF.R.U64 R32, R32, 0x3, RZ ;  /* 0x0000000320207819 */ /* 0x000fe400000012ff */
[----:B------:R-:W-:Y:S01]  /*eaa0*/  LOP3.LUT R28, R29, 0x380, RZ, 0xc0, !PT ;  /* 0x000003801d1c7812 */ /* 0x000fe200078ec0ff */
[----:B------:R-:W-:Y:S01]  /*eab0*/  BAR.SYNC.DEFER_BLOCKING 0x1, 0x100 ;  /* 0x0044000000007b1d */ /* 0x000fe20000010000 */
[----:B------:R-:W-:Y:S01]  /*eac0*/  LOP3.LUT R32, R32, R21, RZ, 0x3c, !PT ;  /* 0x0000001520207212 */ /* 0x000fe200078e3cff */
[----:B------:R-:W-:Y:S01]  /*ead0*/  IMAD.X R21, RZ, RZ, R49, P4 ;  /* 0x000000ffff157224 */ /* 0x000fe200020e0631 */
[----:B------:R-:W-:-:S02]  /*eae0*/  SHF.R.U64 R28, R28, 0x3, RZ ;  /* 0x000000031c1c7819 */ /* 0x000fc400000012ff */
[----:B------:R-:W-:Y:S02]  /*eaf0*/  IADD3 R31, P6, R48, 0x3000, RZ ;  /* 0x00003000301f7810 */ /* 0x000fe40007fde0ff */
[----:B------:R-:W-:Y:S01]  /*eb00*/  LOP3.LUT R28, R28, R29, RZ, 0x3c, !PT ;  /* 0x0000001d1c1c7212 */ /* 0x000fe200078e3cff */
[----:B------:R-:W-:Y:S01]  /*eb10*/  IMAD.X R29, RZ, RZ, R49, P5 ;  /* 0x000000ffff1d7224 */ /* 0x000fe200028e0631 */
[----:B------:R-:W-:Y:S02]  /*eb20*/  LOP3.LUT R30, R31, 0x380, RZ, 0xc0, !PT ;  /* 0x000003801f1e7812 */ /* 0x000fe400078ec0ff */
[----:B------:R-:W-:Y:S02]  /*eb30*/  IADD3 R43, P5, R48, 0x9000, RZ ;  /* 0x00009000302b7810 */ /* 0x000fe40007fbe0ff */
[----:B------:R-:W-:Y:S01]  /*eb40*/  SHF.R.U64 R30, R30, 0x3, RZ ;  /* 0x000000031e1e7819 */ /* 0x000fe200000012ff */
[----:B------:R-:W-:Y:S01]  /*eb50*/  UIMAD UR5, UR10, UR8, URZ ;  /* 0x000000080a0572a4 */ /* 0x000fe2000f8e023f */
[----:B------:R-:W-:-:S02]  /*eb60*/  LOP3.LUT R42, R43, 0x380, RZ, 0xc0, !PT ;  /* 0x000003802b2a7812 */ /* 0x000fc400078ec0ff */
[----:B------:R-:W-:Y:S01]  /*eb70*/  LOP3.LUT R30, R30, R31, RZ, 0x3c, !PT ;  /* 0x0000001f1e1e7212 */ /* 0x000fe200078e3cff */
[--C-:B------:R-:W-:Y:S01]  /*eb80*/  IMAD.X R31, RZ, RZ, R49.reuse, P6 ;  /* 0x000000ffff1f7224 */ /* 0x100fe200030e0631 */
[----:B------:R-:W-:Y:S01]  /*eb90*/  SHF.R.U64 R42, R42, 0x3, RZ ;  /* 0x000000032a2a7819 */ /* 0x000fe200000012ff */
[----:B0-----:R0:W-:Y:S01]  /*eba0*/  @!P2 ST.E desc[UR36][R64.64], R0 ;  /* 0x000000004000a985 */ /* 0x0011e2000c101924 */
[C---:B------:R-:W-:Y:S01]  /*ebb0*/  IADD3 R41, P4, R48.reuse, 0x8000, RZ ;  /* 0x0000800030297810 */ /* 0x040fe20007f9e0ff */
[----:B------:R-:W-:Y:S01]  /*ebc0*/  UIMAD.WIDE.U32 UR6, UR11, UR8, URZ ;  /* 0x000000080b0672a5 */ /* 0x000fe2000f8e003f */
[----:B------:R-:W-:Y:S01]  /*ebd0*/  IADD3 R45, P6, R48, 0xa000, RZ ;  /* 0x0000a000302d7810 */ /* 0x000fe20007fde0ff */
[----:B-1----:R1:W-:Y:S01]  /*ebe0*/  @!P0 ST.E desc[UR36][R66.64], R2 ;  /* 0x0000000242008985 */ /* 0x0023e2000c101924 */
[----:B------:R-:W-:Y:S01]  /*ebf0*/  UIMAD UR5, UR11, UR9, UR5 ;  /* 0x000000090b0572a4 */ /* 0x000fe2000f8e0205 */
[----:B------:R-:W-:Y:S02]  /*ec00*/  LOP3.LUT R42, R42, R43, RZ, 0x3c, !PT ;  /* 0x0000002b2a2a7212 */ /* 0x000fe400078e3cff */
[----:B------:R3:W5:Y:S01]  /*ec10*/  LD.E.128 R12, desc[UR36][R20.64] ;  /* 0x00000024140c7980 */ /* 0x000762000c101d00 */
[----:B------:R-:W-:Y:S01]  /*ec20*/  ULDC.64 UR10, c[0x0][0xaf0] ;  /* 0x0002bc00000a7ab9 */ /* 0x000fe20000000a00 */
[----:B------:R-:W-:Y:S01]  /*ec30*/  LOP3.LUT R40, R41, 0x380, RZ, 0xc0, !PT ;  /* 0x0000038029287812 */ /* 0x000fe200078ec0ff */
[----:B0-----:R-:W-:Y:S01]  /*ec40*/  IMAD R0, R193, 0x20, R196 ;  /* 0x00000020c1007824 */ /* 0x001fe200078e02c4 */
[----:B------:R-:W-:Y:S01]  /*ec50*/  LOP3.LUT R44, R45, 0x380, RZ, 0xc0, !PT ;  /* 0x000003802d2c7812 */ /* 0x000fe200078ec0ff */
[----:B------:R-:W-:Y:S01]  /*ec60*/  UIADD3 UR7, UR7, UR5, URZ ;  /* 0x0000000507077290 */ /* 0x000fe2000fffe03f */
[----:B------:R-:W-:Y:S01]  /*ec70*/  LOP3.LUT R43, R48, 0x380, RZ, 0xc0, !PT ;  /* 0x00000380302b7812 */ /* 0x000fe200078ec0ff */
[----:B------:R0:W5:Y:S01]  /*ec80*/  LD.E.128 R8, desc[UR36][R28.64] ;  /* 0x000000241c087980 */ /* 0x000162000c101d00 */
[----:B---3--:R-:W3:Y:S01]  /*ec90*/  @P1 LDC R21, c[0x0][0xbec] ;  /* 0x0002fb00ff151b82 */ /* 0x008ee20000000800 */
[----:B-1----:R-:W-:Y:S01]  /*eca0*/  VIADD R2, R0, UR41 ;  /* 0x0000002900027c36 */ /* 0x002fe20008000000 */
[----:B------:R-:W-:Y:S01]  /*ecb0*/  UIMAD UR8, UR12, UR10, URZ ;  /* 0x0000000a0c0872a4 */ /* 0x000fe2000f8e023f */
[----:B------:R-:W-:Y:S01]  /*ecc0*/  SHF.R.U64 R40, R40, 0x3, RZ ;  /* 0x0000000328287819 */ /* 0x000fe200000012ff */
[----:B------:R-:W-:Y:S01]  /*ecd0*/  UIMAD.WIDE.U32 UR6, UR13, UR10, UR6 ;  /* 0x0000000a0d0672a5 */ /* 0x000fe2000f8e0006 */
[----:B------:R-:W-:Y:S01]  /*ece0*/  SHF.R.U64 R44, R44, 0x3, RZ ;  /* 0x000000032c2c7819 */ /* 0x000fe200000012ff */
[----:B------:R-:W-:Y:S01]  /*ecf0*/  UIMAD UR5, UR13, UR11, UR8 ;  /* 0x0000000b0d0572a4 */ /* 0x000fe2000f8e0208 */
[----:B------:R-:W-:Y:S01]  /*ed00*/  SHF.R.U64 R43, R43, 0x3, RZ ;  /* 0x000000032b2b7819 */ /* 0x000fe200000012ff */
[----:B0-----:R-:W-:Y:S01]  /*ed10*/  IMAD.MOV.U32 R29, RZ, RZ, R2 ;  /* 0x000000ffff1d7224 */ /* 0x001fe200078e0002 */
[----:B------:R0:W5:Y:S01]  /*ed20*/  LD.E.128 R4, desc[UR36][R30.64] ;  /* 0x000000241e047980 */ /* 0x000162000c101d00 */
[----:B------:R-:W-:Y:S01]  /*ed30*/  LOP3.LUT R40, R40, R41, RZ, 0x3c, !PT ;  /* 0x0000002928287212 */ /* 0x000fe200078e3cff */
[----:B------:R-:W-:Y:S01]  /*ed40*/  UIADD3 UR5, UR7, UR5, URZ ;  /* 0x0000000507057290 */ /* 0x000fe2000fffe03f */
[----:B------:R-:W-:Y:S01]  /*ed50*/  LOP3.LUT R44, R44, R45, RZ, 0x3c, !PT ;  /* 0x0000002d2c2c7212 */ /* 0x000fe200078e3cff */
[--C-:B------:R-:W-:Y:S01]  /*ed60*/  IMAD.X R41, RZ, RZ, R49.reuse, P4 ;  /* 0x000000ffff297224 */ /* 0x100fe200020e0631 */
[----:B------:R-:W-:Y:S01]  /*ed70*/  LOP3.LUT R48, R43, R48, RZ, 0x3c, !PT ;  /* 0x000000302b307212 */ /* 0x000fe200078e3cff */
[--C-:B------:R-:W-:Y:S01]  /*ed80*/  IMAD.X R43, RZ, RZ, R49.reuse, P5 ;  /* 0x000000ffff2b7224 */ /* 0x100fe200028e0631 */
[----:B------:R-:W-:Y:S01]  /*ed90*/  ULDC.64 UR8, c[0x0][0xae0] ;  /* 0x0002b80000087ab9 */ /* 0x000fe20000000a00 */
[----:B------:R-:W-:Y:S01]  /*eda0*/  IMAD.X R45, RZ, RZ, R49, P6 ;  /* 0x000000ffff2d7224 */ /* 0x000fe200030e0631 */
[----:B------:R1:W5:Y:S04]  /*edb0*/  LD.E.128 R68, desc[UR36][R32.64] ;  /* 0x0000002420447980 */ /* 0x000368000c101d00 */
[----:B------:R4:W5:Y:S01]  /*edc0*/  LD.E.128 R60, desc[UR36][R34.64] ;  /* 0x00000024223c7980 */ /* 0x000962000c101d00 */
[----:B---3--:R-:W-:-:S03]  /*edd0*/  @P1 IMAD.HI.U32 R0, R2, R21, RZ ;  /* 0x0000001502001227 */ /* 0x008fc600078e00ff */
[----:B------:R-:W5:Y:S02]  /*ede0*/  LD.E.128 R48, desc[UR36][R48.64] ;  /* 0x0000002430307980 */ /* 0x000f64000c101d00 */
[----:B--2---:R-:W-:Y:S02]  /*edf0*/  @P1 SHF.R.U32.HI R29, RZ, R53, R0 ;  /* 0x00000035ff1d1219 */ /* 0x004fe40000011600 */
[----:B------:R2:W5:Y:S02]  /*ee00*/  LD.E.128 R56, desc[UR36][R36.64] ;  /* 0x0000002424387980 */ /* 0x000564000c101d00 */
[--C-:B------:R-:W-:Y:S01]  /*ee10*/  SHF.R.S32.HI R0, RZ, 0x1f, R29.reuse ;  /* 0x0000001fff007819 */ /* 0x100fe2000001141d */
[----:B0-----:R-:W-:Y:S01]  /*ee20*/  IMAD.MOV R31, RZ, RZ, -R29 ;  /* 0x000000ffff1f7224 */ /* 0x001fe200078e0a1d */
[----:B------:R2:W5:Y:S01]  /*ee30*/  LD.E.128 R24, desc[UR36][R38.64] ;  /* 0x0000002426187980 */ /* 0x000562000c101d00 */
[----:B------:R-:W-:Y:S02]  /*ee40*/  IMAD.U32 R21, RZ, RZ, UR7 ;  /* 0x00000007ff157e24 */ /* 0x000fe4000f8e00ff */
[----:B------:R-:W-:Y:S01]  /*ee50*/  IMAD R0, R0, UR8, RZ ;  /* 0x0000000800007c24 */ /* 0x000fe2000f8e02ff */
[----:B------:R2:W5:Y:S01]  /*ee60*/  LD.E.128 R80, desc[UR36][R40.64] ;  /* 0x0000002428507980 */ /* 0x000562000c101d00 */
[----:B------:R-:W-:-:S02]  /*ee70*/  IMAD R31, R52, R31, R2 ;  /* 0x0000001f341f7224 */ /* 0x000fc400078e0202 */
[----:B------:R-:W-:Y:S01]  /*ee80*/  IMAD.U32 R20, RZ, RZ, UR6 ;  /* 0x00000006ff147e24 */ /* 0x000fe2000f8e00ff */
[----:B------:R2:W5:Y:S01]  /*ee90*/  LD.E.128 R76, desc[UR36][R42.64] ;  /* 0x000000242a4c7980 */ /* 0x000562000c101d00 */
[----:B------:R-:W-:Y:S01]  /*eea0*/  IMAD.U32 R21, RZ, RZ, UR5 ;  /* 0x00000005ff157e24 */ /* 0x000fe2000f8e00ff */
[----:B------:R-:W-:Y:S02]  /*eeb0*/  ULDC.64 UR6, c[0x0][0xad8] ;  /* 0x0002b60000067ab9 */ /* 0x000fe40000000a00 */
[----:B------:R2:W5:Y:S01]  /*eec0*/  LD.E.128 R72, desc[UR36][R44.64] ;  /* 0x000000242c487980 */ /* 0x000562000c101d00 */
[----:B-1----:R-:W-:-:S03]  /*eed0*/  IMAD R33, R29, UR9, R0 ;  /* 0x000000091d217c24 */ /* 0x002fc6000f8e0200 */
[----:B------:R2:W5:Y:S01]  /*eee0*/  LD.E.128 R64, desc[UR36][R46.64] ;  /* 0x000000242e407980 */ /* 0x000562000c101d00 */
[----:B------:R-:W-:Y:S01]  /*eef0*/  SHF.R.S32.HI R0, RZ, 0x1f, R31 ;  /* 0x0000001fff007819 */ /* 0x000fe2000001141f */
[----:B------:R-:W-:Y:S01]  /*ef00*/  @!PT LDS RZ, [RZ] ;  /* 0x00000000fffff984 */ /* 0x000fe20000000800 */
[----:B------:R-:W-:Y:S01]  /*ef10*/  @!PT LDS RZ, [RZ] ;  /* 0x00000000fffff984 */ /* 0x000fe20000000800 */
[----:B------:R-:W-:Y:S01]  /*ef20*/  @!PT LDS RZ, [RZ] ;  /* 0x00000000fffff984 */ /* 0x000fe20000000800 */
[----:B------:R-:W-:Y:S01]  /*ef30*/  @!PT LDS RZ, [RZ] ;  /* 0x00000000fffff984 */ /* 0x000fe20000000800 */
[----:B------:R0:W-:Y:S06]  /*ef40*/  MEMBAR.ALL.CTA ;  /* 0x0000000000007992 */ /* 0x0001ec0000008000 */
[----:B0-----:R-:W0:Y:S01]  /*ef50*/  FENCE.VIEW.ASYNC.S ;  /* 0x00000000000073c6 */ /* 0x001e220000000000 */
[----:B------:R-:W-:-:S04]  /*ef60*/  IMAD.WIDE.U32 R20, R29, UR8, R20 ;  /* 0x000000081d147c25 */ /* 0x000fc8000f8e0014 */
[----:B------:R-:W-:Y:S02]  /*ef70*/  IMAD.IADD R21, R21, 0x1, R33 ;  /* 0x0000000115157824 */ /* 0x000fe400078e0221 */
[----:B------:R-:W-:Y:S02]  /*ef80*/  IMAD R2, R0, UR6, RZ ;  /* 0x0000000600027c24 */ /* 0x000fe4000f8e02ff */
[----:B----4-:R-:W-:Y:S02]  /*ef90*/  VIADD R34, R196, UR41 ;  /* 0x00000029c4227c36 */ /* 0x010fe40008000000 */
[C---:B------:R-:W-:Y:S02]  /*efa0*/  IMAD R29, R31.reuse, UR7, R2 ;  /* 0x000000071f1d7c24 */ /* 0x040fe4000f8e0202 */
[----:B------:R-:W-:Y:S01]  /*efb0*/  IMAD.WIDE.U32 R20, R31, UR6, R20 ;  /* 0x000000061f147c25 */ /* 0x000fe2000f8e0014 */
[----:B------:R-:W-:Y:S01]  /*efc0*/  ISETP.GE.AND P2, PT, R34, R3, PT ;  /* 0x000000032200720c */ /* 0x000fe20003f46270 */
[----:B------:R-:W-:-:S02]  /*efd0*/  ULDC.64 UR6, c[0x0][0xa80] ;  /* 0x0002a00000067ab9 */ /* 0x000fc40000000a00 */
[----:B------:R-:W-:Y:S01]  /*efe0*/  VIADD R17, R17, 0x30820 ;  /* 0x0003082011117836 */ /* 0x000fe20000000000 */
[----:B------:R-:W-:Y:S01]  /*eff0*/  LEA R2, P3, R20, UR6, 0x1 ;  /* 0x0000000614027c11 */ /* 0x000fe2000f8608ff */
[----:B------:R-:W-:Y:S02]  /*f000*/  IMAD.IADD R21, R21, 0x1, R29 ;  /* 0x0000000115157824 */ /* 0x000fe400078e021d */
[----:B------:R-:W-:Y:S01]  /*f010*/  VIADD R0, R34, 0x20 ;  /* 0x0000002022007836 */ /* 0x000fe20000000000 */
[----:B------:R-:W-:Y:S02]  /*f020*/  PRMT R17, RZ, 0x654, R17 ;  /* 0x00000654ff117816 */ /* 0x000fe40000000011 */
[----:B------:R-:W-:Y:S02]  /*f030*/  LEA.HI.X R32, R20, UR7, R21, 0x1, P3 ;  /* 0x0000000714207c11 */ /* 0x000fe400098f0c15 */
[-C--:B------:R-:W-:Y:S01]  /*f040*/  ISETP.GE.AND P1, PT, R0, R3.reuse, PT ;  /* 0x000000030000720c */ /* 0x080fe20003f26270 */
[----:B------:R-:W-:Y:S01]  /*f050*/  VIADD R0, R34, 0x40 ;  /* 0x0000004022007836 */ /* 0x000fe20000000000 */
[----:B0-----:R0:W-:Y:S01]  /*f060*/  SYNCS.ARRIVE.TRANS64.RED.A1T0 RZ, [R17+URZ], RZ ;  /* 0x000000ff11ff79a7 */ /* 0x0011e2000810043f */
[----:B------:R2:W1:Y:S01]  /*f070*/  SHFL.IDX PT, R31, R2, RZ, 0x181f ;  /* 0x00181fff021f7589 */ /* 0x00046200000e0000 */
[----:B------:R-:W-:Y:S02]  /*f080*/  BSSY B1, `(.L_x_1052) ;  /* 0x0000011000017945 */ /* 0x000fe40003800000 */
[----:B------:R-:W-:Y:S01]  /*f090*/  ISETP.GE.AND P0, PT, R0, R3, PT ;  /* 0x000000030000720c */ /* 0x000fe20003f06270 */
[----:B0-----:R2:W0:Y:S01]  /*f0a0*/  SHFL.IDX PT, R17, R32, RZ, 0x181f ;  /* 0x00181fff20117589 */ /* 0x00142200000e0000 */
[----:B------:R-:W-:Y:S11]  /*f0b0*/  @P2 BRA `(.L_x_1053) ;  /* 0x0000000000342947 */ /* 0x000ff60003800000 */
[----:B------:R-:W-:Y:S02]  /*f0c0*/  ULDC UR5, c[0x0][0xac8] ;  /* 0x0002b20000057ab9 */ /* 0x000fe40000000800 */
[----:B------:R-:W-:Y:S02]  /*f0d0*/  ISETP.GE.AND P4, PT, R22, UR5, PT ;  /* 0x0000000516007c0c */ /* 0x000fe4000bf86270 */
[----:B------:R-:W-:Y:S02]  /*f0e0*/  ISETP.GE.AND P3, PT, R23, UR5, PT ;  /* 0x0000000517007c0c */ /* 0x000fe4000bf66270 */
[----:B------:R-:W-:-:S09]  /*f0f0*/  ISETP.GE.AND P2, PT, R192, UR5, PT ;  /* 0x00000005c0007c0c */ /* 0x000fd2000bf46270 */
[CC--:B-1----:R-:W-:Y:S02]  /*f100*/  @!P4 LEA R20, P6, R22.reuse, R31.reuse, 0x1 ;  /* 0x0000001f1614c211 */ /* 0x0c2fe400078c08ff */
[C---:B------:R-:W-:Y:S02]  /*f110*/  @!P3 LEA R28, P5, R23.reuse, R31, 0x1 ;  /* 0x0000001f171cb211 */ /* 0x040fe400078a08ff */
[----:B0-----:R-:W-:Y:S02]  /*f120*/  @!P4 LEA.HI.X R21, R22, R17, R206, 0x1, P6 ;  /* 0x000000111615c211 */ /* 0x001fe400030f0cce */
[C---:B------:R-:W-:Y:S02]  /*f130*/  @!P2 LEA R30, P6, R192.reuse, R31, 0x1 ;  /* 0x0000001fc01ea211 */ /* 0x040fe400078c08ff */
[-C--:B------:R-:W-:Y:S01]  /*f140*/  @!P3 LEA.HI.X R29, R23, R17.reuse, R205, 0x1, P5 ;  /* 0x00000011171db211 */ /* 0x080fe200028f0ccd */
[----:B-----5:R3:W-:Y:S01]  /*f150*/  @!P4 ST.E.128 desc[UR36][R20.64], R48 ;  /* 0x000000301400c985 */ /* 0x0207e2000c101d24 */
[----:B------:R-:W-:-:S03]  /*f160*/  @!P2 LEA.HI.X R31, R192, R17, R204, 0x1, P6 ;  /* 0x00000011c01fa211 */ /* 0x000fc600030f0ccc */
[----:B------:R3:W-:Y:S04]  /*f170*/  @!P3 ST.E.128 desc[UR36][R28.64], R68 ;  /* 0x000000441c00b985 */ /* 0x0007e8000c101d24 */
[----:B------:R3:W-:Y:S02]  /*f180*/  @!P2 ST.E.128 desc[UR36][R30.64], R80 ;  /* 0x000000501e00a985 */ /* 0x0007e4000c101d24 */
.L_x_1053:
[----:B------:R-:W-:Y:S05]  /*f190*/  BSYNC B1 ;  /* 0x0000000000017941 */ /* 0x000fea0003800000 */
.L_x_1052:
[----:B0-----:R0:W4:Y:S01]  /*f1a0*/  SHFL.IDX PT, R17, R32, 0x1, 0x181f ;  /* 0x00381f0020117f89 */ /* 0x00112200000e0000 */
        /* <DEDUP_REMOVED lines=13> */
[----:B-----5:R3:W-:Y:S04]  /*f280*/  @!P4 ST.E.128 desc[UR36][R20.64], R12 ;  /* 0x0000000c1400c985 */ /* 0x0207e8000c101d24 */
[----:B------:R3:W-:Y:S04]  /*f290*/  @!P5 ST.E.128 desc[UR36][R28.64], R60 ;  /* 0x0000003c1c00d985 */ /* 0x0007e8000c101d24 */
[----:B------:R3:W-:Y:S02]  /*f2a0*/  @!P6 ST.E.128 desc[UR36][R30.64], R76 ;  /* 0x0000004c1e00e985 */ /* 0x0007e4000c101d24 */
.L_x_1055:
[----:B------:R-:W-:Y:S05]  /*f2b0*/  BSYNC B1 ;  /* 0x0000000000017941 */ /* 0x000fea0003800000 */
.L_x_1054:
        /* <DEDUP_REMOVED lines=8> */
[-C--:B---3-5:R-:W-:Y:S02]  /*f340*/  @!P3 LEA R12, P0, R22, R21.reuse, 0x1 ;  /* 0x00000015160cb211 */ /* 0x0a8fe400078008ff */
        /* <DEDUP_REMOVED lines=8> */
.L_x_1057:
[----:B------:R-:W-:Y:S05]  /*f3d0*/  BSYNC B1 ;  /* 0x0000000000017941 */ /* 0x000fea0003800000 */
.L_x_1056:
[----:B------:R-:W-:Y:S01]  /*f3e0*/  VIADD R0, R34, 0x60 ;  /* 0x0000006022007836 */ /* 0x000fe20000000000 */
[----:B0----5:R0:W0:Y:S04]  /*f3f0*/  SHFL.IDX PT, R11, R32, 0x3, 0x181f ;  /* 0x00781f00200b7f89 */ /* 0x02102800000e0000 */
[----:B------:R-:W-:Y:S01]  /*f400*/  ISETP.GE.AND P0, PT, R0, R3, PT ;  /* 0x000000030000720c */ /* 0x000fe20003f06270 */
[----:B------:R0:W0:-:S12]  /*f410*/  SHFL.IDX PT, R13, R2, 0x3, 0x181f ;  /* 0x00781f00020d7f89 */ /* 0x00001800000e0000 */
[----:B------:R-:W-:Y:S05]  /*f420*/  @P0 BRA `(.L_x_1058) ;  /* 0x0000000800e80947 */ /* 0x000fea0003800000 */
[----:B------:R-:W-:Y:S02]  /*f430*/  ULDC UR5, c[0x0][0xac8] ;  /* 0x0002b20000057ab9 */ /* 0x000fe40000000800 */
[----:B------:R-:W-:Y:S02]  /*f440*/  ISETP.GE.AND P2, PT, R22, UR5, PT ;  /* 0x0000000516007c0c */ /* 0x000fe4000bf46270 */
[----:B------:R-:W-:-:S11]  /*f450*/  ISETP.GE.AND P3, PT, R23, UR5, PT ;  /* 0x0000000517007c0c */ /* 0x000fd6000bf66270 */
[CC--:B0-2-4-:R-:W-:Y:S02]  /*f460*/  @!P2 LEA R2, P0, R22.reuse, R13.reuse, 0x1 ;  /* 0x0000000d1602a211 */ /* 0x0d5fe400078008ff */
[C---:B------:R-:W-:Y:S02]  /*f470*/  @!P3 LEA R8, P1, R23.reuse, R13, 0x1 ;  /* 0x0000000d1708b211 */ /* 0x040fe400078208ff */
[-C--:B------:R-:W-:Y:S02]  /*f480*/  @!P2 LEA.HI.X R3, R22, R11.reuse, R206, 0x1, P0 ;  /* 0x0000000b1603a211 */ /* 0x080fe400000f0cce */
        /* <DEDUP_REMOVED lines=9> */
.L_x_1051:
[----:B------:R-:W0:Y:S01]  /*f520*/  LDC R8, c[0x0][0xbe8] ;  /* 0x0002fa00ff087b82 */ /* 0x000e220000000800 */
[----:B------:R-:W-:Y:S01]  /*f530*/  R2UR UR6, R194 ;  /* 0x00000000c20672ca */ /* 0x000fe200000e0000 */
[----:B------:R-:W-:Y:S01]  /*f540*/  BSSY B1, `(.L_x_1059) ;  /* 0x0000034000017945 */ /* 0x000fe20003800000 */
[----:B------:R-:W-:Y:S01]  /*f550*/  R2UR UR5, R195 ;  /* 0x00000000c30572ca */ /* 0x000fe200000e0000 */
[----:B------:R-:W-:Y:S01]  /*f560*/  IMAD R6, R193, 0x20, R196 ;  /* 0x00000020c1067824 */ /* 0x000fe200078e02c4 */
[----:B------:R-:W-:-:S09]  /*f570*/  ISETP.GE.AND P0, PT, R207, 0x80, PT ;  /* 0x00000080cf00780c */ /* 0x000fd20003f06270 */
[----:B------:R-:W-:Y:S02]  /*f580*/  USHF.R.S32.HI UR8, URZ, 0x1f, UR6 ;  /* 0x0000001f3f087899 */ /* 0x000fe40008011406 */
[----:B------:R-:W-:Y:S01]  /*f590*/  USHF.R.S32.HI UR9, URZ, 0x1f, UR5 ;  /* 0x0000001f3f097899 */ /* 0x000fe20008011405 */
[----:B0-----:R-:W-:-:S13]  /*f5a0*/  ISETP.NE.AND P1, PT, R8, 0x1, PT ;  /* 0x000000010800780c */ /* 0x001fda0003f25270 */
[----:B------:R-:W0:Y:S08]  /*f5b0*/  @P1 LDC R9, c[0x0][0xbec] ;  /* 0x0002fb00ff091b82 */ /* 0x000e300000000800 */
[----:B------:R-:W1:Y:S01]  /*f5c0*/  @P1 LDC R11, c[0x0][0xbf0] ;  /* 0x0002fc00ff0b1b82 */ /* 0x000e620000000800 */
[----:B------:R-:W-:Y:S05]  /*f5d0*/  @P0 BRA `(.L_x_1060) ;  /* 0x0000000000a80947 */ /* 0x000fea0003800000 */
[----:B------:R-:W2:Y:S01]  /*f5e0*/  S2R R4, SR_TID.X ;  /* 0x0000000000047919 */ /* 0x000ea20000002100 */
[----:B------:R-:W3:Y:S01]  /*f5f0*/  LDC R3, c[0x0][0xbe8] ;  /* 0x0002fa00ff037b82 */ /* 0x000ee20000000800 */
[----:B------:R-:W-:Y:S01]  /*f600*/  IMAD.U32 R7, RZ, RZ, UR41 ;  /* 0x00000029ff077e24 */ /* 0x000fe2000f8e00ff */
[----:B------:R-:W-:Y:S02]  /*f610*/  ULDC UR5, c[0x0][0xa88] ;  /* 0x0002a20000057ab9 */ /* 0x000fe40000000800 */
[----:B---3--:R-:W-:Y:S02]  /*f620*/  IMAD R5, R3, UR5, RZ ;  /* 0x0000000503057c24 */ /* 0x008fe4000f8e02ff */
[----:B--2---:R-:W-:-:S04]  /*f630*/  IADD3 R4, R7, -0x80, R4 ;  /* 0xffffff8007047810 */ /* 0x004fc80007ffe004 */
[----:B------:R-:W-:-:S13]  /*f640*/  ISETP.GE.AND P0, PT, R4, R5, PT ;  /* 0x000000050400720c */ /* 0x000fda0003f06270 */
[----:B------:R-:W-:Y:S05]  /*f650*/  @P0 BRA `(.L_x_1060) ;  /* 0x0000000000880947 */ /* 0x000fea0003800000 */
[----:B------:R-:W-:Y:S01]  /*f660*/  ISETP.NE.AND P0, PT, R3, 0x1, PT ;  /* 0x000000010300780c */ /* 0x000fe20003f05270 */
[----:B------:R-:W-:Y:S01]  /*f670*/  ULDC.64 UR10, c[0x0][0xb90] ;  /* 0x0002e400000a7ab9 */ /* 0x000fe20000000a00 */
[----:B------:R-:W-:Y:S01]  /*f680*/  R2UR UR13, R194 ;  /* 0x00000000c20d72ca */ /* 0x000fe200000e0000 */
[----:B------:R-:W-:Y:S01]  /*f690*/  UIMAD UR5, UR8, UR10, URZ ;  /* 0x0000000a080572a4 */ /* 0x000fe2000f8e023f */
[----:B------:R-:W-:Y:S01]  /*f6a0*/  R2UR UR12, R195 ;  /* 0x00000000c30c72ca */ /* 0x000fe200000e0000 */
[----:B------:R-:W-:-:S08]  /*f6b0*/  IMAD.MOV.U32 R2, RZ, RZ, R4 ;  /* 0x000000ffff027224 */ /* 0x000fd000078e0004 */
[----:B------:R-:W2:Y:S02]  /*f6c0*/  @P0 LDC R5, c[0x0][0xbec] ;  /* 0x0002fb00ff050b82 */ /* 0x000ea40000000800 */
[----:B------:R-:W-:Y:S02]  /*f6d0*/  UIMAD.WIDE.U32 UR6, UR13, UR10, URZ ;  /* 0x0000000a0d0672a5 */ /* 0x000fe4000f8e003f */
[----:B------:R-:W-:-:S03]  /*f6e0*/  UIMAD UR5, UR13, UR11, UR5 ;  /* 0x0000000b0d0572a4 */ /* 0x000fc6000f8e0205 */
[----:B------:R-:W-:Y:S01]  /*f6f0*/  ULDC.64 UR10, c[0x0][0xb98] ;  /* 0x0002e600000a7ab9 */ /* 0x000fe20000000a00 */
[----:B------:R-:W3:Y:S01]  /*f700*/  @P0 LDC R7, c[0x0][0xbf0] ;  /* 0x0002fc00ff070b82 */ /* 0x000ee20000000800 */
[----:B------:R-:W-:Y:S02]  /*f710*/  UIADD3 UR7, UR7, UR5, URZ ;  /* 0x0000000507077290 */ /* 0x000fe4000fffe03f */
[----:B------:R-:W-:Y:S02]  /*f720*/  UIMAD UR5, UR9, UR10, URZ ;  /* 0x0000000a090572a4 */ /* 0x000fe4000f8e023f */
[----:B------:R-:W-:Y:S02]  /*f730*/  UIMAD.WIDE.U32 UR6, UR12, UR10, UR6 ;  /* 0x0000000a0c0672a5 */ /* 0x000fe4000f8e0006 */
[----:B------:R-:W-:-:S03]  /*f740*/  UIMAD UR5, UR12, UR11, UR5 ;  /* 0x0000000b0c0572a4 */ /* 0x000fc6000f8e0205 */
[----:B------:R-:W-:Y:S01]  /*f750*/  ULDC.64 UR10, c[0x0][0xb88] ;  /* 0x0002e200000a7ab9 */ /* 0x000fe20000000a00 */
[----:B--2---:R-:W-:-:S05]  /*f760*/  @P0 IMAD.HI.U32 R0, R4, R5, RZ ;  /* 0x0000000504000227 */ /* 0x004fca00078e00ff */
[----:B---3--:R-:W-:-:S05]  /*f770*/  @P0 SHF.R.U32.HI R2, RZ, R7, R0 ;  /* 0x00000007ff020219 */ /* 0x008fca0000011600 */
[----:B------:R-:W-:-:S04]  /*f780*/  IMAD.MOV R5, RZ, RZ, -R2 ;  /* 0x000000ffff057224 */ /* 0x000fc800078e0a02 */
[----:B------:R-:W-:Y:S01]  /*f790*/  IMAD R5, R3, R5, R4 ;  /* 0x0000000503057224 */ /* 0x000fe200078e0204 */
[----:B------:R-:W-:Y:S01]  /*f7a0*/  SHF.R.S32.HI R3, RZ, 0x1f, R2 ;  /* 0x0000001fff037819 */ /* 0x000fe20000011402 */
[----:B------:R-:W-:Y:S01]  /*f7b0*/  IMAD.U32 R4, RZ, RZ, UR5 ;  /* 0x00000005ff047e24 */ /* 0x000fe2000f8e00ff */
[----:B------:R-:W-:Y:S02]  /*f7c0*/  IADD3 R2, P0, R2, UR6, RZ ;  /* 0x0000000602027c10 */ /* 0x000fe4000ff1e0ff */
[----:B------:R-:W-:Y:S02]  /*f7d0*/  SHF.R.S32.HI R0, RZ, 0x1f, R5 ;  /* 0x0000001fff007819 */ /* 0x000fe40000011405 */
[----:B------:R-:W-:Y:S01]  /*f7e0*/  IADD3.X R3, R3, UR7, R4, P0, !PT ;  /* 0x0000000703037c10 */ /* 0x000fe200087fe404 */
[----:B------:R-:W-:Y:S02]  /*f7f0*/  ULDC.64 UR6, c[0x0][0xb50] ;  /* 0x0002d40000067ab9 */ /* 0x000fe40000000a00 */
[----:B------:R-:W-:-:S02]  /*f800*/  IMAD R0, R0, UR10, RZ ;  /* 0x0000000a00007c24 */ /* 0x000fc4000f8e02ff */
[----:B------:R-:W-:-:S04]  /*f810*/  IMAD.WIDE.U32 R2, R5, UR10, R2 ;  /* 0x0000000a05027c25 */ /* 0x000fc8000f8e0002 */
[----:B------:R-:W-:Y:S01]  /*f820*/  IMAD R7, R5, UR11, R0 ;  /* 0x0000000b05077c24 */ /* 0x000fe2000f8e0200 */
[----:B------:R-:W-:-:S03]  /*f830*/  LEA R4, P0, R2, UR6, 0x2 ;  /* 0x0000000602047c11 */ /* 0x000fc6000f8010ff */
[----:B------:R-:W-:-:S05]  /*f840*/  IMAD.IADD R3, R3, 0x1, R7 ;  /* 0x0000000103037824 */ /* 0x000fca00078e0207 */
[----:B------:R-:W-:Y:S01]  /*f850*/  LEA.HI.X R5, R2, UR7, R3, 0x2, P0 ;  /* 0x0000000702057c11 */ /* 0x000fe200080f1403 */
[----:B------:R-:W-:-:S05]  /*f860*/  IMAD.MOV.U32 R3, RZ, RZ, -0x800000 ;  /* 0xff800000ff037424 */ /* 0x000fca00078e00ff */
[----:B------:R2:W-:Y:S02]  /*f870*/  STG.E desc[UR36][R4.64], R3 ;  /* 0x0000000304007986 */ /* 0x0005e4000c101924 */
.L_x_1060:
[----:B------:R-:W-:Y:S05]  /*f880*/  BSYNC B1 ;  /* 0x0000000000017941 */ /* 0x000fea0003800000 */
.L_x_1059:
[----:B------:R-:W-:Y:S01]  /*f890*/  R2UR UR13, R194 ;  /* 0x00000000c20d72ca */ /* 0x000fe200000e0000 */
[----:B------:R-:W-:Y:S01]  /*f8a0*/  ULDC.64 UR10, c[0x0][0xae8] ;  /* 0x0002ba00000a7ab9 */ /* 0x000fe20000000a00 */
[----:B------:R-:W-:Y:S01]  /*f8b0*/  R2UR UR12, R195 ;  /* 0x00000000c30c72ca */ /* 0x000fe200000e0000 */
[----:B------:R-:W-:Y:S01]  /*f8c0*/  UIMAD UR5, UR8, UR10, URZ ;  /* 0x0000000a080572a4 */ /* 0x000fe2000f8e023f */
[----:B------:R-:W-:Y:S01]  /*f8d0*/  VIADD R6, R6, UR41 ;  /* 0x0000002906067c36 */ /* 0x000fe20008000000 */
[----:B------:R-:W-:Y:S03]  /*f8e0*/  BSSY B1, `(.L_x_1061) ;  /* 0x0000038000017945 */ /* 0x000fe60003800000 */
[----:B0-----:R-:W-:-:S04]  /*f8f0*/  @P1 IMAD.HI.U32 R0, R6, R9, RZ ;  /* 0x0000000906001227 */ /* 0x001fc800078e00ff */
[----:B--2---:R-:W-:Y:S01]  /*f900*/  IMAD.MOV.U32 R5, RZ, RZ, R6 ;  /* 0x000000ffff057224 */ /* 0x004fe200078e0006 */
[----:B------:R-:W-:Y:S01]  /*f910*/  UIMAD.WIDE.U32 UR6, UR13, UR10, URZ ;  /* 0x0000000a0d0672a5 */ /* 0x000fe2000f8e003f */
[----:B-1----:R-:W-:Y:S01]  /*f920*/  @P1 SHF.R.U32.HI R5, RZ, R11, R0 ;  /* 0x0000000bff051219 */ /* 0x002fe20000011600 */
[----:B------:R-:W-:-:S03]  /*f930*/  UIMAD UR5, UR13, UR11, UR5 ;  /* 0x0000000b0d0572a4 */ /* 0x000fc6000f8e0205 */
[----:B------:R-:W-:Y:S01]  /*f940*/  ULDC.64 UR10, c[0x0][0xaf0] ;  /* 0x0002bc00000a7ab9 */ /* 0x000fe20000000a00 */
[----:B------:R-:W-:Y:S01]  /*f950*/  UIADD3 UR7, UR7, UR5, URZ ;  /* 0x0000000507077290 */ /* 0x000fe2000fffe03f */
[--C-:B------:R-:W-:Y:S01]  /*f960*/  SHF.R.S32.HI R0, RZ, 0x1f, R5.reuse ;  /* 0x0000001fff007819 */ /* 0x100fe20000011405 */
[----:B------:R-:W-:Y:S01]  /*f970*/  UIMAD UR5, UR9, UR10, URZ ;  /* 0x0000000a090572a4 */ /* 0x000fe2000f8e023f */
[----:B------:R-:W-:Y:S01]  /*f980*/  IMAD.MOV R7, RZ, RZ, -R5 ;  /* 0x000000ffff077224 */ /* 0x000fe200078e0a05 */
[----:B------:R-:W-:Y:S02]  /*f990*/  UIMAD.WIDE.U32 UR6, UR12, UR10, UR6 ;  /* 0x0000000a0c0672a5 */ /* 0x000fe4000f8e0006 */
[----:B------:R-:W-:Y:S01]  /*f9a0*/  UIMAD UR5, UR12, UR11, UR5 ;  /* 0x0000000b0c0572a4 */ /* 0x000fe2000f8e0205 */
[----:B------:R-:W-:Y:S01]  /*f9b0*/  IMAD R7, R8, R7, R6 ;  /* 0x0000000708077224 */ /* 0x000fe200078e0206 */
[----:B------:R-:W-:Y:S01]  /*f9c0*/  ULDC.64 UR8, c[0x0][0xae0] ;  /* 0x0002b80000087ab9 */ /* 0x000fe20000000a00 */
[----:B------:R-:W-:Y:S01]  /*f9d0*/  VIADD R6, R196, UR41 ;  /* 0x00000029c4067c36 */ /* 0x000fe20008000000 */
[----:B------:R-:W-:Y:S01]  /*f9e0*/  UIADD3 UR5, UR7, UR5, URZ ;  /* 0x0000000507057290 */ /* 0x000fe2000fffe03f */
[----:B------:R-:W-:-:S02]  /*f9f0*/  IMAD R0, R0, UR8, RZ ;  /* 0x0000000800007c24 */ /* 0x000fc4000f8e02ff */
[----:B------:R-:W-:Y:S02]  /*fa00*/  IMAD.U32 R3, RZ, RZ, UR7 ;  /* 0x00000007ff037e24 */ /* 0x000fe4000f8e00ff */
[----:B------:R-:W-:Y:S01]  /*fa10*/  IMAD.U32 R2, RZ, RZ, UR6 ;  /* 0x00000006ff027e24 */ /* 0x000fe2000f8e00ff */
[----:B------:R-:W-:Y:S01]  /*fa20*/  ULDC.64 UR6, c[0x0][0xad8] ;  /* 0x0002b60000067ab9 */ /* 0x000fe20000000a00 */
[----:B------:R-:W-:Y:S01]  /*fa30*/  IMAD.U32 R3, RZ, RZ, UR5 ;  /* 0x00000005ff037e24 */ /* 0x000fe2000f8e00ff */
[----:B------:R-:W-:Y:S01]  /*fa40*/  ULDC UR5, c[0x0][0xa88] ;  /* 0x0002a20000057ab9 */ /* 0x000fe20000000800 */
[C---:B------:R-:W-:Y:S01]  /*fa50*/  IMAD R9, R5.reuse, UR9, R0 ;  /* 0x0000000905097c24 */ /* 0x040fe2000f8e0200 */
[----:B------:R-:W-:Y:S01]  /*fa60*/  SHF.R.S32.HI R0, RZ, 0x1f, R7 ;  /* 0x0000001fff007819 */ /* 0x000fe20000011407 */
[----:B------:R-:W-:-:S04]  /*fa70*/  IMAD.WIDE.U32 R2, R5, UR8, R2 ;  /* 0x0000000805027c25 */ /* 0x000fc8000f8e0002 */
[----:B------:R-:W-:Y:S02]  /*fa80*/  IMAD.IADD R3, R3, 0x1, R9 ;  /* 0x0000000103037824 */ /* 0x000fe400078e0209 */
[----:B------:R-:W-:Y:S02]  /*fa90*/  IMAD R4, R0, UR6, RZ ;  /* 0x0000000600047c24 */ /* 0x000fe4000f8e02ff */
[----:B------:R-:W-:Y:S02]  /*faa0*/  IMAD R9, R8, UR5, RZ ;  /* 0x0000000508097c24 */ /* 0x000fe4000f8e02ff */
[C---:B------:R-:W-:Y:S02]  /*fab0*/  IMAD R5, R7.reuse, UR7, R4 ;  /* 0x0000000707057c24 */ /* 0x040fe4000f8e0204 */
[----:B------:R-:W-:Y:S01]  /*fac0*/  IMAD.WIDE.U32 R2, R7, UR6, R2 ;  /* 0x0000000607027c25 */ /* 0x000fe2000f8e0002 */
[----:B------:R-:W-:Y:S01]  /*fad0*/  ISETP.GE.AND P2, PT, R6, R9, PT ;  /* 0x000000090600720c */ /* 0x000fe20003f46270 */
[----:B------:R-:W-:-:S02]  /*fae0*/  ULDC.64 UR6, c[0x0][0xa80] ;  /* 0x0002a00000067ab9 */ /* 0x000fc40000000a00 */
[----:B------:R-:W-:Y:S01]  /*faf0*/  IMAD.IADD R3, R3, 0x1, R5 ;  /* 0x0000000103037824 */ /* 0x000fe200078e0205 */
[----:B------:R-:W-:Y:S01]  /*fb00*/  LEA R4, P3, R2, UR6, 0x1 ;  /* 0x0000000602047c11 */ /* 0x000fe2000f8608ff */
[----:B------:R-:W-:-:S03]  /*fb10*/  VIADD R0, R6, 0x20 ;  /* 0x0000002006007836 */ /* 0x000fc60000000000 */
[----:B------:R-:W-:Y:S01]  /*fb20*/  LEA.HI.X R5, R2, UR7, R3, 0x1, P3 ;  /* 0x0000000702057c11 */ /* 0x000fe200098f0c03 */
[----:B------:R0:W1:Y:S01]  /*fb30*/  SHFL.IDX PT, R7, R4, RZ, 0x181f ;  /* 0x00181fff04077589 */ /* 0x00006200000e0000 */
[-C--:B------:R-:W-:Y:S01]  /*fb40*/  ISETP.GE.AND P1, PT, R0, R9.reuse, PT ;  /* 0x000000090000720c */ /* 0x080fe20003f26270 */
[----:B------:R-:W-:Y:S02]  /*fb50*/  VIADD R0, R6, 0x40 ;  /* 0x0000004006007836 */ /* 0x000fe40000000000 */
[----:B------:R0:W2:Y:S03]  /*fb60*/  SHFL.IDX PT, R3, R5, RZ, 0x181f ;  /* 0x00181fff05037589 */ /* 0x0000a600000e0000 */
[----:B------:R-:W-:Y:S01]  /*fb70*/  ISETP.GE.AND P0, PT, R0, R9, PT ;  /* 0x000000090000720c */ /* 0x000fe20003f06270 */
[----:B------:R-:W-:-:S12]  /*fb80*/  @P2 BRA `(.L_x_1062) ;  /* 0x0000000000342947 */ /* 0x000fd80003800000 */
[----:B------:R-:W-:Y:S02]  /*fb90*/  ULDC UR5, c[0x0][0xac8] ;  /* 0x0002b20000057ab9 */ /* 0x000fe40000000800 */
[----:B------:R-:W-:Y:S02]  /*fba0*/  ISETP.GE.AND P4, PT, R22, UR5, PT ;  /* 0x0000000516007c0c */ /* 0x000fe4000bf86270 */
[----:B------:R-:W-:Y:S02]  /*fbb0*/  ISETP.GE.AND P3, PT, R23, UR5, PT ;  /* 0x0000000517007c0c */ /* 0x000fe4000bf66270 */
[----:B------:R-:W-:-:S09]  /*fbc0*/  ISETP.GE.AND P2, PT, R192, UR5, PT ;  /* 0x00000005c0007c0c */ /* 0x000fd2000bf46270 */
[CC--:B-1----:R-:W-:Y:S02]  /*fbd0*/  @!P4 LEA R10, P6, R22.reuse, R7.reuse, 0x1 ;  /* 0x00000007160ac211 */ /* 0x0c2fe400078c08ff */
[C---:B------:R-:W-:Y:S02]  /*fbe0*/  @!P3 LEA R12, P5, R23.reuse, R7, 0x1 ;  /* 0x00000007170cb211 */ /* 0x040fe400078a08ff */
[----:B--2---:R-:W-:Y:S02]  /*fbf0*/  @!P4 LEA.HI.X R11, R22, R3, R206, 0x1, P6 ;  /* 0x00000003160bc211 */ /* 0x004fe400030f0cce */
[C---:B------:R-:W-:Y:S02]  /*fc00*/  @!P2 LEA R2, P6, R192.reuse, R7, 0x1 ;  /* 0x00000007c002a211 */ /* 0x040fe400078c08ff */
[-C--:B------:R-:W-:Y:S01]  /*fc10*/  @!P3 LEA.HI.X R13, R23, R3.reuse, R205, 0x1, P5 ;  /* 0x00000003170db211 */ /* 0x080fe200028f0ccd */
[----:B------:R3:W-:Y:S01]  /*fc20*/  @!P4 ST.E.128 desc[UR36][R10.64], RZ ;  /* 0x000000ff0a00c985 */ /* 0x0007e2000c101d24 */
[----:B------:R-:W-:-:S03]  /*fc30*/  @!P2 LEA.HI.X R3, R192, R3, R204, 0x1, P6 ;  /* 0x00000003c003a211 */ /* 0x000fc600030f0ccc */
[----:B------:R3:W-:Y:S04]  /*fc40*/  @!P3 ST.E.128 desc[UR36][R12.64], RZ ;  /* 0x000000ff0c00b985 */ /* 0x0007e8000c101d24 */
[----:B------:R3:W-:Y:S02]  /*fc50*/  @!P2 ST.E.128 desc[UR36][R2.64], RZ ;  /* 0x000000ff0200a985 */ /* 0x0007e4000c101d24 */
.L_x_1062:
[----:B------:R-:W-:Y:S05]  /*fc60*/  BSYNC B1 ;  /* 0x0000000000017941 */ /* 0x000fea0003800000 */
.L_x_1061:
[----:B--23--:R2:W3:Y:S01]  /*fc70*/  SHFL.IDX PT, R3, R5, 0x1, 0x181f ;  /* 0x00381f0005037f89 */ /* 0x00c4e200000e0000 */
        /* <DEDUP_REMOVED lines=10> */
[-C--:B---3--:R-:W-:Y:S02]  /*fd20*/  @!P4 LEA.HI.X R11, R22, R3.reuse, R206, 0x1, P1 ;  /* 0x00000003160bc211 */ /* 0x088fe400008f0cce */
[-C--:B------:R-:W-:Y:S02]  /*fd30*/  @!P5 LEA.HI.X R13, R23, R3.reuse, R205, 0x1, P2 ;  /* 0x00000003170dd211 */ /* 0x080fe400010f0ccd */
[----:B------:R-:W-:Y:S01]  /*fd40*/  @!P6 LEA.HI.X R3, R192, R3, R204, 0x1, P3 ;  /* 0x00000003c003e211 */ /* 0x000fe200018f0ccc */
[----:B------:R4:W-:Y:S04]  /*fd50*/  @!P4 ST.E.128 desc[UR36][R10.64], RZ ;  /* 0x000000ff0a00c985 */ /* 0x0009e8000c101d24 */
[----:B------:R4:W-:Y:S04]  /*fd60*/  @!P5 ST.E.128 desc[UR36][R12.64], RZ ;  /* 0x000000ff0c00d985 */ /* 0x0009e8000c101d24 */
[----:B------:R4:W-:Y:S02]  /*fd70*/  @!P6 ST.E.128 desc[UR36][R2.64], RZ ;  /* 0x000000ff0200e985 */ /* 0x0009e4000c101d24 */
.L_x_1064:
[----:B------:R-:W-:Y:S05]  /*fd80*/  BSYNC B1 ;  /* 0x0000000000017941 */ /* 0x000fea0003800000 */
.L_x_1063:
        /* <DEDUP_REMOVED lines=17> */
.L_x_1066:
[----:B------:R-:W-:Y:S05]  /*fea0*/  BSYNC B1 ;  /* 0x0000000000017941 */ /* 0x000fea0003800000 */
.L_x_1065:
[----:B------:R-:W-:Y:S01]  /*feb0*/  VIADD R0, R6, 0x60 ;  /* 0x0000006006007836 */ /* 0x000fe20000000000 */
[----:B0-23--:R-:W0:Y:S04]  /*fec0*/  SHFL.IDX PT, R5, R5, 0x3, 0x181f ;  /* 0x00781f0005057f89 */ /* 0x00de2800000e0000 */
[----:B------:R-:W-:Y:S01]  /*fed0*/  ISETP.GE.AND P0, PT, R0, R9, PT ;  /* 0x000000090000720c */ /* 0x000fe20003f06270 */
[----:B-1--4-:R1:W2:-:S12]  /*fee0*/  SHFL.IDX PT, R3, R4, 0x3, 0x181f ;  /* 0x00781f0004037f89 */ /* 0x01229800000e0000 */
        /* <DEDUP_REMOVED lines=14> */
.L_x_1058:
[----:B------:R-:W-:Y:S05]  /*ffd0*/  BSYNC B0 ;  /* 0x0000000000007941 */ /* 0x000fea0003800000 */
.L_x_1050:
[----:B------:R-:W-:Y:S02]  /*ffe0*/  ULDC UR5, c[0x0][0xc38] ;  /* 0x00030e0000057ab9 */ /* 0x000fe40000000800 */
[----:B------:R-:W-:-:S06]  /*fff0*/  UISETP.GE.AND UP0, UPT, UR4, UR5, UPT ;  /* 0x000000050400728c */ /* 0x000fcc000bf06270 */
[----:B------:R-:W-:-:S13]  /*10000*/  PLOP3.LUT P0, PT, PT, PT, UP0, 0x80, 0x0 ;  /* 0x000000000000781c */ /* 0x000fda0003f0f008 */
[----:B------:R-:W-:Y:S05]  /*10010*/  @!P0 BRA `(.L_x_1067) ;  /* 0xffffff0c003c8947 */ /* 0x000fea000383ffff */
[----:B------:R-:W-:Y:S05]  /*10020*/  EXIT ;  /* 0x000000000000794d */ /* 0x000fea0003800000 */
.L_x_961:
[----:B------:R-:W-:-:S08]  /*10030*/  NOP ;  /* 0x0000000000007918 */ /* 0x000fd00000000000 */
[----:B0-----:R-:W0:-:S00]  /*10040*/  USETMAXREG.DEALLOC.CTAPOOL 0x28 ;  /* 0x00000028000079c8 */ /* 0x001e0000080e0500 */
[----:B0-----:R-:W-:-:S06]  /*10050*/  LOP3.LUT R0, R0, 0x3, RZ, 0xc0, !PT ;  /* 0x0000000300007812 */ /* 0x001fcc00078ec0ff */
[----:B------:R-:W0:Y:S01]  /*10060*/  S2UR UR10, SR_CTAID.X ;  /* 0x00000000000a79c3 */ /* 0x000e220000002500 */
[----:B------:R-:W-:Y:S01]  /*10070*/  LOP3.LUT R16, R16, 0xffffefff, RZ, 0xc0, !PT ;  /* 0xffffefff10107812 */ /* 0x000fe200078ec0ff */
[----:B------:R-:W-:Y:S01]  /*10080*/  STL [R1], RZ ;  /* 0x000000ff01007387 */ /* 0x000fe20000100800 */
[----:B------:R-:W-:Y:S02]  /*10090*/  IMAD.MOV.U32 R23, RZ, RZ, RZ ;  /* 0x000000ffff177224 */ /* 0x000fe400078e00ff */
[----:B------:R-:W-:Y:S01]  /*100a0*/  IMAD.MOV.U32 R26, RZ, RZ, 0x1 ;  /* 0x00000001ff1a7424 */ /* 0x000fe200078e00ff */
[----:B------:R1:W2:Y:S02]  /*100b0*/  SHFL.IDX PT, R2, R0, RZ, 0x1f ;  /* 0x00001fff00027589 */ /* 0x0002a400000e0000 */
[----:B-1----:R-:W0:Y:S01]  /*100c0*/  LDC R0, c[0x0][0xc38] ;  /* 0x00030e00ff007b82 */ /* 0x002e220000000800 */
[----:B--2---:R-:W-:-:S13]  /*100d0*/  ISETP.NE.AND P0, PT, R2, RZ, PT ;  /* 0x000000ff0200720c */ /* 0x004fda0003f05270 */
[----:B------:R-:W-:Y:S01]  /*100e0*/  @P0 LOP3.LUT R16, R16, 0x1000, RZ, 0xfc, !PT ;  /* 0x0000100010100812 */ /* 0x000fe200078efcff */
[----:B------:R-:W-:Y:S06]  /*100f0*/  @P0 BAR.ARV 0x4, 0x180 ;  /* 0x0106000000000b1d */ /* 0x000fec0000002000 */
[----:B0-----:R-:W-:-:S13]  /*10100*/  ISETP.LE.AND P0, PT, R0, UR10, PT ;  /* 0x0000000a00007c0c */ /* 0x001fda000bf03270 */
[----:B------:R-:W-:Y:S05]  /*10110*/  @P0 BRA `(.L_x_1068) ;  /* 0x00000040005c0947 */ /* 0x000fea0003800000 */
[----:B------:R-:W2:Y:S01]  /*10120*/  LDL R4, [R1+0x4] ;  /* 0x0000040001047983 */ /* 0x000ea20000100800 */
[----:B------:R-:W-:Y:S01]  /*10130*/  IMAD.SHL.U32 R37, R3, 0x8, RZ ;  /* 0x0000000803257824 */ /* 0x000fe200078e00ff */
[----:B------:R-:W-:Y:S01]  /*10140*/  ULDC UR9, c[0x0][0x2b8] ;  /* 0x0000ae0000097ab9 */ /* 0x000fe20000000800 */
[----:B------:R-:W-:Y:S01]  /*10150*/  LOP3.LUT R16, R16, 0xfffffffd, RZ, 0xc0, !PT ;  /* 0xfffffffd10107812 */ /* 0x000fe200078ec0ff */
[----:B------:R-:W0:Y:S01]  /*10160*/  S2UR UR8, SR_CgaCtaId ;  /* 0x00000000000879c3 */ /* 0x000e220000008800 */
[----:B------:R-:W-:Y:S01]  /*10170*/  ULDC.64 UR4, c[0x0][0x418] ;  /* 0x0001060000047ab9 */ /* 0x000fe20000000a00 */
[C---:B------:R-:W-:Y:S01]  /*10180*/  LOP3.LUT R0, R37.reuse, 0x1f8, RZ, 0xc0, !PT ;  /* 0x000001f825007812 */ /* 0x040fe200078ec0ff */
[----:B------:R-:W-:Y:S01]  /*10190*/  UISETP.NE.U32.AND UP0, UPT, UR4, URZ, UPT ;  /* 0x0000003f0400728c */ /* 0x000fe2000bf05070 */
[----:B------:R1:W-:Y:S01]  /*101a0*/  STL [R1], RZ ;  /* 0x000000ff01007387 */ /* 0x0003e20000100800 */
[----:B------:R-:W-:Y:S01]  /*101b0*/  ULDC UR40, c[0x0][0x288] ;  /* 0x0000a20000287ab9 */ /* 0x000fe20000000800 */
[----:B------:R-:W-:Y:S01]  /*101c0*/  LOP3.LUT R0, R0, 0x38, R3, 0x78, !PT ;  /* 0x0000003800007812 */ /* 0x000fe200078e7803 */
[----:B------:R-:W-:Y:S01]  /*101d0*/  UISETP.NE.AND.EX UP0, UPT, UR5, URZ, UPT, UP0 ;  /* 0x0000003f0500728c */ /* 0x000fe2000bf05300 */
[----:B------:R-:W-:Y:S01]  /*101e0*/  IMAD.U32 R34, RZ, RZ, UR10 ;  /* 0x0000000aff227e24 */ /* 0x000fe2000f8e00ff */
[----:B------:R-:W-:Y:S01]  /*101f0*/  ULDC UR4, c[0x0][0x424] ;  /* 0x0001090000047ab9 */ /* 0x000fe20000000800 */
[----:B------:R-:W-:Y:S01]  /*10200*/  LOP3.LUT R30, R0, 0x200, R37, 0xf8, !PT ;  /* 0x00000200001e7812 */ /* 0x000fe200078ef825 */
[----:B------:R-:W-:Y:S01]  /*10210*/  USEL UR4, UR4, 0x1, UP0 ;  /* 0x0000000104047887 */ /* 0x000fe20008000000 */
[----:B------:R-:W-:Y:S01]  /*10220*/  LOP3.LUT R37, R37, 0x38, RZ, 0xc0, !PT ;  /* 0x0000003825257812 */ /* 0x000fe200078ec0ff */
[----:B------:R-:W-:Y:S01]  /*10230*/  UMOV UR5, 0x400 ;  /* 0x0000040000057882 */ /* 0x000fe20000000000 */
[----:B------:R-:W-:Y:S01]  /*10240*/  ULDC UR39, c[0x0][0x448] ;  /* 0x0001120000277ab9 */ /* 0x000fe20000000800 */
[----:B------:R-:W-:Y:S01]  /*10250*/  IMAD.MOV.U32 R26, RZ, RZ, 0x1 ;  /* 0x00000001ff1a7424 */ /* 0x000fe200078e00ff */
[C---:B------:R-:W-:Y:S01]  /*10260*/  LOP3.LUT R0, R37.reuse, 0x40, RZ, 0xfc, !PT ;  /* 0x0000004025007812 */ /* 0x040fe200078efcff */
[----:B------:R-:W-:Y:S01]  /*10270*/  IMAD.MOV.U32 R23, RZ, RZ, RZ ;  /* 0x000000ffff177224 */ /* 0x000fe200078e00ff */
[----:B------:R-:W-:Y:S01]  /*10280*/  LOP3.LUT R2, R37, 0x80, RZ, 0xfc, !PT ;  /* 0x0000008025027812 */ /* 0x000fe200078efcff */
[----:B------:R-:W-:Y:S01]  /*10290*/  UIMAD UR39, UR39, UR40, URZ ;  /* 0x00000028272772a4 */ /* 0x000fe2000f8e023f */
[----:B------:R-:W-:Y:S01]  /*102a0*/  ISETP.GE.AND P1, PT, R0, UR9, PT ;  /* 0x0000000900007c0c */ /* 0x000fe2000bf26270 */
[----:B------:R-:W-:Y:S01]  /*102b0*/  ULDC UR47, c[0x0][0xc] ;  /* 0x00000300002f7ab9 */ /* 0x000fe20000000800 */
[----:B0-----:R-:W-:-:S06]  /*102c0*/  ULEA UR8, UR8, UR5, 0x18 ;  /* 0x0000000508087291 */ /* 0x001fcc000f8ec03f */
[----:B------:R-:W-:-:S04]  /*102d0*/  IMAD.U32 R17, RZ, RZ, UR8 ;  /* 0x00000008ff117e24 */ /* 0x000fc8000f8e00ff */
[----:B------:R-:W-:Y:S01]  /*102e0*/  IMAD R31, R30, 0x2, R17 ;  /* 0x000000021e1f7824 */ /* 0x000fe200078e0211 */
[----:B--2---:R-:W-:Y:S02]  /*102f0*/  R2UR UR6, R4 ;  /* 0x00000000040672ca */ /* 0x004fe400000e0000 */
[C---:B------:R-:W-:Y:S01]  /*10300*/  LOP3.LUT R4, R3.reuse, 0x7f, RZ, 0xc0, !PT ;  /* 0x0000007f03047812 */ /* 0x040fe200078ec0ff */
[----:B------:R-:W-:-:S03]  /*10310*/  IMAD.SHL.U32 R3, R3, 0x10, RZ ;  /* 0x0000001003037824 */ /* 0x000fc600078e00ff */
[----:B------:R-:W-:-:S07]  /*10320*/  SHF.R.U32.HI R36, RZ, 0x3, R4 ;  /* 0x00000003ff247819 */ /* 0x000fce0000011604 */
[----:B------:R-:W-:-:S03]  /*10330*/  ULOP3.LUT UR48, UR6, 0x2, URZ, 0xfc, !UPT ;  /* 0x0000000206307892 */ /* 0x000fc6000f8efc3f */
[----:B------:R-:W-:Y:S02]  /*10340*/  ULDC.64 UR6, c[0x0][0x2f0] ;  /* 0x0000bc0000067ab9 */ /* 0x000fe40000000a00 */
[----:B------:R-:W-:Y:S01]  /*10350*/  ISETP.GE.AND P0, PT, R0, UR7, PT ;  /* 0x0000000700007c0c */ /* 0x000fe2000bf06270 */
[----:B------:R-:W-:Y:S01]  /*10360*/  UIMAD UR38, UR4, UR6, URZ ;  /* 0x00000006042672a4 */ /* 0x000fe2000f8e023f */
[----:B------:R-:W-:-:S03]  /*10370*/  ISETP.GE.AND P2, PT, R2, UR7, PT ;  /* 0x0000000702007c0c */ /* 0x000fc6000bf46270 */
[----:B------:R-:W-:Y:S02]  /*10380*/  UIADD3 UR4, UR38, 0x5f, URZ ;  /* 0x0000005f26047890 */ /* 0x000fe4000fffe03f */
[----:B------:R-:W-:Y:S02]  /*10390*/  UIADD3 UR49, UR38, 0x1, -UR40 ;  /* 0x0000000126317890 */ /* 0x000fe4000fffe828 */
[----:B------:R-:W-:Y:S02]  /*103a0*/  UIMAD.WIDE UR4, UR4, 0x2aaaaaab, URZ ;  /* 0x2aaaaaab040478a5 */ /* 0x000fe4000f8e023f */
[----:B------:R-:W-:Y:S02]  /*103b0*/  UIADD3 UR40, UR38, -UR40, URZ ;  /* 0x8000002826287290 */ /* 0x000fe4000fffe03f */
[----:B------:R-:W-:Y:S01]  /*103c0*/  @P0 LOP3.LUT R16, R16, 0x2, RZ, 0xfc, !PT ;  /* 0x0000000210100812 */ /* 0x000fe200078efcff */
[----:B------:R-:W-:Y:S01]  /*103d0*/  USHF.R.U32.HI UR41, URZ, 0x1f, UR5 ;  /* 0x0000001f3f297899 */ /* 0x000fe20008011605 */
[----:B------:R-:W-:-:S02]  /*103e0*/  ISETP.GE.AND P0, PT, R0, UR7, PT ;  /* 0x0000000700007c0c */ /* 0x000fc4000bf06270 */
[----:B------:R-:W-:Y:S01]  /*103f0*/  LOP3.LUT R16, R16, 0xfffffbff, RZ, 0xc0, !PT ;  /* 0xfffffbff10107812 */ /* 0x000fe200078ec0ff */
[----:B------:R-:W-:Y:S01]  /*10400*/  ULEA.HI.SX32 UR41, UR5, UR41, 0x1c ;  /* 0x0000002905297291 */ /* 0x000fe2000f8fe23f */
[----:B------:R-:W-:Y:S02]  /*10410*/  LOP3.LUT R0, R36, 0x70, R3, 0xf8, !PT ;  /* 0x0000007024007812 */ /* 0x000fe400078ef803 */
[----:B------:R-:W-:Y:S02]  /*10420*/  @P1 LOP3.LUT R16, R16, 0x400, RZ, 0xfc, !PT ;  /* 0x0000040010101812 */ /* 0x000fe400078efcff */
[----:B------:R-:W-:Y:S02]  /*10430*/  ISETP.GE.AND P1, PT, R2, UR9, PT ;  /* 0x0000000902007c0c */ /* 0x000fe4000bf26270 */
[----:B------:R-:W-:-:S04]  /*10440*/  LOP3.LUT R16, R16, 0xffffffef, RZ, 0xc0, !PT ;  /* 0xffffffef10107812 */ /* 0x000fc800078ec0ff */
        /* <DEDUP_REMOVED lines=12> */
[----:B------:R-:W-:-:S04]  /*10510*/  @P2 LOP3.LUT R16, R16, 0x4, RZ, 0xfc, !PT ;  /* 0x0000000410102812 */ /* 0x000fc800078efcff */
[----:B------:R-:W-:-:S04]  /*10520*/  LOP3.LUT R16, R16, 0xfffff7ff, RZ, 0xc0, !PT ;  /* 0xfffff7ff10107812 */ /* 0x000fc800078ec0ff */
[----:B------:R-:W-:-:S04]  /*10530*/  LOP3.LUT R16, R16, 0xffffffdf, RZ, 0xc0, !PT ;  /* 0xffffffdf10107812 */ /* 0x000fc800078ec0ff */
[----:B------:R-:W-:-:S04]  /*10540*/  @P1 LOP3.LUT R16, R16, 0x20, RZ, 0xfc, !PT ;  /* 0x0000002010101812 */ /* 0x000fc800078efcff */
[----:B-1----:R-:W-:-:S07]  /*10550*/  @P0 LOP3.LUT R16, R16, 0x800, RZ, 0xfc, !PT ;  /* 0x0000080010100812 */ /* 0x002fce00078efcff */
.L_x_1123:
[----:B------:R-:W-:Y:S01]  /*10560*/  ULDC UR7, c[0x0][0xc60] ;  /* 0x0003180000077ab9 */ /* 0x000fe20000000800 */
[C---:B------:R-:W-:Y:S01]  /*10570*/  R2UR UR42, R34.reuse ;  /* 0x00000000222a72ca */ /* 0x040fe200000e0000 */
[----:B------:R-:W-:Y:S01]  /*10580*/  UISETP.NE.AND UP0, UPT, UR7, 0x1, UPT ;  /* 0x000000010700788c */ /* 0x000fe2000bf05270 */
[----:B------:R-:W-:-:S10]  /*10590*/  R2UR UR6, R34 ;  /* 0x00000000220672ca */ /* 0x000fd400000e0000 */
        /* <DEDUP_REMOVED lines=9> */
[----:B0----5:R-:W-:Y:S05]  /*10630*/  @P0 BRA `(.L_x_1069) ;  /* 0x0000000000200947 */ /* 0x021fea0003800000 */
        /* <DEDUP_REMOVED lines=8> */
.L_x_1069:
[----:B------:R-:W-:Y:S01]  /*106c0*/  ULDC UR8, c[0x0][0xc54] ;  /* 0x0003150000087ab9 */ /* 0x000fe20000000800 */
[----:B------:R-:W-:Y:S01]  /*106d0*/  UMOV UR6, UR7 ;  /* 0x0000000700067c82 */ /* 0x000fe20008000000 */
[----:B------:R-:W-:-:S11]  /*106e0*/  UISETP.NE.AND UP0, UPT, UR8, 0x1, UPT ;  /* 0x000000010800788c */ /* 0x000fd6000bf05270 */
[----:B------:R-:W-:Y:S02]  /*106f0*/  @UP0 ULDC.64 UR10, c[0x0][0xc58] ;  /* 0x00031600000a0ab9 */ /* 0x000fe40000000a00 */
[----:B------:R-:W-:-:S04]  /*10700*/  UIMAD.WIDE.U32 UR4, UR7, UR10, URZ ;  /* 0x0000000a070472a5 */ /* 0x000fc8000f8e003f */
[----:B------:R-:W-:-:S04]  /*10710*/  @UP0 USHF.R.U32.HI UR6, URZ, UR11, UR5 ;  /* 0x0000000b3f060299 */ /* 0x000fc80008011605 */
[----:B------:R-:W-:-:S12]  /*10720*/  UIMAD UR4, UR6, UR8, URZ ;  /* 0x00000008060472a4 */ /* 0x000fd8000f8e023f */
.L_x_1070:
[----:B------:R-:W-:Y:S01]  /*10730*/  ULDC UR5, c[0x0][0xc48] ;  /* 0x0003120000057ab9 */ /* 0x000fe20000000800 */
[----:B------:R-:W-:Y:S01]  /*10740*/  ULDC.64 UR8, c[0x0][0xa28] ;  /* 0x00028a0000087ab9 */ /* 0x000fe20000000a00 */
[----:B------:R-:W-:Y:S01]  /*10750*/  UISETP.NE.AND UP1, UPT, UR5, 0x1, UPT ;  /* 0x000000010500788c */ /* 0x000fe2000bf25270 */
[----:B------:R-:W-:Y:S01]  /*10760*/  IMAD.MOV.U32 R32, RZ, RZ, RZ ;  /* 0x000000ffff207224 */ /* 0x000fe200078e00ff */
[----:B------:R-:W-:Y:S02]  /*10770*/  UIADD3 UR4, UR7, -UR4, URZ ;  /* 0x8000000407047290 */ /* 0x000fe4000fffe03f */
[----:B------:R-:W-:Y:S01]  /*10780*/  UISETP.NE.U32.AND UP0, UPT, UR8, URZ, UPT ;  /* 0x0000003f0800728c */ /* 0x000fe2000bf05070 */
[----:B------:R-:W-:Y:S02]  /*10790*/  ULDC UR5, c[0x0][0xc54] ;  /* 0x0003150000057ab9 */ /* 0x000fe40000000800 */
[----:B------:R-:W-:Y:S02]  /*107a0*/  UIMAD UR42, UR42, UR5, UR4 ;  /* 0x000000052a2a72a4 */ /* 0x000fe4000f8e0204 */
[----:B------:R-:W-:-:S02]  /*107b0*/  UISETP.NE.AND.EX UP0, UPT, UR9, URZ, UPT, UP0 ;  /* 0x0000003f0900728c */ /* 0x000fc4000bf05300 */
[----:B------:R-:W-:Y:S01]  /*107c0*/  @UP1 ULDC UR4, c[0x0][0xc4c] ;  /* 0x0003130000041ab9 */ /* 0x000fe20000000800 */
[----:B------:R-:W-:Y:S01]  /*107d0*/  @UP1 ULDC UR7, c[0x0][0xc50] ;  /* 0x0003140000071ab9 */ /* 0x000fe20000000800 */
[----:B------:R-:W-:Y:S02]  /*107e0*/  UIMAD.WIDE.U32 UR4, UR42, UR4, URZ ;  /* 0x000000042a0472a5 */ /* 0x000fe4000f8e003f */
[----:B------:R-:W-:Y:S01]  /*107f0*/  UMOV UR43, UR42 ;  /* 0x0000002a002b7c82 */ /* 0x000fe20008000000 */
[----:B------:R-:W-:Y:S01]  /*10800*/  ULOP3.LUT UR6, UR6, 0x1ffffff, URZ, 0x3c, !UPT ;  /* 0x01ffffff06067892 */ /* 0x000fe2000f8e3c3f */
[----:B------:R-:W-:Y:S01]  /*10810*/  PLOP3.LUT P0, PT, PT, PT, UP0, 0x80, 0x0 ;  /* 0x000000000000781c */ /* 0x000fe20003f0f008 */
[----:B------:R-:W-:-:S03]  /*10820*/  @UP1 USHF.R.U32.HI UR43, URZ, UR7, UR5 ;  /* 0x000000073f2b1299 */ /* 0x000fc60008011605 */
[----:B------:R-:W-:Y:S02]  /*10830*/  @UP0 ULDC.64 UR4, c[0x0][0xa28] ;  /* 0x00028a0000040ab9 */ /* 0x000fe40000000a00 */
[----:B------:R-:W-:-:S06]  /*10840*/  @UP0 UIMAD.WIDE UR4, UR43, 0x4, UR4 ;  /* 0x000000042b0408a5 */ /* 0x000fcc000f8e0204 */
[----:B------:R-:W-:Y:S01]  /*10850*/  IMAD.U32 R3, RZ, RZ, UR5 ;  /* 0x00000005ff037e24 */ /* 0x000fe2000f8e00ff */
[----:B------:R-:W-:Y:S01]  /*10860*/  ULDC UR5, c[0x0][0x448] ;  /* 0x0001120000057ab9 */ /* 0x000fe20000000800 */
[----:B------:R-:W-:Y:S01]  /*10870*/  IMAD.U32 R2, RZ, RZ, UR4 ;  /* 0x00000004ff027e24 */ /* 0x000fe2000f8e00ff */
[----:B------:R-:W-:Y:S01]  /*10880*/  ULDC UR4, c[0x0][0xc3c] ;  /* 0x00030f0000047ab9 */ /* 0x000fe20000000800 */
[----:B------:R-:W-:Y:S02]  /*10890*/  UISETP.NE.AND UP2, UPT, UR5, 0x1, UPT ;  /* 0x000000010500788c */ /* 0x000fe4000bf45270 */
[----:B------:R-:W-:Y:S01]  /*108a0*/  UIADD3 UR6, UR6, UR4, URZ ;  /* 0x0000000406067290 */ /* 0x000fe2000fffe03f */
[----:B------:R0:W5:Y:S01]  /*108b0*/  @P0 LDG.E R32, desc[UR36][R2.64] ;  /* 0x0000002402200981 */ /* 0x000162000c1e1900 */
[----:B------:R-:W-:Y:S02]  /*108c0*/  UP2UR UR50, UPR, URZ, 0x4 ;  /* 0x000000043f327883 */ /* 0x000fe40008000000 */
[----:B------:R-:W-:-:S04]  /*108d0*/  USHF.L.U32 UR44, UR6, 0x7, URZ ;  /* 0x00000007062c7899 */ /* 0x000fc8000800063f */
[----:B------:R-:W-:Y:S01]  /*108e0*/  UIADD3 UR6, UR44, 0x7f, URZ ;  /* 0x0000007f2c067890 */ /* 0x000fe2000fffe03f */
[----:B------:R-:W-:Y:S01]  /*108f0*/  @UP2 ULDC UR4, c[0x0][0x44c] ;  /* 0x0001130000042ab9 */ /* 0x000fe20000000800 */
[----:B------:R-:W-:Y:S02]  /*10900*/  @UP2 ULDC UR7, c[0x0][0x450] ;  /* 0x0001140000072ab9 */ /* 0x000fe40000000800 */
[----:B------:R-:W-:-:S04]  /*10910*/  UIMAD.WIDE.U32 UR4, UR6, UR4, URZ ;  /* 0x00000004060472a5 */ /* 0x000fc8000f8e003f */
[----:B------:R-:W-:-:S03]  /*10920*/  @UP2 USHF.R.U32.HI UR6, URZ, UR7, UR5 ;  /* 0x000000073f062299 */ /* 0x000fc60008011605 */
[----:B------:R-:W-:Y:S01]  /*10930*/  ULDC.64 UR4, c[0x0][0x9e0] ;  /* 0x0002780000047ab9 */ /* 0x000fe20000000a00 */
[----:B------:R-:W-:Y:S02]  /*10940*/  UIADD3 UR6, UR49, UR6, URZ ;  /* 0x0000000631067290 */ /* 0x000fe4000fffe03f */
[----:B------:R-:W-:Y:S02]  /*10950*/  UISETP.GE.AND UP0, UPT, UR5, 0x1, UPT ;  /* 0x000000010500788c */ /* 0x000fe4000bf06270 */
[----:B------:R-:W-:-:S04]  /*10960*/  UIADD3 UR4, UR6, UR4, URZ ;  /* 0x0000000406047290 */ /* 0x000fc8000fffe03f */
[----:B------:R-:W-:-:S13]  /*10970*/  PLOP3.LUT P0, PT, PT, PT, UP0, 0x40, 0x0 ;  /* 0x000000000000781c */ /* 0x000fda0003f0e808 */
[----:B0-----:R-:W-:Y:S05]  /*10980*/  @P0 BRA `(.L_x_1071) ;  /* 0x0000000000440947 */ /* 0x001fea0003800000 */
[----:B------:R-:W-:Y:S01]  /*10990*/  ISETP.LT.AND P0, PT, RZ, UR6, PT ;  /* 0x00000006ff007c0c */ /* 0x000fe2000bf01270 */
[----:B------:R-:W-:-:S12]  /*109a0*/  UIADD3 UR8, UR6, -0x1, URZ ;  /* 0xffffffff06087890 */ /* 0x000fd8000fffe03f */
[----:B------:R-:W-:Y:S05]  /*109b0*/  @P0 BRA `(.L_x_1072) ;  /* 0x00000000001c0947 */ /* 0x000fea0003800000 */
[----:B------:R-:W-:Y:S02]  /*109c0*/  UISETP.NE.AND UP1, UPT, UR5, 0x1, UPT ;  /* 0x000000010500788c */ /* 0x000fe4000bf25270 */
[----:B------:R-:W-:-:S09]  /*109d0*/  UIADD3 UR8, -UR6, URZ, URZ ;  /* 0x0000003f06087290 */ /* 0x000fd2000fffe13f */
[----:B------:R-:W-:Y:S02]  /*109e0*/  @UP1 ULDC.64 UR10, c[0x0][0x9e8] ;  /* 0x00027a00000a1ab9 */ /* 0x000fe40000000a00 */
[----:B------:R-:W-:-:S04]  /*109f0*/  UIMAD.WIDE.U32 UR6, UR8, UR10, URZ ;  /* 0x0000000a080672a5 */ /* 0x000fc8000f8e003f */
[----:B------:R-:W-:-:S04]  /*10a00*/  @UP1 USHF.R.U32.HI UR8, URZ, UR11, UR7 ;  /* 0x0000000b3f081299 */ /* 0x000fc80008011607 */
[----:B------:R-:W-:Y:S01]  /*10a10*/  ULOP3.LUT UR8, URZ, UR8, URZ, 0x33, !UPT ;  /* 0x000000083f087292 */ /* 0x000fe2000f8e333f */
[----:B------:R-:W-:Y:S11]  /*10a20*/  BRA `(.L_x_1073) ;  /* 0x0000000000107947 */ /* 0x000ff60003800000 */
.L_x_1072:
[----:B------:R-:W-:-:S11]  /*10a30*/  UISETP.NE.AND UP1, UPT, UR5, 0x1, UPT ;  /* 0x000000010500788c */ /* 0x000fd6000bf25270 */
[----:B------:R-:W-:Y:S02]  /*10a40*/  @UP1 ULDC.64 UR10, c[0x0][0x9e8] ;  /* 0x00027a00000a1ab9 */ /* 0x000fe40000000a00 */
[----:B------:R-:W-:-:S04]  /*10a50*/  UIMAD.WIDE.U32 UR6, UR8, UR10, URZ ;  /* 0x0000000a080672a5 */ /* 0x000fc8000f8e003f */
[----:B------:R-:W-:-:S12]  /*10a60*/  @UP1 USHF.R.U32.HI UR8, URZ, UR11, UR7 ;  /* 0x0000000b3f081299 */ /* 0x000fd80008011607 */
.L_x_1073:
[----:B------:R-:W-:-:S04]  /*10a70*/  UIMAD UR8, UR8, UR5, UR5 ;  /* 0x00000005080872a4 */ /* 0x000fc8000f8e0205 */
[----:B------:R-:W-:-:S04]  /*10a80*/  UISETP.LT.AND UP1, UPT, UR4, UR8, UPT ;  /* 0x000000080400728c */ /* 0x000fc8000bf21270 */
[----:B------:R-:W-:-:S12]  /*10a90*/  USEL UR4, UR4, UR8, UP1 ;  /* 0x0000000804047287 */ /* 0x000fd80008800000 */
.L_x_1071:
[----:B------:R-:W-:Y:S01]  /*10aa0*/  UISETP.NE.AND UP1, UPT, UR50, URZ, UPT ;  /* 0x0000003f3200728c */ /* 0x000fe2000bf25270 */
[----:B------:R-:W-:Y:S01]  /*10ab0*/  PLOP3.LUT P0, PT, PT, PT, UP0, 0x40, 0x0 ;  /* 0x000000000000781c */ /* 0x000fe20003f0e808 */
[----:B------:R-:W-:Y:S01]  /*10ac0*/  UIADD3 UR6, UR4, 0x5f, URZ ;  /* 0x0000005f04067890 */ /* 0x000fe2000fffe03f */
[----:B------:R-:W-:-:S03]  /*10ad0*/  UMOV UR10, UR44 ;  /* 0x0000002c000a7c82 */ /* 0x000fc60008000000 */
[----:B------:R-:W-:-:S04]  /*10ae0*/  UIMAD.WIDE UR6, UR6, 0x2aaaaaab, URZ ;  /* 0x2aaaaaab060678a5 */ /* 0x000fc8000f8e023f */
[----:B------:R-:W-:Y:S01]  /*10af0*/  USHF.R.U32.HI UR4, URZ, 0x1f, UR7 ;  /* 0x0000001f3f047899 */ /* 0x000fe20008011607 */
[----:B------:R-:W-:Y:S02]  /*10b00*/  @UP1 ULDC UR8, c[0x0][0x44c] ;  /* 0x0001130000081ab9 */ /* 0x000fe40000000800 */
[----:B------:R-:W-:Y:S01]  /*10b10*/  @UP1 ULDC UR6, c[0x0][0x450] ;  /* 0x0001140000061ab9 */ /* 0x000fe20000000800 */
[----:B------:R-:W-:Y:S02]  /*10b20*/  UIMAD.WIDE.U32 UR8, UR44, UR8, URZ ;  /* 0x000000082c0872a5 */ /* 0x000fe4000f8e003f */
[----:B------:R-:W-:Y:S02]  /*10b30*/  ULEA.HI.SX32 UR4, UR7, UR4, 0x1c ;  /* 0x0000000407047291 */ /* 0x000fe4000f8fe23f */
[----:B------:R-:W-:Y:S02]  /*10b40*/  @UP1 USHF.R.U32.HI UR10, URZ, UR6, UR9 ;  /* 0x000000063f0a1299 */ /* 0x000fe40008011609 */
[----:B------:R-:W-:-:S02]  /*10b50*/  UISETP.LT.AND UP1, UPT, UR41, UR4, UPT ;  /* 0x000000042900728c */ /* 0x000fc4000bf21270 */
[----:B------:R-:W-:Y:S01]  /*10b60*/  UIADD3 UR6, UR40, UR10, URZ ;  /* 0x0000000a28067290 */ /* 0x000fe2000fffe03f */
[----:B------:R-:W-:Y:S01]  /*10b70*/  ULDC UR8, c[0x0][0x9dc] ;  /* 0x0002770000087ab9 */ /* 0x000fe20000000800 */
[----:B------:R-:W-:Y:S02]  /*10b80*/  USEL UR45, UR41, UR4, UP1 ;  /* 0x00000004292d7287 */ /* 0x000fe40008800000 */
[----:B------:R-:W-:Y:S01]  /*10b90*/  UIADD3 UR8, UR6, -UR8, URZ ;  /* 0x8000000806087290 */ /* 0x000fe2000fffe03f */
[----:B------:R-:W-:Y:S11]  /*10ba0*/  @P0 BRA `(.L_x_1074) ;  /* 0x0000000000480947 */ /* 0x000ff60003800000 */
[----:B------:R-:W-:Y:S02]  /*10bb0*/  UMOV UR4, UR6 ;  /* 0x0000000600047c82 */ /* 0x000fe40008000000 */
[----:B------:R-:W-:-:S06]  /*10bc0*/  UISETP.GT.AND UP0, UPT, UR4, -0x1, UPT ;  /* 0xffffffff0400788c */ /* 0x000fcc000bf04270 */
[----:B------:R-:W-:-:S13]  /*10bd0*/  PLOP3.LUT P0, PT, PT, PT, UP0, 0x80, 0x0 ;  /* 0x000000000000781c */ /* 0x000fda0003f0f008 */
[----:B------:R-:W-:Y:S05]  /*10be0*/  @P0 BRA `(.L_x_1075) ;  /* 0x00000000001c0947 */ /* 0x000fea0003800000 */
[----:B------:R-:W-:Y:S02]  /*10bf0*/  UISETP.NE.AND UP0, UPT, UR5, 0x1, UPT ;  /* 0x000000010500788c */ /* 0x000fe4000bf05270 */
[----:B------:R-:W-:-:S09]  /*10c00*/  ULOP3.LUT UR4, URZ, UR4, URZ, 0x33, !UPT ;  /* 0x000000043f047292 */ /* 0x000fd2000f8e333f */
[----:B------:R-:W-:Y:S02]  /*10c10*/  @UP0 ULDC.64 UR10, c[0x0][0x9e8] ;  /* 0x00027a00000a0ab9 */ /* 0x000fe40000000a00 */
[----:B------:R-:W-:-:S04]  /*10c20*/  UIMAD.WIDE.U32 UR6, UR4, UR10, URZ ;  /* 0x0000000a040672a5 */ /* 0x000fc8000f8e003f */
[----:B------:R-:W-:-:S04]  /*10c30*/  @UP0 USHF.R.U32.HI UR4, URZ, UR11, UR7 ;  /* 0x0000000b3f040299 */ /* 0x000fc80008011607 */
[----:B------:R-:W-:Y:S01]  /*10c40*/  ULOP3.LUT UR4, URZ, UR4, URZ, 0x33, !UPT ;  /* 0x000000043f047292 */ /* 0x000fe2000f8e333f */
[----:B------:R-:W-:Y:S11]  /*10c50*/  BRA `(.L_x_1076) ;  /* 0x0000000000107947 */ /* 0x000ff60003800000 */
.L_x_1075:
[----:B------:R-:W-:-:S11]  /*10c60*/  UISETP.NE.AND UP0, UPT, UR5, 0x1, UPT ;  /* 0x000000010500788c */ /* 0x000fd6000bf05270 */
[----:B------:R-:W-:Y:S02]  /*10c70*/  @UP0 ULDC.64 UR10, c[0x0][0x9e8] ;  /* 0x00027a00000a0ab9 */ /* 0x000fe40000000a00 */
[----:B------:R-:W-:-:S04]  /*10c80*/  UIMAD.WIDE.U32 UR6, UR4, UR10, URZ ;  /* 0x0000000a040672a5 */ /* 0x000fc8000f8e003f */
[----:B------:R-:W-:-:S12]  /*10c90*/  @UP0 USHF.R.U32.HI UR4, URZ, UR11, UR7 ;  /* 0x0000000b3f040299 */ /* 0x000fd80008011607 */
.L_x_1076:
[----:B------:R-:W-:-:S04]  /*10ca0*/  UIMAD UR4, UR4, UR5, URZ ;  /* 0x00000005040472a4 */ /* 0x000fc8000f8e023f */
[----:B------:R-:W-:-:S04]  /*10cb0*/  UISETP.LT.AND UP0, UPT, UR8, UR4, UPT ;  /* 0x000000040800728c */ /* 0x000fc8000bf01270 */
[----:B------:R-:W-:-:S12]  /*10cc0*/  USEL UR8, UR8, UR4, !UP0 ;  /* 0x0000000408087287 */ /* 0x000fd8000c000000 */
.L_x_1074:
[----:B------:R-:W-:Y:S01]  /*10cd0*/  UIMAD.WIDE UR4, UR8, 0x2aaaaaab, URZ ;  /* 0x2aaaaaab080478a5 */ /* 0x000fe2000f8e023f */
[----:B------:R-:W-:Y:S03]  /*10ce0*/  BSSY B7, `(.L_x_1077) ;  /* 0x0000341000077945 */ /* 0x000fe60003800000 */
[----:B------:R-:W-:-:S04]  /*10cf0*/  USHF.R.U32.HI UR4, URZ, 0x1f, UR5 ;  /* 0x0000001f3f047899 */ /* 0x000fc80008011605 */
[----:B------:R-:W-:-:S04]  /*10d00*/  ULEA.HI.SX32 UR4, UR5, UR4, 0x1c ;  /* 0x0000000405047291 */ /* 0x000fc8000f8fe23f */
[----:B------:R-:W-:-:S04]  /*10d10*/  UISETP.LT.AND UP0, UPT, URZ, UR4, UPT ;  /* 0x000000043f00728c */ /* 0x000fc8000bf01270 */
[----:B------:R-:W-:-:S04]  /*10d20*/  USEL UR46, URZ, UR4, !UP0 ;  /* 0x000000043f2e7287 */ /* 0x000fc8000c000000 */
[----:B------:R-:W-:-:S06]  /*10d30*/  UISETP.GT.AND UP0, UPT, UR45, UR46, UPT ;  /* 0x0000002e2d00728c */ /* 0x000fcc000bf04270 */
[----:B------:R-:W-:-:S13]  /*10d40*/  PLOP3.LUT P0, PT, PT, PT, UP0, 0x80, 0x0 ;  /* 0x000000000000781c */ /* 0x000fda0003f0f008 */
[----:B------:R-:W-:Y:S05]  /*10d50*/  @P0 BRA `(.L_x_1078) ;  /* 0x0000000000440947 */ /* 0x000fea0003800000 */
[----:B------:R-:W0:Y:S02]  /*10d60*/  S2R R0, SR_TID.X ;  /* 0x0000000000007919 */ /* 0x000e240000002100 */
[----:B0-----:R-:W-:-:S04]  /*10d70*/  LOP3.LUT R0, R0, 0x7f, RZ, 0xc0, !PT ;  /* 0x0000007f00007812 */ /* 0x001fc800078ec0ff */
[----:B------:R-:W-:-:S13]  /*10d80*/  ISETP.NE.AND P2, PT, R0, RZ, PT ;  /* 0x000000ff0000720c */ /* 0x000fda0003f45270 */
[----:B------:R-:W-:Y:S05]  /*10d90*/  @P2 BRA `(.L_x_1079) ;  /* 0x0000003000d42947 */ /* 0x000fea0003800000 */
[----:B------:R-:W0:Y:S01]  /*10da0*/  S2R R7, SR_LANEID ;  /* 0x0000000000077919 */ /* 0x000e220000000000 */
[----:B------:R-:W-:Y:S01]  /*10db0*/  VOTEU.ANY UR4, UPT, PT ;  /* 0x0000000000047886 */ /* 0x000fe200038e0100 */
[----:B------:R-:W1:Y:S01]  /*10dc0*/  LDC.64 R2, c[0x0][0xc80] ;  /* 0x00032000ff027b82 */ /* 0x000e620000000a00 */
[----:B------:R-:W0:Y:S08]  /*10dd0*/  FLO.U32 R0, UR4 ;  /* 0x0000000400007d00 */ /* 0x000e3000080e0000 */
[----:B------:R-:W1:Y:S01]  /*10de0*/  POPC R5, UR4 ;  /* 0x0000000400057d09 */ /* 0x000e620008000000 */
[----:B0-----:R-:W-:-:S13]  /*10df0*/  ISETP.EQ.U32.AND P0, PT, R0, R7, PT ;  /* 0x000000070000720c */ /* 0x001fda0003f02070 */
[----:B-1----:R-:W2:Y:S01]  /*10e00*/  @P0 ATOMG.E.ADD.STRONG.GPU PT, R3, desc[UR36][R2.64], R5 ;  /* 0x00000005020309a8 */ /* 0x002ea200081ee1e4 */
[----:B------:R-:W0:Y:S02]  /*10e10*/  S2R R4, SR_LTMASK ;  /* 0x0000000000047919 */ /* 0x000e240000003900 */
[----:B0-----:R-:W-:-:S04]  /*10e20*/  LOP3.LUT R4, R4, UR4, RZ, 0xc0, !PT ;  /* 0x0000000404047c12 */ /* 0x001fc8000f8ec0ff */
[----:B------:R-:W0:Y:S01]  /*10e30*/  POPC R7, R4 ;  /* 0x0000000400077309 */ /* 0x000e220000000000 */
[----:B--2---:R-:W0:Y:S02]  /*10e40*/  SHFL.IDX PT, R0, R3, R0, 0x1f ;  /* 0x00001f0003007589 */ /* 0x004e2400000e0000 */
[----:B0-----:R-:W-:Y:S01]  /*10e50*/  IADD3 R34, R0, UR47, R7 ;  /* 0x0000002f00227c10 */ /* 0x001fe2000fffe007 */
[----:B------:R-:W-:Y:S06]  /*10e60*/  BRA `(.L_x_1079) ;  /* 0x0000003000a07947 */ /* 0x000fec0003800000 */
.L_x_1078:
[----:B------:R-:W-:Y:S01]  /*10e70*/  VIADD R0, R17, 0x1e400 ;  /* 0x0001e40011007836 */ /* 0x000fe20000000000 */
[----:B------:R-:W-:Y:S04]  /*10e80*/  BSSY B6, `(.L_x_1080) ;  /* 0x0000013000067945 */ /* 0x000fe80003800000 */
[----:B------:R-:W-:-:S13]  /*10e90*/  LOP3.LUT P0, RZ, R0, 0x3ff, RZ, 0xc0, !PT ;  /* 0x000003ff00ff7812 */ /* 0x000fda000780c0ff */
[----:B------:R-:W-:Y:S05]  /*10ea0*/  @!P0 BRA `(.L_x_1081) ;  /* 0x0000000000408947 */ /* 0x000fea0003800000 */
[----:B------:R-:W-:Y:S01]  /*10eb0*/  MOV R2, 0x0 ;  /* 0x0000000000027802 */ /* 0x000fe20000000f00 */
[----:B------:R-:W-:Y:S01]  /*10ec0*/  ULDC.64 UR4, c[0x4][0x88] ;  /* 0x0100220000047ab9 */ /* 0x000fe20000000a00 */
[----:B------:R-:W-:Y:S01]  /*10ed0*/  ULDC.64 UR6, c[0x4][0x90] ;  /* 0x0100240000067ab9 */ /* 0x000fe20000000a00 */
[----:B------:R-:W-:Y:S02]  /*10ee0*/  IMAD.U32 R4, RZ, RZ, UR4 ;  /* 0x00000004ff047e24 */ /* 0x000fe4000f8e00ff */
[----:B------:R-:W-:Y:S01]  /*10ef0*/  IMAD.U32 R5, RZ, RZ, UR5 ;  /* 0x00000005ff057e24 */ /* 0x000fe2000f8e00ff */
[----:B------:R-:W0:Y:S01]  /*10f00*/  LDC.64 R2, c[0x4][R2] ;  /* 0x0100000002027b82 */ /* 0x000e220000000a00 */
[----:B------:R-:W-:Y:S01]  /*10f10*/  ULDC.64 UR4, c[0x4][0x8] ;  /* 0x0100020000047ab9 */ /* 0x000fe20000000a00 */
[----:B------:R-:W-:Y:S02]  /*10f20*/  IMAD.U32 R6, RZ, RZ, UR6 ;  /* 0x00000006ff067e24 */ /* 0x000fe4000f8e00ff */
[----:B------:R-:W-:-:S02]  /*10f30*/  IMAD.U32 R7, RZ, RZ, UR7 ;  /* 0x00000007ff077e24 */ /* 0x000fc4000f8e00ff */
[----:B------:R-:W-:Y:S02]  /*10f40*/  IMAD.U32 R10, RZ, RZ, UR4 ;  /* 0x00000004ff0a7e24 */ /* 0x000fe4000f8e00ff */
[----:B------:R-:W-:Y:S02]  /*10f50*/  IMAD.U32 R11, RZ, RZ, UR5 ;  /* 0x00000005ff0b7e24 */ /* 0x000fe4000f8e00ff */
[----:B------:R-:W-:Y:S02]  /*10f60*/  IMAD.MOV.U32 R8, RZ, RZ, 0x70 ;  /* 0x00000070ff087424 */ /* 0x000fe400078e00ff */
[----:B------:R-:W-:Y:S02]  /*10f70*/  IMAD.MOV.U32 R12, RZ, RZ, 0x1 ;  /* 0x00000001ff0c7424 */ /* 0x000fe400078e00ff */
[----:B------:R-:W-:-:S07]  /*10f80*/  IMAD.MOV.U32 R13, RZ, RZ, RZ ;  /* 0x000000ffff0d7224 */ /* 0x000fce00078e00ff */
[----:B------:R-:W-:-:S07]  /*10f90*/  LEPC R20, `(.L_x_1081) ;  /* 0x000000001014794e */ /* 0x000fce0000000000 */
[----:B0----5:R-:W-:Y:S05]  /*10fa0*/  CALL.ABS.NOINC R2 ;  /* 0x0000000002007343 */ /* 0x021fea0003c00000 */
.L_x_1081:
[----:B------:R-:W-:Y:S05]  /*10fb0*/  BSYNC B6 ;  /* 0x0000000000067941 */ /* 0x000fea0003800000 */
.L_x_1080:
        /* <DEDUP_REMOVED lines=20> */
.L_x_1084:
[----:B------:R0:W1:Y:S01]  /*11100*/  LDC.64 R2, c[0x4][R18] ;  /* 0x0100000012027b82 */ /* 0x0000620000000a00 */
[----:B------:R-:W-:Y:S01]  /*11110*/  ULDC.64 UR4, c[0x4][0x88] ;  /* 0x0100220000047ab9 */ /* 0x000fe20000000a00 */
[----:B------:R-:W-:Y:S01]  /*11120*/  ULDC.64 UR6, c[0x4][0x90] ;  /* 0x0100240000067ab9 */ /* 0x000fe20000000a00 */
[----:B------:R-:W-:Y:S02]  /*11130*/  IMAD.U32 R4, RZ, RZ, UR4 ;  /* 0x00000004ff047e24 */ /* 0x000fe4000f8e00ff */
        /* <DEDUP_REMOVED lines=11> */
.L_x_1083:
[----:B------:R-:W-:Y:S05]  /*111f0*/  BSYNC B6 ;  /* 0x0000000000067941 */ /* 0x000fea0003800000 */
.L_x_1082:
[----:B------:R-:W-:Y:S01]  /*11200*/  ULDC.64 UR4, c[0x0][0x9f8] ;  /* 0x00027e0000047ab9 */ /* 0x000fe20000000a00 */
[----:B------:R-:W-:Y:S01]  /*11210*/  IMAD.U32 R29, RZ, RZ, UR43 ;  /* 0x0000002bff1d7e24 */ /* 0x000fe2000f8e00ff */
[----:B------:R-:W-:Y:S01]  /*11220*/  UISETP.NE.U32.AND UP0, UPT, UR4, URZ, UPT ;  /* 0x0000003f0400728c */ /* 0x000fe2000bf05070 */
[----:B------:R-:W0:Y:S03]  /*11230*/  LDC R10, c[0x0][0x430] ;  /* 0x00010c00ff0a7b82 */ /* 0x000e260000000800 */
[----:B------:R-:W-:-:S06]  /*11240*/  UISETP.NE.AND.EX UP0, UPT, UR5, URZ, UPT, UP0 ;  /* 0x0000003f0500728c */ /* 0x000fcc000bf05300 */
[----:B------:R-:W-:-:S05]  /*11250*/  PLOP3.LUT P0, PT, PT, PT, UP0, 0x80, 0x0 ;  /* 0x000000000000781c */ /* 0x000fca0003f0f008 */
[----:B------:R-:W-:Y:S02]  /*11260*/  @UP0 ULDC.64 UR4, c[0x0][0x9f8] ;  /* 0x00027e0000040ab9 */ /* 0x000fe40000000a00 */
[----:B------:R-:W-:-:S06]  /*11270*/  @UP0 UIMAD.WIDE UR4, UR43, 0x4, UR4 ;  /* 0x000000042b0408a5 */ /* 0x000fcc000f8e0204 */
[----:B------:R-:W-:Y:S01]  /*11280*/  IMAD.U32 R2, RZ, RZ, UR4 ;  /* 0x00000004ff027e24 */ /* 0x000fe2000f8e00ff */
[----:B------:R-:W-:Y:S01]  /*11290*/  ULDC UR4, c[0x0][0xc48] ;  /* 0x0003120000047ab9 */ /* 0x000fe20000000800 */
[----:B------:R-:W-:-:S05]  /*112a0*/  IMAD.U32 R3, RZ, RZ, UR5 ;  /* 0x00000005ff037e24 */ /* 0x000fca000f8e00ff */
[----:B------:R1:W5:Y:S01]  /*112b0*/  @P0 LDG.E R29, desc[UR36][R2.64] ;  /* 0x00000024021d0981 */ /* 0x000362000c1e1900 */
[----:B------:R-:W-:Y:S01]  /*112c0*/  UMOV UR5, 0xffffffff ;  /* 0xffffffff00057882 */ /* 0x000fe20000000000 */
[----:B------:R-:W-:Y:S02]  /*112d0*/  IMAD.U32 R22, RZ, RZ, UR4 ;  /* 0x00000004ff167e24 */ /* 0x000fe4000f8e00ff */
[----:B------:R-:W-:Y:S05]  /*112e0*/  BRA.DIV UR5, `(.L_x_1085) ;  /* 0x0000003605ac7947 */ /* 0x000fea000b800000 */
.L_x_1139:
[----:B------:R-:W2:Y:S01]  /*112f0*/  S2R R8, SR_TID.X ;  /* 0x0000000000087919 */ /* 0x000ea20000002100 */
[----:B------:R-:W-:Y:S01]  /*11300*/  UIADD3 UR4, UR45, -0x1, URZ ;  /* 0xffffffff2d047890 */ /* 0x000fe2000fffe03f */
[----:B0-----:R-:W-:Y:S02]  /*11310*/  ISETP.NE.AND P1, PT, R10, 0x1, PT ;  /* 0x000000010a00780c */ /* 0x001fe40003f25270 */
[----:B-----5:R-:W-:Y:S02]  /*11320*/  SHF.R.S32.HI R33, RZ, 0x1f, R29 ;  /* 0x0000001fff217819 */ /* 0x020fe4000001141d */
[----:B------:R-:W-:Y:S01]  /*11330*/  LOP3.LUT R16, R16, 0xfffffeff, RZ, 0xc0, !PT ;  /* 0xfffffeff10107812 */ /* 0x000fe200078ec0ff */
[----:B------:R-:W-:-:S08]  /*11340*/  IMAD.U32 R7, RZ, RZ, UR4 ;  /* 0x00000004ff077e24 */ /* 0x000fd0000f8e00ff */
[----:B-1----:R-:W0:Y:S01]  /*11350*/  @P1 LDC R3, c[0x0][0x434] ;  /* 0x00010d00ff031b82 */ /* 0x002e220000000800 */
[----:B------:R-:W-:-:S07]  /*11360*/  @P1 LOP3.LUT R16, R16, 0x100, RZ, 0xfc, !PT ;  /* 0x0000010010101812 */ /* 0x000fce00078efcff */
[----:B------:R-:W1:Y:S01]  /*11370*/  @P1 LDC R5, c[0x0][0x438] ;  /* 0x00010e00ff051b82 */ /* 0x000e620000000800 */
[----:B--2---:R-:W-:-:S05]  /*11380*/  IMAD.SHL.U32 R8, R8, 0x10, RZ ;  /* 0x0000001008087824 */ /* 0x004fca00078e00ff */
[----:B------:R-:W-:-:S05]  /*11390*/  LOP3.LUT R8, R36, 0x70, R8, 0xf8, !PT ;  /* 0x0000007024087812 */ /* 0x000fca00078ef808 */
[----:B------:R-:W-:-:S04]  /*113a0*/  IMAD R7, R7, 0x60, R8 ;  /* 0x0000006007077824 */ /* 0x000fc800078e0208 */
[C---:B------:R-:W-:Y:S01]  /*113b0*/  IMAD.IADD R0, R7.reuse, 0x1, R32 ;  /* 0x0000000107007824 */ /* 0x040fe200078e0220 */
[----:B------:R-:W-:-:S03]  /*113c0*/  ISETP.GE.AND P0, PT, R7, UR38, PT ;  /* 0x0000002607007c0c */ /* 0x000fc6000bf06270 */
[----:B0-----:R-:W-:Y:S01]  /*113d0*/  @P1 IMAD.HI.U32 R2, R0, R3, RZ ;  /* 0x0000000300021227 */ /* 0x001fe200078e00ff */
[----:B------:R-:W-:-:S03]  /*113e0*/  ISETP.GT.U32.OR P0, PT, R8, 0x5f, P0 ;  /* 0x0000005f0800780c */ /* 0x000fc60000704470 */
[----:B------:R-:W-:Y:S01]  /*113f0*/  IMAD.MOV.U32 R9, RZ, RZ, R0 ;  /* 0x000000ffff097224 */ /* 0x000fe200078e0000 */
[----:B-1----:R-:W-:-:S09]  /*11400*/  @P1 SHF.R.U32.HI R9, RZ, R5, R2 ;  /* 0x00000005ff091219 */ /* 0x002fd20000011602 */
[----:B------:R-:W0:Y:S01]  /*11410*/  @!P0 LDC.64 R6, c[0x0][0x428] ;  /* 0x00010a00ff068b82 */ /* 0x000e220000000a00 */
[----:B------:R-:W-:-:S07]  /*11420*/  @!P0 SHF.R.S32.HI R3, RZ, 0x1f, R9 ;  /* 0x0000001fff038819 */ /* 0x000fce0000011409 */
[----:B------:R-:W1:Y:S01]  /*11430*/  @!P0 LDC.64 R4, c[0x0][0x418] ;  /* 0x00010600ff048b82 */ /* 0x000e620000000a00 */
[----:B0-----:R-:W-:-:S04]  /*11440*/  @!P0 IMAD R2, R33, R6, RZ ;  /* 0x0000000621028224 */ /* 0x001fc800078e02ff */
[----:B------:R-:W-:Y:S02]  /*11450*/  @!P0 IMAD R7, R29, R7, R2 ;  /* 0x000000071d078224 */ /* 0x000fe400078e0202 */
[----:B------:R-:W-:-:S04]  /*11460*/  @!P0 IMAD.MOV.U32 R2, RZ, RZ, R9 ;  /* 0x000000ffff028224 */ /* 0x000fc800078e0009 */
[----:B------:R-:W-:-:S04]  /*11470*/  @!P0 IMAD.WIDE.U32 R2, R29, R6, R2 ;  /* 0x000000061d028225 */ /* 0x000fc800078e0002 */
[----:B------:R-:W-:Y:S01]  /*11480*/  @!P0 IMAD.IADD R3, R3, 0x1, R7 ;  /* 0x0000000103038824 */ /* 0x000fe200078e0207 */
[----:B-1----:R-:W-:Y:S01]  /*11490*/  @!P0 LEA R4, P1, R2, R4, 0x2 ;  /* 0x0000000402048211 */ /* 0x002fe200078210ff */
[----:B------:R-:W-:-:S03]  /*114a0*/  IMAD.MOV.U32 R6, RZ, RZ, RZ ;  /* 0x000000ffff067224 */ /* 0x000fc600078e00ff */
[----:B------:R-:W-:Y:S01]  /*114b0*/  @!P0 LEA.HI.X R5, R2, R5, R3, 0x2, P1 ;  /* 0x0000000502058211 */ /* 0x000fe200008f1403 */
[----:B------:R-:W-:-:S04]  /*114c0*/  IMAD.MOV R7, RZ, RZ, -R9 ;  /* 0x000000ffff077224 */ /* 0x000fc800078e0a09 */
[----:B------:R0:W5:Y:S01]  /*114d0*/  @!P0 LDG.E R6, desc[UR36][R4.64] ;  /* 0x0000002404068981 */ /* 0x000162000c1e1900 */
[----:B------:R-:W-:Y:S01]  /*114e0*/  ISETP.GT.U32.AND P0, PT, R8, 0x5f, PT ;  /* 0x0000005f0800780c */ /* 0x000fe20003f04070 */
[----:B------:R-:W-:Y:S01]  /*114f0*/  IMAD R3, RZ, RZ, -UR43 ;  /* 0x8000002bff037e24 */ /* 0x000fe2000f8e02ff */
[----:B------:R-:W-:Y:S01]  /*11500*/  LOP3.LUT R16, R16, 0xffffff7f, RZ, 0xc0, !PT ;  /* 0xffffff7f10107812 */ /* 0x000fe200078ec0ff */
[----:B------:R-:W-:Y:S02]  /*11510*/  IMAD.U32 R24, RZ, RZ, UR4 ;  /* 0x00000004ff187e24 */ /* 0x000fe4000f8e00ff */
[----:B------:R-:W-:Y:S02]  /*11520*/  IMAD R22, R22, R3, UR42 ;  /* 0x0000002a16167e24 */ /* 0x000fe4000f8e0203 */
[----:B0-----:R-:W-:-:S03]  /*11530*/  IMAD R5, R10, R7, R0 ;  /* 0x000000070a057224 */ /* 0x001fc600078e0200 */
[----:B------:R-:W-:Y:S01]  /*11540*/  SHF.R.S32.HI R28, RZ, 0x1f, R22 ;  /* 0x0000001fff1c7819 */ /* 0x000fe20000011416 */
[----:B------:R-:W-:-:S05]  /*11550*/  IMAD.U32 R0, RZ, RZ, UR48 ;  /* 0x00000030ff007e24 */ /* 0x000fca000f8e00ff */
[----:B------:R-:W-:-:S13]  /*11560*/  ISETP.NE.AND P2, PT, R0, 0x3, PT ;  /* 0x000000030000780c */ /* 0x000fda0003f45270 */
[----:B------:R-:W-:-:S04]  /*11570*/  @P2 LOP3.LUT R16, R16, 0x80, RZ, 0xfc, !PT ;  /* 0x0000008010102812 */ /* 0x000fc800078efcff */
[----:B------:R-:W-:-:S04]  /*11580*/  LOP3.LUT R16, R16, 0xffffffbf, RZ, 0xc0, !PT ;  /* 0xffffffbf10107812 */ /* 0x000fc800078ec0ff */
[----:B------:R-:W-:Y:S01]  /*11590*/  @P0 LOP3.LUT R16, R16, 0x40, RZ, 0xfc, !PT ;  /* 0x0000004010100812 */ /* 0x000fe200078efcff */
[----:B------:R-:W-:Y:S06]  /*115a0*/  @!P2 BRA `(.L_x_1086) ;  /* 0x000000000004a947 */ /* 0x000fec0003800000 */
[----:B------:R-:W-:Y:S01]  /*115b0*/  BPT.TRAP 0x1 ;  /* 0x000000040000795c */ /* 0x000fe20000300000 */
.L_x_1086:
[----:B------:R-:W-:Y:S01]  /*115c0*/  SHF.R.S32.HI R7, RZ, 0x1f, R5 ;  /* 0x0000001fff077819 */ /* 0x000fe20000011405 */
[----:B------:R-:W-:Y:S01]  /*115d0*/  ULDC.64 UR4, c[0x0][0x328] ;  /* 0x0000ca0000047ab9 */ /* 0x000fe20000000a00 */
[----:B-----5:R-:W-:Y:S01]  /*115e0*/  SHF.R.S32.HI R4, RZ, 0x1f, R6 ;  /* 0x0000001fff047819 */ /* 0x020fe20000011406 */
[----:B------:R-:W-:Y:S01]  /*115f0*/  IMAD.WIDE.U32 R2, R5, UR4, RZ ;  /* 0x0000000405027c25 */ /* 0x000fe2000f8e00ff */
[----:B------:R-:W-:Y:S03]  /*11600*/  BSSY B0, `(.L_x_1087) ;  /* 0x0000015000007945 */ /* 0x000fe60003800000 */
[----:B------:R-:W-:-:S04]  /*11610*/  IMAD R0, R7, UR4, RZ ;  /* 0x0000000407007c24 */ /* 0x000fc8000f8e02ff */
[----:B------:R-:W-:Y:S01]  /*11620*/  IMAD R9, R5, UR5, R0 ;  /* 0x0000000505097c24 */ /* 0x000fe2000f8e0200 */
[----:B------:R-:W-:Y:S01]  /*11630*/  ULDC.64 UR4, c[0x0][0x338] ;  /* 0x0000ce0000047ab9 */ /* 0x000fe20000000a00 */
[----:B------:R-:W-:Y:S02]  /*11640*/  IMAD R0, R23, 0x8, R17 ;  /* 0x0000000817007824 */ /* 0x000fe400078e0211 */
        /* <DEDUP_REMOVED lines=12> */
[----:B------:R-:W-:-:S04]  /*11710*/  SHF.L.U32 R3, R26, 0x1f, RZ ;  /* 0x0000001f1a037819 */ /* 0x000fc800000006ff */
[----:B------:R-:W-:-:S06]  /*11720*/  LEA.HI.X R19, R2, UR5, R19, 0x1, P0 ;  /* 0x0000000502137c11 */ /* 0x000fcc00080f0c13 */
[----:B------:R-:W0:Y:S02]  /*11730*/  SYNCS.PHASECHK.TRANS64.TRYWAIT P0, [R0+URZ+0x30840], R3 ;  /* 0x03084003000075a7 */ /* 0x000e24000800017f */
[----:B0-----:R-:W-:Y:S05]  /*11740*/  @!P0 BRA `(.L_x_1088) ;  /* 0x0000003000c08947 */ /* 0x001fea0003800000 */
.L_x_1140:
[----:B------:R-:W-:Y:S05]  /*11750*/  BSYNC B0 ;  /* 0x0000000000007941 */ /* 0x000fea0003800000 */
.L_x_1087:
        /* <DEDUP_REMOVED lines=12> */
[----:B------:R-:W-:Y:S01]  /*11820*/  ULDC.64 UR4, c[0x0][0x308] ;  /* 0x0000c20000047ab9 */ /* 0x000fe20000000a00 */
[----:B------:R-:W-:Y:S02]  /*11830*/  IMAD.MOV.U32 R7, RZ, RZ, -0x60 ;  /* 0xffffffa0ff077424 */ /* 0x000fe400078e00ff */
[----:B------:R-:W-:Y:S02]  /*11840*/  IMAD.IADD R3, R3, 0x1, R5 ;  /* 0x0000000103037824 */ /* 0x000fe400078e0205 */
[----:B------:R-:W-:Y:S02]  /*11850*/  IMAD R5, R28, UR4, RZ ;  /* 0x000000041c057c24 */ /* 0x000fe4000f8e02ff */
[----:B------:R-:W-:-:S04]  /*11860*/  IMAD.WIDE.U32 R2, R22, UR4, R2 ;  /* 0x0000000416027c25 */ /* 0x000fc8000f8e0002 */
[----:B------:R-:W-:Y:S01]  /*11870*/  IMAD R5, R22, UR5, R5 ;  /* 0x0000000516057c24 */ /* 0x000fe2000f8e0205 */
[----:B------:R-:W-:Y:S01]  /*11880*/  ULDC.64 UR4, c[0x0][0x2e8] ;  /* 0x0000ba0000047ab9 */ /* 0x000fe20000000a00 */
[----:B------:R-:W-:Y:S01]  /*11890*/  IMAD R7, R24, R7, UR38 ;  /* 0x0000002618077e24 */ /* 0x000fe2000f8e0207 */
[C---:B------:R-:W-:Y:S01]  /*118a0*/  LEA R4, P0, R2.reuse, UR4, 0x1 ;  /* 0x0000000402047c11 */ /* 0x040fe2000f8008ff */
[----:B------:R-:W-:Y:S01]  /*118b0*/  IMAD.IADD R3, R3, 0x1, R5 ;  /* 0x0000000103037824 */ /* 0x000fe200078e0205 */
[----:B------:R-:W-:Y:S01]  /*118c0*/  UMOV UR4, 0xffffffff ;  /* 0xffffffff00047882 */ /* 0x000fe20000000000 */
[----:B------:R-:W-:Y:S02]  /*118d0*/  IMAD.IADD R7, R7, 0x1, -R36 ;  /* 0x0000000107077824 */ /* 0x000fe400078e0a24 */
[----:B------:R-:W-:Y:S01]  /*118e0*/  IMAD R5, R23, 0x4800, R30 ;  /* 0x0000480017057824 */ /* 0x000fe200078e021e */
[----:B------:R-:W-:Y:S02]  /*118f0*/  LEA.HI.X R6, R2, UR5, R3, 0x1, P0 ;  /* 0x0000000502067c11 */ /* 0x000fe400080f0c03 */
[----:B------:R-:W-:Y:S01]  /*11900*/  ISETP.GE.AND P0, PT, R7, 0x1, PT ;  /* 0x000000010700780c */ /* 0x000fe20003f06270 */
[----:B------:R-:W-:-:S12]  /*11910*/  BRA.DIV UR4, `(.L_x_1089) ;  /* 0x0000003204607947 */ /* 0x000fd8000b800000 */
[----:B------:R-:W0:Y:S01]  /*11920*/  SHFL.IDX PT, R14, R4, RZ, 0x181f ;  /* 0x00181fff040e7589 */ /* 0x000e2200000e0000 */
[----:B------:R-:W-:-:S03]  /*11930*/  @P0 IMAD R9, R5, 0x2, R17 ;  /* 0x0000000205090824 */ /* 0x000fc600078e0211 */
[----:B------:R-:W1:Y:S04]  /*11940*/  SHFL.IDX PT, R2, R6, RZ, 0x181f ;  /* 0x00181fff06027589 */ /* 0x000e6800000e0000 */
[----:B------:R-:W-:Y:S01]  /*11950*/  SHFL.IDX PT, R8, R6, 0x1, 0x181f ;  /* 0x00381f0006087f89 */ /* 0x000fe200000e0000 */
[----:B0-----:R-:W-:-:S05]  /*11960*/  @P0 LEA R14, P1, R37, R14, 0x1 ;  /* 0x0000000e250e0211 */ /* 0x001fca00078208ff */
[----:B-1----:R-:W-:Y:S02]  /*11970*/  @P0 IMAD.X R3, RZ, RZ, R2, P1 ;  /* 0x000000ffff030224 */ /* 0x002fe400008e0602 */
[----:B------:R-:W-:Y:S02]  /*11980*/  @P0 IMAD.MOV.U32 R2, RZ, RZ, R14 ;  /* 0x000000ffff020224 */ /* 0x000fe400078e000e */
[----:B------:R-:W0:Y:S04]  /*11990*/  SHFL.IDX PT, R14, R4, 0x1, 0x181f ;  /* 0x00381f00040e7f89 */ /* 0x000e2800000e0000 */
[----:B------:R-:W-:Y:S04]  /*119a0*/  @P0 LDGSTS.E.BYPASS.LTC128B.128 [R9+0x1e400], desc[UR36][R2.64], !P4 ;  /* 0x1e40000002090fae */ /* 0x000fe8000e101d64 */
[----:B------:R-:W-:Y:S04]  /*119b0*/  @P0 LDGSTS.E.BYPASS.LTC128B.128 [R9+0x21400], desc[UR36][R2.64+0x80], !P3 ;  /* 0x2140008002090fae */ /* 0x000fe8000d901d64 */
[----:B------:R1:W-:Y:S01]  /*119c0*/  @P0 LDGSTS.E.BYPASS.LTC128B.128 [R9+0x24400], desc[UR36][R2.64+0x100], !P2 ;  /* 0x2440010002090fae */ /* 0x0003e2000d101d64 */
[----:B------:R-:W-:-:S13]  /*119d0*/  ISETP.GE.AND P0, PT, R7, 0x11, PT ;  /* 0x000000110700780c */ /* 0x000fda0003f06270 */
[----:B0-----:R-:W-:Y:S01]  /*119e0*/  @P0 LEA R14, P1, R37, R14, 0x1 ;  /* 0x0000000e250e0211 */ /* 0x001fe200078208ff */
[----:B------:R-:W-:-:S04]  /*119f0*/  @P0 IMAD R25, R5, 0x2, R17 ;  /* 0x0000000205190824 */ /* 0x000fc800078e0211 */
[----:B------:R-:W-:Y:S02]  /*11a00*/  @P0 IMAD.X R21, RZ, RZ, R8, P1 ;  /* 0x000000ffff150224 */ /* 0x000fe400008e0608 */
[----:B-1----:R-:W-:Y:S01]  /*11a10*/  @P0 IMAD.MOV.U32 R2, RZ, RZ, R14 ;  /* 0x000000ffff020224 */ /* 0x002fe200078e000e */
[----:B------:R-:W-:Y:S01]  /*11a20*/  SHFL.IDX PT, R8, R6, 0x2, 0x181f ;  /* 0x00581f0006087f89 */ /* 0x000fe200000e0000 */
[----:B------:R-:W-:-:S03]  /*11a30*/  @P0 IMAD.MOV.U32 R3, RZ, RZ, R21 ;  /* 0x000000ffff030224 */ /* 0x000fc600078e0015 */
        /* <DEDUP_REMOVED lines=31> */
[----:B------:R0:W1:Y:S01]  /*11c30*/  SHFL.IDX PT, R8, R6, 0x5, 0x181f ;  /* 0x00b81f0006087f89 */ /* 0x00006200000e0000 */
[----:B------:R-:W-:-:S03]  /*11c40*/  @P0 IMAD.MOV.U32 R3, RZ, RZ, R9 ;  /* 0x000000ffff030224 */ /* 0x000fc600078e0009 */
[----:B------:R0:W2:Y:S04]  /*11c50*/  SHFL.IDX PT, R14, R4, 0x5, 0x181f ;  /* 0x00b81f00040e7f89 */ /* 0x0000a800000e0000 */
[----:B------:R0:W-:Y:S04]  /*11c60*/  @P0 LDGSTS.E.BYPASS.LTC128B.128 [R21+0x20400], desc[UR36][R2.64], !P4 ;  /* 0x2040000002150fae */ /* 0x0001e8000e101d64 */
[----:B------:R0:W-:Y:S04]  /*11c70*/  @P0 LDGSTS.E.BYPASS.LTC128B.128 [R21+0x23400], desc[UR36][R2.64+0x80], !P3 ;  /* 0x2340008002150fae */ /* 0x0001e8000d901d64 */
[----:B------:R0:W-:Y:S02]  /*11c80*/  @P0 LDGSTS.E.BYPASS.LTC128B.128 [R21+0x26400], desc[UR36][R2.64+0x100], !P2 ;  /* 0x2640010002150fae */ /* 0x0001e4000d101d64 */
.L_x_1154:
[----:B------:R-:W-:-:S13]  /*11c90*/  ISETP.GE.AND P0, PT, R7, 0x51, PT ;  /* 0x000000510700780c */ /* 0x000fda0003f06270 */
[----:B0-2---:R-:W-:Y:S01]  /*11ca0*/  @P0 LEA R2, P1, R37, R14, 0x1 ;  /* 0x0000000e25020211 */ /* 0x005fe200078208ff */
[----:B------:R-:W-:-:S04]  /*11cb0*/  @P0 IMAD R5, R5, 0x2, R17 ;  /* 0x0000000205050824 */ /* 0x000fc800078e0211 */
[----:B-1----:R-:W-:-:S05]  /*11cc0*/  @P0 IMAD.X R3, RZ, RZ, R8, P1 ;  /* 0x000000ffff030224 */ /* 0x002fca00008e0608 */
        /* <DEDUP_REMOVED lines=8> */
.L_x_1090:
        /* <DEDUP_REMOVED lines=10> */
.L_x_1091:
[----:B------:R1:W-:Y:S02]  /*11df0*/  SYNCS.ARRIVE.TRANS64.A1T0 RZ, [R0+URZ+0x30830], RZ ;  /* 0x030830ff00ff79a7 */ /* 0x0003e4000810003f */
[----:B------:R-:W-:Y:S05]  /*11e00*/  WARPSYNC.ALL ;  /* 0x0000000000007948 */ /* 0x000fea0003800000 */
[----:B------:R-:W-:Y:S01]  /*11e10*/  BSSY B6, `(.L_x_1092) ;  /* 0x0000015000067945 */ /* 0x000fe20003800000 */
[----:B-1----:R-:W-:Y:S01]  /*11e20*/  VIADD R0, R17, 0x12400 ;  /* 0x0001240011007836 */ /* 0x002fe20000000000 */
[----:B------:R-:W-:Y:S04]  /*11e30*/  BAR.SYNC.DEFER_BLOCKING 0x8, 0x180 ;  /* 0x0206000000007b1d */ /* 0x000fe80000010000 */
[----:B------:R-:W-:-:S13]  /*11e40*/  LOP3.LUT P0, RZ, R0, 0x3ff, RZ, 0xc0, !PT ;  /* 0x000003ff00ff7812 */ /* 0x000fda000780c0ff */
[----:B------:R-:W-:Y:S05]  /*11e50*/  @!P0 BRA `(.L_x_1093) ;  /* 0x0000000000408947 */ /* 0x000fea0003800000 */
[----:B0-----:R-:W-:Y:S01]  /*11e60*/  MOV R2, 0x0 ;  /* 0x0000000000027802 */ /* 0x001fe20000000f00 */
[----:B------:R-:W-:Y:S01]  /*11e70*/  ULDC.64 UR6, c[0x4][0x88] ;  /* 0x0100220000067ab9 */ /* 0x000fe20000000a00 */
[----:B------:R-:W-:Y:S01]  /*11e80*/  ULDC.64 UR8, c[0x4][0x90] ;  /* 0x0100240000087ab9 */ /* 0x000fe20000000a00 */
[----:B------:R-:W-:Y:S01]  /*11e90*/  ULDC.64 UR4, c[0x4][0x20] ;  /* 0x0100080000047ab9 */ /* 0x000fe20000000a00 */
[----:B------:R-:W-:Y:S02]  /*11ea0*/  IMAD.U32 R4, RZ, RZ, UR6 ;  /* 0x00000006ff047e24 */ /* 0x000fe4000f8e00ff */
[----:B------:R-:W0:Y:S01]  /*11eb0*/  LDC.64 R2, c[0x4][R2] ;  /* 0x0100000002027b82 */ /* 0x000e220000000a00 */
[----:B------:R-:W-:Y:S02]  /*11ec0*/  IMAD.U32 R5, RZ, RZ, UR7 ;  /* 0x00000007ff057e24 */ /* 0x000fe4000f8e00ff */
        /* <DEDUP_REMOVED lines=8> */
[----:B0-----:R-:W-:Y:S05]  /*11f50*/  CALL.ABS.NOINC R2 ;  /* 0x0000000002007343 */ /* 0x001fea0003c00000 */
.L_x_1093:
[----:B------:R-:W-:Y:S05]  /*11f60*/  BSYNC B6 ;  /* 0x0000000000067941 */ /* 0x000fea0003800000 */
.L_x_1092:
[----:B0-----:R-:W0:Y:S01]  /*11f70*/  S2R R2, SR_TID.X ;  /* 0x0000000000027919 */ /* 0x001e220000002100 */
[----:B------:R-:W-:Y:S01]  /*11f80*/  UISETP.NE.AND UP0, UPT, UR50, URZ, UPT ;  /* 0x0000003f3200728c */ /* 0x000fe2000bf05270 */
[----:B------:R-:W-:Y:S01]  /*11f90*/  R2UR UR6, R28 ;  /* 0x000000001c0672ca */ /* 0x000fe200000e0000 */
[----:B------:R-:W-:Y:S01]  /*11fa0*/  ULDC.64 UR8, c[0x0][0x2d8] ;  /* 0x0000b60000087ab9 */ /* 0x000fe20000000a00 */
[----:B------:R-:W-:Y:S02]  /*11fb0*/  R2UR UR7, R22 ;  /* 0x00000000160772ca */ /* 0x000fe400000e0000 */
[C---:B------:R-:W-:Y:S02]  /*11fc0*/  LOP3.LUT P3, RZ, R16.reuse, 0x800, RZ, 0xc0, !PT ;  /* 0x0000080010ff7812 */ /* 0x040fe4000786c0ff */
[----:B------:R-:W-:Y:S02]  /*11fd0*/  PLOP3.LUT P0, PT, PT, PT, UP0, 0x80, 0x0 ;  /* 0x000000000000781c */ /* 0x000fe40003f0f008 */
[----:B------:R-:W-:-:S02]  /*11fe0*/  LOP3.LUT P4, RZ, R16, 0x400, RZ, 0xc0, !PT ;  /* 0x0000040010ff7812 */ /* 0x000fc4000788c0ff */
[----:B------:R-:W-:Y:S01]  /*11ff0*/  @UP0 ULDC UR4, c[0x0][0x44c] ;  /* 0x0001130000040ab9 */ /* 0x000fe20000000800 */
[----:B------:R-:W-:Y:S02]  /*12000*/  LOP3.LUT P5, RZ, R16, 0x200, RZ, 0xc0, !PT ;  /* 0x0000020010ff7812 */ /* 0x000fe400078ac0ff */
[----:B------:R-:W-:-:S04]  /*12010*/  UIMAD UR6, UR6, UR8, URZ ;  /* 0x00000008060672a4 */ /* 0x000fc8000f8e023f */
[----:B------:R-:W-:Y:S02]  /*12020*/  UIMAD UR7, UR7, UR9, UR6 ;  /* 0x00000009070772a4 */ /* 0x000fe4000f8e0206 */
[----:B------:R-:W-:Y:S01]  /*12030*/  USHF.R.S32.HI UR6, URZ, 0x1f, UR43 ;  /* 0x0000001f3f067899 */ /* 0x000fe2000801142b */
[----:B0-----:R-:W-:-:S05]  /*12040*/  IMAD.SHL.U32 R2, R2, 0x10, RZ ;  /* 0x0000001002027824 */ /* 0x001fca00078e00ff */
[----:B------:R-:W-:-:S05]  /*12050*/  LOP3.LUT R2, R36, 0x70, R2, 0xf8, !PT ;  /* 0x0000007024027812 */ /* 0x000fca00078ef802 */
[----:B------:R-:W-:-:S04]  /*12060*/  VIADD R0, R2, UR44 ;  /* 0x0000002c02007c36 */ /* 0x000fc80008000000 */
[----:B------:R-:W-:Y:S01]  /*12070*/  @P0 IMAD.HI.U32 R3, R0, UR4, RZ ;  /* 0x0000000400030c27 */ /* 0x000fe2000f8e00ff */
[----:B------:R-:W-:Y:S01]  /*12080*/  PLOP3.LUT P0, PT, PT, PT, UP0, 0x80, 0x0 ;  /* 0x000000000000781c */ /* 0x000fe20003f0f008 */
[----:B------:R-:W-:Y:S02]  /*12090*/  @UP0 ULDC UR4, c[0x0][0x450] ;  /* 0x0001140000040ab9 */ /* 0x000fe40000000800 */
[----:B------:R-:W-:-:S10]  /*120a0*/  IMAD.MOV.U32 R2, RZ, RZ, R0 ;  /* 0x000000ffff027224 */ /* 0x000fd400078e0000 */
[----:B------:R-:W-:Y:S02]  /*120b0*/  @P0 SHF.R.U32.HI R2, RZ, UR4, R3 ;  /* 0x00000004ff020c19 */ /* 0x000fe40008011603 */
[----:B------:R-:W-:-:S03]  /*120c0*/  R2UR UR4, R22 ;  /* 0x00000000160472ca */ /* 0x000fc600000e0000 */
[----:B------:R-:W-:-:S10]  /*120d0*/  IMAD.MOV R5, RZ, RZ, -R2 ;  /* 0x000000ffff057224 */ /* 0x000fd400078e0a02 */
[----:B------:R-:W-:-:S03]  /*120e0*/  UIMAD.WIDE.U32 UR4, UR4, UR8, URZ ;  /* 0x00000008040472a5 */ /* 0x000fc6000f8e003f */
[----:B------:R-:W-:Y:S01]  /*120f0*/  ULDC.64 UR8, c[0x0][0x2e0] ;  /* 0x0000b80000087ab9 */ /* 0x000fe20000000a00 */
[----:B------:R-:W-:Y:S02]  /*12100*/  UIADD3 UR5, UR5, UR7, URZ ;  /* 0x0000000705057290 */ /* 0x000fe4000fffe03f */
[----:B------:R-:W-:Y:S01]  /*12110*/  UIMAD UR6, UR6, UR8, URZ ;  /* 0x00000008060672a4 */ /* 0x000fe2000f8e023f */
[----:B------:R-:W-:Y:S01]  /*12120*/  ULDC UR7, c[0x0][0x448] ;  /* 0x0001120000077ab9 */ /* 0x000fe20000000800 */
[----:B------:R-:W-:Y:S01]  /*12130*/  UIMAD.WIDE.U32 UR4, UR43, UR8, UR4 ;  /* 0x000000082b0472a5 */ /* 0x000fe2000f8e0004 */
[----:B------:R-:W-:Y:S01]  /*12140*/  IMAD R5, R5, UR7, R0 ;  /* 0x0000000705057c24 */ /* 0x000fe2000f8e0200 */
[----:B------:R-:W-:Y:S01]  /*12150*/  UIMAD UR6, UR43, UR9, UR6 ;  /* 0x000000092b0672a4 */ /* 0x000fe2000f8e0206 */
[----:B------:R-:W-:Y:S02]  /*12160*/  SHF.R.S32.HI R0, RZ, 0x1f, R2 ;  /* 0x0000001fff007819 */ /* 0x000fe40000011402 */
[----:B------:R-:W-:Y:S01]  /*12170*/  ULDC.64 UR8, c[0x0][0x2d0] ;  /* 0x0000b40000087ab9 */ /* 0x000fe20000000a00 */
[----:B------:R-:W-:Y:S01]  /*12180*/  UIADD3 UR5, UR5, UR6, URZ ;  /* 0x0000000605057290 */ /* 0x000fe2000fffe03f */
[----:B------:R-:W-:-:S02]  /*12190*/  IMAD.U32 R9, RZ, RZ, UR8 ;  /* 0x00000008ff097e24 */ /* 0x000fc4000f8e00ff */
[----:B------:R-:W-:Y:S01]  /*121a0*/  IMAD R3, R0, UR8, RZ ;  /* 0x0000000800037c24 */ /* 0x000fe2000f8e02ff */
[----:B------:R-:W-:-:S03]  /*121b0*/  SHF.R.S32.HI R0, RZ, 0x1f, R5 ;  /* 0x0000001fff007819 */ /* 0x000fc60000011405 */
[C---:B------:R-:W-:Y:S02]  /*121c0*/  IMAD R7, R2.reuse, UR9, R3 ;  /* 0x0000000902077c24 */ /* 0x040fe4000f8e0203 */
[----:B------:R-:W-:Y:S01]  /*121d0*/  IMAD.WIDE.U32 R2, R2, R9, UR4 ;  /* 0x0000000402027e25 */ /* 0x000fe2000f8e0009 */
        /* <DEDUP_REMOVED lines=12> */
[----:B------:R-:W-:-:S03]  /*122a0*/  VIADD R4, R36, UR44 ;  /* 0x0000002c24047c36 */ /* 0x000fc60008000000 */
[----:B------:R-:W1:Y:S01]  /*122b0*/  SHFL.IDX PT, R2, R5, RZ, 0x181f ;  /* 0x00181fff05027589 */ /* 0x000e6200000e0000 */
[C---:B------:R-:W-:Y:S01]  /*122c0*/  VIADD R7, R4.reuse, 0x10 ;  /* 0x0000001004077836 */ /* 0x040fe20000000000 */
[----:B------:R-:W-:Y:S02]  /*122d0*/  ISETP.GE.AND P0, PT, R4, UR39, PT ;  /* 0x0000002704007c0c */ /* 0x000fe4000bf06270 */
[----:B------:R-:W-:Y:S11]  /*122e0*/  SHFL.IDX PT, R6, R5, 0x1, 0x181f ;  /* 0x00381f0005067f89 */ /* 0x000ff600000e0000 */
[----:B0-----:R-:W-:-:S05]  /*122f0*/  @!P0 LEA R14, P1, R37, R14, 0x1 ;  /* 0x0000000e250e8211 */ /* 0x001fca00078208ff */
[----:B-1----:R-:W-:Y:S02]  /*12300*/  @!P0 IMAD.X R3, RZ, RZ, R2, P1 ;  /* 0x000000ffff038224 */ /* 0x002fe400008e0602 */
[----:B------:R-:W-:Y:S02]  /*12310*/  @!P0 IMAD.MOV.U32 R2, RZ, RZ, R14 ;  /* 0x000000ffff028224 */ /* 0x000fe400078e000e */
        /* <DEDUP_REMOVED lines=8> */
[----:B------:R-:W-:Y:S01]  /*123a0*/  SHFL.IDX PT, R6, R5, 0x2, 0x181f ;  /* 0x00581f0005067f89 */ /* 0x000fe200000e0000 */
[----:B------:R-:W-:Y:S02]  /*123b0*/  @!P0 IMAD.MOV.U32 R3, RZ, RZ, R7 ;  /* 0x000000ffff038224 */ /* 0x000fe400078e0007 */
        /* <DEDUP_REMOVED lines=53> */
[----:B------:R0:W1:Y:S01]  /*12710*/  SHFL.IDX PT, R6, R5, 0x7, 0x181f ;  /* 0x00f81f0005067f89 */ /* 0x00006200000e0000 */
[----:B------:R-:W-:-:S03]  /*12720*/  @!P0 IMAD.MOV.U32 R3, RZ, RZ, R7 ;  /* 0x000000ffff038224 */ /* 0x000fc600078e0007 */
[----:B------:R0:W2:Y:S04]  /*12730*/  SHFL.IDX PT, R14, R0, 0x7, 0x181f ;  /* 0x00f81f00000e7f89 */ /* 0x0000a800000e0000 */
[----:B------:R0:W-:Y:S04]  /*12740*/  @!P0 LDGSTS.E.BYPASS.LTC128B.128 [R31+0x15400], desc[UR36][R2.64], !P3 ;  /* 0x15400000021f8fae */ /* 0x0001e8000d901d64 */
[----:B------:R0:W-:Y:S04]  /*12750*/  @!P0 LDGSTS.E.BYPASS.LTC128B.128 [R31+0x19400], desc[UR36][R2.64+0x80], !P4 ;  /* 0x19400080021f8fae */ /* 0x0001e8000e101d64 */
[----:B------:R0:W-:Y:S02]  /*12760*/  @!P0 LDGSTS.E.BYPASS.LTC128B.128 [R31+0x1d400], desc[UR36][R2.64+0x100], !P5 ;  /* 0x1d400100021f8fae */ /* 0x0001e4000e901d64 */
.L_x_1171:
[----:B------:R-:W-:-:S05]  /*12770*/  VIADD R4, R4, 0x70 ;  /* 0x0000007004047836 */ /* 0x000fca0000000000 */
[----:B------:R-:W-:-:S13]  /*12780*/  ISETP.GE.AND P0, PT, R4, UR39, PT ;  /* 0x0000002704007c0c */ /* 0x000fda000bf06270 */
[----:B0-2---:R-:W-:-:S05]  /*12790*/  @!P0 LEA R2, P1, R37, R14, 0x1 ;  /* 0x0000000e25028211 */ /* 0x005fca00078208ff */
[----:B-1----:R-:W-:-:S05]  /*127a0*/  @!P0 IMAD.X R3, RZ, RZ, R6, P1 ;  /* 0x000000ffff038224 */ /* 0x002fca00008e0606 */
[----:B------:R-:W-:Y:S01]  /*127b0*/  @!PT LDS RZ, [RZ] ;  /* 0x00000000fffff984 */ /* 0x000fe20000000800 */
[----:B------:R-:W-:Y:S01]  /*127c0*/  @!PT LDS RZ, [RZ] ;  /* 0x00000000fffff984 */ /* 0x000fe20000000800 */
[----:B------:R-:W-:Y:S01]  /*127d0*/  @!PT LDS RZ, [RZ] ;  /* 0x00000000fffff984 */ /* 0x000fe20000000800 */
[----:B------:R0:W-:Y:S04]  /*127e0*/  @!P0 LDGSTS.E.BYPASS.LTC128B.128 [R31+0x15c00], desc[UR36][R2.64], !P3 ;  /* 0x15c00000021f8fae */ /* 0x0001e8000d901d64 */
[----:B------:R0:W-:Y:S04]  /*127f0*/  @!P0 LDGSTS.E.BYPASS.LTC128B.128 [R31+0x19c00], desc[UR36][R2.64+0x80], !P4 ;  /* 0x19c00080021f8fae */ /* 0x0001e8000e101d64 */
[----:B------:R0:W-:Y:S01]  /*12800*/  @!P0 LDGSTS.E.BYPASS.LTC128B.128 [R31+0x1dc00], desc[UR36][R2.64+0x100], !P5 ;  /* 0x1dc00100021f8fae */ /* 0x0001e2000e901d64 */
[----:B------:R-:W-:Y:S01]  /*12810*/  PLOP3.LUT P0, PT, PT, PT, PT, 0x80, 0x0 ;  /* 0x000000000000781c */ /* 0x000fe20003f0f070 */
[----:B------:R-:W-:-:S12]  /*12820*/  NOP ;  /* 0x0000000000007918 */ /* 0x000fd80000000000 */
.L_x_1095:
[----:B------:R-:W-:Y:S02]  /*12830*/  PLOP3.LUT P1, PT, P1, P0, PT, 0xa2, 0x0 ;  /* 0x000000000000781c */ /* 0x000fe40000f21472 */
[----:B------:R-:W-:-:S08]  /*12840*/  @P0 R2UR P1, UR4, R17 ;  /* 0x00000000110402ca */ /* 0x000fd00000020000 */
[----:B------:R-:W-:-:S05]  /*12850*/  @P0 PLOP3.LUT P0, PT, P1, PT, PT, 0x80, 0x0 ;  /* 0x000000000000081c */ /* 0x000fca0000f0f070 */
[----:B------:R-:W-:Y:S01]  /*12860*/  @!P1 SYNCS.ARRIVE.TRANS64.RED.A0T1 RZ, [UR4+0x30800], RZ ;  /* 0x030800ffffff99a7 */ /* 0x000fe20008200404 */
[----:B------:R-:W-:Y:S07]  /*12870*/  @!P1 ARRIVES.LDGSTSBAR.64.TRANSCNT [UR4+0x30800] ;  /* 0x03080000ff0099b0 */ /* 0x000fee0008000a84 */
[----:B------:R-:W-:Y:S05]  /*12880*/  @P0 BRA.U.ANY `(.L_x_1095) ;  /* 0xfffffffd00e80947 */ /* 0x000fea000393ffff */
[----:B0-----:R-:W2:Y:S02]  /*12890*/  LDL.LU R2, [R1] ;  /* 0x0000000001027983 */ /* 0x001ea40000300800 */
[----:B--2---:R-:W-:-:S05]  /*128a0*/  VIADD R2, R2, 0x1 ;  /* 0x0000000102027836 */ /* 0x004fca0000000000 */
[----:B------:R0:W-:Y:S01]  /*128b0*/  STL [R1], R2 ;  /* 0x0000000201007387 */ /* 0x0001e20000100800 */
        /* <DEDUP_REMOVED lines=9> */
.L_x_1172:
[----:B------:R-:W-:Y:S05]  /*12950*/  BSYNC B0 ;  /* 0x0000000000007941 */ /* 0x000fea0003800000 */
.L_x_1096:
[----:B------:R-:W-:-:S04]  /*12960*/  UIADD3 UR4, UR45, -0x2, URZ ;  /* 0xfffffffe2d047890 */ /* 0x000fc8000fffe03f */
[----:B------:R-:W-:-:S06]  /*12970*/  UISETP.GE.AND UP0, UPT, UR4, UR46, UPT ;  /* 0x0000002e0400728c */ /* 0x000fcc000bf06270 */
[----:B------:R-:W-:-:S13]  /*12980*/  PLOP3.LUT P0, PT, PT, PT, UP0, 0x40, 0x0 ;  /* 0x000000000000781c */ /* 0x000fda0003f0e808 */
[----:B------:R-:W-:Y:S05]  /*12990*/  @P0 BRA `(.L_x_1098) ;  /* 0x0000000c00f80947 */ /* 0x000fea0003800000 */
[----:B------:R-:W-:Y:S01]  /*129a0*/  BSSY B0, `(.L_x_1098) ;  /* 0x00000fd000007945 */ /* 0x000fe20003800000 */
[----:B------:R-:W-:Y:S02]  /*129b0*/  IMAD.MOV.U32 R9, RZ, RZ, R23 ;  /* 0x000000ffff097224 */ /* 0x000fe400078e0017 */
[----:B------:R-:W-:Y:S02]  /*129c0*/  IMAD.MOV.U32 R20, RZ, RZ, R26 ;  /* 0x000000ffff147224 */ /* 0x000fe400078e001a */
[----:B------:R-:W-:Y:S02]  /*129d0*/  IMAD.MOV.U32 R27, RZ, RZ, R24 ;  /* 0x000000ffff1b7224 */ /* 0x000fe400078e0018 */
[----:B------:R-:W-:-:S07]  /*129e0*/  IMAD.U32 R8, RZ, RZ, UR4 ;  /* 0x00000004ff087e24 */ /* 0x000fce000f8e00ff */
.L_x_1111:
[----:B------:R-:W1:Y:S01]  /*129f0*/  LDC R3, c[0x0][0x430] ;  /* 0x00010c00ff037b82 */ /* 0x000e620000000800 */
[----:B0-----:R-:W0:Y:S01]  /*12a00*/  S2R R0, SR_TID.X ;  /* 0x0000000000007919 */ /* 0x001e220000002100 */
[----:B------:R-:W-:Y:S01]  /*12a10*/  IMAD R10, R8, 0x60, R32 ;  /* 0x00000060080a7824 */ /* 0x000fe200078e0220 */
[----:B------:R-:W-:Y:S01]  /*12a20*/  LOP3.LUT P1, RZ, R16, 0x80, RZ, 0xc0, !PT ;  /* 0x0000008010ff7812 */ /* 0x000fe2000782c0ff */
[----:B------:R-:W-:Y:S01]  /*12a30*/  VIADD R23, R9, 0x1 ;  /* 0x0000000109177836 */ /* 0x000fe20000000000 */
[----:B-1----:R-:W-:Y:S01]  /*12a40*/  ISETP.NE.AND P0, PT, R3, 0x1, PT ;  /* 0x000000010300780c */ /* 0x002fe20003f05270 */
[----:B0-----:R-:W-:-:S12]  /*12a50*/  IMAD.SHL.U32 R0, R0, 0x10, RZ ;  /* 0x0000001000007824 */ /* 0x001fd800078e00ff */
[----:B------:R-:W0:Y:S01]  /*12a60*/  @P0 LDC R3, c[0x0][0x434] ;  /* 0x00010d00ff030b82 */ /* 0x000e220000000800 */
[----:B------:R-:W-:-:S04]  /*12a70*/  LOP3.LUT R0, R36, 0x70, R0, 0xf8, !PT ;  /* 0x0000007024007812 */ /* 0x000fc800078ef800 */
[C---:B------:R-:W-:Y:S01]  /*12a80*/  ISETP.GT.U32.AND P2, PT, R0.reuse, 0x5f, PT ;  /* 0x0000005f0000780c */ /* 0x040fe20003f44070 */
[----:B------:R-:W-:Y:S02]  /*12a90*/  IMAD.IADD R10, R0, 0x1, R10 ;  /* 0x00000001000a7824 */ /* 0x000fe400078e020a */
[----:B------:R-:W1:Y:S02]  /*12aa0*/  @P0 LDC R5, c[0x0][0x438] ;  /* 0x00010e00ff050b82 */ /* 0x000e640000000800 */
[----:B------:R-:W-:-:S08]  /*12ab0*/  IMAD.MOV.U32 R11, RZ, RZ, R10 ;  /* 0x000000ffff0b7224 */ /* 0x000fd000078e000a */
[----:B------:R-:W2:Y:S01]  /*12ac0*/  @!P2 LDC.64 R6, c[0x0][0x428] ;  /* 0x00010a00ff06ab82 */ /* 0x000ea20000000a00 */
[----:B0-----:R-:W-:-:S05]  /*12ad0*/  @P0 IMAD.HI.U32 R0, R10, R3, RZ ;  /* 0x000000030a000227 */ /* 0x001fca00078e00ff */
[----:B-1----:R-:W-:Y:S02]  /*12ae0*/  @P0 SHF.R.U32.HI R11, RZ, R5, R0 ;  /* 0x00000005ff0b0219 */ /* 0x002fe40000011600 */
[----:B------:R-:W0:Y:S02]  /*12af0*/  @!P2 LDC.64 R4, c[0x0][0x418] ;  /* 0x00010600ff04ab82 */ /* 0x000e240000000a00 */
[--C-:B------:R-:W-:Y:S01]  /*12b00*/  @!P2 SHF.R.S32.HI R3, RZ, 0x1f, R11.reuse ;  /* 0x0000001fff03a819 */ /* 0x100fe2000001140b */
[----:B------:R-:W-:Y:S02]  /*12b10*/  @!P2 IMAD.MOV.U32 R2, RZ, RZ, R11 ;  /* 0x000000ffff02a224 */ /* 0x000fe400078e000b */
[-C--:B--2---:R-:W-:Y:S02]  /*12b20*/  @!P2 IMAD R0, R33, R6.reuse, RZ ;  /* 0x000000062100a224 */ /* 0x084fe400078e02ff */
[----:B------:R-:W-:-:S04]  /*12b30*/  @!P2 IMAD.WIDE.U32 R2, R29, R6, R2 ;  /* 0x000000061d02a225 */ /* 0x000fc800078e0002 */
[----:B------:R-:W-:-:S04]  /*12b40*/  @!P2 IMAD R7, R29, R7, R0 ;  /* 0x000000071d07a224 */ /* 0x000fc800078e0200 */
[----:B------:R-:W-:Y:S01]  /*12b50*/  @!P2 IMAD.IADD R0, R7, 0x1, R3 ;  /* 0x000000010700a824 */ /* 0x000fe200078e0203 */
[----:B0-----:R-:W-:-:S04]  /*12b60*/  @!P2 LEA R4, P0, R2, R4, 0x2 ;  /* 0x000000040204a211 */ /* 0x001fc800078010ff */
[----:B------:R-:W-:Y:S01]  /*12b70*/  @!P2 LEA.HI.X R5, R2, R5, R0, 0x2, P0 ;  /* 0x000000050205a211 */ /* 0x000fe200000f1400 */
[----:B------:R-:W-:Y:S01]  /*12b80*/  IMAD.MOV.U32 R0, RZ, RZ, RZ ;  /* 0x000000ffff007224 */ /* 0x000fe200078e00ff */
[C---:B------:R-:W-:Y:S01]  /*12b90*/  ISETP.NE.AND P0, PT, R23.reuse, 0x2, PT ;  /* 0x000000021700780c */ /* 0x040fe20003f05270 */
[----:B------:R-:W-:Y:S01]  /*12ba0*/  IMAD.MOV R7, RZ, RZ, -R11 ;  /* 0x000000ffff077224 */ /* 0x000fe200078e0a0b */
[----:B------:R-:W-:Y:S05]  /*12bb0*/  YIELD ;  /* 0x0000000000007946 */ /* 0x000fea0003800000 */
[----:B------:R-:W-:Y:S01]  /*12bc0*/  ULDC UR4, c[0x0][0x430] ;  /* 0x00010c0000047ab9 */ /* 0x000fe20000000800 */
[----:B------:R-:W-:Y:S01]  /*12bd0*/  SEL R3, RZ, 0x1, P0 ;  /* 0x00000001ff037807 */ /* 0x000fe20000000000 */
[----:B------:R0:W5:Y:S01]  /*12be0*/  @!P2 LDG.E R0, desc[UR36][R4.64] ;  /* 0x000000240400a981 */ /* 0x000162000c1e1900 */
[----:B------:R-:W-:Y:S01]  /*12bf0*/  SEL R23, R23, RZ, P0 ;  /* 0x000000ff17177207 */ /* 0x000fe20000000000 */
[----:B------:R-:W-:Y:S01]  /*12c00*/  IMAD.MOV.U32 R24, RZ, RZ, R8 ;  /* 0x000000ffff187224 */ /* 0x000fe200078e0008 */
[----:B------:R-:W-:Y:S01]  /*12c10*/  LOP3.LUT R26, R20, R3, RZ, 0x3c, !PT ;  /* 0x00000003141a7212 */ /* 0x000fe200078e3cff */
[----:B0-----:R-:W-:Y:S01]  /*12c20*/  IMAD R5, R7, UR4, R10 ;  /* 0x0000000407057c24 */ /* 0x001fe2000f8e020a */
[----:B------:R-:W-:Y:S06]  /*12c30*/  @!P1 BRA `(.L_x_1099) ;  /* 0x0000000000049947 */ /* 0x000fec0003800000 */
[----:B------:R-:W-:Y:S01]  /*12c40*/  BPT.TRAP 0x1 ;  /* 0x000000040000795c */ /* 0x000fe20000300000 */
.L_x_1099:
[----:B------:R-:W-:Y:S01]  /*12c50*/  IMAD R6, R23, 0x8, R17 ;  /* 0x0000000817067824 */ /* 0x000fe200078e0211 */
[----:B------:R-:W-:Y:S01]  /*12c60*/  SHF.L.U32 R3, R26, 0x1f, RZ ;  /* 0x0000001f1a037819 */ /* 0x000fe200000006ff */
[----:B------:R-:W-:Y:S03]  /*12c70*/  BSSY B1, `(.L_x_1100) ;  /* 0x0000003000017945 */ /* 0x000fe60003800000 */
[----:B------:R-:W0:Y:S02]  /*12c80*/  SYNCS.PHASECHK.TRANS64.TRYWAIT P0, [R6+URZ+0x30840], R3 ;  /* 0x03084003060075a7 */ /* 0x000e24000800017f */
[----:B0-----:R-:W-:Y:S05]  /*12c90*/  @!P0 BRA `(.L_x_1101) ;  /* 0x0000003000248947 */ /* 0x001fea0003800000 */
.L_x_1173:
[----:B------:R-:W-:Y:S05]  /*12ca0*/  BSYNC B1 ;  /* 0x0000000000017941 */ /* 0x000fea0003800000 */
.L_x_1100:
[----:B------:R-:W-:Y:S01]  /*12cb0*/  SHF.R.S32.HI R21, RZ, 0x1f, R5 ;  /* 0x0000001fff157819 */ /* 0x000fe20000011405 */
[----:B------:R-:W-:Y:S01]  /*12cc0*/  ULDC.64 UR4, c[0x0][0x300] ;  /* 0x0000c00000047ab9 */ /* 0x000fe20000000a00 */
[----:B-----5:R-:W-:Y:S01]  /*12cd0*/  SHF.R.S32.HI R25, RZ, 0x1f, R0 ;  /* 0x0000001fff197819 */ /* 0x020fe20000011400 */
[----:B------:R-:W-:Y:S01]  /*12ce0*/  IMAD R8, R23, 0x4800, R30 ;  /* 0x0000480017087824 */ /* 0x000fe200078e021e */
        /* <DEDUP_REMOVED lines=16> */
[----:B------:R-:W-:-:S03]  /*12df0*/  ULDC.64 UR4, c[0x0][0x2e8] ;  /* 0x0000ba0000047ab9 */ /* 0x000fc60000000a00 */
[----:B------:R-:W-:Y:S01]  /*12e00*/  IMAD.IADD R3, R7, 0x1, R3 ;  /* 0x0000000107037824 */ /* 0x000fe200078e0203 */
[----:B------:R-:W-:Y:S01]  /*12e10*/  LEA R7, P0, R2, UR4, 0x1 ;  /* 0x0000000402077c11 */ /* 0x000fe2000f8008ff */
[----:B------:R-:W-:-:S03]  /*12e20*/  UMOV UR4, 0xffffffff ;  /* 0xffffffff00047882 */ /* 0x000fc60000000000 */
[----:B------:R-:W-:Y:S01]  /*12e30*/  LEA.HI.X R10, R2, UR5, R3, 0x1, P0 ;  /* 0x00000005020a7c11 */ /* 0x000fe200080f0c03 */
[----:B------:R-:W-:Y:S08]  /*12e40*/  BRA.DIV UR4, `(.L_x_1102) ;  /* 0x0000002e04cc7947 */ /* 0x000ff0000b800000 */
[----:B------:R-:W0:Y:S01]  /*12e50*/  SHFL.IDX PT, R14, R7, RZ, 0x181f ;  /* 0x00181fff070e7589 */ /* 0x000e2200000e0000 */
[----:B------:R-:W-:Y:S02]  /*12e60*/  IMAD.SHL.U32 R4, R37, 0x2, RZ ;  /* 0x0000000225047824 */ /* 0x000fe400078e00ff */
[----:B------:R-:W-:Y:S01]  /*12e70*/  IMAD R8, R8, 0x2, R17 ;  /* 0x0000000208087824 */ /* 0x000fe200078e0211 */
[----:B------:R-:W1:Y:S04]  /*12e80*/  SHFL.IDX PT, R3, R10, RZ, 0x181f ;  /* 0x00181fff0a037589 */ /* 0x000e6800000e0000 */
[----:B------:R-:W-:Y:S01]  /*12e90*/  SHFL.IDX PT, R35, R10, 0x2, 0x181f ;  /* 0x00581f000a237f89 */ /* 0x000fe200000e0000 */
[----:B0-----:R-:W-:-:S03]  /*12ea0*/  IADD3 R2, P0, R14, R4, RZ ;  /* 0x000000040e027210 */ /* 0x001fc60007f1e0ff */
[----:B------:R-:W0:Y:S02]  /*12eb0*/  SHFL.IDX PT, R14, R7, 0x1, 0x181f ;  /* 0x00381f00070e7f89 */ /* 0x000e2400000e0000 */
[----:B-1----:R-:W-:-:S05]  /*12ec0*/  IMAD.X R3, RZ, RZ, R3, P0 ;  /* 0x000000ffff037224 */ /* 0x002fca00000e0603 */
        /* <DEDUP_REMOVED lines=25> */
[----:B------:R0:W2:Y:S03]  /*13060*/  SHFL.IDX PT, R14, R7, 0x5, 0x181f ;  /* 0x00b81f00070e7f89 */ /* 0x0000a600000e0000 */
[----:B-1----:R-:W-:Y:S02]  /*13070*/  IMAD.X R3, RZ, RZ, R35, P0 ;  /* 0x000000ffff037224 */ /* 0x002fe400000e0623 */
[----:B------:R0:W1:Y:S04]  /*13080*/  SHFL.IDX PT, R35, R10, 0x5, 0x181f ;  /* 0x00b81f000a237f89 */ /* 0x00006800000e0000 */
[----:B------:R0:W-:Y:S04]  /*13090*/  LDGSTS.E.BYPASS.LTC128B.128 [R8+0x20400], desc[UR36][R2.64], !P3 ;  /* 0x2040000002087fae */ /* 0x0001e8000d901d64 */
[----:B------:R0:W-:Y:S04]  /*130a0*/  LDGSTS.E.BYPASS.LTC128B.128 [R8+0x23400], desc[UR36][R2.64+0x80], !P2 ;  /* 0x2340008002087fae */ /* 0x0001e8000d101d64 */
[----:B------:R0:W-:Y:S02]  /*130b0*/  LDGSTS.E.BYPASS.LTC128B.128 [R8+0x26400], desc[UR36][R2.64+0x100], !P1 ;  /* 0x2640010002087fae */ /* 0x0001e4000c901d64 */
.L_x_1187:
        /* <DEDUP_REMOVED lines=10> */
.L_x_1103:
        /* <DEDUP_REMOVED lines=10> */
.L_x_1104:
[----:B------:R1:W-:Y:S01]  /*13200*/  SYNCS.ARRIVE.TRANS64.A1T0 RZ, [R6+URZ+0x30830], RZ ;  /* 0x030830ff06ff79a7 */ /* 0x0003e2000810003f */
[----:B------:R-:W-:Y:S05]  /*13210*/  @!P2 BRA `(.L_x_1105) ;  /* 0x000000000004a947 */ /* 0x000fea0003800000 */
[----:B------:R-:W-:Y:S01]  /*13220*/  BPT.TRAP 0x1 ;  /* 0x000000040000795c */ /* 0x000fe20000300000 */
.L_x_1105:
[----:B0-----:R-:W-:Y:S01]  /*13230*/  SHF.L.U32 R3, R20, 0x1f, RZ ;  /* 0x0000001f14037819 */ /* 0x001fe200000006ff */
[----:B-1----:R-:W-:Y:S01]  /*13240*/  IMAD R6, R9, 0x8, R17 ;  /* 0x0000000809067824 */ /* 0x002fe200078e0211 */
[----:B------:R-:W-:Y:S03]  /*13250*/  BSSY B1, `(.L_x_1106) ;  /* 0x0000003000017945 */ /* 0x000fe60003800000 */
[----:B------:R-:W0:Y:S02]  /*13260*/  SYNCS.PHASECHK.TRANS64.TRYWAIT P0, [R6+URZ+0x30860], R3 ;  /* 0x03086003060075a7 */ /* 0x000e24000800017f */
[----:B0-----:R-:W-:Y:S05]  /*13270*/  @!P0 BRA `(.L_x_1107) ;  /* 0x0000003000788947 */ /* 0x001fea0003800000 */
.L_x_1188:
[----:B------:R-:W-:Y:S05]  /*13280*/  BSYNC B1 ;  /* 0x0000000000017941 */ /* 0x000fea0003800000 */
.L_x_1106:
[----:B------:R-:W-:Y:S01]  /*13290*/  IMAD.MOV.U32 R2, RZ, RZ, -0x60 ;  /* 0xffffffa0ff027424 */ /* 0x000fe200078e00ff */
[----:B------:R-:W-:Y:S01]  /*132a0*/  UMOV UR4, 0xffffffff ;  /* 0xffffffff00047882 */ /* 0x000fe20000000000 */
[C---:B------:R-:W-:Y:S01]  /*132b0*/  LOP3.LUT P3, RZ, R16.reuse, 0x20, RZ, 0xc0, !PT ;  /* 0x0000002010ff7812 */ /* 0x040fe2000786c0ff */
[----:B------:R-:W-:Y:S01]  /*132c0*/  IMAD R7, R9, 0x4800, R30 ;  /* 0x0000480009077824 */ /* 0x000fe200078e021e */
[C---:B------:R-:W-:Y:S01]  /*132d0*/  LOP3.LUT P2, RZ, R16.reuse, 0x10, RZ, 0xc0, !PT ;  /* 0x0000001010ff7812 */ /* 0x040fe2000784c0ff */
[----:B0-----:R-:W-:Y:S01]  /*132e0*/  IMAD R3, R27, R2, UR38 ;  /* 0x000000261b037e24 */ /* 0x001fe2000f8e0202 */
[----:B------:R-:W-:-:S03]  /*132f0*/  LOP3.LUT P1, RZ, R16, 0x8, RZ, 0xc0, !PT ;  /* 0x0000000810ff7812 */ /* 0x000fc6000782c0ff */
[----:B------:R-:W-:Y:S01]  /*13300*/  IMAD.IADD R8, R3, 0x1, -R36 ;  /* 0x0000000103087824 */ /* 0x000fe200078e0a24 */
[----:B------:R-:W-:Y:S09]  /*13310*/  BRA.DIV UR4, `(.L_x_1108) ;  /* 0x0000003204647947 */ /* 0x000ff2000b800000 */
[----:B------:R-:W0:Y:S01]  /*13320*/  SHFL.IDX PT, R14, R18, RZ, 0x181f ;  /* 0x00181fff120e7589 */ /* 0x000e2200000e0000 */
[----:B------:R-:W-:-:S03]  /*13330*/  IMAD R7, R7, 0x2, R17 ;  /* 0x0000000207077824 */ /* 0x000fc600078e0211 */
[----:B------:R-:W1:Y:S01]  /*13340*/  SHFL.IDX PT, R3, R19, RZ, 0x181f ;  /* 0x00181fff13037589 */ /* 0x000e6200000e0000 */
[----:B0-----:R-:W-:-:S03]  /*13350*/  IADD3 R2, P0, R14, R4, RZ ;  /* 0x000000040e027210 */ /* 0x001fc60007f1e0ff */
[----:B------:R-:W0:Y:S02]  /*13360*/  SHFL.IDX PT, R14, R18, 0x1, 0x181f ;  /* 0x00381f00120e7f89 */ /* 0x000e2400000e0000 */
[----:B-1----:R-:W-:Y:S01]  /*13370*/  IMAD.X R3, RZ, RZ, R3, P0 ;  /* 0x000000ffff037224 */ /* 0x002fe200000e0603 */
[----:B------:R-:W-:-:S13]  /*13380*/  ISETP.LT.OR P0, PT, R8, 0x1, P3 ;  /* 0x000000010800780c */ /* 0x000fda0001f01670 */
[----:B------:R-:W-:Y:S01]  /*13390*/  LDGSTS.E.BYPASS.LTC128B.128 [R7+0x400], desc[UR36][R2.64], !P0 ;  /* 0x0040000002077fae */ /* 0x000fe2000c101d64 */
[----:B------:R-:W-:-:S13]  /*133a0*/  ISETP.LT.OR P0, PT, R8, 0x1, P2 ;  /* 0x000000010800780c */ /* 0x000fda0001701670 */
[----:B------:R-:W-:Y:S01]  /*133b0*/  LDGSTS.E.BYPASS.LTC128B.128 [R7+0x3400], desc[UR36][R2.64+0x80], !P0 ;  /* 0x0340008002077fae */ /* 0x000fe2000c101d64 */
[----:B------:R-:W-:-:S13]  /*133c0*/  ISETP.LT.OR P0, PT, R8, 0x1, P1 ;  /* 0x000000010800780c */ /* 0x000fda0000f01670 */
[----:B------:R1:W-:Y:S04]  /*133d0*/  LDGSTS.E.BYPASS.LTC128B.128 [R7+0x6400], desc[UR36][R2.64+0x100], !P0 ;  /* 0x0640010002077fae */ /* 0x0003e8000c101d64 */
[----:B-1----:R-:W1:Y:S01]  /*133e0*/  SHFL.IDX PT, R3, R19, 0x1, 0x181f ;  /* 0x00381f0013037f89 */ /* 0x002e6200000e0000 */
        /* <DEDUP_REMOVED lines=31> */
[----:B------:R-:W2:Y:S04]  /*135e0*/  SHFL.IDX PT, R19, R19, 0x5, 0x181f ;  /* 0x00b81f0013137f89 */ /* 0x000ea800000e0000 */
[----:B------:R3:W4:Y:S01]  /*135f0*/  SHFL.IDX PT, R14, R18, 0x5, 0x181f ;  /* 0x00b81f00120e7f89 */ /* 0x00072200000e0000 */
[----:B-1----:R-:W-:Y:S01]  /*13600*/  IMAD.X R3, RZ, RZ, R3, P0 ;  /* 0x000000ffff037224 */ /* 0x002fe200000e0603 */
[----:B------:R-:W-:-:S13]  /*13610*/  ISETP.LT.OR P0, PT, R8, 0x41, P3 ;  /* 0x000000410800780c */ /* 0x000fda0001f01670 */
[----:B------:R3:W-:Y:S01]  /*13620*/  LDGSTS.E.BYPASS.LTC128B.128 [R7+0x2400], desc[UR36][R2.64], !P0 ;  /* 0x0240000002077fae */ /* 0x0007e2000c101d64 */
[----:B------:R-:W-:-:S13]  /*13630*/  ISETP.LT.OR P0, PT, R8, 0x41, P2 ;  /* 0x000000410800780c */ /* 0x000fda0001701670 */
[----:B------:R3:W-:Y:S01]  /*13640*/  LDGSTS.E.BYPASS.LTC128B.128 [R7+0x5400], desc[UR36][R2.64+0x80], !P0 ;  /* 0x0540008002077fae */ /* 0x0007e2000c101d64 */
[----:B------:R-:W-:-:S13]  /*13650*/  ISETP.LT.OR P0, PT, R8, 0x41, P1 ;  /* 0x000000410800780c */ /* 0x000fda0000f01670 */
[----:B--2-4-:R3:W-:Y:S02]  /*13660*/  LDGSTS.E.BYPASS.LTC128B.128 [R7+0x8400], desc[UR36][R2.64+0x100], !P0 ;  /* 0x0840010002077fae */ /* 0x0147e4000c101d64 */
.L_x_1202:
        /* <DEDUP_REMOVED lines=31> */
.L_x_1109:
        /* <DEDUP_REMOVED lines=10> */
.L_x_1110:
[C---:B------:R-:W-:Y:S01]  /*13900*/  ISETP.GT.AND P0, PT, R24.reuse, UR46, PT ;  /* 0x0000002e18007c0c */ /* 0x040fe2000bf04270 */
[----:B------:R1:W-:Y:S01]  /*13910*/  SYNCS.ARRIVE.TRANS64.A1T0 RZ, [R6+URZ+0x30850], RZ ;  /* 0x030850ff06ff79a7 */ /* 0x0003e2000810003f */
[----:B------:R-:W-:Y:S02]  /*13920*/  VIADD R8, R24, 0xffffffff ;  /* 0xffffffff18087836 */ /* 0x000fe40000000000 */
[----:B------:R-:W-:Y:S02]  /*13930*/  IMAD.MOV.U32 R9, RZ, RZ, R23 ;  /* 0x000000ffff097224 */ /* 0x000fe400078e0017 */
[----:B------:R-:W-:Y:S02]  /*13940*/  IMAD.MOV.U32 R20, RZ, RZ, R26 ;  /* 0x000000ffff147224 */ /* 0x000fe400078e001a */
[----:B------:R-:W-:-:S05]  /*13950*/  IMAD.MOV.U32 R27, RZ, RZ, R24 ;  /* 0x000000ffff1b7224 */ /* 0x000fca00078e0018 */
[----:B-1----:R-:W-:Y:S05]  /*13960*/  @P0 BRA `(.L_x_1111) ;  /* 0xfffffff000200947 */ /* 0x002fea000383ffff */
[----:B------:R-:W-:Y:S05]  /*13970*/  BSYNC B0 ;  /* 0x0000000000007941 */ /* 0x000fea0003800000 */
.L_x_1098:
[----:B0-----:R-:W0:Y:S01]  /*13980*/  S2R R0, SR_TID.X ;  /* 0x0000000000007919 */ /* 0x001e220000002100 */
[----:B------:R-:W-:Y:S01]  /*13990*/  BSSY B0, `(.L_x_1112) ;  /* 0x0000010000007945 */ /* 0x000fe20003800000 */
        /* <DEDUP_REMOVED lines=14> */
[----:B0-----:R-:W-:-:S07]  /*13a80*/  IADD3 R34, R0, UR47, R7 ;  /* 0x0000002f00227c10 */ /* 0x001fce000fffe007 */
.L_x_1113:
[----:B------:R-:W-:Y:S05]  /*13a90*/  BSYNC B0 ;  /* 0x0000000000007941 */ /* 0x000fea0003800000 */
.L_x_1112:
[----:B------:R-:W-:-:S13]  /*13aa0*/  LOP3.LUT P0, RZ, R16, 0x80, RZ, 0xc0, !PT ;  /* 0x0000008010ff7812 */ /* 0x000fda000780c0ff */
[----:B------:R-:W-:Y:S05]  /*13ab0*/  @!P0 BRA `(.L_x_1114) ;  /* 0x0000000000048947 */ /* 0x000fea0003800000 */
[----:B------:R-:W-:Y:S01]  /*13ac0*/  BPT.TRAP 0x1 ;  /* 0x000000040000795c */ /* 0x000fe20000300000 */
.L_x_1114:
[----:B------:R-:W-:Y:S01]  /*13ad0*/  IMAD R4, R23, 0x8, R17 ;  /* 0x0000000817047824 */ /* 0x000fe200078e0211 */
[----:B------:R-:W-:Y:S01]  /*13ae0*/  SHF.L.U32 R3, R26, 0x1f, RZ ;  /* 0x0000001f1a037819 */ /* 0x000fe200000006ff */
[----:B------:R-:W-:Y:S01]  /*13af0*/  IMAD.MOV.U32 R5, RZ, RZ, -0x60 ;  /* 0xffffffa0ff057424 */ /* 0x000fe200078e00ff */
[----:B------:R-:W-:Y:S02]  /*13b00*/  BSSY B0, `(.L_x_1115) ;  /* 0x0000004000007945 */ /* 0x000fe40003800000 */
[----:B------:R-:W0:Y:S01]  /*13b10*/  SYNCS.PHASECHK.TRANS64.TRYWAIT P0, [R4+URZ+0x30860], R3 ;  /* 0x03086003040075a7 */ /* 0x000e22000800017f */
[----:B------:R-:W-:Y:S01]  /*13b20*/  IMAD R5, R24, R5, UR38 ;  /* 0x0000002618057e24 */ /* 0x000fe2000f8e0205 */
[----:B0-----:R-:W-:Y:S06]  /*13b30*/  @!P0 BRA `(.L_x_1116) ;  /* 0x0000003000588947 */ /* 0x001fec0003800000 */
.L_x_1203:
[----:B------:R-:W-:Y:S05]  /*13b40*/  BSYNC B0 ;  /* 0x0000000000007941 */ /* 0x000fea0003800000 */
.L_x_1115:
        /* <DEDUP_REMOVED lines=8> */
[----:B------:R-:W-:-:S03]  /*13bd0*/  IMAD.SHL.U32 R6, R37, 0x2, RZ ;  /* 0x0000000225067824 */ /* 0x000fc600078e00ff */
[----:B------:R-:W0:Y:S04]  /*13be0*/  SHFL.IDX PT, R0, R19, RZ, 0x181f ;  /* 0x00181fff13007589 */ /* 0x000e2800000e0000 */
[----:B------:R-:W-:Y:S01]  /*13bf0*/  SHFL.IDX PT, R7, R19, 0x1, 0x181f ;  /* 0x00381f0013077f89 */ /* 0x000fe200000e0000 */
[----:B-1----:R-:W-:-:S03]  /*13c00*/  IADD3 R2, P0, R14, R6, RZ ;  /* 0x000000060e027210 */ /* 0x002fc60007f1e0ff */
[----:B------:R-:W1:Y:S02]  /*13c10*/  SHFL.IDX PT, R14, R18, 0x1, 0x181f ;  /* 0x00381f00120e7f89 */ /* 0x000e6400000e0000 */
[----:B0-----:R-:W-:Y:S01]  /*13c20*/  IMAD.X R3, RZ, RZ, R0, P0 ;  /* 0x000000ffff037224 */ /* 0x001fe200000e0600 */
[----:B------:R-:W-:Y:S01]  /*13c30*/  ISETP.LT.OR P0, PT, R5, 0x1, P4 ;  /* 0x000000010500780c */ /* 0x000fe20002701670 */
[----:B------:R-:W-:-:S12]  /*13c40*/  IMAD R0, R8, 0x2, R17 ;  /* 0x0000000208007824 */ /* 0x000fd800078e0211 */
[----:B------:R-:W-:Y:S01]  /*13c50*/  LDGSTS.E.BYPASS.LTC128B.128 [R0+0x400], desc[UR36][R2.64], !P0 ;  /* 0x0040000002007fae */ /* 0x000fe2000c101d64 */
[----:B------:R-:W-:-:S13]  /*13c60*/  ISETP.LT.OR P0, PT, R5, 0x1, P3 ;  /* 0x000000010500780c */ /* 0x000fda0001f01670 */
[----:B------:R-:W-:Y:S01]  /*13c70*/  LDGSTS.E.BYPASS.LTC128B.128 [R0+0x3400], desc[UR36][R2.64+0x80], !P0 ;  /* 0x0340008002007fae */ /* 0x000fe2000c101d64 */
[----:B------:R-:W-:-:S13]  /*13c80*/  ISETP.LT.OR P0, PT, R5, 0x1, P1 ;  /* 0x000000010500780c */ /* 0x000fda0000f01670 */
[----:B------:R1:W-:Y:S02]  /*13c90*/  LDGSTS.E.BYPASS.LTC128B.128 [R0+0x6400], desc[UR36][R2.64+0x100], !P0 ;  /* 0x0640010002007fae */ /* 0x0003e4000c101d64 */
[----:B-1----:R-:W-:Y:S02]  /*13ca0*/  IADD3 R2, P0, R14, R6, RZ ;  /* 0x000000060e027210 */ /* 0x002fe40007f1e0ff */
[----:B------:R-:W0:Y:S03]  /*13cb0*/  SHFL.IDX PT, R14, R18, 0x2, 0x181f ;  /* 0x00581f00120e7f89 */ /* 0x000e2600000e0000 */
[----:B------:R-:W-:Y:S01]  /*13cc0*/  IMAD.X R3, RZ, RZ, R7, P0 ;  /* 0x000000ffff037224 */ /* 0x000fe200000e0607 */
[----:B------:R-:W-:Y:S01]  /*13cd0*/  ISETP.LT.OR P0, PT, R5, 0x11, P4 ;  /* 0x000000110500780c */ /* 0x000fe20002701670 */
[----:B------:R-:W1:-:S12]  /*13ce0*/  SHFL.IDX PT, R7, R19, 0x2, 0x181f ;  /* 0x00581f0013077f89 */ /* 0x000e5800000e0000 */
[----:B------:R-:W-:Y:S01]  /*13cf0*/  LDGSTS.E.BYPASS.LTC128B.128 [R0+0xc00], desc[UR36][R2.64], !P0 ;  /* 0x00c0000002007fae */ /* 0x000fe2000c101d64 */
[----:B------:R-:W-:-:S13]  /*13d00*/  ISETP.LT.OR P0, PT, R5, 0x11, P3 ;  /* 0x000000110500780c */ /* 0x000fda0001f01670 */
[----:B------:R-:W-:Y:S01]  /*13d10*/  LDGSTS.E.BYPASS.LTC128B.128 [R0+0x3c00], desc[UR36][R2.64+0x80], !P0 ;  /* 0x03c0008002007fae */ /* 0x000fe2000c101d64 */
[----:B------:R-:W-:-:S13]  /*13d20*/  ISETP.LT.OR P0, PT, R5, 0x11, P1 ;  /* 0x000000110500780c */ /* 0x000fda0000f01670 */
[----:B------:R0:W-:Y:S02]  /*13d30*/  LDGSTS.E.BYPASS.LTC128B.128 [R0+0x6c00], desc[UR36][R2.64+0x100], !P0 ;  /* 0x06c0010002007fae */ /* 0x0001e4000c101d64 */
[----:B0-----:R-:W-:Y:S02]  /*13d40*/  IADD3 R2, P0, R14, R6, RZ ;  /* 0x000000060e027210 */ /* 0x001fe40007f1e0ff */
[----:B------:R-:W0:Y:S03]  /*13d50*/  SHFL.IDX PT, R14, R18, 0x3, 0x181f ;  /* 0x00781f00120e7f89 */ /* 0x000e2600000e0000 */
[----:B-1----:R-:W-:Y:S01]  /*13d60*/  IMAD.X R3, RZ, RZ, R7, P0 ;  /* 0x000000ffff037224 */ /* 0x002fe200000e0607 */
        /* <DEDUP_REMOVED lines=18> */
[----:B------:R2:W3:Y:S03]  /*13e90*/  SHFL.IDX PT, R14, R18, 0x5, 0x181f ;  /* 0x00b81f00120e7f89 */ /* 0x0004e600000e0000 */
[----:B-1----:R-:W-:Y:S01]  /*13ea0*/  IMAD.X R3, RZ, RZ, R7, P0 ;  /* 0x000000ffff037224 */ /* 0x002fe200000e0607 */
[----:B------:R-:W-:Y:S01]  /*13eb0*/  ISETP.LT.OR P0, PT, R5, 0x41, P4 ;  /* 0x000000410500780c */ /* 0x000fe20002701670 */
[----:B------:R2:W1:-:S12]  /*13ec0*/  SHFL.IDX PT, R7, R19, 0x5, 0x181f ;  /* 0x00b81f0013077f89 */ /* 0x00045800000e0000 */
[----:B------:R2:W-:Y:S01]  /*13ed0*/  LDGSTS.E.BYPASS.LTC128B.128 [R0+0x2400], desc[UR36][R2.64], !P0 ;  /* 0x0240000002007fae */ /* 0x0005e2000c101d64 */
[----:B------:R-:W-:-:S13]  /*13ee0*/  ISETP.LT.OR P0, PT, R5, 0x41, P3 ;  /* 0x000000410500780c */ /* 0x000fda0001f01670 */
[----:B------:R2:W-:Y:S01]  /*13ef0*/  LDGSTS.E.BYPASS.LTC128B.128 [R0+0x5400], desc[UR36][R2.64+0x80], !P0 ;  /* 0x0540008002007fae */ /* 0x0005e2000c101d64 */
[----:B------:R-:W-:-:S13]  /*13f00*/  ISETP.LT.OR P0, PT, R5, 0x41, P1 ;  /* 0x000000410500780c */ /* 0x000fda0000f01670 */
[----:B-1-3--:R2:W-:Y:S02]  /*13f10*/  LDGSTS.E.BYPASS.LTC128B.128 [R0+0x8400], desc[UR36][R2.64+0x100], !P0 ;  /* 0x0840010002007fae */ /* 0x00a5e4000c101d64 */
.L_x_1217:
[----:B0-2---:R-:W-:-:S05]  /*13f20*/  IADD3 R2, P0, R14, R6, RZ ;  /* 0x000000060e027210 */ /* 0x005fca0007f1e0ff */
        /* <DEDUP_REMOVED lines=12> */
.L_x_1118:
        /* <DEDUP_REMOVED lines=10> */
.L_x_1119:
[----:B------:R1:W-:Y:S01]  /*14090*/  SYNCS.ARRIVE.TRANS64.A1T0 RZ, [R4+URZ+0x30850], RZ ;  /* 0x030850ff04ff79a7 */ /* 0x0003e2000810003f */
[----:B------:R-:W-:-:S05]  /*140a0*/  VIADD R23, R23, 0x1 ;  /* 0x0000000117177836 */ /* 0x000fca0000000000 */
[----:B------:R-:W-:-:S04]  /*140b0*/  ISETP.NE.AND P0, PT, R23, 0x2, PT ;  /* 0x000000021700780c */ /* 0x000fc80003f05270 */
[----:B0-----:R-:W-:Y:S02]  /*140c0*/  SEL R3, RZ, 0x1, P0 ;  /* 0x00000001ff037807 */ /* 0x001fe40000000000 */
[----:B------:R-:W-:Y:S02]  /*140d0*/  SEL R23, R23, RZ, P0 ;  /* 0x000000ff17177207 */ /* 0x000fe40000000000 */
[----:B-1----:R-:W-:-:S07]  /*140e0*/  LOP3.LUT R26, R26, R3, RZ, 0x3c, !PT ;  /* 0x000000031a1a7212 */ /* 0x002fce00078e3cff */
.L_x_1079:
[----:B------:R-:W-:Y:S05]  /*140f0*/  BSYNC B7 ;  /* 0x0000000000077941 */ /* 0x000fea0003800000 */
.L_x_1077:
[----:B------:R-:W-:-:S13]  /*14100*/  LOP3.LUT P0, RZ, R16, 0x1000, RZ, 0xc0, !PT ;  /* 0x0000100010ff7812 */ /* 0x000fda000780c0ff */
[----:B------:R-:W-:Y:S05]  /*14110*/  @!P0 BRA `(.L_x_1120) ;  /* 0x0000000000248947 */ /* 0x000fea0003800000 */
[----:B------:R-:W-:Y:S05]  /*14120*/  WARPSYNC.ALL ;  /* 0x0000000000007948 */ /* 0x000fea0003800000 */
[----:B------:R-:W0:Y:S08]  /*14130*/  S2UR UR5, SR_CgaCtaId ;  /* 0x00000000000579c3 */ /* 0x000e300000008800 */
[----:B------:R-:W-:Y:S06]  /*14140*/  BAR.SYNC.DEFER_BLOCKING 0x5, 0x180 ;  /* 0x0146000000007b1d */ /* 0x000fec0000010000 */
[----:B------:R-:W-:-:S02]  /*14150*/  UMOV UR4, 0x400 ;  /* 0x0000040000047882 */ /* 0x000fc40000000000 */
[----:B0-----:R-:W-:-:S06]  /*14160*/  ULEA UR4, UR5, UR4, 0x18 ;  /* 0x0000000405047291 */ /* 0x001fcc000f8ec03f */
[----:B------:R-:W-:-:S05]  /*14170*/  IMAD.U32 R17, RZ, RZ, UR4 ;  /* 0x00000004ff117e24 */ /* 0x000fca000f8e00ff */
[----:B------:R0:W1:Y:S01]  /*14180*/  LDS R34, [R17+0x308d0] ;  /* 0x0308d00011227984 */ /* 0x0000620000000800 */
[----:B------:R-:W-:Y:S06]  /*14190*/  BAR.ARV 0x4, 0x180 ;  /* 0x0106000000007b1d */ /* 0x000fec0000002000 */
[----:B------:R-:W-:Y:S05]  /*141a0*/  BRA `(.L_x_1121) ;  /* 0x00000000002c7947 */ /* 0x000fea0003800000 */
.L_x_1120:
[----:B------:R-:W-:-:S03]  /*141b0*/  UMOV UR4, 0xffffffff ;  /* 0xffffffff00047882 */ /* 0x000fc60000000000 */
[----:B------:R-:W-:Y:S05]  /*141c0*/  BRA.DIV UR4, `(.L_x_1122) ;  /* 0x0000003204f87947 */ /* 0x000fea000b800000 */
[----:B------:R0:W1:Y:S02]  /*141d0*/  SHFL.IDX PT, R14, R34, RZ, 0x1f ;  /* 0x00001fff220e7589 */ /* 0x00006400000e0000 */
.L_x_1220:
[----:B------:R-:W2:Y:S01]  /*141e0*/  @!P2 S2R R3, SR_CgaCtaId ;  /* 0x000000000003a919 */ /* 0x000ea20000008800 */
[----:B------:R-:W-:Y:S05]  /*141f0*/  WARPSYNC.ALL ;  /* 0x0000000000007948 */ /* 0x000fea0003800000 */
[----:B------:R-:W-:Y:S01]  /*14200*/  BAR.SYNC.DEFER_BLOCKING 0x4, 0x180 ;  /* 0x0106000000007b1d */ /* 0x000fe20000010000 */
[----:B------:R-:W-:-:S04]  /*14210*/  @!P2 MOV R0, 0x400 ;  /* 0x000004000000a802 */ /* 0x000fc80000000f00 */
[----:B--2---:R-:W-:-:S05]  /*14220*/  @!P2 LEA R17, R3, R0, 0x18 ;  /* 0x000000000311a211 */ /* 0x004fca00078ec0ff */
[----:B------:R0:W-:Y:S02]  /*14230*/  @!P2 STS [R17+0x308d0], R34 ;  /* 0x0308d0221100a388 */ /* 0x0001e40000000800 */
[----:B01----:R-:W-:Y:S01]  /*14240*/  IMAD.MOV.U32 R34, RZ, RZ, R14 ;  /* 0x000000ffff227224 */ /* 0x003fe200078e000e */
[----:B------:R-:W-:Y:S06]  /*14250*/  BAR.ARV 0x5, 0x180 ;  /* 0x0146000000007b1d */ /* 0x000fec0000002000 */
.L_x_1121:
[----:B------:R-:W-:Y:S02]  /*14260*/  ULDC UR4, c[0x0][0xc38] ;  /* 0x00030e0000047ab9 */ /* 0x000fe40000000800 */
[----:B-1----:R-:W-:-:S13]  /*14270*/  ISETP.GE.AND P0, PT, R34, UR4, PT ;  /* 0x0000000422007c0c */ /* 0x002fda000bf06270 */
[----:B------:R-:W-:Y:S05]  /*14280*/  @!P0 BRA `(.L_x_1123) ;  /* 0xffffffc000b48947 */ /* 0x000fea000383ffff */
.L_x_1068:
[----:B------:R-:W2:Y:S01]  /*14290*/  LDL.LU R0, [R1] ;  /* 0x0000000001007983 */ /* 0x000ea20000300800 */
[----:B------:R-:W-:Y:S01]  /*142a0*/  BSSY B0, `(.L_x_1124) ;  /* 0x000000b000007945 */ /* 0x000fe20003800000 */
[----:B------:R-:W1:Y:S01]  /*142b0*/  S2R R5, SR_CgaCtaId ;  /* 0x0000000000057919 */ /* 0x000e620000008800 */
[----:B--2---:R-:W-:-:S05]  /*142c0*/  VIADD R0, R0, 0x1 ;  /* 0x0000000100007836 */ /* 0x004fca0000000000 */
[----:B------:R-:W-:-:S04]  /*142d0*/  LEA.HI R2, R0, R0, RZ, 0x1 ;  /* 0x0000000000027211 */ /* 0x000fc800078f08ff */
[----:B------:R-:W-:Y:S02]  /*142e0*/  LOP3.LUT R3, R2, 0xfffffffe, RZ, 0xc0, !PT ;  /* 0xfffffffe02037812 */ /* 0x000fe400078ec0ff */
[----:B------:R-:W-:-:S03]  /*142f0*/  MOV R2, 0x400 ;  /* 0x0000040000027802 */ /* 0x000fc60000000f00 */
[----:B------:R-:W-:Y:S01]  /*14300*/  IMAD.IADD R0, R0, 0x1, -R3 ;  /* 0x0000000100007824 */ /* 0x000fe200078e0a03 */
[----:B-1----:R-:W-:-:S04]  /*14310*/  LEA R4, R5, R2, 0x18 ;  /* 0x0000000205047211 */ /* 0x002fc800078ec0ff */
[----:B------:R-:W-:-:S04]  /*14320*/  SHF.L.U32 R0, R0, 0x1f, RZ ;  /* 0x0000001f00007819 */ /* 0x000fc800000006ff */
[----:B------:R-:W1:Y:S02]  /*14330*/  SYNCS.PHASECHK.TRANS64.TRYWAIT P0, [R4+URZ+0x30820], R0 ;  /* 0x03082000040075a7 */ /* 0x000e64000800017f */
[----:B-1----:R-:W-:Y:S05]  /*14340*/  @!P0 BRA `(.L_x_1125) ;  /* 0x0000003000c08947 */ /* 0x002fea0003800000 */
.L_x_1221:
[----:B------:R-:W-:Y:S05]  /*14350*/  BSYNC B0 ;  /* 0x0000000000007941 */ /* 0x000fea0003800000 */
.L_x_1124:
[----:B------:R-:W-:-:S03]  /*14360*/  UMOV UR4, 0xffffffff ;  /* 0xffffffff00047882 */ /* 0x000fc60000000000 */
[----:B------:R-:W-:Y:S05]  /*14370*/  BRA.DIV UR4, `(.L_x_1126) ;  /* 0x0000003204c87947 */ /* 0x000fea000b800000 */
[----:B-1----:R-:W1:Y:S02]  /*14380*/  S2R R0, SR_TID.X ;  /* 0x0000000000007919 */ /* 0x002e640000002100 */
[----:B-1----:R-:W-:-:S04]  /*14390*/  SHF.R.U32.HI R0, RZ, 0x5, R0 ;  /* 0x00000005ff007819 */ /* 0x002fc80000011600 */
[----:B------:R-:W-:-:S05]  /*143a0*/  LOP3.LUT R0, R0, 0x3, RZ, 0xc0, !PT ;  /* 0x0000000300007812 */ /* 0x000fca00078ec0ff */
[----:B------:R1:W2:Y:S02]  /*143b0*/  SHFL.IDX PT, R14, R0, RZ, 0x1f ;  /* 0x00001fff000e7589 */ /* 0x0002a400000e0000 */
.L_x_1224:
[----:B--2---:R-:W-:Y:S01]  /*143c0*/  ISETP.NE.AND P0, PT, R14, RZ, PT ;  /* 0x000000ff0e00720c */ /* 0x004fe20003f05270 */
[----:B------:R-:W-:-:S12]  /*143d0*/  BSSY B0, `(.L_x_1127) ;  /* 0x0000026000007945 */ /* 0x000fd80003800000 */
[----:B------:R-:W-:Y:S05]  /*143e0*/  @P0 BRA `(.L_x_1128) ;  /* 0x0000000000900947 */ /* 0x000fea0003800000 */
[----:B------:R-:W-:-:S03]  /*143f0*/  UMOV UR4, 0xffffffff ;  /* 0xffffffff00047882 */ /* 0x000fc60000000000 */
[----:B------:R-:W-:Y:S05]  /*14400*/  BRA.DIV UR4, `(.L_x_1129) ;  /* 0x0000003204d87947 */ /* 0x000fea000b800000 */
[----:B------:R-:W-:-:S13]  /*14410*/  ELECT P6, URZ, PT ;  /* 0x00000000003f782f */ /* 0x000fda00038c0000 */
.L_x_1227:
[----:B------:R-:W-:Y:S05]  /*14420*/  @!P6 BRA `(.L_x_1128) ;  /* 0x000000000080e947 */ /* 0x000fea0003800000 */
[----:B-1----:R-:W2:Y:S02]  /*14430*/  LDL R0, [R1+0x4] ;  /* 0x0000040001007983 */ /* 0x002ea40000100800 */
[----:B--2---:R-:W-:-:S13]  /*14440*/  R2UR UR4, R0 ;  /* 0x00000000000472ca */ /* 0x004fda00000e0000 */
[----:B------:R-:W-:-:S06]  /*14450*/  ULOP3.LUT UR4, UR4, 0x2, URZ, 0xfc, !UPT ;  /* 0x0000000204047892 */ /* 0x000fcc000f8efc3f */
[----:B------:R-:W-:-:S05]  /*14460*/  IMAD.U32 R0, RZ, RZ, UR4 ;  /* 0x00000004ff007e24 */ /* 0x000fca000f8e00ff */
[----:B------:R-:W-:-:S13]  /*14470*/  ISETP.NE.AND P0, PT, R0, 0x3, PT ;  /* 0x000000030000780c */ /* 0x000fda0003f05270 */
[----:B------:R-:W-:Y:S05]  /*14480*/  @!P0 BRA `(.L_x_1130) ;  /* 0x0000000000048947 */ /* 0x000fea0003800000 */
[----:B------:R-:W-:Y:S01]  /*14490*/  BPT.TRAP 0x1 ;  /* 0x000000040000795c */ /* 0x000fe20000300000 */
.L_x_1130:
[C---:B------:R-:W-:Y:S01]  /*144a0*/  IMAD R5, R23.reuse, 0x8, R4 ;  /* 0x0000000817057824 */ /* 0x040fe200078e0204 */
[----:B------:R-:W-:Y:S01]  /*144b0*/  SHF.L.U32 R0, R26, 0x1f, RZ ;  /* 0x0000001f1a007819 */ /* 0x000fe200000006ff */
[----:B------:R-:W-:-:S03]  /*144c0*/  VIADD R23, R23, 0x1 ;  /* 0x0000000117177836 */ /* 0x000fc60000000000 */
[----:B------:R-:W1:Y:S02]  /*144d0*/  SYNCS.PHASECHK.TRANS64.TRYWAIT P1, [R5+URZ+0x30840], R0 ;  /* 0x03084000050075a7 */ /* 0x000e64000802017f */
[----:B------:R-:W-:-:S04]  /*144e0*/  ISETP.NE.AND P2, PT, R23, 0x2, PT ;  /* 0x000000021700780c */ /* 0x000fc80003f45270 */
[----:B------:R-:W-:Y:S01]  /*144f0*/  SEL R3, RZ, 0x1, P2 ;  /* 0x00000001ff037807 */ /* 0x000fe20001000000 */
[----:B-1----:R-:W-:Y:S08]  /*14500*/  @!P1 BRA `(.L_x_1131) ;  /* 0x0000003000b89947 */ /* 0x002ff00003800000 */
.L_x_1228:
[----:B------:R-:W-:Y:S02]  /*14510*/  SEL R23, R23, RZ, P2 ;  /* 0x000000ff17177207 */ /* 0x000fe40001000000 */
[----:B------:R-:W-:Y:S01]  /*14520*/  LOP3.LUT R2, R26, R3, RZ, 0x3c, !PT ;  /* 0x000000031a027212 */ /* 0x000fe200078e3cff */
[----:B------:R-:W-:Y:S06]  /*14530*/  @!P0 BRA `(.L_x_1132) ;  /* 0x0000000000048947 */ /* 0x000fec0003800000 */
[----:B------:R-:W-:Y:S01]  /*14540*/  BPT.TRAP 0x1 ;  /* 0x000000040000795c */ /* 0x000fe20000300000 */
.L_x_1132:
[----:B------:R-:W-:Y:S01]  /*14550*/  IMAD R23, R23, 0x8, R4 ;  /* 0x0000000817177824 */ /* 0x000fe200078e0204 */
[----:B------:R-:W-:-:S04]  /*14560*/  SHF.L.U32 R2, R2, 0x1f, RZ ;  /* 0x0000001f02027819 */ /* 0x000fc800000006ff */
[----:B------:R-:W2:Y:S02]  /*14570*/  SYNCS.PHASECHK.TRANS64.TRYWAIT P1, [R23+URZ+0x30840], R2 ;  /* 0x03084002170075a7 */ /* 0x000ea4000802017f */
[----:B--2---:R-:W-:Y:S05]  /*14580*/  @!P1 BRA `(.L_x_1133) ;  /* 0x0000003000ac9947 */ /* 0x004fea0003800000 */
.L_x_1229:
[----:B------:R-:W-:Y:S05]  /*14590*/  @!P0 BRA `(.L_x_1134) ;  /* 0x0000000000048947 */ /* 0x000fea0003800000 */
[----:B------:R-:W-:Y:S01]  /*145a0*/  BPT.TRAP 0x1 ;  /* 0x000000040000795c */ /* 0x000fe20000300000 */
.L_x_1134:
[----:B------:R-:W3:Y:S02]  /*145b0*/  SYNCS.PHASECHK.TRANS64.TRYWAIT P1, [R5+URZ+0x30860], R0 ;  /* 0x03086000050075a7 */ /* 0x000ee4000802017f */
[----:B---3--:R-:W-:Y:S05]  /*145c0*/  @!P1 BRA `(.L_x_1135) ;  /* 0x0000003000b09947 */ /* 0x008fea0003800000 */
.L_x_1230:
[----:B------:R-:W-:Y:S05]  /*145d0*/  @!P0 BRA `(.L_x_1136) ;  /* 0x0000000000048947 */ /* 0x000fea0003800000 */
[----:B------:R-:W-:Y:S01]  /*145e0*/  BPT.TRAP 0x1 ;  /* 0x000000040000795c */ /* 0x000fe20000300000 */
.L_x_1136:
[----:B----4-:R4:W0:Y:S02]  /*145f0*/  SYNCS.PHASECHK.TRANS64.TRYWAIT P0, [R23+URZ+0x30860], R2 ;  /* 0x03086002170075a7 */ /* 0x010824000800017f */
[----:B0-----:R-:W-:Y:S05]  /*14600*/  @!P0 NANOSLEEP.SYNCS 0x989680 ;  /* 0x009896800000895d */ /* 0x001fea0003900000 */
[----:B------:R-:W0:Y:S02]  /*14610*/  @!P0 SYNCS.PHASECHK.TRANS64 P0, [R23+URZ+0x30860], R2 ;  /* 0x03086002170085a7 */ /* 0x000e24000800007f */
[----:B0-----:R-:W-:Y:S05]  /*14620*/  @!P0 BRA `(.L_x_1136) ;  /* 0xfffffffc00f08947 */ /* 0x001fea000383ffff */
.L_x_1128:
[----:B------:R-:W-:Y:S05]  /*14630*/  BSYNC B0 ;  /* 0x0000000000007941 */ /* 0x000fea0003800000 */
.L_x_1127:
[----:B------:R-:W-:Y:S05]  /*14640*/  EXIT ;  /* 0x000000000000794d */ /* 0x000fea0003800000 */
.L_x_973:
[----:B0-----:R-:W-:-:S04]  /*14650*/  IMAD.U32 R3, RZ, RZ, UR40 ;  /* 0x00000028ff037e24 */ /* 0x001fc8000f8e00ff */
[----:B------:R0:W1:Y:S03]  /*14660*/  SYNCS.PHASECHK.TRANS64.TRYWAIT P1, [R3+URZ+0x30800], R0 ;  /* 0x03080000030075a7 */ /* 0x000066000802017f */
[----:B-1----:R-:W-:Y:S05]  /*14670*/  @!P1 NANOSLEEP.SYNCS 0x989680 ;  /* 0x009896800000995d */ /* 0x002fea0003900000 */
[----:B------:R-:W1:Y:S02]  /*14680*/  @!P1 SYNCS.PHASECHK.TRANS64 P1, [R3+URZ+0x30800], R0 ;  /* 0x03080000030095a7 */ /* 0x000e64000802007f */
[----:B-1----:R-:W-:Y:S05]  /*14690*/  @!P1 BRA `(.L_x_973) ;  /* 0xfffffffc00ec9947 */ /* 0x002fea000383ffff */
[----:B------:R-:W-:Y:S05]  /*146a0*/  BRA `(.L_x_1137) ;  /* 0xfffffed400287947 */ /* 0x000fea000383ffff */
.L_x_977:
[----:B-1----:R1:W2:Y:S02]  /*146b0*/  SYNCS.PHASECHK.TRANS64.TRYWAIT P1, [R3+URZ+0x30830], R0 ;  /* 0x03083000030075a7 */ /* 0x0022a4000802017f */
[----:B--2---:R-:W-:Y:S05]  /*146c0*/  @!P1 NANOSLEEP.SYNCS 0x989680 ;  /* 0x009896800000995d */ /* 0x004fea0003900000 */
[----:B------:R-:W2:Y:S02]  /*146d0*/  @!P1 SYNCS.PHASECHK.TRANS64 P1, [R3+URZ+0x30830], R0 ;  /* 0x03083000030095a7 */ /* 0x000ea4000802007f */
[----:B--2---:R-:W-:Y:S05]  /*146e0*/  @!P1 BRA `(.L_x_977) ;  /* 0xfffffffc00f09947 */ /* 0x004fea000383ffff */
[----:B------:R-:W-:Y:S05]  /*146f0*/  BRA `(.L_x_976) ;  /* 0xfffffed400447947 */ /* 0x000fea000383ffff */
.L_x_994:
[----:B-1----:R-:W-:-:S04]  /*14700*/  IMAD.U32 R4, RZ, RZ, UR6 ;  /* 0x00000006ff047e24 */ /* 0x002fc8000f8e00ff */
[----:B------:R1:W2:Y:S03]  /*14710*/  SYNCS.PHASECHK.TRANS64.TRYWAIT P1, [R4+URZ+0x30830], R3 ;  /* 0x03083003040075a7 */ /* 0x0002a6000802017f */
[----:B--2---:R-:W-:Y:S05]  /*14720*/  @!P1 NANOSLEEP.SYNCS 0x989680 ;  /* 0x009896800000995d */ /* 0x004fea0003900000 */
[----:B------:R-:W2:Y:S02]  /*14730*/  @!P1 SYNCS.PHASECHK.TRANS64 P1, [R4+URZ+0x30830], R3 ;  /* 0x03083003040095a7 */ /* 0x000ea4000802007f */
[----:B--2---:R-:W-:Y:S05]  /*14740*/  @!P1 BRA `(.L_x_994) ;  /* 0xfffffffc00ec9947 */ /* 0x004fea000383ffff */
[----:B------:R-:W-:Y:S05]  /*14750*/  BRA `(.L_x_993) ;  /* 0xffffff0000987947 */ /* 0x000fea000383ffff */
.L_x_998:
[----:B01----:R-:W-:-:S04]  /*14760*/  IMAD.U32 R3, RZ, RZ, UR5 ;  /* 0x00000005ff037e24 */ /* 0x003fc8000f8e00ff */
[----:B------:R0:W1:Y:S03]  /*14770*/  SYNCS.PHASECHK.TRANS64.TRYWAIT P1, [R3+URZ+0x30850], R0 ;  /* 0x03085000030075a7 */ /* 0x000066000802017f */
[----:B-1----:R-:W-:Y:S05]  /*14780*/  @!P1 NANOSLEEP.SYNCS 0x989680 ;  /* 0x009896800000995d */ /* 0x002fea0003900000 */
[----:B------:R-:W1:Y:S02]  /*14790*/  @!P1 SYNCS.PHASECHK.TRANS64 P1, [R3+URZ+0x30850], R0 ;  /* 0x03085000030095a7 */ /* 0x000e64000802007f */
[----:B-1----:R-:W-:Y:S05]  /*147a0*/  @!P1 BRA `(.L_x_998) ;  /* 0xfffffffc00ec9947 */ /* 0x002fea000383ffff */
[----:B------:R-:W-:Y:S05]  /*147b0*/  BRA `(.L_x_997) ;  /* 0xffffff0c00407947 */ /* 0x000fea000383ffff */
.L_x_1017:
[----:B-1----:R-:W-:-:S04]  /*147c0*/  IMAD.U32 R4, RZ, RZ, UR6 ;  /* 0x00000006ff047e24 */ /* 0x002fc8000f8e00ff */
[----:B------:R1:W2:Y:S03]  /*147d0*/  SYNCS.PHASECHK.TRANS64.TRYWAIT P1, [R4+URZ+0x30830], R3 ;  /* 0x03083003040075a7 */ /* 0x0002a6000802017f */
[----:B--2---:R-:W-:Y:S05]  /*147e0*/  @!P1 NANOSLEEP.SYNCS 0x989680 ;  /* 0x009896800000995d */ /* 0x004fea0003900000 */
[----:B------:R-:W2:Y:S02]  /*147f0*/  @!P1 SYNCS.PHASECHK.TRANS64 P1, [R4+URZ+0x30830], R3 ;  /* 0x03083003040095a7 */ /* 0x000ea4000802007f */
[----:B--2---:R-:W-:Y:S05]  /*14800*/  @!P1 BRA `(.L_x_1017) ;  /* 0xfffffffc00ec9947 */ /* 0x004fea000383ffff */
[----:B------:R-:W-:Y:S05]  /*14810*/  BRA `(.L_x_1016) ;  /* 0xffffff3400407947 */ /* 0x000fea000383ffff */
.L_x_1021:
[----:B01----:R-:W-:-:S04]  /*14820*/  IMAD.U32 R3, RZ, RZ, UR5 ;  /* 0x00000005ff037e24 */ /* 0x003fc8000f8e00ff */
[----:B------:R0:W1:Y:S03]  /*14830*/  SYNCS.PHASECHK.TRANS64.TRYWAIT P1, [R3+URZ+0x30850], R0 ;  /* 0x03085000030075a7 */ /* 0x000066000802017f */
[----:B-1----:R-:W-:Y:S05]  /*14840*/  @!P1 NANOSLEEP.SYNCS 0x989680 ;  /* 0x009896800000995d */ /* 0x002fea0003900000 */
[----:B------:R-:W1:Y:S02]  /*14850*/  @!P1 SYNCS.PHASECHK.TRANS64 P1, [R3+URZ+0x30850], R0 ;  /* 0x03085000030095a7 */ /* 0x000e64000802007f */
[----:B-1----:R-:W-:Y:S05]  /*14860*/  @!P1 BRA `(.L_x_1021) ;  /* 0xfffffffc00ec9947 */ /* 0x002fea000383ffff */
[----:B------:R-:W-:Y:S05]  /*14870*/  BRA `(.L_x_1020) ;  /* 0xffffff3c00e87947 */ /* 0x000fea000383ffff */
.L_x_1029:
[----:B-1----:R-:W-:-:S04]  /*14880*/  IMAD.U32 R4, RZ, RZ, UR5 ;  /* 0x00000005ff047e24 */ /* 0x002fc8000f8e00ff */
[----:B------:R1:W2:Y:S03]  /*14890*/  SYNCS.PHASECHK.TRANS64.TRYWAIT P1, [R4+URZ+0x30830], R3 ;  /* 0x03083003040075a7 */ /* 0x0002a6000802017f */
[----:B--2---:R-:W-:Y:S05]  /*148a0*/  @!P1 NANOSLEEP.SYNCS 0x989680 ;  /* 0x009896800000995d */ /* 0x004fea0003900000 */
[----:B------:R-:W2:Y:S02]  /*148b0*/  @!P1 SYNCS.PHASECHK.TRANS64 P1, [R4+URZ+0x30830], R3 ;  /* 0x03083003040095a7 */ /* 0x000ea4000802007f */
[----:B--2---:R-:W-:Y:S05]  /*148c0*/  @!P1 BRA `(.L_x_1029) ;  /* 0xfffffffc00ec9947 */ /* 0x004fea000383ffff */
[----:B------:R-:W-:Y:S05]  /*148d0*/  BRA `(.L_x_1028) ;  /* 0xffffff5000b47947 */ /* 0x000fea000383ffff */
.L_x_1033:
[----:B01----:R-:W-:-:S04]  /*148e0*/  IMAD.U32 R3, RZ, RZ, UR5 ;  /* 0x00000005ff037e24 */ /* 0x003fc8000f8e00ff */
[----:B------:R0:W1:Y:S03]  /*148f0*/  SYNCS.PHASECHK.TRANS64.TRYWAIT P1, [R3+URZ+0x30850], R0 ;  /* 0x03085000030075a7 */ /* 0x000066000802017f */
[----:B-1----:R-:W-:Y:S05]  /*14900*/  @!P1 NANOSLEEP.SYNCS 0x989680 ;  /* 0x009896800000995d */ /* 0x002fea0003900000 */
[----:B------:R-:W1:Y:S02]  /*14910*/  @!P1 SYNCS.PHASECHK.TRANS64 P1, [R3+URZ+0x30850], R0 ;  /* 0x03085000030095a7 */ /* 0x000e64000802007f */
[----:B-1----:R-:W-:Y:S05]  /*14920*/  @!P1 BRA `(.L_x_1033) ;  /* 0xfffffffc00ec9947 */ /* 0x002fea000383ffff */
[----:B------:R-:W-:Y:S05]  /*14930*/  BRA `(.L_x_1032) ;  /* 0xffffff5c005c7947 */ /* 0x000fea000383ffff */
.L_x_1048:
[----:B-1----:R-:W-:-:S04]  /*14940*/  IMAD.U32 R7, RZ, RZ, UR5 ;  /* 0x00000005ff077e24 */ /* 0x002fc8000f8e00ff */
[----:B------:R1:W2:Y:S03]  /*14950*/  SYNCS.PHASECHK.TRANS64.TRYWAIT P1, [R7+URZ+0x30850], R0 ;  /* 0x03085000070075a7 */ /* 0x0002a6000802017f */
[----:B--2---:R-:W-:Y:S05]  /*14960*/  @!P1 NANOSLEEP.SYNCS 0x989680 ;  /* 0x009896800000995d */ /* 0x004fea0003900000 */
[----:B------:R-:W2:Y:S02]  /*14970*/  @!P1 SYNCS.PHASECHK.TRANS64 P1, [R7+URZ+0x30850], R0 ;  /* 0x03085000070095a7 */ /* 0x000ea4000802007f */
[----:B--2---:R-:W-:Y:S05]  /*14980*/  @!P1 BRA `(.L_x_1048) ;  /* 0xfffffffc00ec9947 */ /* 0x004fea000383ffff */
[----:B------:R-:W-:Y:S05]  /*14990*/  BRA `(.L_x_1047) ;  /* 0xffffff8800107947 */ /* 0x000fea000383ffff */
.L_x_1085:
[----:B------:R-:W2:Y:S01]  /*149a0*/  S2R R18, SR_TID.X ;  /* 0x0000000000127919 */ /* 0x000ea20000002100 */
[----:B------:R-:W-:Y:S02]  /*149b0*/  IMAD.MOV.U32 R12, RZ, RZ, RZ ;  /* 0x000000ffff0c7224 */ /* 0x000fe400078e00ff */
[----:B------:R-:W-:Y:S02]  /*149c0*/  IMAD.MOV.U32 R11, RZ, RZ, 0x1f ;  /* 0x0000001fff0b7424 */ /* 0x000fe400078e00ff */
[----:B------:R-:W-:Y:S01]  /*149d0*/  IMAD.MOV.U32 R15, RZ, RZ, -0x1 ;  /* 0xffffffffff0f7424 */ /* 0x000fe200078e00ff */
[----:B--2---:R-:W-:-:S04]  /*149e0*/  SHF.R.U32.HI R18, RZ, 0x5, R18 ;  /* 0x00000005ff127819 */ /* 0x004fc80000011612 */
[----:B------:R-:W-:-:S05]  /*149f0*/  LOP3.LUT R18, R18, 0x3, RZ, 0xc0, !PT ;  /* 0x0000000312127812 */ /* 0x000fca00078ec0ff */
[----:B------:R-:W-:-:S07]  /*14a00*/  IMAD.MOV.U32 R13, RZ, RZ, R18 ;  /* 0x000000ffff0d7224 */ /* 0x000fce00078e0012 */
[----:B01---5:R-:W-:Y:S05]  /*14a10*/  WARPSYNC.COLLECTIVE R15, `(.L_x_1138) ;  /* 0x000000000f087348 */ /* 0x023fea0003c00000 */
[----:B------:R2:W3:Y:S02]  /*14a20*/  SHFL.IDX P6, R14, R13, R12, R11 ;  /* 0x0000000c0d0e7389 */ /* 0x0004e400000c000b */
[----:B0123-5:R-:W-:Y:S01]  /*14a30*/  ENDCOLLECTIVE ;  /* 0x000000000000791b */ /* 0x02ffe20003800000 */
.L_x_1138:
[----:B------:R-:W-:Y:S05]  /*14a40*/  BRA `(.L_x_1139) ;  /* 0xffffffc800287947 */ /* 0x000fea000383ffff */
.L_x_1088:
[----:B0-----:R0:W1:Y:S02]  /*14a50*/  SYNCS.PHASECHK.TRANS64.TRYWAIT P0, [R0+URZ+0x30840], R3 ;  /* 0x03084003000075a7 */ /* 0x001064000800017f */
[----:B-1----:R-:W-:Y:S05]  /*14a60*/  @!P0 NANOSLEEP.SYNCS 0x989680 ;  /* 0x009896800000895d */ /* 0x002fea0003900000 */
[----:B------:R-:W1:Y:S02]  /*14a70*/  @!P0 SYNCS.PHASECHK.TRANS64 P0, [R0+URZ+0x30840], R3 ;  /* 0x03084003000085a7 */ /* 0x000e64000800007f */
[----:B-1----:R-:W-:Y:S05]  /*14a80*/  @!P0 BRA `(.L_x_1088) ;  /* 0xfffffffc00f08947 */ /* 0x002fea000383ffff */
[----:B------:R-:W-:Y:S05]  /*14a90*/  BRA `(.L_x_1140) ;  /* 0xffffffcc002c7947 */ /* 0x000fea000383ffff */
.L_x_1089:
        /* <DEDUP_REMOVED lines=8> */
.L_x_1142:
[----:B------:R-:W-:Y:S05]  /*14b20*/  BSYNC B0 ;  /* 0x0000000000007941 */ /* 0x000fea0003800000 */
.L_x_1141:
[----:B------:R-:W-:Y:S02]  /*14b30*/  IMAD.MOV.U32 R13, RZ, RZ, R4 ;  /* 0x000000ffff0d7224 */ /* 0x000fe400078e0004 */
[----:B------:R-:W-:Y:S02]  /*14b40*/  IMAD.MOV.U32 R12, RZ, RZ, RZ ;  /* 0x000000ffff0c7224 */ /* 0x000fe400078e00ff */
[----:B------:R-:W-:Y:S02]  /*14b50*/  IMAD.MOV.U32 R11, RZ, RZ, 0x181f ;  /* 0x0000181fff0b7424 */ /* 0x000fe400078e00ff */
[----:B------:R-:W-:Y:S02]  /*14b60*/  IMAD.MOV.U32 R15, RZ, RZ, -0x1 ;  /* 0xffffffffff0f7424 */ /* 0x000fe400078e00ff */
[----:B------:R-:W-:Y:S02]  /*14b70*/  IMAD.MOV.U32 R2, RZ, RZ, R14 ;  /* 0x000000ffff027224 */ /* 0x000fe400078e000e */
[----:B------:R-:W-:-:S07]  /*14b80*/  @P0 IMAD R9, R5, 0x2, R17 ;  /* 0x0000000205090824 */ /* 0x000fce00078e0211 */
[----:B------:R-:W-:Y:S05]  /*14b90*/  WARPSYNC.COLLECTIVE R15, `(.L_x_1143) ;  /* 0x000000000f087348 */ /* 0x000fea0003c00000 */
[----:B------:R0:W1:Y:S02]  /*14ba0*/  SHFL.IDX P6, R14, R13, R12, R11 ;  /* 0x0000000c0d0e7389 */ /* 0x00006400000c000b */
[----:B01----:R-:W-:Y:S01]  /*14bb0*/  ENDCOLLECTIVE ;  /* 0x000000000000791b */ /* 0x003fe20003800000 */
.L_x_1143:
[----:B------:R-:W-:Y:S02]  /*14bc0*/  IMAD.MOV.U32 R13, RZ, RZ, R6 ;  /* 0x000000ffff0d7224 */ /* 0x000fe400078e0006 */
[----:B------:R-:W-:Y:S01]  /*14bd0*/  IMAD.MOV.U32 R12, RZ, RZ, 0x1 ;  /* 0x00000001ff0c7424 */ /* 0x000fe200078e00ff */
[----:B------:R-:W-:-:S05]  /*14be0*/  @P0 LEA R14, P1, R37, R14, 0x1 ;  /* 0x0000000e250e0211 */ /* 0x000fca00078208ff */
[----:B------:R-:W-:Y:S02]  /*14bf0*/  @P0 IMAD.X R3, RZ, RZ, R2, P1 ;  /* 0x000000ffff030224 */ /* 0x000fe400008e0602 */
[----:B------:R-:W-:-:S07]  /*14c00*/  @P0 IMAD.MOV.U32 R2, RZ, RZ, R14 ;  /* 0x000000ffff020224 */ /* 0x000fce00078e000e */
[----:B------:R-:W-:Y:S05]  /*14c10*/  WARPSYNC.COLLECTIVE R15, `(.L_x_1144) ;  /* 0x000000000f087348 */ /* 0x000fea0003c00000 */
[----:B------:R0:W1:Y:S02]  /*14c20*/  SHFL.IDX P6, R14, R13, R12, R11 ;  /* 0x0000000c0d0e7389 */ /* 0x00006400000c000b */
[----:B01----:R-:W-:Y:S01]  /*14c30*/  ENDCOLLECTIVE ;  /* 0x000000000000791b */ /* 0x003fe20003800000 */
.L_x_1144:
        /* <DEDUP_REMOVED lines=12> */
.L_x_1145:
[----:B------:R-:W-:Y:S02]  /*14d00*/  @P0 IMAD R25, R5, 0x2, R17 ;  /* 0x0000000205190824 */ /* 0x000fe400078e0211 */
[----:B------:R-:W-:Y:S02]  /*14d10*/  IMAD.MOV.U32 R13, RZ, RZ, R6 ;  /* 0x000000ffff0d7224 */ /* 0x000fe400078e0006 */
[----:B------:R-:W-:Y:S01]  /*14d20*/  IMAD.MOV.U32 R12, RZ, RZ, 0x2 ;  /* 0x00000002ff0c7424 */ /* 0x000fe200078e00ff */
[----:B------:R-:W-:-:S05]  /*14d30*/  @P0 LEA R14, P1, R37, R14, 0x1 ;  /* 0x0000000e250e0211 */ /* 0x000fca00078208ff */
[----:B------:R-:W-:-:S08]  /*14d40*/  @P0 IMAD.MOV.U32 R2, RZ, RZ, R14 ;  /* 0x000000ffff020224 */ /* 0x000fd000078e000e */
[----:B------:R-:W-:Y:S05]  /*14d50*/  WARPSYNC.COLLECTIVE R15, `(.L_x_1146) ;  /* 0x000000000f087348 */ /* 0x000fea0003c00000 */
[----:B------:R0:W1:Y:S02]  /*14d60*/  SHFL.IDX P6, R14, R13, R12, R11 ;  /* 0x0000000c0d0e7389 */ /* 0x00006400000c000b */
[----:B01----:R-:W-:Y:S01]  /*14d70*/  ENDCOLLECTIVE ;  /* 0x000000000000791b */ /* 0x003fe20003800000 */
.L_x_1146:
        /* <DEDUP_REMOVED lines=9> */
[----:B------:R-:W-:Y:S01]  /*14e10*/  ISETP.GE.AND P0, PT, R7, 0x21, PT ;  /* 0x000000210700780c */ /* 0x000fe20003f06270 */
[----:B------:R-:W-:-:S12]  /*14e20*/  IMAD.MOV.U32 R8, RZ, RZ, R14 ;  /* 0x000000ffff087224 */ /* 0x000fd800078e000e */
[----:B0-----:R-:W-:Y:S05]  /*14e30*/  WARPSYNC.COLLECTIVE R15, `(.L_x_1147) ;  /* 0x000000000f087348 */ /* 0x001fea0003c00000 */
[----:B------:R1:W2:Y:S02]  /*14e40*/  SHFL.IDX P6, R14, R13, R12, R11 ;  /* 0x0000000c0d0e7389 */ /* 0x0002a400000c000b */
[----:B012---:R-:W-:Y:S01]  /*14e50*/  ENDCOLLECTIVE ;  /* 0x000000000000791b */ /* 0x007fe20003800000 */
.L_x_1147:
        /* <DEDUP_REMOVED lines=8> */
.L_x_1148:
        /* <DEDUP_REMOVED lines=14> */
.L_x_1149:
        /* <DEDUP_REMOVED lines=8> */
.L_x_1150:
        /* <DEDUP_REMOVED lines=14> */
.L_x_1151:
        /* <DEDUP_REMOVED lines=8> */
.L_x_1152:
        /* <DEDUP_REMOVED lines=13> */
.L_x_1153:
[----:B------:R-:W-:Y:S05]  /*15270*/  BRA `(.L_x_1154) ;  /* 0xffffffc800847947 */ /* 0x000fea000383ffff */
.L_x_1094:
[----:B------:R-:W-:Y:S02]  /*15280*/  IMAD.MOV.U32 R13, RZ, RZ, R5 ;  /* 0x000000ffff0d7224 */ /* 0x000fe400078e0005 */
[----:B------:R-:W-:Y:S02]  /*15290*/  IMAD.MOV.U32 R12, RZ, RZ, RZ ;  /* 0x000000ffff0c7224 */ /* 0x000fe400078e00ff */
[----:B------:R-:W-:Y:S02]  /*152a0*/  IMAD.MOV.U32 R11, RZ, RZ, 0x181f ;  /* 0x0000181fff0b7424 */ /* 0x000fe400078e00ff */
[----:B------:R-:W-:Y:S02]  /*152b0*/  IMAD.MOV.U32 R15, RZ, RZ, -0x1 ;  /* 0xffffffffff0f7424 */ /* 0x000fe400078e00ff */
[----:B------:R-:W-:-:S07]  /*152c0*/  VIADD R4, R36, UR44 ;  /* 0x0000002c24047c36 */ /* 0x000fce0008000000 */
[----:B------:R-:W-:Y:S05]  /*152d0*/  WARPSYNC.COLLECTIVE R15, `(.L_x_1155) ;  /* 0x000000000f087348 */ /* 0x000fea0003c00000 */
[----:B------:R0:W1:Y:S02]  /*152e0*/  SHFL.IDX P6, R14, R13, R12, R11 ;  /* 0x0000000c0d0e7389 */ /* 0x00006400000c000b */
[----:B01----:R-:W-:Y:S01]  /*152f0*/  ENDCOLLECTIVE ;  /* 0x000000000000791b */ /* 0x003fe20003800000 */
.L_x_1155:
[C---:B------:R-:W-:Y:S01]  /*15300*/  VIADD R6, R4.reuse, 0x10 ;  /* 0x0000001004067836 */ /* 0x040fe20000000000 */
[----:B------:R-:W-:Y:S01]  /*15310*/  ISETP.GE.AND P0, PT, R4, UR39, PT ;  /* 0x0000002704007c0c */ /* 0x000fe2000bf06270 */
[----:B------:R-:W-:Y:S02]  /*15320*/  IMAD.MOV.U32 R13, RZ, RZ, R0 ;  /* 0x000000ffff0d7224 */ /* 0x000fe400078e0000 */
[----:B------:R-:W-:-:S10]  /*15330*/  IMAD.MOV.U32 R2, RZ, RZ, R14 ;  /* 0x000000ffff027224 */ /* 0x000fd400078e000e */
[----:B------:R-:W-:Y:S05]  /*15340*/  WARPSYNC.COLLECTIVE R15, `(.L_x_1156) ;  /* 0x000000000f087348 */ /* 0x000fea0003c00000 */
[----:B------:R0:W1:Y:S02]  /*15350*/  SHFL.IDX P6, R14, R13, R12, R11 ;  /* 0x0000000c0d0e7389 */ /* 0x00006400000c000b */
[----:B01----:R-:W-:Y:S01]  /*15360*/  ENDCOLLECTIVE ;  /* 0x000000000000791b */ /* 0x003fe20003800000 */
.L_x_1156:
        /* <DEDUP_REMOVED lines=8> */
.L_x_1157:
[----:B------:R-:W-:Y:S01]  /*153f0*/  @!PT LDS RZ, [RZ] ;  /* 0x00000000fffff984 */ /* 0x000fe20000000800 */
[----:B------:R-:W-:Y:S01]  /*15400*/  @!PT LDS RZ, [RZ] ;  /* 0x00000000fffff984 */ /* 0x000fe20000000800 */
[----:B------:R-:W-:Y:S01]  /*15410*/  @!PT LDS RZ, [RZ] ;  /* 0x00000000fffff984 */ /* 0x000fe20000000800 */
[----:B------:R0:W-:Y:S04]  /*15420*/  @!P0 LDGSTS.E.BYPASS.LTC128B.128 [R31+0x12400], desc[UR36][R2.64], !P3 ;  /* 0x12400000021f8fae */ /* 0x0001e8000d901d64 */
[----:B------:R0:W-:Y:S04]  /*15430*/  @!P0 LDGSTS.E.BYPASS.LTC128B.128 [R31+0x16400], desc[UR36][R2.64+0x80], !P4 ;  /* 0x16400080021f8fae */ /* 0x0001e8000e101d64 */
[----:B------:R0:W-:Y:S01]  /*15440*/  @!P0 LDGSTS.E.BYPASS.LTC128B.128 [R31+0x1a400], desc[UR36][R2.64+0x100], !P5 ;  /* 0x1a400100021f8fae */ /* 0x0001e2000e901d64 */
[----:B------:R-:W-:Y:S01]  /*15450*/  ISETP.GE.AND P0, PT, R6, UR39, PT ;  /* 0x0000002706007c0c */ /* 0x000fe2000bf06270 */
[----:B------:R-:W-:-:S02]  /*15460*/  IMAD.MOV.U32 R13, RZ, RZ, R0 ;  /* 0x000000ffff0d7224 */ /* 0x000fc400078e0000 */
[----:B------:R-:W-:-:S10]  /*15470*/  IMAD.MOV.U32 R6, RZ, RZ, R14 ;  /* 0x000000ffff067224 */ /* 0x000fd400078e000e */
[----:B0-----:R-:W-:Y:S05]  /*15480*/  WARPSYNC.COLLECTIVE R15, `(.L_x_1158) ;  /* 0x000000000f087348 */ /* 0x001fea0003c00000 */
[----:B------:R1:W2:Y:S02]  /*15490*/  SHFL.IDX P6, R14, R13, R12, R11 ;  /* 0x0000000c0d0e7389 */ /* 0x0002a400000c000b */
[----:B012---:R-:W-:Y:S01]  /*154a0*/  ENDCOLLECTIVE ;  /* 0x000000000000791b */ /* 0x007fe20003800000 */
.L_x_1158:
[----:B------:R-:W-:Y:S02]  /*154b0*/  IMAD.MOV.U32 R13, RZ, RZ, R5 ;  /* 0x000000ffff0d7224 */ /* 0x000fe400078e0005 */
[----:B------:R-:W-:Y:S01]  /*154c0*/  IMAD.MOV.U32 R12, RZ, RZ, 0x2 ;  /* 0x00000002ff0c7424 */ /* 0x000fe200078e00ff */
[----:B------:R-:W-:-:S05]  /*154d0*/  @!P0 LEA R14, P1, R37, R14, 0x1 ;  /* 0x0000000e250e8211 */ /* 0x000fca00078208ff */
[----:B------:R-:W-:-:S08]  /*154e0*/  @!P0 IMAD.MOV.U32 R2, RZ, RZ, R14 ;  /* 0x000000ffff028224 */ /* 0x000fd000078e000e */
[----:B------:R-:W-:Y:S05]  /*154f0*/  WARPSYNC.COLLECTIVE R15, `(.L_x_1159) ;  /* 0x000000000f087348 */ /* 0x000fea0003c00000 */
[----:B------:R0:W1:Y:S02]  /*15500*/  SHFL.IDX P6, R14, R13, R12, R11 ;  /* 0x0000000c0d0e7389 */ /* 0x00006400000c000b */
[----:B01----:R-:W-:Y:S01]  /*15510*/  ENDCOLLECTIVE ;  /* 0x000000000000791b */ /* 0x003fe20003800000 */
.L_x_1159:
[----:B------:R-:W-:Y:S02]  /*15520*/  @!P0 IMAD.X R7, RZ, RZ, R6, P1 ;  /* 0x000000ffff078224 */ /* 0x000fe400008e0606 */
[----:B------:R-:W-:Y:S02]  /*15530*/  VIADD R6, R4, 0x20 ;  /* 0x0000002004067836 */ /* 0x000fe40000000000 */
[----:B------:R-:W-:-:S05]  /*15540*/  @!P0 IMAD.MOV.U32 R3, RZ, RZ, R7 ;  /* 0x000000ffff038224 */ /* 0x000fca00078e0007 */
[----:B------:R-:W-:Y:S01]  /*15550*/  @!PT LDS RZ, [RZ] ;  /* 0x00000000fffff984 */ /* 0x000fe20000000800 */
[----:B------:R-:W-:Y:S01]  /*15560*/  @!PT LDS RZ, [RZ] ;  /* 0x00000000fffff984 */ /* 0x000fe20000000800 */
[----:B------:R-:W-:Y:S01]  /*15570*/  @!PT LDS RZ, [RZ] ;  /* 0x00000000fffff984 */ /* 0x000fe20000000800 */
[----:B------:R0:W-:Y:S01]  /*15580*/  @!P0 LDGSTS.E.BYPASS.LTC128B.128 [R31+0x12c00], desc[UR36][R2.64], !P3 ;  /* 0x12c00000021f8fae */ /* 0x0001e2000d901d64 */
[----:B------:R-:W-:-:S03]  /*15590*/  IMAD.MOV.U32 R13, RZ, RZ, R0 ;  /* 0x000000ffff0d7224 */ /* 0x000fc600078e0000 */
[----:B------:R0:W-:Y:S04]  /*155a0*/  @!P0 LDGSTS.E.BYPASS.LTC128B.128 [R31+0x16c00], desc[UR36][R2.64+0x80], !P4 ;  /* 0x16c00080021f8fae */ /* 0x0001e8000e101d64 */
[----:B------:R0:W-:Y:S01]  /*155b0*/  @!P0 LDGSTS.E.BYPASS.LTC128B.128 [R31+0x1ac00], desc[UR36][R2.64+0x100], !P5 ;  /* 0x1ac00100021f8fae */ /* 0x0001e2000e901d64 */
[----:B------:R-:W-:Y:S01]  /*155c0*/  ISETP.GE.AND P0, PT, R6, UR39, PT ;  /* 0x0000002706007c0c */ /* 0x000fe2000bf06270 */
[----:B------:R-:W-:-:S12]  /*155d0*/  IMAD.MOV.U32 R6, RZ, RZ, R14 ;  /* 0x000000ffff067224 */ /* 0x000fd800078e000e */
[----:B0-----:R-:W-:Y:S05]  /*155e0*/  WARPSYNC.COLLECTIVE R15, `(.L_x_1160) ;  /* 0x000000000f087348 */ /* 0x001fea0003c00000 */
[----:B------:R1:W2:Y:S02]  /*155f0*/  SHFL.IDX P6, R14, R13, R12, R11 ;  /* 0x0000000c0d0e7389 */ /* 0x0002a400000c000b */
[----:B012---:R-:W-:Y:S01]  /*15600*/  ENDCOLLECTIVE ;  /* 0x000000000000791b */ /* 0x007fe20003800000 */
.L_x_1160:
[----:B------:R-:W-:Y:S02]  /*15610*/  IMAD.MOV.U32 R13, RZ, RZ, R5 ;  /* 0x000000ffff0d7224 */ /* 0x000fe400078e0005 */
[----:B------:R-:W-:Y:S01]  /*15620*/  IMAD.MOV.U32 R12, RZ, RZ, 0x3 ;  /* 0x00000003ff0c7424 */ /* 0x000fe200078e00ff */
[----:B------:R-:W-:-:S05]  /*15630*/  @!P0 LEA R14, P1, R37, R14, 0x1 ;  /* 0x0000000e250e8211 */ /* 0x000fca00078208ff */
[----:B------:R-:W-:-:S08]  /*15640*/  @!P0 IMAD.MOV.U32 R2, RZ, RZ, R14 ;  /* 0x000000ffff028224 */ /* 0x000fd000078e000e */
[----:B------:R-:W-:Y:S05]  /*15650*/  WARPSYNC.COLLECTIVE R15, `(.L_x_1161) ;  /* 0x000000000f087348 */ /* 0x000fea0003c00000 */
[----:B------:R0:W1:Y:S02]  /*15660*/  SHFL.IDX P6, R14, R13, R12, R11 ;  /* 0x0000000c0d0e7389 */ /* 0x00006400000c000b */
[----:B01----:R-:W-:Y:S01]  /*15670*/  ENDCOLLECTIVE ;  /* 0x000000000000791b */ /* 0x003fe20003800000 */
.L_x_1161:
        /* <DEDUP_REMOVED lines=15> */
.L_x_1162:
[----:B------:R-:W-:Y:S02]  /*15770*/  IMAD.MOV.U32 R13, RZ, RZ, R5 ;  /* 0x000000ffff0d7224 */ /* 0x000fe400078e0005 */
[----:B------:R-:W-:Y:S01]  /*15780*/  IMAD.MOV.U32 R12, RZ, RZ, 0x4 ;  /* 0x00000004ff0c7424 */ /* 0x000fe200078e00ff */
[----:B------:R-:W-:-:S05]  /*15790*/  @!P0 LEA R14, P1, R37, R14, 0x1 ;  /* 0x0000000e250e8211 */ /* 0x000fca00078208ff */
[----:B------:R-:W-:-:S08]  /*157a0*/  @!P0 IMAD.MOV.U32 R2, RZ, RZ, R14 ;  /* 0x000000ffff028224 */ /* 0x000fd000078e000e */
[----:B------:R-:W-:Y:S05]  /*157b0*/  WARPSYNC.COLLECTIVE R15, `(.L_x_1163) ;  /* 0x000000000f087348 */ /* 0x000fea0003c00000 */
[----:B------:R0:W1:Y:S02]  /*157c0*/  SHFL.IDX P6, R14, R13, R12, R11 ;  /* 0x0000000c0d0e7389 */ /* 0x00006400000c000b */
[----:B01----:R-:W-:Y:S01]  /*157d0*/  ENDCOLLECTIVE ;  /* 0x000000000000791b */ /* 0x003fe20003800000 */
.L_x_1163:
        /* <DEDUP_REMOVED lines=15> */
.L_x_1164:
[----:B------:R-:W-:Y:S02]  /*158d0*/  IMAD.MOV.U32 R13, RZ, RZ, R5 ;  /* 0x000000ffff0d7224 */ /* 0x000fe400078e0005 */
[----:B------:R-:W-:Y:S01]  /*158e0*/  IMAD.MOV.U32 R12, RZ, RZ, 0x5 ;  /* 0x00000005ff0c7424 */ /* 0x000fe200078e00ff */
[----:B------:R-:W-:-:S05]  /*158f0*/  @!P0 LEA R14, P1, R37, R14, 0x1 ;  /* 0x0000000e250e8211 */ /* 0x000fca00078208ff */
[----:B------:R-:W-:-:S08]  /*15900*/  @!P0 IMAD.MOV.U32 R2, RZ, RZ, R14 ;  /* 0x000000ffff028224 */ /* 0x000fd000078e000e */
[----:B------:R-:W-:Y:S05]  /*15910*/  WARPSYNC.COLLECTIVE R15, `(.L_x_1165) ;  /* 0x000000000f087348 */ /* 0x000fea0003c00000 */
[----:B------:R0:W1:Y:S02]  /*15920*/  SHFL.IDX P6, R14, R13, R12, R11 ;  /* 0x0000000c0d0e7389 */ /* 0x00006400000c000b */
[----:B01----:R-:W-:Y:S01]  /*15930*/  ENDCOLLECTIVE ;  /* 0x000000000000791b */ /* 0x003fe20003800000 */
.L_x_1165:
        /* <DEDUP_REMOVED lines=15> */
.L_x_1166:
[----:B------:R-:W-:Y:S02]  /*15a30*/  IMAD.MOV.U32 R13, RZ, RZ, R5 ;  /* 0x000000ffff0d7224 */ /* 0x000fe400078e0005 */
[----:B------:R-:W-:Y:S01]  /*15a40*/  IMAD.MOV.U32 R12, RZ, RZ, 0x6 ;  /* 0x00000006ff0c7424 */ /* 0x000fe200078e00ff */
[----:B------:R-:W-:-:S05]  /*15a50*/  @!P0 LEA R14, P1, R37, R14, 0x1 ;  /* 0x0000000e250e8211 */ /* 0x000fca00078208ff */
[----:B------:R-:W-:-:S08]  /*15a60*/  @!P0 IMAD.MOV.U32 R2, RZ, RZ, R14 ;  /* 0x000000ffff028224 */ /* 0x000fd000078e000e */
[----:B------:R-:W-:Y:S05]  /*15a70*/  WARPSYNC.COLLECTIVE R15, `(.L_x_1167) ;  /* 0x000000000f087348 */ /* 0x000fea0003c00000 */
[----:B------:R0:W1:Y:S02]  /*15a80*/  SHFL.IDX P6, R14, R13, R12, R11 ;  /* 0x0000000c0d0e7389 */ /* 0x00006400000c000b */
[----:B01----:R-:W-:Y:S01]  /*15a90*/  ENDCOLLECTIVE ;  /* 0x000000000000791b */ /* 0x003fe20003800000 */
.L_x_1167:
        /* <DEDUP_REMOVED lines=15> */
.L_x_1168:
[----:B------:R-:W-:Y:S02]  /*15b90*/  IMAD.MOV.U32 R13, RZ, RZ, R5 ;  /* 0x000000ffff0d7224 */ /* 0x000fe400078e0005 */
[----:B------:R-:W-:Y:S01]  /*15ba0*/  IMAD.MOV.U32 R12, RZ, RZ, 0x7 ;  /* 0x00000007ff0c7424 */ /* 0x000fe200078e00ff */
[----:B------:R-:W-:-:S05]  /*15bb0*/  @!P0 LEA R14, P1, R37, R14, 0x1 ;  /* 0x0000000e250e8211 */ /* 0x000fca00078208ff */
[----:B------:R-:W-:-:S08]  /*15bc0*/  @!P0 IMAD.MOV.U32 R2, RZ, RZ, R14 ;  /* 0x000000ffff028224 */ /* 0x000fd000078e000e */
[----:B------:R-:W-:Y:S05]  /*15bd0*/  WARPSYNC.COLLECTIVE R15, `(.L_x_1169) ;  /* 0x000000000f087348 */ /* 0x000fea0003c00000 */
[----:B------:R0:W1:Y:S02]  /*15be0*/  SHFL.IDX P6, R14, R13, R12, R11 ;  /* 0x0000000c0d0e7389 */ /* 0x00006400000c000b */
[----:B01----:R-:W-:Y:S01]  /*15bf0*/  ENDCOLLECTIVE ;  /* 0x000000000000791b */ /* 0x003fe20003800000 */
.L_x_1169:
[----:B------:R-:W-:-:S04]  /*15c00*/  @!P0 IMAD.X R7, RZ, RZ, R6, P1 ;  /* 0x000000ffff078224 */ /* 0x000fc800008e0606 */
        /* <DEDUP_REMOVED lines=8> */
[----:B------:R-:W-:-:S07]  /*15c90*/  IMAD.MOV.U32 R6, RZ, RZ, R14 ;  /* 0x000000ffff067224 */ /* 0x000fce00078e000e */
[----:B0-----:R-:W-:Y:S05]  /*15ca0*/  WARPSYNC.COLLECTIVE R15, `(.L_x_1170) ;  /* 0x000000000f087348 */ /* 0x001fea0003c00000 */
[----:B------:R1:W2:Y:S02]  /*15cb0*/  SHFL.IDX P6, R14, R13, R12, R11 ;  /* 0x0000000c0d0e7389 */ /* 0x0002a400000c000b */
[----:B012---:R-:W-:Y:S01]  /*15cc0*/  ENDCOLLECTIVE ;  /* 0x000000000000791b */ /* 0x007fe20003800000 */
.L_x_1170:
[----:B------:R-:W-:Y:S05]  /*15cd0*/  BRA `(.L_x_1171) ;  /* 0xffffffc800a47947 */ /* 0x000fea000383ffff */
.L_x_1097:
[----:B0-----:R0:W1:Y:S02]  /*15ce0*/  SYNCS.PHASECHK.TRANS64.TRYWAIT P0, [R17+URZ+0x30820], R0 ;  /* 0x03082000110075a7 */ /* 0x001064000800017f */
[----:B-1----:R-:W-:Y:S05]  /*15cf0*/  @!P0 NANOSLEEP.SYNCS 0x989680 ;  /* 0x009896800000895d */ /* 0x002fea0003900000 */
[----:B------:R-:W1:Y:S02]  /*15d00*/  @!P0 SYNCS.PHASECHK.TRANS64 P0, [R17+URZ+0x30820], R0 ;  /* 0x03082000110085a7 */ /* 0x000e64000800007f */
[----:B-1----:R-:W-:Y:S05]  /*15d10*/  @!P0 BRA `(.L_x_1097) ;  /* 0xfffffffc00f08947 */ /* 0x002fea000383ffff */
[----:B------:R-:W-:Y:S05]  /*15d20*/  BRA `(.L_x_1172) ;  /* 0xffffffcc00087947 */ /* 0x000fea000383ffff */
.L_x_1101:
[----:B0-----:R0:W1:Y:S02]  /*15d30*/  SYNCS.PHASECHK.TRANS64.TRYWAIT P0, [R6+URZ+0x30840], R3 ;  /* 0x03084003060075a7 */ /* 0x001064000800017f */
[----:B-1----:R-:W-:Y:S05]  /*15d40*/  @!P0 NANOSLEEP.SYNCS 0x989680 ;  /* 0x009896800000895d */ /* 0x002fea0003900000 */
[----:B------:R-:W1:Y:S02]  /*15d50*/  @!P0 SYNCS.PHASECHK.TRANS64 P0, [R6+URZ+0x30840], R3 ;  /* 0x03084003060085a7 */ /* 0x000e64000800007f */
[----:B-1----:R-:W-:Y:S05]  /*15d60*/  @!P0 BRA `(.L_x_1101) ;  /* 0xfffffffc00f08947 */ /* 0x002fea000383ffff */
[----:B------:R-:W-:Y:S05]  /*15d70*/  BRA `(.L_x_1173) ;  /* 0xffffffcc00c87947 */ /* 0x000fea000383ffff */
.L_x_1102:
        /* <DEDUP_REMOVED lines=8> */
.L_x_1175:
[----:B------:R-:W-:Y:S05]  /*15e00*/  BSYNC B1 ;  /* 0x0000000000017941 */ /* 0x000fea0003800000 */
.L_x_1174:
        /* <DEDUP_REMOVED lines=9> */
.L_x_1176:
[----:B------:R-:W-:Y:S02]  /*15ea0*/  IMAD R8, R8, 0x2, R17 ;  /* 0x0000000208087824 */ /* 0x000fe400078e0211 */
[----:B------:R-:W-:Y:S02]  /*15eb0*/  IMAD.MOV.U32 R13, RZ, RZ, R10 ;  /* 0x000000ffff0d7224 */ /* 0x000fe400078e000a */
[----:B------:R-:W-:Y:S01]  /*15ec0*/  IMAD.MOV.U32 R12, RZ, RZ, 0x1 ;  /* 0x00000001ff0c7424 */ /* 0x000fe200078e00ff */
[----:B------:R-:W-:-:S13]  /*15ed0*/  IADD3 R2, P0, R14, R4, RZ ;  /* 0x000000040e027210 */ /* 0x000fda0007f1e0ff */
[----:B------:R-:W-:Y:S05]  /*15ee0*/  WARPSYNC.COLLECTIVE R15, `(.L_x_1177) ;  /* 0x000000000f087348 */ /* 0x000fea0003c00000 */
[----:B------:R0:W1:Y:S02]  /*15ef0*/  SHFL.IDX P6, R14, R13, R12, R11 ;  /* 0x0000000c0d0e7389 */ /* 0x00006400000c000b */
[----:B01----:R-:W-:Y:S01]  /*15f00*/  ENDCOLLECTIVE ;  /* 0x000000000000791b */ /* 0x003fe20003800000 */
.L_x_1177:
[----:B------:R-:W-:-:S05]  /*15f10*/  IMAD.X R3, RZ, RZ, R3, P0 ;  /* 0x000000ffff037224 */ /* 0x000fca00000e0603 */
[----:B------:R-:W-:Y:S01]  /*15f20*/  @!PT LDS RZ, [RZ] ;  /* 0x00000000fffff984 */ /* 0x000fe20000000800 */
[----:B------:R-:W-:Y:S01]  /*15f30*/  @!PT LDS RZ, [RZ] ;  /* 0x00000000fffff984 */ /* 0x000fe20000000800 */
[----:B------:R-:W-:Y:S01]  /*15f40*/  @!PT LDS RZ, [RZ] ;  /* 0x00000000fffff984 */ /* 0x000fe20000000800 */
[----:B------:R-:W-:Y:S04]  /*15f50*/  LDGSTS.E.BYPASS.LTC128B.128 [R8+0x1e400], desc[UR36][R2.64], !P3 ;  /* 0x1e40000002087fae */ /* 0x000fe8000d901d64 */
[----:B------:R-:W-:Y:S01]  /*15f60*/  LDGSTS.E.BYPASS.LTC128B.128 [R8+0x21400], desc[UR36][R2.64+0x80], !P2 ;  /* 0x2140008002087fae */ /* 0x000fe2000d101d64 */
[----:B------:R-:W-:-:S03]  /*15f70*/  IMAD.MOV.U32 R13, RZ, RZ, R7 ;  /* 0x000000ffff0d7224 */ /* 0x000fc600078e0007 */
[----:B------:R0:W-:Y:S02]  /*15f80*/  LDGSTS.E.BYPASS.LTC128B.128 [R8+0x24400], desc[UR36][R2.64+0x100], !P1 ;  /* 0x2440010002087fae */ /* 0x0001e4000c901d64 */
[----:B0-----:R-:W-:-:S07]  /*15f90*/  IMAD.MOV.U32 R3, RZ, RZ, R14 ;  /* 0x000000ffff037224 */ /* 0x001fce00078e000e */
[----:B------:R-:W-:Y:S05]  /*15fa0*/  WARPSYNC.COLLECTIVE R15, `(.L_x_1178) ;  /* 0x000000000f087348 */ /* 0x000fea0003c00000 */
[----:B------:R0:W1:Y:S02]  /*15fb0*/  SHFL.IDX P6, R14, R13, R12, R11 ;  /* 0x0000000c0d0e7389 */ /* 0x00006400000c000b */
[----:B01----:R-:W-:Y:S01]  /*15fc0*/  ENDCOLLECTIVE ;  /* 0x000000000000791b */ /* 0x003fe20003800000 */
.L_x_1178:
[----:B------:R-:W-:Y:S02]  /*15fd0*/  IMAD.MOV.U32 R13, RZ, RZ, R10 ;  /* 0x000000ffff0d7224 */ /* 0x000fe400078e000a */
[----:B------:R-:W-:Y:S01]  /*15fe0*/  IMAD.MOV.U32 R12, RZ, RZ, 0x2 ;  /* 0x00000002ff0c7424 */ /* 0x000fe200078e00ff */
[----:B------:R-:W-:-:S13]  /*15ff0*/  IADD3 R2, P0, R14, R4, RZ ;  /* 0x000000040e027210 */ /* 0x000fda0007f1e0ff */
[----:B------:R-:W-:Y:S05]  /*16000*/  WARPSYNC.COLLECTIVE R15, `(.L_x_1179) ;  /* 0x000000000f087348 */ /* 0x000fea0003c00000 */
[----:B------:R0:W1:Y:S02]  /*16010*/  SHFL.IDX P6, R14, R13, R12, R11 ;  /* 0x0000000c0d0e7389 */ /* 0x00006400000c000b */
[----:B01----:R-:W-:Y:S01]  /*16020*/  ENDCOLLECTIVE ;  /* 0x000000000000791b */ /* 0x003fe20003800000 */
.L_x_1179:
        /* <DEDUP_REMOVED lines=12> */
.L_x_1180:
[----:B------:R-:W-:Y:S02]  /*160f0*/  IMAD.MOV.U32 R13, RZ, RZ, R10 ;  /* 0x000000ffff0d7224 */ /* 0x000fe400078e000a */
[----:B------:R-:W-:Y:S01]  /*16100*/  IMAD.MOV.U32 R12, RZ, RZ, 0x3 ;  /* 0x00000003ff0c7424 */ /* 0x000fe200078e00ff */
[----:B------:R-:W-:-:S13]  /*16110*/  IADD3 R2, P0, R14, R4, RZ ;  /* 0x000000040e027210 */ /* 0x000fda0007f1e0ff */
[----:B------:R-:W-:Y:S05]  /*16120*/  WARPSYNC.COLLECTIVE R15, `(.L_x_1181) ;  /* 0x000000000f087348 */ /* 0x000fea0003c00000 */
[----:B------:R0:W1:Y:S02]  /*16130*/  SHFL.IDX P6, R14, R13, R12, R11 ;  /* 0x0000000c0d0e7389 */ /* 0x00006400000c000b */
[----:B01----:R-:W-:Y:S01]  /*16140*/  ENDCOLLECTIVE ;  /* 0x000000000000791b */ /* 0x003fe20003800000 */
.L_x_1181:
        /* <DEDUP_REMOVED lines=12> */
.L_x_1182:
[----:B------:R-:W-:Y:S02]  /*16210*/  IMAD.MOV.U32 R13, RZ, RZ, R10 ;  /* 0x000000ffff0d7224 */ /* 0x000fe400078e000a */
[----:B------:R-:W-:Y:S01]  /*16220*/  IMAD.MOV.U32 R12, RZ, RZ, 0x4 ;  /* 0x00000004ff0c7424 */ /* 0x000fe200078e00ff */
[----:B------:R-:W-:-:S13]  /*16230*/  IADD3 R2, P0, R14, R4, RZ ;  /* 0x000000040e027210 */ /* 0x000fda0007f1e0ff */
[----:B------:R-:W-:Y:S05]  /*16240*/  WARPSYNC.COLLECTIVE R15, `(.L_x_1183) ;  /* 0x000000000f087348 */ /* 0x000fea0003c00000 */
[----:B------:R0:W1:Y:S02]  /*16250*/  SHFL.IDX P6, R14, R13, R12, R11 ;  /* 0x0000000c0d0e7389 */ /* 0x00006400000c000b */
[----:B01----:R-:W-:Y:S01]  /*16260*/  ENDCOLLECTIVE ;  /* 0x000000000000791b */ /* 0x003fe20003800000 */
.L_x_1183:
        /* <DEDUP_REMOVED lines=12> */
.L_x_1184:
[----:B------:R-:W-:Y:S02]  /*16330*/  IMAD.MOV.U32 R13, RZ, RZ, R10 ;  /* 0x000000ffff0d7224 */ /* 0x000fe400078e000a */
[----:B------:R-:W-:Y:S01]  /*16340*/  IMAD.MOV.U32 R12, RZ, RZ, 0x5 ;  /* 0x00000005ff0c7424 */ /* 0x000fe200078e00ff */
[----:B------:R-:W-:-:S13]  /*16350*/  IADD3 R2, P0, R14, R4, RZ ;  /* 0x000000040e027210 */ /* 0x000fda0007f1e0ff */
[----:B------:R-:W-:Y:S05]  /*16360*/  WARPSYNC.COLLECTIVE R15, `(.L_x_1185) ;  /* 0x000000000f087348 */ /* 0x000fea0003c00000 */
[----:B------:R0:W1:Y:S02]  /*16370*/  SHFL.IDX P6, R14, R13, R12, R11 ;  /* 0x0000000c0d0e7389 */ /* 0x00006400000c000b */
[----:B01----:R-:W-:Y:S01]  /*16380*/  ENDCOLLECTIVE ;  /* 0x000000000000791b */ /* 0x003fe20003800000 */
.L_x_1185:
        /* <DEDUP_REMOVED lines=12> */
.L_x_1186:
[----:B------:R-:W-:Y:S05]  /*16450*/  BRA `(.L_x_1187) ;  /* 0xffffffcc00187947 */ /* 0x000fea000383ffff */
.L_x_1107:
[----:B0-----:R0:W1:Y:S02]  /*16460*/  SYNCS.PHASECHK.TRANS64.TRYWAIT P0, [R6+URZ+0x30860], R3 ;  /* 0x03086003060075a7 */ /* 0x001064000800017f */
[----:B-1----:R-:W-:Y:S05]  /*16470*/  @!P0 NANOSLEEP.SYNCS 0x989680 ;  /* 0x009896800000895d */ /* 0x002fea0003900000 */
[----:B------:R-:W1:Y:S02]  /*16480*/  @!P0 SYNCS.PHASECHK.TRANS64 P0, [R6+URZ+0x30860], R3 ;  /* 0x03086003060085a7 */ /* 0x000e64000800007f */
[----:B-1----:R-:W-:Y:S05]  /*16490*/  @!P0 BRA `(.L_x_1107) ;  /* 0xfffffffc00f08947 */ /* 0x002fea000383ffff */
[----:B------:R-:W-:Y:S05]  /*164a0*/  BRA `(.L_x_1188) ;  /* 0xffffffcc00747947 */ /* 0x000fea000383ffff */
.L_x_1108:
        /* <DEDUP_REMOVED lines=8> */
.L_x_1190:
[----:B------:R-:W-:Y:S05]  /*16530*/  BSYNC B1 ;  /* 0x0000000000017941 */ /* 0x000fea0003800000 */
.L_x_1189:
        /* <DEDUP_REMOVED lines=9> */
.L_x_1191:
[----:B------:R-:W-:Y:S02]  /*165d0*/  IMAD.MOV.U32 R13, RZ, RZ, R19 ;  /* 0x000000ffff0d7224 */ /* 0x000fe400078e0013 */
[----:B------:R-:W-:Y:S01]  /*165e0*/  IMAD.MOV.U32 R12, RZ, RZ, 0x1 ;  /* 0x00000001ff0c7424 */ /* 0x000fe200078e00ff */
[----:B------:R-:W-:-:S13]  /*165f0*/  IADD3 R2, P0, R14, R4, RZ ;  /* 0x000000040e027210 */ /* 0x000fda0007f1e0ff */
[----:B------:R-:W-:Y:S05]  /*16600*/  WARPSYNC.COLLECTIVE R15, `(.L_x_1192) ;  /* 0x000000000f087348 */ /* 0x000fea0003c00000 */
[----:B------:R0:W1:Y:S02]  /*16610*/  SHFL.IDX P6, R14, R13, R12, R11 ;  /* 0x0000000c0d0e7389 */ /* 0x00006400000c000b */
[----:B01----:R-:W-:Y:S01]  /*16620*/  ENDCOLLECTIVE ;  /* 0x000000000000791b */ /* 0x003fe20003800000 */
.L_x_1192:
        /* <DEDUP_REMOVED lines=15> */
.L_x_1193:
[----:B------:R-:W-:Y:S02]  /*16720*/  IMAD.MOV.U32 R13, RZ, RZ, R19 ;  /* 0x000000ffff0d7224 */ /* 0x000fe400078e0013 */
[----:B------:R-:W-:Y:S01]  /*16730*/  IMAD.MOV.U32 R12, RZ, RZ, 0x2 ;  /* 0x00000002ff0c7424 */ /* 0x000fe200078e00ff */
[----:B------:R-:W-:-:S13]  /*16740*/  IADD3 R2, P0, R14, R4, RZ ;  /* 0x000000040e027210 */ /* 0x000fda0007f1e0ff */
[----:B------:R-:W-:Y:S05]  /*16750*/  WARPSYNC.COLLECTIVE R15, `(.L_x_1194) ;  /* 0x000000000f087348 */ /* 0x000fea0003c00000 */
[----:B------:R0:W1:Y:S02]  /*16760*/  SHFL.IDX P6, R14, R13, R12, R11 ;  /* 0x0000000c0d0e7389 */ /* 0x00006400000c000b */
[----:B01----:R-:W-:Y:S01]  /*16770*/  ENDCOLLECTIVE ;  /* 0x000000000000791b */ /* 0x003fe20003800000 */
.L_x_1194:
        /* <DEDUP_REMOVED lines=15> */
.L_x_1195:
[----:B------:R-:W-:Y:S02]  /*16870*/  IMAD.MOV.U32 R13, RZ, RZ, R19 ;  /* 0x000000ffff0d7224 */ /* 0x000fe400078e0013 */
[----:B------:R-:W-:Y:S01]  /*16880*/  IMAD.MOV.U32 R12, RZ, RZ, 0x3 ;  /* 0x00000003ff0c7424 */ /* 0x000fe200078e00ff */
[----:B------:R-:W-:-:S13]  /*16890*/  IADD3 R2, P0, R14, R4, RZ ;  /* 0x000000040e027210 */ /* 0x000fda0007f1e0ff */
[----:B------:R-:W-:Y:S05]  /*168a0*/  WARPSYNC.COLLECTIVE R15, `(.L_x_1196) ;  /* 0x000000000f087348 */ /* 0x000fea0003c00000 */
[----:B------:R0:W1:Y:S02]  /*168b0*/  SHFL.IDX P6, R14, R13, R12, R11 ;  /* 0x0000000c0d0e7389 */ /* 0x00006400000c000b */
[----:B01----:R-:W-:Y:S01]  /*168c0*/  ENDCOLLECTIVE ;  /* 0x000000000000791b */ /* 0x003fe20003800000 */
.L_x_1196:
        /* <DEDUP_REMOVED lines=15> */
.L_x_1197:
[----:B------:R-:W-:Y:S02]  /*169c0*/  IMAD.MOV.U32 R13, RZ, RZ, R19 ;  /* 0x000000ffff0d7224 */ /* 0x000fe400078e0013 */
[----:B------:R-:W-:Y:S01]  /*169d0*/  IMAD.MOV.U32 R12, RZ, RZ, 0x4 ;  /* 0x00000004ff0c7424 */ /* 0x000fe200078e00ff */
[----:B------:R-:W-:-:S13]  /*169e0*/  IADD3 R2, P0, R14, R4, RZ ;  /* 0x000000040e027210 */ /* 0x000fda0007f1e0ff */
[----:B------:R-:W-:Y:S05]  /*169f0*/  WARPSYNC.COLLECTIVE R15, `(.L_x_1198) ;  /* 0x000000000f087348 */ /* 0x000fea0003c00000 */
[----:B------:R0:W1:Y:S02]  /*16a00*/  SHFL.IDX P6, R14, R13, R12, R11 ;  /* 0x0000000c0d0e7389 */ /* 0x00006400000c000b */
[----:B01----:R-:W-:Y:S01]  /*16a10*/  ENDCOLLECTIVE ;  /* 0x000000000000791b */ /* 0x003fe20003800000 */
.L_x_1198:
        /* <DEDUP_REMOVED lines=15> */
.L_x_1199:
[----:B------:R-:W-:Y:S02]  /*16b10*/  IMAD.MOV.U32 R13, RZ, RZ, R19 ;  /* 0x000000ffff0d7224 */ /* 0x000fe400078e0013 */
[----:B------:R-:W-:Y:S01]  /*16b20*/  IMAD.MOV.U32 R12, RZ, RZ, 0x5 ;  /* 0x00000005ff0c7424 */ /* 0x000fe200078e00ff */
[----:B------:R-:W-:-:S13]  /*16b30*/  IADD3 R2, P0, R14, R4, RZ ;  /* 0x000000040e027210 */ /* 0x000fda0007f1e0ff */
[----:B------:R-:W-:Y:S05]  /*16b40*/  WARPSYNC.COLLECTIVE R15, `(.L_x_1200) ;  /* 0x000000000f087348 */ /* 0x000fea0003c00000 */
[----:B------:R0:W1:Y:S02]  /*16b50*/  SHFL.IDX P6, R14, R13, R12, R11 ;  /* 0x0000000c0d0e7389 */ /* 0x00006400000c000b */
[----:B01----:R-:W-:Y:S01]  /*16b60*/  ENDCOLLECTIVE ;  /* 0x000000000000791b */ /* 0x003fe20003800000 */
.L_x_1200:
        /* <DEDUP_REMOVED lines=12> */
.L_x_1201:
[----:B------:R-:W-:Y:S01]  /*16c30*/  @!PT LDS RZ, [RZ] ;  /* 0x00000000fffff984 */ /* 0x000fe20000000800 */
[----:B------:R-:W-:Y:S01]  /*16c40*/  @!PT LDS RZ, [RZ] ;  /* 0x00000000fffff984 */ /* 0x000fe20000000800 */
[----:B------:R-:W-:Y:S01]  /*16c50*/  @!PT LDS RZ, [RZ] ;  /* 0x00000000fffff984 */ /* 0x000fe20000000800 */
[----:B------:R0:W-:Y:S01]  /*16c60*/  LDGSTS.E.BYPASS.LTC128B.128 [R7+0x5400], desc[UR36][R2.64+0x80], !P0 ;  /* 0x0540008002077fae */ /* 0x0001e2000c101d64 */
[----:B------:R-:W-:-:S13]  /*16c70*/  ISETP.LT.OR P0, PT, R8, 0x41, P1 ;  /* 0x000000410800780c */ /* 0x000fda0000f01670 */
[----:B------:R0:W-:Y:S01]  /*16c80*/  LDGSTS.E.BYPASS.LTC128B.128 [R7+0x8400], desc[UR36][R2.64+0x100], !P0 ;  /* 0x0840010002077fae */ /* 0x0001e2000c101d64 */
[----:B------:R-:W-:Y:S05]  /*16c90*/  BRA `(.L_x_1202) ;  /* 0xffffffc800747947 */ /* 0x000fea000383ffff */
.L_x_1116:
[----:B0-----:R0:W1:Y:S02]  /*16ca0*/  SYNCS.PHASECHK.TRANS64.TRYWAIT P0, [R4+URZ+0x30860], R3 ;  /* 0x03086003040075a7 */ /* 0x001064000800017f */
[----:B-1----:R-:W-:Y:S05]  /*16cb0*/  @!P0 NANOSLEEP.SYNCS 0x989680 ;  /* 0x009896800000895d */ /* 0x002fea0003900000 */
[----:B------:R-:W1:Y:S02]  /*16cc0*/  @!P0 SYNCS.PHASECHK.TRANS64 P0, [R4+URZ+0x30860], R3 ;  /* 0x03086003040085a7 */ /* 0x000e64000800007f */
[----:B-1----:R-:W-:Y:S05]  /*16cd0*/  @!P0 BRA `(.L_x_1116) ;  /* 0xfffffffc00f08947 */ /* 0x002fea000383ffff */
[----:B------:R-:W-:Y:S05]  /*16ce0*/  BRA `(.L_x_1203) ;  /* 0xffffffcc00947947 */ /* 0x000fea000383ffff */
.L_x_1117:
        /* <DEDUP_REMOVED lines=8> */
.L_x_1205:
[----:B------:R-:W-:Y:S05]  /*16d70*/  BSYNC B0 ;  /* 0x0000000000007941 */ /* 0x000fea0003800000 */
.L_x_1204:
        /* <DEDUP_REMOVED lines=9> */
.L_x_1206:
[----:B------:R-:W-:Y:S02]  /*16e10*/  IMAD.MOV.U32 R13, RZ, RZ, R19 ;  /* 0x000000ffff0d7224 */ /* 0x000fe400078e0013 */
[----:B------:R-:W-:Y:S01]  /*16e20*/  IMAD.MOV.U32 R12, RZ, RZ, 0x1 ;  /* 0x00000001ff0c7424 */ /* 0x000fe200078e00ff */
[----:B------:R-:W-:-:S13]  /*16e30*/  IADD3 R2, P0, R14, R6, RZ ;  /* 0x000000060e027210 */ /* 0x000fda0007f1e0ff */
[----:B------:R-:W-:Y:S05]  /*16e40*/  WARPSYNC.COLLECTIVE R15, `(.L_x_1207) ;  /* 0x000000000f087348 */ /* 0x000fea0003c00000 */
[----:B------:R0:W1:Y:S02]  /*16e50*/  SHFL.IDX P6, R14, R13, R12, R11 ;  /* 0x0000000c0d0e7389 */ /* 0x00006400000c000b */
[----:B01----:R-:W-:Y:S01]  /*16e60*/  ENDCOLLECTIVE ;  /* 0x000000000000791b */ /* 0x003fe20003800000 */
.L_x_1207:
[----:B------:R-:W-:Y:S01]  /*16e70*/  IMAD.X R3, RZ, RZ, R0, P0 ;  /* 0x000000ffff037224 */ /* 0x000fe200000e0600 */
[----:B------:R-:W-:Y:S01]  /*16e80*/  ISETP.LT.OR P0, PT, R5, 0x1, P4 ;  /* 0x000000010500780c */ /* 0x000fe20002701670 */
[----:B------:R-:W-:Y:S02]  /*16e90*/  IMAD R0, R8, 0x2, R17 ;  /* 0x0000000208007824 */ /* 0x000fe400078e0211 */
[----:B------:R-:W-:-:S10]  /*16ea0*/  IMAD.MOV.U32 R13, RZ, RZ, R18 ;  /* 0x000000ffff0d7224 */ /* 0x000fd400078e0012 */
        /* <DEDUP_REMOVED lines=9> */
.L_x_1208:
        /* <DEDUP_REMOVED lines=12> */
.L_x_1209:
        /* <DEDUP_REMOVED lines=12> */
.L_x_1210:
        /* <DEDUP_REMOVED lines=12> */
.L_x_1211:
        /* <DEDUP_REMOVED lines=12> */
.L_x_1212:
        /* <DEDUP_REMOVED lines=12> */
.L_x_1213:
        /* <DEDUP_REMOVED lines=12> */
.L_x_1214:
        /* <DEDUP_REMOVED lines=12> */
.L_x_1215:
        /* <DEDUP_REMOVED lines=12> */
.L_x_1216:
[----:B------:R-:W-:Y:S01]  /*17540*/  @!PT LDS RZ, [RZ] ;  /* 0x00000000fffff984 */ /* 0x000fe20000000800 */
[----:B------:R-:W-:Y:S01]  /*17550*/  @!PT LDS RZ, [RZ] ;  /* 0x00000000fffff984 */ /* 0x000fe20000000800 */
[----:B------:R-:W-:Y:S01]  /*17560*/  @!PT LDS RZ, [RZ] ;  /* 0x00000000fffff984 */ /* 0x000fe20000000800 */
[----:B------:R0:W-:Y:S01]  /*17570*/  LDGSTS.E.BYPASS.LTC128B.128 [R0+0x5400], desc[UR36][R2.64+0x80], !P0 ;  /* 0x0540008002007fae */ /* 0x0001e2000c101d64 */
[----:B------:R-:W-:-:S13]  /*17580*/  ISETP.LT.OR P0, PT, R5, 0x41, P1 ;  /* 0x000000410500780c */ /* 0x000fda0000f01670 */
[----:B------:R0:W-:Y:S01]  /*17590*/  LDGSTS.E.BYPASS.LTC128B.128 [R0+0x8400], desc[UR36][R2.64+0x100], !P0 ;  /* 0x0840010002007fae */ /* 0x0001e2000c101d64 */
[----:B------:R-:W-:Y:S05]  /*175a0*/  BRA `(.L_x_1217) ;  /* 0xffffffc8005c7947 */ /* 0x000fea000383ffff */
.L_x_1122:
[----:B------:R-:W-:Y:S01]  /*175b0*/  BSSY B0, `(.L_x_1218) ;  /* 0x0000008000007945 */ /* 0x000fe20003800000 */
[----:B------:R-:W-:Y:S02]  /*175c0*/  IMAD.MOV.U32 R13, RZ, RZ, R34 ;  /* 0x000000ffff0d7224 */ /* 0x000fe400078e0022 */
[----:B------:R-:W-:Y:S02]  /*175d0*/  IMAD.MOV.U32 R12, RZ, RZ, RZ ;  /* 0x000000ffff0c7224 */ /* 0x000fe400078e00ff */
[----:B------:R-:W-:Y:S02]  /*175e0*/  IMAD.MOV.U32 R11, RZ, RZ, 0x1f ;  /* 0x0000001fff0b7424 */ /* 0x000fe400078e00ff */
[----:B------:R-:W-:-:S07]  /*175f0*/  IMAD.MOV.U32 R15, RZ, RZ, -0x1 ;  /* 0xffffffffff0f7424 */ /* 0x000fce00078e00ff */
[----:B-----5:R-:W-:Y:S05]  /*17600*/  WARPSYNC.COLLECTIVE R15, `(.L_x_1219) ;  /* 0x000000000f087348 */ /* 0x020fea0003c00000 */
[----:B------:R0:W1:Y:S02]  /*17610*/  SHFL.IDX P6, R14, R13, R12, R11 ;  /* 0x0000000c0d0e7389 */ /* 0x00006400000c000b */
[----:B01---5:R-:W-:Y:S01]  /*17620*/  ENDCOLLECTIVE ;  /* 0x000000000000791b */ /* 0x023fe20003800000 */
.L_x_1219:
[----:B------:R-:W-:Y:S05]  /*17630*/  BSYNC B0 ;  /* 0x0000000000007941 */ /* 0x000fea0003800000 */
.L_x_1218:
[----:B------:R-:W-:Y:S05]  /*17640*/  BRA `(.L_x_1220) ;  /* 0xffffffc800e47947 */ /* 0x000fea000383ffff */
.L_x_1125:
[----:B-1----:R1:W2:Y:S02]  /*17650*/  SYNCS.PHASECHK.TRANS64.TRYWAIT P0, [R4+URZ+0x30820], R0 ;  /* 0x03082000040075a7 */ /* 0x0022a4000800017f */
[----:B--2---:R-:W-:Y:S05]  /*17660*/  @!P0 NANOSLEEP.SYNCS 0x989680 ;  /* 0x009896800000895d */ /* 0x004fea0003900000 */
[----:B------:R-:W2:Y:S02]  /*17670*/  @!P0 SYNCS.PHASECHK.TRANS64 P0, [R4+URZ+0x30820], R0 ;  /* 0x03082000040085a7 */ /* 0x000ea4000800007f */
[----:B--2---:R-:W-:Y:S05]  /*17680*/  @!P0 BRA `(.L_x_1125) ;  /* 0xfffffffc00f08947 */ /* 0x004fea000383ffff */
[----:B------:R-:W-:Y:S05]  /*17690*/  BRA `(.L_x_1221) ;  /* 0xffffffcc002c7947 */ /* 0x000fea000383ffff */
.L_x_1126:
[----:B------:R-:W2:Y:S01]  /*176a0*/  S2R R2, SR_TID.X ;  /* 0x0000000000027919 */ /* 0x000ea20000002100 */
[----:B------:R-:W-:Y:S01]  /*176b0*/  BSSY B0, `(.L_x_1222) ;  /* 0x000000a000007945 */ /* 0x000fe20003800000 */
        /* <DEDUP_REMOVED lines=9> */
.L_x_1223:
[----:B------:R-:W-:Y:S05]  /*17750*/  BSYNC B0 ;  /* 0x0000000000007941 */ /* 0x000fea0003800000 */
.L_x_1222:
[----:B------:R-:W-:Y:S05]  /*17760*/  BRA `(.L_x_1224) ;  /* 0xffffffcc00147947 */ /* 0x000fea000383ffff */
.L_x_1129:
[----:B------:R-:W-:Y:S01]  /*17770*/  BSSY B1, `(.L_x_1225) ;  /* 0x0000006000017945 */ /* 0x000fe20003800000 */
[----:B------:R-:W-:-:S07]  /*17780*/  IMAD.MOV.U32 R15, RZ, RZ, -0x1 ;  /* 0xffffffffff0f7424 */ /* 0x000fce00078e00ff */
[----:B01---5:R-:W-:Y:S05]  /*17790*/  WARPSYNC.COLLECTIVE R15, `(.L_x_1226) ;  /* 0x000000000f0c7348 */ /* 0x023fea0003c00000 */
[----:B------:R-:W-:Y:S02]  /*177a0*/  ELECT P6, UR62, PT ;  /* 0x00000000003e782f */ /* 0x000fe400038c0000 */
[----:B------:R-:W-:Y:S01]  /*177b0*/  MOV R14, UR62 ;  /* 0x0000003e000e7c02 */ /* 0x000fe20008000f00 */
[----:B01---5:R-:W-:Y:S10]  /*177c0*/  ENDCOLLECTIVE ;  /* 0x000000000000791b */ /* 0x023ff40003800000 */
.L_x_1226:
[----:B------:R-:W-:Y:S05]  /*177d0*/  BSYNC B1 ;  /* 0x0000000000017941 */ /* 0x000fea0003800000 */
.L_x_1225:
[----:B------:R-:W-:Y:S05]  /*177e0*/  BRA `(.L_x_1227) ;  /* 0xffffffcc000c7947 */ /* 0x000fea000383ffff */
.L_x_1131:
[----:B-1----:R1:W2:Y:S02]  /*177f0*/  SYNCS.PHASECHK.TRANS64.TRYWAIT P1, [R5+URZ+0x30840], R0 ;  /* 0x03084000050075a7 */ /* 0x0022a4000802017f */
[----:B--2---:R-:W-:Y:S05]  /*17800*/  @!P1 NANOSLEEP.SYNCS 0x989680 ;  /* 0x009896800000995d */ /* 0x004fea0003900000 */
[----:B------:R-:W2:Y:S02]  /*17810*/  @!P1 SYNCS.PHASECHK.TRANS64 P1, [R5+URZ+0x30840], R0 ;  /* 0x03084000050095a7 */ /* 0x000ea4000802007f */
[----:B--2---:R-:W-:Y:S05]  /*17820*/  @!P1 BRA `(.L_x_1131) ;  /* 0xfffffffc00f09947 */ /* 0x004fea000383ffff */
[----:B------:R-:W-:Y:S05]  /*17830*/  BRA `(.L_x_1228) ;  /* 0xffffffcc00347947 */ /* 0x000fea000383ffff */
.L_x_1133:
[----:B--2---:R2:W3:Y:S02]  /*17840*/  SYNCS.PHASECHK.TRANS64.TRYWAIT P1, [R23+URZ+0x30840], R2 ;  /* 0x03084002170075a7 */ /* 0x0044e4000802017f */
[----:B---3--:R-:W-:Y:S05]  /*17850*/  @!P1 NANOSLEEP.SYNCS 0x989680 ;  /* 0x009896800000995d */ /* 0x008fea0003900000 */
[----:B------:R-:W3:Y:S02]  /*17860*/  @!P1 SYNCS.PHASECHK.TRANS64 P1, [R23+URZ+0x30840], R2 ;  /* 0x03084002170095a7 */ /* 0x000ee4000802007f */
[----:B---3--:R-:W-:Y:S05]  /*17870*/  @!P1 BRA `(.L_x_1133) ;  /* 0xfffffffc00f09947 */ /* 0x008fea000383ffff */
[----:B------:R-:W-:Y:S05]  /*17880*/  BRA `(.L_x_1229) ;  /* 0xffffffcc00407947 */ /* 0x000fea000383ffff */
.L_x_1135:
[----:B---3--:R3:W4:Y:S02]  /*17890*/  SYNCS.PHASECHK.TRANS64.TRYWAIT P1, [R5+URZ+0x30860], R0 ;  /* 0x03086000050075a7 */ /* 0x008724000802017f */
[----:B----4-:R-:W-:Y:S05]  /*178a0*/  @!P1 NANOSLEEP.SYNCS 0x989680 ;  /* 0x009896800000995d */ /* 0x010fea0003900000 */
[----:B------:R-:W4:Y:S02]  /*178b0*/  @!P1 SYNCS.PHASECHK.TRANS64 P1, [R5+URZ+0x30860], R0 ;  /* 0x03086000050095a7 */ /* 0x000f24000802007f */
[----:B----4-:R-:W-:Y:S05]  /*178c0*/  @!P1 BRA `(.L_x_1135) ;  /* 0xfffffffc00f09947 */ /* 0x010fea000383ffff */
[----:B------:R-:W-:Y:S05]  /*178d0*/  BRA `(.L_x_1230) ;  /* 0xffffffcc003c7947 */ /* 0x000fea000383ffff */
.L_x_1231:
        /* <DEDUP_REMOVED lines=10> */
.L_x_3235:


//--------------------- .text._ZN7cutlass13device_kernelIN5flash11enable_sm90INS1_16FlashAttnFwdSm90INS1_25CollectiveMainloopFwdSm90ILi2EN4cute5tupleIJNS5_1CILi1EEES8_S8_EEENS6_IJNS7_ILi128EEENS7_ILi96EEENS7_ILi192EEEEEELi192ENS_10bfloat16_tEfNS_4arch4Sm90ELb0ELb1ELb0ELb1ELb1ELb0ELb0ELb1ELb1ELb1ELb0ELb0EEENS1_21CollectiveEpilogueFwdINS6_IJSA_SC_SB_EEES9_SE_SG_Li256ELb1ELb1ELb0ELb0EEENS1_36VarlenDynamicPersistentTileSchedulerILi128ELi96ELi256ELi128ELb0ELb1ELb1ELb1ELb0ELb1EEEEEEEEEvNT_6ParamsE --------------------------
	.section	.text._ZN7cutlass13device_kernelIN5flash11enable_sm90INS1_16FlashAttnFwdSm90INS1_25CollectiveMainloopFwdSm90ILi2EN4cute5tupleIJNS5_1CILi1EEES8_S8_EEENS6_IJNS7_ILi128EEENS7_ILi96EEENS7_ILi192EEEEEELi192ENS_10bfloat16_tEfNS_4arch4Sm90ELb0ELb1ELb0ELb1ELb1ELb0ELb0ELb1ELb1ELb1ELb0ELb0EEENS1_21CollectiveEpilogueFwdINS6_IJSA_SC_SB_EEES9_SE_SG_Li256ELb1ELb1ELb0ELb0EEENS1_36VarlenDynamicPersistentTileSchedulerILi128ELi96ELi256ELi128ELb0ELb1ELb1ELb1ELb0ELb1EEEEEEEEEvNT_6ParamsE,"ax",@progbits
	.align	128
.text._ZN7cutlass13device_kernelIN5flash11enable_sm90INS1_16FlashAttnFwdSm90INS1_25CollectiveMainloopFwdSm90ILi2EN4cute5tupleIJNS5_1CILi1EEES8_S8_EEENS6_IJNS7_ILi128EEENS7_ILi96EEENS7_ILi192EEEEEELi192ENS_10bfloat16_tEfNS_4arch4Sm90ELb0ELb1ELb0ELb1ELb1ELb0ELb0ELb1ELb1ELb1ELb0ELb0EEENS1_21CollectiveEpilogueFwdINS6_IJSA_SC_SB_EEES9_SE_SG_Li256ELb1ELb1ELb0ELb0EEENS1_36VarlenDynamicPersistentTileSchedulerILi128ELi96ELi256ELi128ELb0ELb1ELb1ELb1ELb0ELb1EEEEEEEEEvNT_6ParamsE:
        .type           _ZN7cutlass13device_kernelIN5flash11enable_sm90INS1_16FlashAttnFwdSm90INS1_25CollectiveMainloopFwdSm90ILi2EN4cute5tupleIJNS5_1CILi1EEES8_S8_EEENS6_IJNS7_ILi128EEENS7_ILi96EEENS7_ILi192EEEEEELi192ENS_10bfloat16_tEfNS_4arch4Sm90ELb0ELb1ELb0ELb1ELb1ELb0ELb0ELb1ELb1ELb1ELb0ELb0EEENS1_21CollectiveEpilogueFwdINS6_IJSA_SC_SB_EEES9_SE_SG_Li256ELb1ELb1ELb0ELb0EEENS1_36VarlenDynamicPersistentTileSchedulerILi128ELi96ELi256ELi128ELb0ELb1ELb1ELb1ELb0ELb1EEEEEEEEEvNT_6ParamsE,@function
        .size           _ZN7cutlass13device_kernelIN5flash11enable_sm90INS1_16FlashAttnFwdSm90INS1_25CollectiveMainloopFwdSm90ILi2EN4cute5tupleIJNS5_1CILi1EEES8_S8_EEENS6_IJNS7_ILi128EEENS7_ILi96EEENS7_ILi192EEEEEELi192ENS_10bfloat16_tEfNS_4arch4Sm90ELb0ELb1ELb0ELb1ELb1ELb0ELb0ELb1ELb1ELb1ELb0ELb0EEENS1_21CollectiveEpilogueFwdINS6_IJSA_SC_SB_EEES9_SE_SG_Li256ELb1ELb1ELb0ELb0EEENS1_36VarlenDynamicPersistentTileSchedulerILi128ELi96ELi256ELi128ELb0ELb1ELb1ELb1ELb0ELb1EEEEEEEEEvNT_6ParamsE,(.L_x_3236 - _ZN7cutlass13device_kernelIN5flash11enable_sm90INS1_16FlashAttnFwdSm90INS1_25CollectiveMainloopFwdSm90ILi2EN4cute5tupleIJNS5_1CILi1EEES8_S8_EEENS6_IJNS7_ILi128EEENS7_ILi96EEENS7_ILi192EEEEEELi192ENS_10bfloat16_tEfNS_4arch4Sm90ELb0ELb1ELb0ELb1ELb1ELb0ELb0ELb1ELb1ELb1ELb0ELb0EEENS1_21CollectiveEpilogueFwdINS6_IJSA_SC_SB_EEES9_SE_SG_Li256ELb1ELb1ELb0ELb0EEENS1_36VarlenDynamicPersistentTileSchedulerILi128ELi96ELi256ELi128ELb0ELb1ELb1ELb1ELb0ELb1EEEEEEEEEvNT_6ParamsE)
        .other          _ZN7cutlass13device_kernelIN5flash11enable_sm90INS1_16FlashAttnFwdSm90INS1_25CollectiveMainloopFwdSm90ILi2EN4cute5tupleIJNS5_1CILi1EEES8_S8_EEENS6_IJNS7_ILi128EEENS7_ILi96EEENS7_ILi192EEEEEELi192ENS_10bfloat16_tEfNS_4arch4Sm90ELb0ELb1ELb0ELb1ELb1ELb0ELb0ELb1ELb1ELb1ELb0ELb0EEENS1_21CollectiveEpilogueFwdINS6_IJSA_SC_SB_EEES9_SE_SG_Li256ELb1ELb1ELb0ELb0EEENS1_36VarlenDynamicPersistentTileSchedulerILi128ELi96ELi256ELi128ELb0ELb1ELb1ELb1ELb0ELb1EEEEEEEEEvNT_6ParamsE,@"STO_CUDA_ENTRY STV_DEFAULT"
_ZN7cutlass13device_kernelIN5flash11enable_sm90INS1_16FlashAttnFwdSm90INS1_25CollectiveMainloopFwdSm90ILi2EN4cute5tupleIJNS5_1CILi1EEES8_S8_EEENS6_IJNS7_ILi128EEENS7_ILi96EEENS7_ILi192EEEEEELi192ENS_10bfloat16_tEfNS_4arch4Sm90ELb0ELb1ELb0ELb1ELb1ELb0ELb0ELb1ELb1ELb1ELb0ELb0EEENS1_21CollectiveEpilogueFwdINS6_IJSA_SC_SB_EEES9_SE_SG_Li256ELb1ELb1ELb0ELb0EEENS1_36VarlenDynamicPersistentTileSchedulerILi128ELi96ELi256ELi128ELb0ELb1ELb1ELb1ELb0ELb1EEEEEEEEEvNT_6ParamsE:
        /* <DEDUP_REMOVED lines=45> */
.L_x_1232:
        /* <DEDUP_REMOVED lines=22> */
.L_x_1233:
        /* <DEDUP_REMOVED lines=18> */
.L_x_1234:
        /* <DEDUP_REMOVED lines=22> */
.L_x_1235:
        /* <DEDUP_REMOVED lines=22> */
.L_x_1236:
[----:B------:R-:W-:Y:S01]  /*0810*/  ISETP.NE.AND P0, PT, R3, RZ, PT ;  /* 0x000000ff0300720c */ /* 0x000fe20003f05270 */
[----:B------:R-:W-:Y:S01]  /*0820*/  IMAD.MOV.U32 R3, RZ, RZ, 0x1 ;  /* 0x00000001ff037424 */ /* 0x000fe200078e00ff */
[----:B------:R-:W-:Y:S01]  /*0830*/  NOP ;  /* 0x0000000000007918 */ /* 0x000fe20000000000 */
[----:B------:R-:W-:-:S03]  /*0840*/  ULDC.64 UR36, c[0x0][0x208] ;  /* 0x0000820000247ab9 */ /* 0x000fc60000000a00 */
[----:B------:R-:W-:-:S05]  /*0850*/  SEL R3, R3, 0x2, !P0 ;  /* 0x0000000203037807 */ /* 0x000fca0004000000 */
[----:B------:R0:W-:Y:S02]  /*0860*/  STL [R1+0x10], R3 ;  /* 0x0000100301007387 */ /* 0x0001e40000100800 */
[----:B01234-:R-:W-:Y:S06]  /*0870*/  BAR.SYNC.DEFER_BLOCKING 0x0 ;  /* 0x0000000000007b1d */ /* 0x01ffec0000010000 */
[----:B------:R-:W-:Y:S05]  /*0880*/  @!P0 BRA `(.L_x_1237) ;  /* 0x000000f800108947 */ /* 0x000fea0003800000 */
.L_x_1238:
[----:B------:R-:W-:-:S08]  /*0890*/  NOP ;  /* 0x0000000000007918 */ /* 0x000fd00000000000 */
[----:B------:R-:W0:Y:S02]  /*08a0*/  USETMAXREG.TRY_ALLOC.CTAPOOL UP0, 0xe8 ;  /* 0x000000e8000079c8 */ /* 0x000e240008000600 */
[----:B0-----:R-:W-:-:S13]  /*08b0*/  PLOP3.LUT P0, PT, PT, PT, UP0, 0x80, 0x0 ;  /* 0x000000000000781c */ /* 0x001fda0003f0f008 */
[----:B------:R-:W-:Y:S05]  /*08c0*/  @!P0 BRA `(.L_x_1238) ;  /* 0xfffffffc00f08947 */ /* 0x000fea000383ffff */
[----:B------:R-:W0:Y:S08]  /*08d0*/  S2UR UR5, SR_CgaCtaId ;  /* 0x00000000000579c3 */ /* 0x000e300000008800 */
[----:B------:R-:W-:Y:S06]  /*08e0*/  BAR.ARV 0x8, 0x180 ;  /* 0x0206000000007b1d */ /* 0x000fec0000002000 */
[----:B------:R-:W-:-:S02]  /*08f0*/  UMOV UR4, 0x400 ;  /* 0x0000040000047882 */ /* 0x000fc40000000000 */
[----:B------:R-:W-:Y:S01]  /*0900*/  BAR.SYNC.DEFER_BLOCKING 0x5, 0x180 ;  /* 0x0146000000007b1d */ /* 0x000fe20000010000 */
[----:B0-----:R-:W-:-:S09]  /*0910*/  ULEA UR4, UR5, UR4, 0x18 ;  /* 0x0000000405047291 */ /* 0x001fd2000f8ec03f */
[----:B------:R-:W0:Y:S01]  /*0920*/  LDS.128 R40, [UR4+0x308d0] ;  /* 0x0308d004ff287984 */ /* 0x000e220008000c00 */
[----:B------:R-:W-:Y:S01]  /*0930*/  ULDC UR4, c[0x0][0xc3c] ;  /* 0x00030f0000047ab9 */ /* 0x000fe20000000800 */
[----:B------:R-:W-:Y:S06]  /*0940*/  BAR.ARV 0x4, 0x180 ;  /* 0x0106000000007b1d */ /* 0x000fec0000002000 */
[----:B0-----:R-:W-:-:S13]  /*0950*/  ISETP.GE.AND P0, PT, R43, UR4, PT ;  /* 0x000000042b007c0c */ /* 0x001fda000bf06270 */
[----:B------:R-:W-:Y:S05]  /*0960*/  @P0 EXIT ;  /* 0x000000000000094d */ /* 0x000fea0003800000 */
[----:B------:R-:W2:Y:S01]  /*0970*/  LDL.LU R10, [R1+0x10] ;  /* 0x00001000010a7983 */ /* 0x000ea20000300800 */
[----:B------:R-:W-:Y:S01]  /*0980*/  VIADD R210, R0, 0xffffff80 ;  /* 0xffffff8000d27836 */ /* 0x000fe20000000000 */
[----:B------:R-:W-:Y:S01]  /*0990*/  UMOV UR38, URZ ;  /* 0x0000003f00267c82 */ /* 0x000fe20008000000 */
[----:B------:R-:W-:Y:S01]  /*09a0*/  IMAD.MOV.U32 R201, RZ, RZ, RZ ;  /* 0x000000ffffc97224 */ /* 0x000fe200078e00ff */
[----:B------:R-:W-:Y:S02]  /*09b0*/  UMOV UR39, URZ ;  /* 0x0000003f00277c82 */ /* 0x000fe40008000000 */
[----:B------:R-:W-:-:S04]  /*09c0*/  SHF.R.S32.HI R3, RZ, 0x1f, R210 ;  /* 0x0000001fff037819 */ /* 0x000fc800000114d2 */
[CC--:B------:R-:W-:Y:S02]  /*09d0*/  LEA.HI R5, R3.reuse, R210.reuse, RZ, 0x7 ;  /* 0x000000d203057211 */ /* 0x0c0fe400078f38ff */
[-C--:B------:R-:W-:Y:S02]  /*09e0*/  LEA.HI R0, R3, R210.reuse, RZ, 0x4 ;  /* 0x000000d203007211 */ /* 0x080fe400078f20ff */
[----:B------:R-:W-:Y:S02]  /*09f0*/  LOP3.LUT R7, R5, 0xffffff80, RZ, 0xc0, !PT ;  /* 0xffffff8005077812 */ /* 0x000fe400078ec0ff */
[----:B------:R-:W-:Y:S02]  /*0a00*/  SHF.R.S32.HI R9, RZ, 0x4, R0 ;  /* 0x00000004ff097819 */ /* 0x000fe40000011400 */
[----:B------:R-:W-:Y:S01]  /*0a10*/  LEA.HI R2, R3, R210, RZ, 0x5 ;  /* 0x000000d203027211 */ /* 0x000fe200078f28ff */
[----:B------:R-:W-:Y:S01]  /*0a20*/  IMAD.IADD R202, R210, 0x1, -R7 ;  /* 0x00000001d2ca7824 */ /* 0x000fe200078e0a07 */
[----:B------:R-:W-:-:S02]  /*0a30*/  LOP3.LUT R7, R0, 0x3fffff0, RZ, 0xc0, !PT ;  /* 0x03fffff000077812 */ /* 0x000fc400078ec0ff */
[----:B------:R-:W-:Y:S01]  /*0a40*/  LEA.HI R0, R0, R9, RZ, 0x1 ;  /* 0x0000000900007211 */ /* 0x000fe200078f08ff */
[----:B------:R-:W-:Y:S01]  /*0a50*/  IMAD.SHL.U32 R2, R2, 0x20, RZ ;  /* 0x0000002002027824 */ /* 0x000fe200078e00ff */
[----:B------:R-:W-:Y:S01]  /*0a60*/  SHF.R.S32.HI R11, RZ, 0x1f, R202 ;  /* 0x0000001fff0b7819 */ /* 0x000fe200000114ca */
[----:B------:R-:W-:Y:S01]  /*0a70*/  IMAD.IADD R7, R210, 0x1, -R7 ;  /* 0x00000001d2077824 */ /* 0x000fe200078e0a07 */
[----:B------:R-:W-:Y:S02]  /*0a80*/  LOP3.LUT R0, R0, 0x1ffffffe, RZ, 0xc0, !PT ;  /* 0x1ffffffe00007812 */ /* 0x000fe400078ec0ff */
[----:B------:R-:W-:Y:S02]  /*0a90*/  LEA.HI R4, R11, R202, RZ, 0x2 ;  /* 0x000000ca0b047211 */ /* 0x000fe400078f10ff */
[----:B------:R-:W-:Y:S01]  /*0aa0*/  LEA.HI R8, R3, R210, RZ, 0x2 ;  /* 0x000000d203087211 */ /* 0x000fe200078f10ff */
[----:B------:R-:W-:Y:S01]  /*0ab0*/  IMAD.IADD R0, R9, 0x1, -R0 ;  /* 0x0000000109007824 */ /* 0x000fe200078e0a00 */
[----:B------:R-:W-:-:S02]  /*0ac0*/  SHF.R.S32.HI R6, RZ, 0x2, R4 ;  /* 0x00000002ff067819 */ /* 0x000fc40000011404 */
[----:B------:R-:W-:Y:S02]  /*0ad0*/  SHF.R.S32.HI R13, RZ, 0x1f, R4 ;  /* 0x0000001fff0d7819 */ /* 0x000fe40000011404 */
[----:B------:R-:W-:Y:S02]  /*0ae0*/  LOP3.LUT R9, R8, 0xfffffffc, RZ, 0xc0, !PT ;  /* 0xfffffffc08097812 */ /* 0x000fe400078ec0ff */
[----:B------:R-:W-:Y:S02]  /*0af0*/  LEA.HI R3, R3, R210, RZ, 0x3 ;  /* 0x000000d203037211 */ /* 0x000fe400078f18ff */
[----:B------:R-:W-:Y:S01]  /*0b00*/  LEA.HI R13, R13, R6, RZ, 0x3 ;  /* 0x000000060d0d7211 */ /* 0x000fe200078f18ff */
[----:B------:R-:W-:Y:S01]  /*0b10*/  IMAD.IADD R9, R210, 0x1, -R9 ;  /* 0x00000001d2097824 */ /* 0x000fe200078e0a09 */
[----:B------:R-:W-:Y:S02]  /*0b20*/  SHF.R.S32.HI R204, RZ, 0x7, R5 ;  /* 0x00000007ffcc7819 */ /* 0x000fe40000011405 */
[----:B------:R-:W-:-:S02]  /*0b30*/  LOP3.LUT R2, R2, 0xfffffc00, RZ, 0xc0, !PT ;  /* 0xfffffc0002027812 */ /* 0x000fc400078ec0ff */
[----:B------:R-:W-:Y:S02]  /*0b40*/  LOP3.LUT R197, R3, 0xfffffff8, RZ, 0xc0, !PT ;  /* 0xfffffff803c57812 */ /* 0x000fe400078ec0ff */
[----:B------:R-:W-:Y:S01]  /*0b50*/  LOP3.LUT R13, R13, 0xfffffff8, RZ, 0xc0, !PT ;  /* 0xfffffff80d0d7812 */ /* 0x000fe200078ec0ff */
[----:B------:R-:W-:Y:S01]  /*0b60*/  IMAD R7, R7, 0x40, R2 ;  /* 0x0000004007077824 */ /* 0x000fe200078e0202 */
[----:B------:R-:W-:Y:S01]  /*0b70*/  LEA.HI R11, R11, R202, RZ, 0x5 ;  /* 0x000000ca0b0b7211 */ /* 0x000fe200078f28ff */
[----:B------:R-:W-:Y:S01]  /*0b80*/  IMAD.IADD R197, R210, 0x1, -R197 ;  /* 0x00000001d2c57824 */ /* 0x000fe200078e0ac5 */
[----:B------:R-:W-:Y:S01]  /*0b90*/  LEA.HI R5, R5, R204, RZ, 0x1 ;  /* 0x000000cc05057211 */ /* 0x000fe200078f08ff */
[----:B------:R-:W-:Y:S01]  /*0ba0*/  IMAD.IADD R6, R6, 0x1, -R13 ;  /* 0x0000000106067824 */ /* 0x000fe200078e0a0d */
[----:B------:R-:W-:Y:S01]  /*0bb0*/  SHF.R.S32.HI R11, RZ, 0x5, R11 ;  /* 0x00000005ff0b7819 */ /* 0x000fe2000001140b */
[----:B------:R-:W-:Y:S01]  /*0bc0*/  IMAD.SHL.U32 R193, R197, 0x8, RZ ;  /* 0x00000008c5c17824 */ /* 0x000fe200078e00ff */
[----:B------:R-:W-:Y:S01]  /*0bd0*/  LEA.HI R2, R9, R9, RZ, 0x1 ;  /* 0x0000000909027211 */ /* 0x000fe200078f08ff */
[----:B------:R-:W-:Y:S01]  /*0be0*/  IMAD R206, R0, 0x8, R7 ;  /* 0x0000000800ce7824 */ /* 0x000fe200078e0207 */
[----:B------:R-:W-:Y:S01]  /*0bf0*/  LOP3.LUT R5, R5, 0x3fffffe, RZ, 0xc0, !PT ;  /* 0x03fffffe05057812 */ /* 0x000fe200078ec0ff */
[----:B------:R-:W-:Y:S01]  /*0c00*/  IMAD R6, R11, 0x10, R6 ;  /* 0x000000100b067824 */ /* 0x000fe200078e0206 */
[----:B------:R-:W-:Y:S01]  /*0c10*/  LOP3.LUT R2, R2, 0x1ffffffe, RZ, 0xc0, !PT ;  /* 0x1ffffffe02027812 */ /* 0x000fe200078ec0ff */
[C---:B------:R-:W-:Y:S01]  /*0c20*/  VIADD R195, R193.reuse, 0x40 ;  /* 0x00000040c1c37836 */ /* 0x040fe20000000000 */
[----:B------:R-:W-:Y:S01]  /*0c30*/  LOP3.LUT R23, R4, 0x7ffffffc, RZ, 0xc0, !PT ;  /* 0x7ffffffc04177812 */ /* 0x000fe200078ec0ff */
[----:B------:R-:W-:Y:S01]  /*0c40*/  IMAD.IADD R5, R204, 0x1, -R5 ;  /* 0x00000001cc057824 */ /* 0x000fe200078e0a05 */
[----:B------:R-:W-:Y:S01]  /*0c50*/  SHF.R.S32.HI R200, RZ, 0x3, R3 ;  /* 0x00000003ffc87819 */ /* 0x000fe20000011403 */
[----:B------:R-:W-:Y:S01]  /*0c60*/  VIADD R196, R193, 0x80 ;  /* 0x00000080c1c47836 */ /* 0x000fe20000000000 */
[----:B------:R-:W-:Y:S01]  /*0c70*/  SHF.R.S32.HI R209, RZ, 0x1f, R193 ;  /* 0x0000001fffd17819 */ /* 0x000fe200000114c1 */
[----:B------:R-:W-:Y:S01]  /*0c80*/  IMAD.IADD R2, R9, 0x1, -R2 ;  /* 0x0000000109027824 */ /* 0x000fe200078e0a02 */
[----:B------:R-:W-:Y:S01]  /*0c90*/  SHF.R.S32.HI R208, RZ, 0x1f, R195 ;  /* 0x0000001fffd07819 */ /* 0x000fe200000114c3 */
[----:B------:R-:W-:Y:S01]  /*0ca0*/  IMAD R205, R5, 0x40, R6 ;  /* 0x0000004005cd7824 */ /* 0x000fe200078e0206 */
[----:B------:R-:W-:Y:S01]  /*0cb0*/  SHF.R.S32.HI R207, RZ, 0x1f, R196 ;  /* 0x0000001fffcf7819 */ /* 0x000fe200000114c4 */
[----:B------:R-:W-:-:S02]  /*0cc0*/  IMAD.IADD R23, R202, 0x1, -R23 ;  /* 0x00000001ca177824 */ /* 0x000fc400078e0a17 */
[----:B------:R-:W-:Y:S01]  /*0cd0*/  IMAD R192, R2, 0x8, R205 ;  /* 0x0000000802c07824 */ /* 0x000fe200078e02cd */
[----:B--2---:R-:W-:-:S07]  /*0ce0*/  LOP3.LUT R19, R10, 0x1, RZ, 0xfc, !PT ;  /* 0x000000010a137812 */ /* 0x004fce00078efcff */
.L_x_1346:
[----:B0---4-:R-:W0:Y:S01]  /*0cf0*/  LDC.64 R2, c[0x0][0xa28] ;  /* 0x00028a00ff027b82 */ /* 0x011e220000000a00 */
[----:B------:R-:W-:Y:S01]  /*0d00*/  IMAD.MOV.U32 R0, RZ, RZ, RZ ;  /* 0x000000ffff007224 */ /* 0x000fe200078e00ff */
[----:B------:R-:W-:Y:S01]  /*0d10*/  ULDC.64 UR4, c[0x0][0x418] ;  /* 0x0001060000047ab9 */ /* 0x000fe20000000a00 */
[----:B------:R-:W-:-:S05]  /*0d20*/  ULDC.64 UR6, c[0x0][0xa20] ;  /* 0x0002880000067ab9 */ /* 0x000fca0000000a00 */
[----:B--23--:R-:W1:Y:S01]  /*0d30*/  LDC.64 R4, c[0x0][0xa18] ;  /* 0x00028600ff047b82 */ /* 0x00ce620000000a00 */
[----:B0-----:R-:W-:-:S04]  /*0d40*/  ISETP.NE.U32.AND P0, PT, R2, RZ, PT ;  /* 0x000000ff0200720c */ /* 0x001fc80003f05070 */
[----:B------:R-:W-:Y:S02]  /*0d50*/  ISETP.NE.AND.EX P0, PT, R3, RZ, PT, P0 ;  /* 0x000000ff0300720c */ /* 0x000fe40003f05300 */
[----:B-1----:R-:W-:-:S04]  /*0d60*/  ISETP.NE.U32.AND P1, PT, R4, RZ, PT ;  /* 0x000000ff0400720c */ /* 0x002fc80003f25070 */
[----:B------:R-:W-:-:S07]  /*0d70*/  ISETP.NE.AND.EX P1, PT, R5, RZ, PT, P1 ;  /* 0x000000ff0500720c */ /* 0x000fce0003f25310 */
[----:B------:R-:W0:Y:S08]  /*0d80*/  @P0 LDC.64 R2, c[0x0][0xa28] ;  /* 0x00028a00ff020b82 */ /* 0x000e300000000a00 */
[----:B------:R-:W1:Y:S01]  /*0d90*/  @P1 LDC.64 R4, c[0x0][0xa18] ;  /* 0x00028600ff041b82 */ /* 0x000e620000000a00 */
[----:B0-----:R-:W-:-:S05]  /*0da0*/  @P0 IMAD.WIDE R2, R43, 0x4, R2 ;  /* 0x000000042b020825 */ /* 0x001fca00078e0202 */
[----:B------:R0:W5:Y:S01]  /*0db0*/  @P0 LDG.E R0, desc[UR36][R2.64] ;  /* 0x0000002402000981 */ /* 0x000162000c1e1900 */
[----:B-1----:R-:W-:-:S05]  /*0dc0*/  @P1 IMAD.WIDE R4, R43, 0x4, R4 ;  /* 0x000000042b041825 */ /* 0x002fca00078e0204 */
[----:B------:R0:W5:Y:S01]  /*0dd0*/  @P1 LDG.E R18, desc[UR36][R4.64] ;  /* 0x0000002404121981 */ /* 0x000162000c1e1900 */
[----:B------:R-:W-:Y:S01]  /*0de0*/  UISETP.NE.U32.AND UP0, UPT, UR4, URZ, UPT ;  /* 0x0000003f0400728c */ /* 0x000fe2000bf05070 */
[----:B------:R-:W-:Y:S01]  /*0df0*/  ISETP.NE.U32.AND P2, PT, RZ, UR6, PT ;  /* 0x00000006ff007c0c */ /* 0x000fe2000bf45070 */
[----:B------:R-:W-:Y:S01]  /*0e00*/  IMAD.MOV.U32 R198, RZ, RZ, R42 ;  /* 0x000000ffffc67224 */ /* 0x000fe200078e002a */
[----:B------:R-:W-:Y:S01]  /*0e10*/  ULDC UR4, c[0x0][0x424] ;  /* 0x0001090000047ab9 */ /* 0x000fe20000000800 */
[----:B------:R-:W-:Y:S01]  /*0e20*/  UISETP.NE.AND.EX UP0, UPT, UR5, URZ, UPT, UP0 ;  /* 0x0000003f0500728c */ /* 0x000fe2000bf05300 */
[----:B------:R-:W-:Y:S02]  /*0e30*/  ISETP.NE.AND.EX P2, PT, RZ, UR7, PT, P2 ;  /* 0x00000007ff007c0c */ /* 0x000fe4000bf45320 */
[----:B------:R-:W-:Y:S01]  /*0e40*/  ULDC UR5, c[0x0][0x2f0] ;  /* 0x0000bc0000057ab9 */ /* 0x000fe20000000800 */
[----:B------:R-:W-:-:S04]  /*0e50*/  USEL UR4, UR4, 0x1, UP0 ;  /* 0x0000000104047887 */ /* 0x000fc80008000000 */
[----:B------:R-:W-:Y:S01]  /*0e60*/  UIMAD UR4, UR4, UR5, URZ ;  /* 0x00000005040472a4 */ /* 0x000fe2000f8e023f */
[----:B0-----:R-:W-:Y:S11]  /*0e70*/  @P1 BRA `(.L_x_1239) ;  /* 0x0000000000281947 */ /* 0x001ff60003800000 */
[----:B------:R-:W-:Y:S01]  /*0e80*/  ULDC.64 UR6, c[0x0][0xa00] ;  /* 0x0002800000067ab9 */ /* 0x000fe20000000a00 */
[----:B-----5:R-:W0:Y:S01]  /*0e90*/  LDC R18, c[0x0][0x288] ;  /* 0x0000a200ff127b82 */ /* 0x020e220000000800 */
[----:B------:R-:W-:-:S04]  /*0ea0*/  ISETP.NE.U32.AND P0, PT, RZ, UR6, PT ;  /* 0x00000006ff007c0c */ /* 0x000fc8000bf05070 */
[----:B------:R-:W-:-:S13]  /*0eb0*/  ISETP.NE.AND.EX P0, PT, RZ, UR7, PT, P0 ;  /* 0x00000007ff007c0c */ /* 0x000fda000bf05300 */
[----:B------:R-:W-:Y:S05]  /*0ec0*/  @!P0 BRA `(.L_x_1239) ;  /* 0x0000000000148947 */ /* 0x000fea0003800000 */
[----:B------:R-:W1:Y:S02]  /*0ed0*/  LDC.64 R2, c[0x0][0xa00] ;  /* 0x00028000ff027b82 */ /* 0x000e640000000a00 */
[----:B-1----:R-:W-:-:S05]  /*0ee0*/  IMAD.WIDE R2, R43, 0x4, R2 ;  /* 0x000000042b027825 */ /* 0x002fca00078e0202 */
[----:B0-----:R-:W2:Y:S04]  /*0ef0*/  LDG.E R18, desc[UR36][R2.64] ;  /* 0x0000002402127981 */ /* 0x001ea8000c1e1900 */
[----:B------:R-:W2:Y:S02]  /*0f00*/  LDG.E R5, desc[UR36][R2.64+0x4] ;  /* 0x0000042402057981 */ /* 0x000ea4000c1e1900 */
[----:B--2---:R-:W-:-:S07]  /*0f10*/  IMAD.IADD R18, R5, 0x1, -R18 ;  /* 0x0000000105127824 */ /* 0x004fce00078e0a12 */
.L_x_1239:
[----:B------:R-:W-:Y:S02]  /*0f20*/  IMAD.U32 R17, RZ, RZ, UR4 ;  /* 0x00000004ff117e24 */ /* 0x000fe4000f8e00ff */
[----:B------:R-:W-:Y:S01]  /*0f30*/  IMAD.MOV.U32 R199, RZ, RZ, R43 ;  /* 0x000000ffffc77224 */ /* 0x000fe200078e002b */
[----:B------:R-:W-:Y:S06]  /*0f40*/  @!P2 BRA `(.L_x_1240) ;  /* 0x000000000010a947 */ /* 0x000fec0003800000 */
[----:B------:R-:W1:Y:S02]  /*0f50*/  LDC.64 R2, c[0x0][0xa20] ;  /* 0x00028800ff027b82 */ /* 0x000e640000000a00 */
[----:B-1----:R-:W-:-:S05]  /*0f60*/  IMAD.WIDE R2, R43, 0x4, R2 ;  /* 0x000000042b027825 */ /* 0x002fca00078e0202 */
[----:B------:R1:W5:Y:S01]  /*0f70*/  LDG.E R17, desc[UR36][R2.64] ;  /* 0x0000002402117981 */ /* 0x000362000c1e1900 */
[----:B------:R-:W-:Y:S05]  /*0f80*/  BRA `(.L_x_1241) ;  /* 0x0000000000247947 */ /* 0x000fea0003800000 */
.L_x_1240:
[----:B------:R-:W-:Y:S02]  /*0f90*/  ULDC.64 UR4, c[0x0][0xa08] ;  /* 0x0002820000047ab9 */ /* 0x000fe40000000a00 */
[----:B------:R-:W-:-:S04]  /*0fa0*/  ISETP.NE.U32.AND P0, PT, RZ, UR4, PT ;  /* 0x00000004ff007c0c */ /* 0x000fc8000bf05070 */
[----:B------:R-:W-:-:S13]  /*0fb0*/  ISETP.NE.AND.EX P0, PT, RZ, UR5, PT, P0 ;  /* 0x00000005ff007c0c */ /* 0x000fda000bf05300 */
[----:B------:R-:W-:Y:S05]  /*0fc0*/  @!P0 BRA `(.L_x_1241) ;  /* 0x0000000000148947 */ /* 0x000fea0003800000 */
[----:B------:R-:W1:Y:S02]  /*0fd0*/  LDC.64 R2, c[0x0][0xa08] ;  /* 0x00028200ff027b82 */ /* 0x000e640000000a00 */
[----:B-1----:R-:W-:-:S05]  /*0fe0*/  IMAD.WIDE R2, R43, 0x4, R2 ;  /* 0x000000042b027825 */ /* 0x002fca00078e0202 */
[----:B------:R-:W2:Y:S04]  /*0ff0*/  LDG.E R17, desc[UR36][R2.64] ;  /* 0x0000002402117981 */ /* 0x000ea8000c1e1900 */
[----:B------:R-:W2:Y:S02]  /*1000*/  LDG.E R4, desc[UR36][R2.64+0x4] ;  /* 0x0000042402047981 */ /* 0x000ea4000c1e1900 */
[----:B--2---:R-:W-:-:S07]  /*1010*/  IMAD.IADD R17, R4, 0x1, -R17 ;  /* 0x0000000104117824 */ /* 0x004fce00078e0a11 */
.L_x_1241:
[----:B------:R-:W2:Y:S01]  /*1020*/  LDC R203, c[0x0][0x448] ;  /* 0x00011200ffcb7b82 */ /* 0x000ea20000000800 */
[----:B------:R-:W-:Y:S01]  /*1030*/  IMAD.SHL.U32 R22, R41, 0x80, RZ ;  /* 0x0000008029167824 */ /* 0x000fe200078e00ff */
[----:B------:R-:W-:Y:S01]  /*1040*/  LOP3.LUT R16, R16, 0xffefffff, RZ, 0xc0, !PT ;  /* 0xffefffff10107812 */ /* 0x000fe200078ec0ff */
[----:B-----5:R-:W-:Y:S02]  /*1050*/  IMAD.IADD R17, R17, 0x1, -R0 ;  /* 0x0000000111117824 */ /* 0x020fe400078e0a00 */
[----:B-1----:R-:W-:-:S03]  /*1060*/  VIADD R2, R22, 0x7f ;  /* 0x0000007f16027836 */ /* 0x002fc60000000000 */
[----:B------:R-:W1:Y:S01]  /*1070*/  LDC.64 R8, c[0x0][0x9e0] ;  /* 0x00027800ff087b82 */ /* 0x000e620000000a00 */
[----:B--2---:R-:W-:Y:S02]  /*1080*/  ISETP.NE.AND P2, PT, R203, 0x1, PT ;  /* 0x00000001cb00780c */ /* 0x004fe40003f45270 */
[----:B-1----:R-:W-:-:S11]  /*1090*/  ISETP.GE.AND P1, PT, R9, 0x1, PT ;  /* 0x000000010900780c */ /* 0x002fd60003f26270 */
[----:B------:R-:W1:Y:S01]  /*10a0*/  @P2 LDC R3, c[0x0][0x44c] ;  /* 0x00011300ff032b82 */ /* 0x000e620000000800 */
[----:B------:R-:W-:-:S04]  /*10b0*/  @P2 LOP3.LUT R16, R16, 0x100000, RZ, 0xfc, !PT ;  /* 0x0010000010102812 */ /* 0x000fc800078efcff */
[----:B------:R-:W-:-:S03]  /*10c0*/  LOP3.LUT R16, R16, 0xfff7ffff, RZ, 0xc0, !PT ;  /* 0xfff7ffff10107812 */ /* 0x000fc600078ec0ff */
[----:B------:R-:W2:Y:S01]  /*10d0*/  @P2 LDC R5, c[0x0][0x450] ;  /* 0x00011400ff052b82 */ /* 0x000ea20000000800 */
[----:B------:R-:W-:Y:S01]  /*10e0*/  @P1 LOP3.LUT R16, R16, 0x80000, RZ, 0xfc, !PT ;  /* 0x0008000010101812 */ /* 0x000fe200078efcff */
[----:B-1----:R-:W-:Y:S01]  /*10f0*/  @P2 IMAD.HI.U32 R0, R2, R3, RZ ;  /* 0x0000000302002227 */ /* 0x002fe200078e00ff */
[----:B0-----:R-:W-:-:S04]  /*1100*/  IADD3 R3, R17, 0x1, -R18 ;  /* 0x0000000111037810 */ /* 0x001fc80007ffe812 */
        /* <DEDUP_REMOVED lines=14> */
.L_x_1243:
[----:B------:R-:W-:-:S13]  /*11f0*/  ISETP.NE.AND P0, PT, R9, 0x1, PT ;  /* 0x000000010900780c */ /* 0x000fda0003f05270 */
[----:B------:R-:W0:Y:S02]  /*1200*/  @P0 LDC.64 R4, c[0x0][0x9e8] ;  /* 0x00027a00ff040b82 */ /* 0x000e240000000a00 */
[----:B0-----:R-:W-:-:S05]  /*1210*/  @P0 IMAD.HI.U32 R4, R2, R4, RZ ;  /* 0x0000000402040227 */ /* 0x001fca00078e00ff */
[----:B------:R-:W-:-:S07]  /*1220*/  @P0 SHF.R.U32.HI R2, RZ, R5, R4 ;  /* 0x00000005ff020219 */ /* 0x000fce0000011604 */
.L_x_1244:
[----:B------:R-:W-:-:S05]  /*1230*/  IMAD R3, R2, R9, R9 ;  /* 0x0000000902037224 */ /* 0x000fca00078e0209 */
[----:B------:R-:W-:-:S07]  /*1240*/  VIMNMX R0, R0, R3, PT ;  /* 0x0000000300007248 */ /* 0x000fce0003fe0100 */
.L_x_1242:
[----:B------:R-:W0:Y:S01]  /*1250*/  @P2 LDC R3, c[0x0][0x44c] ;  /* 0x00011300ff032b82 */ /* 0x000e220000000800 */
[----:B------:R-:W-:Y:S01]  /*1260*/  VIADD R2, R0, 0x5f ;  /* 0x0000005f00027836 */ /* 0x000fe20000000000 */
[----:B------:R-:W-:Y:S01]  /*1270*/  ULDC UR4, c[0x0][0x9dc] ;  /* 0x0002770000047ab9 */ /* 0x000fe20000000800 */
[----:B------:R-:W-:Y:S02]  /*1280*/  VIADD R0, R17, 0x5f ;  /* 0x0000005f11007836 */ /* 0x000fe40000000000 */
[----:B------:R-:W-:Y:S02]  /*1290*/  IMAD.MOV.U32 R7, RZ, RZ, R22 ;  /* 0x000000ffff077224 */ /* 0x000fe400078e0016 */
[----:B------:R-:W-:Y:S01]  /*12a0*/  IMAD.HI R0, R0, 0x2aaaaaab, RZ ;  /* 0x2aaaaaab00007827 */ /* 0x000fe200078e02ff */
[----:B------:R-:W1:Y:S03]  /*12b0*/  @P2 LDC R4, c[0x0][0x450] ;  /* 0x00011400ff042b82 */ /* 0x000e660000000800 */
[----:B------:R-:W-:-:S04]  /*12c0*/  IMAD.HI R2, R2, 0x2aaaaaab, RZ ;  /* 0x2aaaaaab02027827 */ /* 0x000fc800078e02ff */
[----:B------:R-:W-:Y:S01]  /*12d0*/  IMAD.IADD R74, R17, 0x1, -R18 ;  /* 0x00000001114a7824 */ /* 0x000fe200078e0a12 */
[----:B------:R-:W-:-:S04]  /*12e0*/  SHF.R.U32.HI R5, RZ, 0x1f, R2 ;  /* 0x0000001fff057819 */ /* 0x000fc80000011602 */
[----:B------:R-:W-:Y:S01]  /*12f0*/  LEA.HI.SX32 R72, R2, R5, 0x1c ;  /* 0x0000000502487211 */ /* 0x000fe200078fe2ff */
[----:B0-----:R-:W-:-:S05]  /*1300*/  @P2 IMAD.HI.U32 R3, R22, R3, RZ ;  /* 0x0000000316032227 */ /* 0x001fca00078e00ff */
[----:B-1----:R-:W-:Y:S02]  /*1310*/  @P2 SHF.R.U32.HI R7, RZ, R4, R3 ;  /* 0x00000004ff072219 */ /* 0x002fe40000011603 */
[----:B------:R-:W-:-:S04]  /*1320*/  SHF.R.U32.HI R3, RZ, 0x1f, R0 ;  /* 0x0000001fff037819 */ /* 0x000fc80000011600 */
[----:B------:R-:W-:Y:S01]  /*1330*/  LEA.HI.SX32 R3, R0, R3, 0x1c ;  /* 0x0000000300037211 */ /* 0x000fe200078fe2ff */
[----:B------:R-:W-:-:S03]  /*1340*/  IMAD.IADD R0, R74, 0x1, R7 ;  /* 0x000000014a007824 */ /* 0x000fc600078e0207 */
[----:B------:R-:W-:Y:S01]  /*1350*/  VIMNMX R72, R3, R72, PT ;  /* 0x0000004803487248 */ /* 0x000fe20003fe0100 */
[----:B------:R-:W-:Y:S01]  /*1360*/  VIADD R2, R0, -UR4 ;  /* 0x8000000400027c36 */ /* 0x000fe20008000000 */
[----:B------:R-:W-:Y:S06]  /*1370*/  @!P1 BRA `(.L_x_1245) ;  /* 0x00000000003c9947 */ /* 0x000fec0003800000 */
        /* <DEDUP_REMOVED lines=9> */
.L_x_1246:
[----:B------:R-:W-:-:S13]  /*1410*/  ISETP.NE.AND P0, PT, R9, 0x1, PT ;  /* 0x000000010900780c */ /* 0x000fda0003f05270 */
[----:B------:R-:W0:Y:S02]  /*1420*/  @P0 LDC.64 R4, c[0x0][0x9e8] ;  /* 0x00027a00ff040b82 */ /* 0x000e240000000a00 */
[----:B0-----:R-:W-:-:S05]  /*1430*/  @P0 IMAD.HI.U32 R4, R0, R4, RZ ;  /* 0x0000000400040227 */ /* 0x001fca00078e00ff */
[----:B------:R-:W-:-:S07]  /*1440*/  @P0 SHF.R.U32.HI R0, RZ, R5, R4 ;  /* 0x00000005ff000219 */ /* 0x000fce0000011604 */
.L_x_1247:
[----:B------:R-:W-:-:S05]  /*1450*/  IMAD R3, R0, R9, RZ ;  /* 0x0000000900037224 */ /* 0x000fca00078e02ff */
[----:B------:R-:W-:-:S07]  /*1460*/  VIMNMX R2, R2, R3, !PT ;  /* 0x0000000302027248 */ /* 0x000fce0007fe0100 */
.L_x_1245:
[----:B------:R-:W-:Y:S01]  /*1470*/  IMAD.HI R2, R2, 0x2aaaaaab, RZ ;  /* 0x2aaaaaab02027827 */ /* 0x000fe200078e02ff */
[----:B------:R-:W-:Y:S02]  /*1480*/  PLOP3.LUT P0, PT, PT, PT, PT, 0x80, 0x0 ;  /* 0x000000000000781c */ /* 0x000fe40003f0f070 */
[----:B------:R-:W-:Y:S02]  /*1490*/  CS2R R118, SRZ ;  /* 0x0000000000767805 */ /* 0x000fe4000001ff00 */
[----:B------:R-:W-:Y:S02]  /*14a0*/  CS2R R116, SRZ ;  /* 0x0000000000747805 */ /* 0x000fe4000001ff00 */
[----:B------:R-:W-:Y:S02]  /*14b0*/  CS2R R114, SRZ ;  /* 0x0000000000727805 */ /* 0x000fe4000001ff00 */
[----:B------:R-:W-:Y:S02]  /*14c0*/  SHF.R.U32.HI R5, RZ, 0x1f, R2 ;  /* 0x0000001fff057819 */ /* 0x000fe40000011602 */
[----:B------:R-:W-:-:S02]  /*14d0*/  CS2R R112, SRZ ;  /* 0x0000000000707805 */ /* 0x000fc4000001ff00 */
[----:B------:R-:W-:Y:S02]  /*14e0*/  CS2R R110, SRZ ;  /* 0x00000000006e7805 */ /* 0x000fe4000001ff00 */
[----:B------:R-:W-:Y:S02]  /*14f0*/  CS2R R108, SRZ ;  /* 0x00000000006c7805 */ /* 0x000fe4000001ff00 */
[----:B------:R-:W-:Y:S02]  /*1500*/  LEA.HI.SX32 R5, R2, R5, 0x1c ;  /* 0x0000000502057211 */ /* 0x000fe400078fe2ff */
[----:B------:R-:W-:Y:S02]  /*1510*/  CS2R R2, SRZ ;  /* 0x0000000000027805 */ /* 0x000fe4000001ff00 */
[----:B------:R-:W-:Y:S02]  /*1520*/  CS2R R106, SRZ ;  /* 0x00000000006a7805 */ /* 0x000fe4000001ff00 */
[----:B------:R-:W-:-:S02]  /*1530*/  CS2R R104, SRZ ;  /* 0x0000000000687805 */ /* 0x000fc4000001ff00 */
[----:B------:R-:W-:Y:S02]  /*1540*/  VIMNMX R194, RZ, R5, !PT ;  /* 0x00000005ffc27248 */ /* 0x000fe40007fe0100 */
[----:B------:R-:W-:Y:S02]  /*1550*/  CS2R R56, SRZ ;  /* 0x0000000000387805 */ /* 0x000fe4000001ff00 */
[----:B------:R-:W-:Y:S02]  /*1560*/  CS2R R98, SRZ ;  /* 0x0000000000627805 */ /* 0x000fe4000001ff00 */
[----:B------:R-:W-:Y:S02]  /*1570*/  CS2R R100, SRZ ;  /* 0x0000000000647805 */ /* 0x000fe4000001ff00 */
[----:B------:R-:W-:Y:S02]  /*1580*/  ISETP.GT.AND P1, PT, R72, R194, PT ;  /* 0x000000c24800720c */ /* 0x000fe40003f24270 */
        /* <DEDUP_REMOVED lines=11> */
[----:B------:R-:W-:Y:S01]  /*1640*/  CS2R R76, SRZ ;  /* 0x00000000004c7805 */ /* 0x000fe2000001ff00 */
[----:B------:R-:W-:Y:S01]  /*1650*/  IMAD.MOV.U32 R75, RZ, RZ, RZ ;  /* 0x000000ffff4b7224 */ /* 0x000fe200078e00ff */
[----:B------:R-:W-:Y:S01]  /*1660*/  CS2R R32, SRZ ;  /* 0x0000000000207805 */ /* 0x000fe2000001ff00 */
[----:B------:R-:W-:Y:S01]  /*1670*/  IMAD.MOV.U32 R73, RZ, RZ, RZ ;  /* 0x000000ffff497224 */ /* 0x000fe200078e00ff */
        /* <DEDUP_REMOVED lines=23> */
[----:B------:R-:W-:-:S02]  /*17f0*/  IMAD.MOV.U32 R28, RZ, RZ, RZ ;  /* 0x000000ffff1c7224 */ /* 0x000fc400078e00ff */
        /* <DEDUP_REMOVED lines=33> */
.L_x_1249:
[----:B------:R-:W-:Y:S02]  /*1a10*/  LEA.HI R0, R201, R201, RZ, 0x1 ;  /* 0x000000c9c9007211 */ /* 0x000fe400078f08ff */
[----:B------:R-:W-:Y:S02]  /*1a20*/  ISETP.NE.AND P0, PT, R19, 0x3, PT ;  /* 0x000000031300780c */ /* 0x000fe40003f05270 */
[----:B------:R-:W-:-:S05]  /*1a30*/  LOP3.LUT R0, R0, 0xfffffffe, RZ, 0xc0, !PT ;  /* 0xfffffffe00007812 */ /* 0x000fca00078ec0ff */
[----:B------:R-:W-:-:S05]  /*1a40*/  IMAD.IADD R0, R201, 0x1, -R0 ;  /* 0x00000001c9007824 */ /* 0x000fca00078e0a00 */
[----:B------:R-:W-:-:S04]  /*1a50*/  SHF.L.U32 R0, R0, 0x1f, RZ ;  /* 0x0000001f00007819 */ /* 0x000fc800000006ff */
[----:B------:R-:W0:Y:S02]  /*1a60*/  SYNCS.PHASECHK.TRANS64.TRYWAIT P1, [UR40+0x30800], R0 ;  /* 0x03080000ff0075a7 */ /* 0x000e240008020168 */
[----:B0-----:R-:W-:Y:S05]  /*1a70*/  @!P1 BRA `(.L_x_1250) ;  /* 0x0000014000a89947 */ /* 0x001fea0003800000 */
.L_x_1441:
[----:B------:R-:W-:Y:S05]  /*1a80*/  @!P0 BRA `(.L_x_1251) ;  /* 0x0000000000048947 */ /* 0x000fea0003800000 */
[----:B------:R-:W-:Y:S01]  /*1a90*/  BPT.TRAP 0x1 ;  /* 0x000000040000795c */ /* 0x000fe20000300000 */
.L_x_1251:
[----:B0-----:R-:W-:Y:S02]  /*1aa0*/  IMAD.U32 R3, RZ, RZ, UR39 ;  /* 0x00000027ff037e24 */ /* 0x001fe4000f8e00ff */
[----:B------:R-:W-:-:S03]  /*1ab0*/  IMAD.U32 R0, RZ, RZ, UR38 ;  /* 0x00000026ff007e24 */ /* 0x000fc6000f8e00ff */
[----:B------:R-:W-:Y:S02]  /*1ac0*/  LEA R3, R3, UR40, 0x3 ;  /* 0x0000002803037c11 */ /* 0x000fe4000f8e18ff */
[----:B------:R-:W-:-:S04]  /*1ad0*/  SHF.L.U32 R0, R0, 0x1f, RZ ;  /* 0x0000001f00007819 */ /* 0x000fc800000006ff */
[----:B------:R0:W1:Y:S01]  /*1ae0*/  SYNCS.PHASECHK.TRANS64.TRYWAIT P1, [R3+URZ+0x30830], R0 ;  /* 0x03083000030075a7 */ /* 0x000062000802017f */
[----:B------:R-:W-:Y:S05]  /*1af0*/  @!P0 BRA `(.L_x_1252) ;  /* 0x0000000000048947 */ /* 0x000fea0003800000 */
[----:B------:R-:W-:Y:S01]  /*1b00*/  BPT.TRAP 0x1 ;  /* 0x000000040000795c */ /* 0x000fe20000300000 */
.L_x_1252:
[----:B-1----:R-:W-:Y:S05]  /*1b10*/  @P1 BRA `(.L_x_1253) ;  /* 0x0000000000081947 */ /* 0x002fea0003800000 */
[----:B------:R-:W1:Y:S02]  /*1b20*/  SYNCS.PHASECHK.TRANS64.TRYWAIT P1, [R3+URZ+0x30830], R0 ;  /* 0x03083000030075a7 */ /* 0x000e64000802017f */
[----:B-1----:R-:W-:Y:S05]  /*1b30*/  @!P1 BRA `(.L_x_1254) ;  /* 0x0000014000909947 */ /* 0x002fea0003800000 */
.L_x_1253:
        /* <DEDUP_REMOVED lines=99> */
.L_x_1255:
[----:B------:R-:W-:Y:S01]  /*2170*/  ISETP.NE.AND P2, PT, R203, 0x1, PT ;  /* 0x00000001cb00780c */ /* 0x000fe20003f45270 */
[----:B01----:R-:W-:Y:S01]  /*2180*/  IMAD.IADD R0, R192, 0x1, R22 ;  /* 0x00000001c0007824 */ /* 0x003fe200078e0216 */
[----:B------:R-:W-:Y:S01]  /*2190*/  R2UR UR4, R3 ;  /* 0x00000000030472ca */ /* 0x000fe200000e0000 */
[----:B------:R-:W-:Y:S01]  /*21a0*/  ULDC UR43, c[0x0][0x9dc] ;  /* 0x00027700002b7ab9 */ /* 0x000fe20000000800 */
[----:B------:R-:W-:Y:S01]  /*21b0*/  LOP3.LUT P1, RZ, R16, 0x80000, RZ, 0xc0, !PT ;  /* 0x0008000010ff7812 */ /* 0x000fe2000782c0ff */
[----:B------:R-:W-:Y:S01]  /*21c0*/  IMAD.MOV.U32 R2, RZ, RZ, R0 ;  /* 0x000000ffff027224 */ /* 0x000fe200078e0000 */
[----:B------:R-:W-:-:S07]  /*21d0*/  ULDC UR5, c[0x0][0x9e0] ;  /* 0x0002780000057ab9 */ /* 0x000fce0000000800 */
[----:B------:R-:W0:Y:S02]  /*21e0*/  @P2 LDC R5, c[0x0][0x44c] ;  /* 0x00011300ff052b82 */ /* 0x000e240000000800 */
[----:B------:R-:W-:-:S04]  /*21f0*/  UIADD3 UR4, UR4, 0x30840, URZ ;  /* 0x0003084004047890 */ /* 0x000fc8000fffe03f */
[----:B------:R-:W-:Y:S02]  /*2200*/  UPRMT UR4, UR60, 0x654, UR4 ;  /* 0x000006543c047896 */ /* 0x000fe40008000004 */
[----:B------:R-:W1:Y:S07]  /*2210*/  @P2 LDC R4, c[0x0][0x450] ;  /* 0x00011400ff042b82 */ /* 0x000e6e0000000800 */
[----:B------:R-:W-:Y:S01]  /*2220*/  SYNCS.ARRIVE.TRANS64.RED.A1T0 RZ, [UR4], RZ ;  /* 0x000000ffffff79a7 */ /* 0x000fe20008100404 */
[----:B------:R-:W-:Y:S01]  /*2230*/  ULOP3.LUT UR4, URZ, UR43, URZ, 0x33, !UPT ;  /* 0x0000002b3f047292 */ /* 0x000fe2000f8e333f */
[----:B0-----:R-:W-:-:S04]  /*2240*/  @P2 IMAD.HI.U32 R3, R0, R5, RZ ;  /* 0x0000000500032227 */ /* 0x001fc800078e00ff */
[----:B------:R-:W-:Y:S01]  /*2250*/  IMAD R0, R72, -0x60, R17 ;  /* 0xffffffa048007824 */ /* 0x000fe200078e0211 */
[----:B-1----:R-:W-:Y:S01]  /*2260*/  @P2 SHF.R.U32.HI R2, RZ, R4, R3 ;  /* 0x00000004ff022219 */ /* 0x002fe20000011603 */
[----:B------:R-:W-:Y:S02]  /*2270*/  IMAD.MOV.U32 R3, RZ, RZ, -0x60 ;  /* 0xffffffa0ff037424 */ /* 0x000fe400078e00ff */
[----:B------:R-:W-:Y:S02]  /*2280*/  VIADD R0, R0, 0x60 ;  /* 0x0000006000007836 */ /* 0x000fe40000000000 */
[----:B------:R-:W0:Y:S01]  /*2290*/  SHFL.IDX PT, R15, R2, RZ, 0x1c1f ;  /* 0x001c1fff020f7589 */ /* 0x000e2200000e0000 */
[----:B------:R-:W-:Y:S02]  /*22a0*/  IMAD R4, R72, R3, 0x61 ;  /* 0x0000006148047424 */ /* 0x000fe400078e0203 */
[C---:B------:R-:W-:Y:S02]  /*22b0*/  IMAD R10, R23.reuse, -0x2, R0 ;  /* 0xfffffffe170a7824 */ /* 0x040fe400078e0200 */
[----:B------:R-:W-:-:S02]  /*22c0*/  IMAD R3, R23, -0x2, R4 ;  /* 0xfffffffe17037824 */ /* 0x000fc400078e0204 */
[----:B------:R-:W-:Y:S02]  /*22d0*/  VIADD R13, R4, 0xffffffff ;  /* 0xffffffff040d7836 */ /* 0x000fe40000000000 */
[----:B------:R-:W-:Y:S01]  /*22e0*/  VIADD R14, R3, 0xffffffff ;  /* 0xffffffff030e7836 */ /* 0x000fe20000000000 */
[----:B------:R-:W-:-:S05]  /*22f0*/  IADD3 R5, -R18, R3, R17 ;  /* 0x0000000312057210 */ /* 0x000fca0007ffe111 */
[C---:B------:R-:W-:Y:S02]  /*2300*/  VIADD R11, R5.reuse, UR5 ;  /* 0x00000005050b7c36 */ /* 0x040fe40008000000 */
[----:B------:R-:W-:-:S03]  /*2310*/  VIADD R12, R5, UR4 ;  /* 0x00000004050c7c36 */ /* 0x000fc60008000000 */
[----:B0-----:R-:W-:Y:S01]  /*2320*/  VIADDMNMX R0, R15, R11, R10, PT ;  /* 0x0000000b0f007246 */ /* 0x001fe2000380010a */
[----:B------:R-:W-:Y:S01]  /*2330*/  IMAD.IADD R3, R12, 0x1, R15 ;  /* 0x000000010c037824 */ /* 0x000fe200078e020f */
[----:B------:R-:W-:Y:S06]  /*2340*/  @!P1 BRA `(.L_x_1256) ;  /* 0x00000000005c9947 */ /* 0x000fec0003800000 */
[----:B------:R-:W-:Y:S01]  /*2350*/  IADD3 R5, -R18, R17, R15 ;  /* 0x0000001112057210 */ /* 0x000fe20007ffe10f */
        /* <DEDUP_REMOVED lines=12> */
.L_x_1258:
[----:B------:R-:W-:Y:S02]  /*2420*/  ULDC UR4, c[0x0][0x9e4] ;  /* 0x0002790000047ab9 */ /* 0x000fe40000000800 */
[----:B------:R-:W-:-:S05]  /*2430*/  IMAD.U32 R15, RZ, RZ, UR4 ;  /* 0x00000004ff0f7e24 */ /* 0x000fca000f8e00ff */
[----:B------:R-:W-:-:S13]  /*2440*/  ISETP.NE.AND P1, PT, R15, 0x1, PT ;  /* 0x000000010f00780c */ /* 0x000fda0003f25270 */
[----:B------:R-:W0:Y:S02]  /*2450*/  @P1 LDC.64 R20, c[0x0][0x9e8] ;  /* 0x00027a00ff141b82 */ /* 0x000e240000000a00 */
[----:B0-----:R-:W-:-:S05]  /*2460*/  @P1 IMAD.HI.U32 R4, R5, R20, RZ ;  /* 0x0000001405041227 */ /* 0x001fca00078e00ff */
[----:B------:R-:W-:-:S07]  /*2470*/  @P1 SHF.R.U32.HI R5, RZ, R21, R4 ;  /* 0x00000015ff051219 */ /* 0x000fce0000011604 */
.L_x_1259:
[----:B------:R-:W-:Y:S05]  /*2480*/  BSYNC B0 ;  /* 0x0000000000007941 */ /* 0x000fea0003800000 */
.L_x_1257:
[----:B------:R-:W-:-:S05]  /*2490*/  IMAD R5, R5, R15, R14 ;  /* 0x0000000f05057224 */ /* 0x000fca00078e020e */
[----:B------:R-:W-:Y:S02]  /*24a0*/  VIADDMNMX R0, R5, R15, R0, PT ;  /* 0x0000000f05007246 */ /* 0x000fe40003800100 */
[----:B------:R-:W-:-:S07]  /*24b0*/  VIMNMX R3, R3, R5, !PT ;  /* 0x0000000503037248 */ /* 0x000fce0007fe0100 */
.L_x_1256:
[C---:B------:R-:W-:Y:S02]  /*24c0*/  ISETP.GE.AND P6, PT, R13.reuse, 0x9, PT ;  /* 0x000000090d00780c */ /* 0x040fe40003fc6270 */
        /* <DEDUP_REMOVED lines=29> */
[C---:B------:R-:W-:Y:S02]  /*26a0*/  ISETP.LT.OR P2, PT, R0.reuse, 0x1a, P2 ;  /* 0x0000001a0000780c */ /* 0x040fe40001741670 */
        /* <DEDUP_REMOVED lines=81> */
[----:B------:R-:W-:Y:S02]  /*2bc0*/  ISETP.GT.AND P5, PT, R3, 0x59, !P5 ;  /* 0x000000590300780c */ /* 0x000fe40006fa4270 */
[----:B------:R-:W0:Y:S02]  /*2bd0*/  SHFL.IDX PT, R3, R2, 0x1, 0x1c1f ;  /* 0x003c1f0002037f89 */ /* 0x000e2400000e0000 */
[----:B------:R-:W-:-:S04]  /*2be0*/  ISETP.LT.OR P5, PT, R0, 0x5a, P5 ;  /* 0x0000005a0000780c */ /* 0x000fc80002fa1670 */
[----:B------:R-:W-:Y:S02]  /*2bf0*/  FSEL R69, R69, -INF , !P5 ;  /* 0xff80000045457808 */ /* 0x000fe40006800000 */
[----:B------:R-:W-:Y:S02]  /*2c00*/  LOP3.LUT P5, RZ, R16, 0x80000, RZ, 0xc0, !PT ;  /* 0x0008000010ff7812 */ /* 0x000fe400078ac0ff */
[----:B0-----:R-:W-:Y:S01]  /*2c10*/  VIADDMNMX R4, R3, R11, R10, PT ;  /* 0x0000000b03047246 */ /* 0x001fe2000380010a */
[----:B------:R-:W-:-:S10]  /*2c20*/  IMAD.IADD R10, R12, 0x1, R3 ;  /* 0x000000010c0a7824 */ /* 0x000fd400078e0203 */
[----:B------:R-:W-:Y:S05]  /*2c30*/  @!P5 BRA `(.L_x_1260) ;  /* 0x00000000005cd947 */ /* 0x000fea0003800000 */
        /* <DEDUP_REMOVED lines=13> */
.L_x_1262:
[----:B------:R-:W-:Y:S02]  /*2d10*/  ULDC UR4, c[0x0][0x9e4] ;  /* 0x0002790000047ab9 */ /* 0x000fe40000000800 */
[----:B------:R-:W-:-:S05]  /*2d20*/  IMAD.U32 R2, RZ, RZ, UR4 ;  /* 0x00000004ff027e24 */ /* 0x000fca000f8e00ff */
[----:B------:R-:W-:-:S13]  /*2d30*/  ISETP.NE.AND P5, PT, R2, 0x1, PT ;  /* 0x000000010200780c */ /* 0x000fda0003fa5270 */
[----:B------:R-:W0:Y:S02]  /*2d40*/  @P5 LDC.64 R12, c[0x0][0x9e8] ;  /* 0x00027a00ff0c5b82 */ /* 0x000e240000000a00 */
[----:B0-----:R-:W-:-:S05]  /*2d50*/  @P5 IMAD.HI.U32 R0, R3, R12, RZ ;  /* 0x0000000c03005227 */ /* 0x001fca00078e00ff */
[----:B------:R-:W-:-:S07]  /*2d60*/  @P5 SHF.R.U32.HI R3, RZ, R13, R0 ;  /* 0x0000000dff035219 */ /* 0x000fce0000011600 */
.L_x_1263:
[----:B------:R-:W-:Y:S05]  /*2d70*/  BSYNC B0 ;  /* 0x0000000000007941 */ /* 0x000fea0003800000 */
.L_x_1261:
[----:B------:R-:W-:-:S05]  /*2d80*/  IMAD R3, R3, R2, R14 ;  /* 0x0000000203037224 */ /* 0x000fca00078e020e */
[----:B------:R-:W-:Y:S02]  /*2d90*/  VIADDMNMX R4, R3, R2, R4, PT ;  /* 0x0000000203047246 */ /* 0x000fe40003800104 */
[----:B------:R-:W-:-:S07]  /*2da0*/  VIMNMX R10, R10, R3, !PT ;  /* 0x000000030a0a7248 */ /* 0x000fce0007fe0100 */
.L_x_1260:
[----:B------:R-:W-:Y:S01]  /*2db0*/  ISETP.GT.AND P1, PT, R10, 0x1, !P1 ;  /* 0x000000010a00780c */ /* 0x000fe20004f24270 */
[----:B------:R-:W-:Y:S01]  /*2dc0*/  ULDC UR4, c[0x0][0x988] ;  /* 0x0002620000047ab9 */ /* 0x000fe20000000800 */
[----:B------:R-:W-:Y:S02]  /*2dd0*/  FMNMX.FTZ R0, R85, R87, !PT ;  /* 0x0000005755007209 */ /* 0x000fe40007810000 */
[----:B------:R-:W-:Y:S02]  /*2de0*/  ISETP.LT.OR P1, PT, R4, 0x2, P1 ;  /* 0x000000020400780c */ /* 0x000fe40000f21670 */
[----:B------:R-:W-:Y:S02]  /*2df0*/  ISETP.GT.AND P6, PT, R10, 0x8, !P6 ;  /* 0x000000080a00780c */ /* 0x000fe400077c4270 */
[----:B------:R-:W-:Y:S02]  /*2e00*/  FSEL R73, R27, -INF , !P1 ;  /* 0xff8000001b497808 */ /* 0x000fe40004800000 */
[----:B------:R-:W-:-:S02]  /*2e10*/  ISETP.NE.AND P1, PT, R5, RZ, PT ;  /* 0x000000ff0500720c */ /* 0x000fc40003f25270 */
[----:B------:R-:W-:Y:S02]  /*2e20*/  FMNMX.FTZ R0, R89, R0, !PT ;  /* 0x0000000059007209 */ /* 0x000fe40007810000 */
[----:B------:R-:W-:Y:S02]  /*2e30*/  ISETP.GT.AND P1, PT, R10, 0x9, !P1 ;  /* 0x000000090a00780c */ /* 0x000fe40004f24270 */
[C---:B------:R-:W-:Y:S02]  /*2e40*/  ISETP.LT.OR P6, PT, R4.reuse, 0x9, P6 ;  /* 0x000000090400780c */ /* 0x040fe400037c1670 */
[----:B------:R-:W-:Y:S02]  /*2e50*/  ISETP.LT.OR P1, PT, R4, 0xa, P1 ;  /* 0x0000000a0400780c */ /* 0x000fe40000f21670 */
[----:B------:R-:W-:Y:S02]  /*2e60*/  FMNMX.FTZ R0, R91, R0, !PT ;  /* 0x000000005b007209 */ /* 0x000fe40007810000 */
[----:B------:R-:W-:-:S02]  /*2e70*/  FSEL R31, R31, -INF , !P1 ;  /* 0xff8000001f1f7808 */ /* 0x000fc40004800000 */
[----:B------:R-:W-:Y:S02]  /*2e80*/  ISETP.NE.AND P1, PT, R15, RZ, PT ;  /* 0x000000ff0f00720c */ /* 0x000fe40003f25270 */
[----:B------:R-:W-:Y:S02]  /*2e90*/  FSEL R75, R30, -INF , !P6 ;  /* 0xff8000001e4b7808 */ /* 0x000fe40007000000 */
[----:B------:R-:W-:Y:S02]  /*2ea0*/  ISETP.GT.AND P1, PT, R10, 0x10, !P1 ;  /* 0x000000100a00780c */ /* 0x000fe40004f24270 */
[----:B------:R-:W-:Y:S02]  /*2eb0*/  ISETP.NE.AND P6, PT, R28, RZ, PT ;  /* 0x000000ff1c00720c */ /* 0x000fe40003fc5270 */
[----:B------:R-:W-:Y:S02]  /*2ec0*/  ISETP.LT.OR P1, PT, R4, 0x11, P1 ;  /* 0x000000110400780c */ /* 0x000fe40000f21670 */
[----:B------:R-:W-:-:S02]  /*2ed0*/  FMNMX.FTZ R0, R93, R0, !PT ;  /* 0x000000005d007209 */ /* 0x000fc40007810000 */
[----:B------:R-:W-:Y:S02]  /*2ee0*/  FSEL R77, R34, -INF , !P1 ;  /* 0xff800000224d7808 */ /* 0x000fe40004800000 */
[----:B------:R-:W-:Y:S02]  /*2ef0*/  ISETP.NE.AND P1, PT, R20, RZ, PT ;  /* 0x000000ff1400720c */ /* 0x000fe40003f25270 */
[----:B------:R-:W-:Y:S02]  /*2f00*/  FMNMX.FTZ R0, R95, R0, !PT ;  /* 0x000000005f007209 */ /* 0x000fe40007810000 */
[----:B------:R-:W-:Y:S02]  /*2f10*/  ISETP.GT.AND P1, PT, R10, 0x11, !P1 ;  /* 0x000000110a00780c */ /* 0x000fe40004f24270 */
[----:B------:R-:W-:Y:S02]  /*2f20*/  ISETP.NE.AND P5, PT, R32, RZ, PT ;  /* 0x000000ff2000720c */ /* 0x000fe40003fa5270 */
        /* <DEDUP_REMOVED lines=41> */
[----:B------:R-:W-:Y:S02]  /*31c0*/  FMNMX.FTZ R0, R21, R0, !PT ;  /* 0x0000000015007209 */ /* 0x000fe40007810000 */
[----:B------:R-:W-:-:S02]  /*31d0*/  ISETP.NE.AND P1, PT, R78, RZ, PT ;  /* 0x000000ff4e00720c */ /* 0x000fc40003f25270 */
[----:B------:R-:W-:Y:S01]  /*31e0*/  FMNMX.FTZ R2, R69, R0, !PT ;  /* 0x0000000045027209 */ /* 0x000fe20007810000 */
[----:B------:R-:W-:Y:S01]  /*31f0*/  IMAD.U32 R0, RZ, RZ, UR4 ;  /* 0x00000004ff007e24 */ /* 0x000fe2000f8e00ff */
[C---:B------:R-:W-:Y:S02]  /*3200*/  ISETP.GT.AND P1, PT, R10.reuse, 0x30, !P1 ;  /* 0x000000300a00780c */ /* 0x040fe40004f24270 */
[----:B------:R-:W-:Y:S01]  /*3210*/  ISETP.GT.AND P4, PT, R10, RZ, !P4 ;  /* 0x000000ff0a00720c */ /* 0x000fe20006784270 */
[----:B------:R-:W0:Y:S01]  /*3220*/  SHFL.BFLY PT, R5, R2, 0x2, 0x1f ;  /* 0x0c401f0002057f89 */ /* 0x000e2200000e0000 */
[C---:B------:R-:W-:Y:S02]  /*3230*/  ISETP.LT.OR P1, PT, R4.reuse, 0x31, P1 ;  /* 0x000000310400780c */ /* 0x040fe40000f21670 */
[----:B------:R-:W-:Y:S02]  /*3240*/  ISETP.LT.OR P4, PT, R4, 0x1, P4 ;  /* 0x000000010400780c */ /* 0x000fe40002781670 */
[----:B------:R-:W-:-:S02]  /*3250*/  FSEL R83, R50, -INF , !P1 ;  /* 0xff80000032537808 */ /* 0x000fc40004800000 */
[----:B------:R-:W-:Y:S02]  /*3260*/  ISETP.NE.AND P1, PT, R48, RZ, PT ;  /* 0x000000ff3000720c */ /* 0x000fe40003f25270 */
[----:B------:R-:W-:Y:S02]  /*3270*/  FSEL R26, R26, -INF , !P4 ;  /* 0xff8000001a1a7808 */ /* 0x000fe40006000000 */
[----:B------:R-:W-:Y:S02]  /*3280*/  ISETP.GT.AND P1, PT, R10, 0x31, !P1 ;  /* 0x000000310a00780c */ /* 0x000fe40004f24270 */
[----:B------:R-:W-:Y:S02]  /*3290*/  ISETP.NE.AND P6, PT, R56, RZ, PT ;  /* 0x000000ff3800720c */ /* 0x000fe40003fc5270 */
[----:B------:R-:W-:Y:S02]  /*32a0*/  ISETP.LT.OR P1, PT, R4, 0x32, P1 ;  /* 0x000000320400780c */ /* 0x000fe40000f21670 */
[----:B------:R-:W-:-:S02]  /*32b0*/  ISETP.GT.AND P2, PT, R10, 0x51, !P2 ;  /* 0x000000510a00780c */ /* 0x000fc40005744270 */
[----:B------:R-:W-:Y:S02]  /*32c0*/  FSEL R51, R51, -INF , !P1 ;  /* 0xff80000033337808 */ /* 0x000fe40004800000 */
[----:B------:R-:W-:Y:S02]  /*32d0*/  ISETP.NE.AND P1, PT, R80, RZ, PT ;  /* 0x000000ff5000720c */ /* 0x000fe40003f25270 */
[C---:B------:R-:W-:Y:S02]  /*32e0*/  ISETP.GT.AND P3, PT, R10.reuse, 0x58, !P3 ;  /* 0x000000580a00780c */ /* 0x040fe40005f64270 */
[----:B------:R-:W-:Y:S02]  /*32f0*/  ISETP.GT.AND P1, PT, R10, 0x38, !P1 ;  /* 0x000000380a00780c */ /* 0x000fe40004f24270 */
[----:B0-----:R-:W-:Y:S02]  /*3300*/  FMNMX.FTZ R12, R2, R5, !PT ;  /* 0x00000005020c7209 */ /* 0x001fe40007810000 */
[----:B------:R-:W-:-:S02]  /*3310*/  FMNMX.FTZ R2, R26, R73, !PT ;  /* 0x000000491a027209 */ /* 0x000fc40007810000 */
[----:B------:R-:W-:Y:S01]  /*3320*/  ISETP.LT.OR P1, PT, R4, 0x39, P1 ;  /* 0x000000390400780c */ /* 0x000fe20000f21670 */
[----:B------:R-:W0:Y:S01]  /*3330*/  SHFL.BFLY PT, R5, R12, 0x1, 0x1f ;  /* 0x0c201f000c057f89 */ /* 0x000e2200000e0000 */
        /* <DEDUP_REMOVED lines=12> */
[----:B------:R-:W-:Y:S02]  /*3400*/  FMNMX.FTZ R2, R39, R2, !PT ;  /* 0x0000000227027209 */ /* 0x000fe40007810000 */
[----:B------:R-:W-:Y:S02]  /*3410*/  ISETP.LT.OR P1, PT, R4, 0x41, P1 ;  /* 0x000000410400780c */ /* 0x000fe40000f21670 */
[----:B------:R-:W-:Y:S02]  /*3420*/  FMNMX.FTZ R2, R79, R2, !PT ;  /* 0x000000024f027209 */ /* 0x000fe40007810000 */
[----:B------:R-:W-:Y:S02]  /*3430*/  FSEL R11, R58, -INF , !P1 ;  /* 0xff8000003a0b7808 */ /* 0x000fe40004800000 */
[----:B------:R-:W-:-:S02]  /*3440*/  ISETP.GT.AND P1, PT, R10, 0x41, !P6 ;  /* 0x000000410a00780c */ /* 0x000fc40007724270 */
[----:B------:R-:W-:Y:S02]  /*3450*/  FMNMX.FTZ R2, R43, R2, !PT ;  /* 0x000000022b027209 */ /* 0x000fe40007810000 */
[----:B------:R-:W-:Y:S02]  /*3460*/  ISETP.LT.OR P1, PT, R4, 0x42, P1 ;  /* 0x000000420400780c */ /* 0x000fe40000f21670 */
[----:B------:R-:W-:Y:S02]  /*3470*/  FMNMX.FTZ R2, R81, R2, !PT ;  /* 0x0000000251027209 */ /* 0x000fe40007810000 */
[----:B------:R-:W-:Y:S02]  /*3480*/  FSEL R59, R59, -INF , !P1 ;  /* 0xff8000003b3b7808 */ /* 0x000fe40004800000 */
[----:B------:R-:W-:Y:S02]  /*3490*/  FMNMX.FTZ R2, R47, R2, !PT ;  /* 0x000000022f027209 */ /* 0x000fe40007810000 */
[----:B------:R-:W-:-:S02]  /*34a0*/  ISETP.GT.AND P1, PT, R10, 0x48, !P5 ;  /* 0x000000480a00780c */ /* 0x000fc40006f24270 */
[----:B0-----:R-:W-:Y:S02]  /*34b0*/  FMNMX.FTZ R5, R12, R5, !PT ;  /* 0x000000050c057209 */ /* 0x001fe40007810000 */
[----:B------:R-:W-:Y:S02]  /*34c0*/  FMNMX.FTZ R2, R83, R2, !PT ;  /* 0x0000000253027209 */ /* 0x000fe40007810000 */
[----:B------:R-:W-:Y:S01]  /*34d0*/  ISETP.LT.OR P1, PT, R4, 0x49, P1 ;  /* 0x000000490400780c */ /* 0x000fe20000f21670 */
[----:B------:R-:W-:Y:S01]  /*34e0*/  FMUL.FTZ R13, R5, R0 ;  /* 0x00000000050d7220 */ /* 0x000fe20000410000 */
[----:B------:R-:W-:Y:S02]  /*34f0*/  FMNMX.FTZ R2, R51, R2, !PT ;  /* 0x0000000233027209 */ /* 0x000fe40007810000 */
[----:B------:R-:W-:Y:S02]  /*3500*/  FSEL R3, R62, -INF , !P1 ;  /* 0xff8000003e037808 */ /* 0x000fe40004800000 */
[----:B------:R-:W-:-:S02]  /*3510*/  FSETP.NEU.FTZ.AND P1, PT, R5, -INF , PT ;  /* 0xff8000000500780b */ /* 0x000fc40003f3d000 */
[----:B------:R-:W-:Y:S02]  /*3520*/  ISETP.NE.AND P5, PT, R60, RZ, PT ;  /* 0x000000ff3c00720c */ /* 0x000fe40003fa5270 */
[----:B------:R-:W-:Y:S02]  /*3530*/  FMNMX.FTZ R2, R15, R2, !PT ;  /* 0x000000020f027209 */ /* 0x000fe40007810000 */
[----:B------:R-:W-:Y:S02]  /*3540*/  FSEL R14, R13, RZ, P1 ;  /* 0x000000ff0d0e7208 */ /* 0x000fe40000800000 */
[----:B------:R-:W-:Y:S02]  /*3550*/  ISETP.GT.AND P1, PT, R10, 0x49, !P5 ;  /* 0x000000490a00780c */ /* 0x000fe40006f24270 */
[----:B------:R-:W-:Y:S01]  /*3560*/  FMNMX.FTZ R2, R55, R2, !PT ;  /* 0x0000000237027209 */ /* 0x000fe20007810000 */
[-CC-:B------:R-:W-:Y:S01]  /*3570*/  FFMA.FTZ R188, R85, R0.reuse, -R14.reuse ;  /* 0x0000000055bc7223 */ /* 0x180fe2000001080e */
[----:B------:R-:W-:Y:S01]  /*3580*/  ISETP.LT.OR P1, PT, R4, 0x4a, P1 ;  /* 0x0000004a0400780c */ /* 0x000fe20000f21670 */
[-CC-:B------:R-:W-:Y:S01]  /*3590*/  FFMA.FTZ R13, R87, R0.reuse, -R14.reuse ;  /* 0x00000000570d7223 */ /* 0x180fe2000001080e */
[----:B------:R-:W-:Y:S01]  /*35a0*/  ISETP.NE.AND P6, PT, R84, RZ, PT ;  /* 0x000000ff5400720c */ /* 0x000fe20003fc5270 */
[--C-:B------:R-:W-:Y:S01]  /*35b0*/  FFMA.FTZ R12, R91, R0, -R14.reuse ;  /* 0x000000005b0c7223 */ /* 0x100fe2000001080e */
[----:B------:R-:W-:Y:S01]  /*35c0*/  FMNMX.FTZ R2, R11, R2, !PT ;  /* 0x000000020b027209 */ /* 0x000fe20007810000 */
[-CC-:B------:R-:W-:Y:S01]  /*35d0*/  FFMA.FTZ R190, R89, R0.reuse, -R14.reuse ;  /* 0x0000000059be7223 */ /* 0x180fe2000001080e */
[----:B------:R-:W-:Y:S01]  /*35e0*/  FSEL R63, R63, -INF , !P1 ;  /* 0xff8000003f3f7808 */ /* 0x000fe20004800000 */
[----:B------:R-:W-:Y:S01]  /*35f0*/  MUFU.EX2 R188, R188 ;  /* 0x000000bc00bc7308 */ /* 0x000fe20000000800 */
[----:B------:R-:W-:Y:S01]  /*3600*/  ISETP.GT.AND P1, PT, R10, 0x50, !P6 ;  /* 0x000000500a00780c */ /* 0x000fe20007724270 */
[--C-:B------:R-:W-:Y:S01]  /*3610*/  FFMA.FTZ R20, R93, R0, -R14.reuse ;  /* 0x000000005d147223 */ /* 0x100fe2000001080e */
[----:B------:R-:W-:Y:S01]  /*3620*/  FMNMX.FTZ R2, R59, R2, !PT ;  /* 0x000000023b027209 */ /* 0x000fe20007810000 */
[-CC-:B------:R-:W-:Y:S01]  /*3630*/  FFMA.FTZ R28, R97, R0.reuse, -R14.reuse ;  /* 0x00000000611c7223 */ /* 0x180fe2000001080e */
[----:B------:R-:W-:Y:S01]  /*3640*/  ISETP.LT.OR P1, PT, R4, 0x51, P1 ;  /* 0x000000510400780c */ /* 0x000fe20000f21670 */
[--C-:B------:R-:W-:Y:S01]  /*3650*/  FFMA.FTZ R41, R41, R0, -R14.reuse ;  /* 0x0000000029297223 */ /* 0x100fe2000001080e */
[----:B------:R-:W-:Y:S01]  /*3660*/  FMNMX.FTZ R2, R3, R2, !PT ;  /* 0x0000000203027209 */ /* 0x000fe20007810000 */
[----:B------:R-:W-:Y:S01]  /*3670*/  MUFU.EX2 R13, R13 ;  /* 0x0000000d000d7308 */ /* 0x000fe20000000800 */
[----:B------:R-:W-:Y:S01]  /*3680*/  ISETP.NE.AND P5, PT, R24, RZ, PT ;  /* 0x000000ff1800720c */ /* 0x000fe20003fa5270 */
[-CC-:B------:R-:W-:Y:S01]  /*3690*/  FFMA.FTZ R24, R95, R0.reuse, -R14.reuse ;  /* 0x000000005f187223 */ /* 0x180fe2000001080e */
[----:B------:R-:W-:Y:S01]  /*36a0*/  ISETP.LT.OR P2, PT, R4, 0x52, P2 ;  /* 0x000000520400780c */ /* 0x000fe20001741670 */
[-CC-:B------:R-:W-:Y:S01]  /*36b0*/  FFMA.FTZ R49, R49, R0.reuse, -R14.reuse ;  /* 0x0000000031317223 */ /* 0x180fe2000001080e */
[----:B------:R-:W-:Y:S01]  /*36c0*/  FSEL R85, R66, -INF , !P1 ;  /* 0xff80000042557808 */ /* 0x000fe20004800000 */
[--C-:B------:R-:W-:Y:S01]  /*36d0*/  FFMA.FTZ R37, R37, R0, -R14.reuse ;  /* 0x0000000025257223 */ /* 0x100fe2000001080e */
[----:B------:R-:W-:Y:S01]  /*36e0*/  FMNMX.FTZ R2, R63, R2, !PT ;  /* 0x000000023f027209 */ /* 0x000fe20007810000 */
[----:B------:R0:W-:Y:S01]  /*36f0*/  MUFU.EX2 R91, R24 ;  /* 0x00000018005b7308 */ /* 0x0001e20000000800 */
[----:B------:R-:W-:Y:S01]  /*3700*/  ISETP.GT.AND P4, PT, R10, 0x59, !P5 ;  /* 0x000000590a00780c */ /* 0x000fe20006f84270 */
[-CC-:B------:R-:W-:Y:S01]  /*3710*/  FFMA.FTZ R10, R101, R0.reuse, -R14.reuse ;  /* 0x00000000650a7223 */ /* 0x180fe2000001080e */
[C---:B------:R-:W-:Y:S01]  /*3720*/  ISETP.LT.OR P3, PT, R4.reuse, 0x59, P3 ;  /* 0x000000590400780c */ /* 0x040fe20001f61670 */
[-CC-:B------:R-:W-:Y:S01]  /*3730*/  FFMA.FTZ R53, R53, R0.reuse, -R14.reuse ;  /* 0x0000000035357223 */ /* 0x180fe2000001080e */
[----:B------:R-:W-:Y:S01]  /*3740*/  FSEL R67, R67, -INF , !P2 ;  /* 0xff80000043437808 */ /* 0x000fe20005000000 */
[--C-:B------:R-:W-:Y:S01]  /*3750*/  FFMA.FTZ R33, R33, R0, -R14.reuse ;  /* 0x0000000021217223 */ /* 0x100fe2000001080e */
[----:B------:R-:W-:Y:S01]  /*3760*/  FMNMX.FTZ R2, R85, R2, !PT ;  /* 0x0000000255027209 */ /* 0x000fe20007810000 */
[----:B------:R-:W-:Y:S01]  /*3770*/  MUFU.EX2 R190, R190 ;  /* 0x000000be00be7308 */ /* 0x000fe20000000800 */
[----:B------:R-:W-:Y:S01]  /*3780*/  ISETP.LT.OR P4, PT, R4, 0x5a, P4 ;  /* 0x0000005a0400780c */ /* 0x000fe20002781670 */
[-CC-:B0-----:R-:W-:Y:S01]  /*3790*/  FFMA.FTZ R24, R45, R0.reuse, -R14.reuse ;  /* 0x000000002d187223 */ /* 0x181fe2000001080e */
[----:B------:R-:W-:Y:S01]  /*37a0*/  FSEL R87, R70, -INF , !P3 ;  /* 0xff80000046577808 */ /* 0x000fe20005800000 */
[--C-:B------:R-:W-:Y:S01]  /*37b0*/  FFMA.FTZ R4, R105, R0, -R14.reuse ;  /* 0x0000000069047223 */ /* 0x100fe2000001080e */
[----:B------:R-:W-:Y:S01]  /*37c0*/  FMNMX.FTZ R2, R67, R2, !PT ;  /* 0x0000000243027209 */ /* 0x000fe20007810000 */
[--C-:B------:R-:W-:Y:S01]  /*37d0*/  FFMA.FTZ R57, R57, R0, -R14.reuse ;  /* 0x0000000039397223 */ /* 0x100fe2000001080e */
[----:B------:R-:W-:Y:S01]  /*37e0*/  FSEL R71, R71, -INF , !P4 ;  /* 0xff80000047477808 */ /* 0x000fe20006000000 */
[----:B------:R-:W-:Y:S01]  /*37f0*/  MUFU.EX2 R182, R4 ;  /* 0x0000000400b67308 */ /* 0x000fe20000000800 */
[----:B------:R-:W-:Y:S01]  /*3800*/  FMNMX.FTZ R2, R87, R2, !PT ;  /* 0x0000000257027209 */ /* 0x000fe20007810000 */
[-CC-:B------:R-:W-:Y:S01]  /*3810*/  FFMA.FTZ R29, R29, R0.reuse, -R14.reuse ;  /* 0x000000001d1d7223 */ /* 0x180fe2000001080e */
[----:B------:R-:W-:Y:S01]  /*3820*/  ISETP.NE.AND P5, PT, R203, 0x1, PT ;  /* 0x00000001cb00780c */ /* 0x000fe20003fa5270 */
[--C-:B------:R-:W-:Y:S01]  /*3830*/  FFMA.FTZ R61, R61, R0, -R14.reuse ;  /* 0x000000003d3d7223 */ /* 0x100fe2000001080e */
[----:B------:R-:W-:Y:S01]  /*3840*/  FMNMX.FTZ R2, R71, R2, !PT ;  /* 0x0000000247027209 */ /* 0x000fe20007810000 */
[-CC-:B------:R-:W-:Y:S01]  /*3850*/  FFMA.FTZ R25, R25, R0.reuse, -R14.reuse ;  /* 0x0000000019197223 */ /* 0x180fe2000001080e */
[-CC-:B------:R-:W-:Y:S01]  /*3860*/  FFMA.FTZ R65, R65, R0.reuse, -R14.reuse ;  /* 0x0000000041417223 */ /* 0x180fe2000001080e */
[----:B------:R0:W-:Y:S01]  /*3870*/  MUFU.EX2 R89, R12 ;  /* 0x0000000c00597308 */ /* 0x0001e20000000800 */
[-CC-:B------:R-:W-:Y:S01]  /*3880*/  FFMA.FTZ R21, R21, R0.reuse, -R14.reuse ;  /* 0x0000000015157223 */ /* 0x180fe2000001080e */
[----:B------:R-:W1:Y:S06]  /*3890*/  SHFL.BFLY PT, R45, R2, 0x2, 0x1f ;  /* 0x0c401f00022d7f89 */ /* 0x000e6c00000e0000 */
[----:B------:R-:W2:Y:S01]  /*38a0*/  MUFU.EX2 R20, R20 ;  /* 0x0000001400147308 */ /* 0x000ea20000000800 */
[-CC-:B0-----:R-:W-:Y:S01]  /*38b0*/  FFMA.FTZ R12, R99, R0.reuse, -R14.reuse ;  /* 0x00000000630c7223 */ /* 0x181fe2000001080e */
[----:B------:R-:W0:Y:S06]  /*38c0*/  @P5 LDC R46, c[0x0][0x450] ;  /* 0x00011400ff2e5b82 */ /* 0x000e2c0000000800 */
[----:B------:R3:W-:Y:S08]  /*38d0*/  MUFU.EX2 R93, R12 ;  /* 0x0000000c005d7308 */ /* 0x0007f00000000800 */
[----:B------:R-:W4:Y:S01]  /*38e0*/  MUFU.EX2 R28, R28 ;  /* 0x0000001c001c7308 */ /* 0x000f220000000800 */
[-CC-:B---3--:R-:W-:Y:S01]  /*38f0*/  FFMA.FTZ R12, R103, R0.reuse, -R14.reuse ;  /* 0x00000000670c7223 */ /* 0x188fe2000001080e */
[----:B-1----:R-:W-:Y:S01]  /*3900*/  FMNMX.FTZ R45, R2, R45, !PT ;  /* 0x0000002d022d7209 */ /* 0x002fe20007810000 */
[----:B------:R-:W-:Y:S01]  /*3910*/  FFMA.FTZ R14, R69, R0, -R14 ;  /* 0x00000000450e7223 */ /* 0x000fe2000001080e */
[----:B--2---:R-:W-:-:S03]  /*3920*/  F2FP.BF16.F32.PACK_AB R184, R91, R20 ;  /* 0x000000145bb8723e */ /* 0x004fc600000010ff */
[----:B------:R-:W1:Y:S01]  /*3930*/  SHFL.BFLY PT, R4, R45, 0x1, 0x1f ;  /* 0x0c201f002d047f89 */ /* 0x000e6200000e0000 */
[----:B------:R-:W-:Y:S08]  /*3940*/  MUFU.EX2 R95, R12 ;  /* 0x0000000c005f7308 */ /* 0x000ff00000000800 */
[----:B------:R-:W2:Y:S01]  /*3950*/  MUFU.EX2 R10, R10 ;  /* 0x0000000a000a7308 */ /* 0x000ea20000000800 */
[----:B----4-:R-:W-:-:S07]  /*3960*/  F2FP.BF16.F32.PACK_AB R186, R93, R28 ;  /* 0x0000001c5dba723e */ /* 0x010fce00000010ff */
[----:B------:R-:W-:Y:S01]  /*3970*/  MUFU.EX2 R97, R24 ;  /* 0x0000001800617308 */ /* 0x000fe20000000800 */
[----:B-1----:R-:W-:-:S07]  /*3980*/  FMNMX.FTZ R4, R45, R4, !PT ;  /* 0x000000042d047209 */ /* 0x002fce0007810000 */
[----:B------:R-:W-:Y:S01]  /*3990*/  MUFU.EX2 R41, R41 ;  /* 0x0000002900297308 */ /* 0x000fe20000000800 */
[----:B--2---:R-:W-:Y:S02]  /*39a0*/  F2FP.BF16.F32.PACK_AB R180, R95, R10 ;  /* 0x0000000a5fb4723e */ /* 0x004fe400000010ff */
[C---:B------:R-:W-:Y:S01]  /*39b0*/  FSETP.NEU.FTZ.AND P1, PT, R4.reuse, -INF , PT ;  /* 0xff8000000400780b */ /* 0x040fe20003f3d000 */
[----:B------:R-:W-:-:S04]  /*39c0*/  FMUL.FTZ R2, R4, R0 ;  /* 0x0000000004027220 */ /* 0x000fc80000410000 */
[----:B------:R-:W-:Y:S01]  /*39d0*/  MUFU.EX2 R176, R49 ;  /* 0x0000003100b07308 */ /* 0x000fe20000000800 */
[----:B------:R-:W-:-:S05]  /*39e0*/  FSEL R2, R2, RZ, P1 ;  /* 0x000000ff02027208 */ /* 0x000fca0000800000 */
        /* <DEDUP_REMOVED lines=14> */
[----:B------:R-:W1:Y:S01]  /*3ad0*/  MUFU.EX2 R73, R73 ;  /* 0x0000004900497308 */ /* 0x000e620000000800 */
[-CC-:B------:R-:W-:Y:S01]  /*3ae0*/  FFMA.FTZ R11, R11, R0.reuse, -R2.reuse ;  /* 0x000000000b0b7223 */ /* 0x180fe20000010802 */
[-CC-:B------:R-:W-:Y:S01]  /*3af0*/  FFMA.FTZ R51, R51, R0.reuse, -R2.reuse ;  /* 0x0000000033337223 */ /* 0x180fe20000010802 */
[-CC-:B------:R-:W-:Y:S01]  /*3b00*/  FFMA.FTZ R15, R15, R0.reuse, -R2.reuse ;  /* 0x000000000f0f7223 */ /* 0x180fe20000010802 */
[-CC-:B------:R-:W-:Y:S01]  /*3b10*/  FFMA.FTZ R55, R55, R0.reuse, -R2.reuse ;  /* 0x0000000037377223 */ /* 0x180fe20000010802 */
[-CC-:B------:R-:W-:Y:S01]  /*3b20*/  FFMA.FTZ R59, R59, R0.reuse, -R2.reuse ;  /* 0x000000003b3b7223 */ /* 0x180fe20000010802 */
[-CC-:B------:R-:W-:Y:S01]  /*3b30*/  FFMA.FTZ R3, R3, R0.reuse, -R2.reuse ;  /* 0x0000000003037223 */ /* 0x180fe20000010802 */
[-CC-:B------:R-:W-:Y:S01]  /*3b40*/  FFMA.FTZ R63, R63, R0.reuse, -R2.reuse ;  /* 0x000000003f3f7223 */ /* 0x180fe20000010802 */
[----:B------:R2:W-:Y:S01]  /*3b50*/  MUFU.EX2 R12, R31 ;  /* 0x0000001f000c7308 */ /* 0x0005e20000000800 */
[-CC-:B------:R-:W-:Y:S01]  /*3b60*/  FFMA.FTZ R85, R85, R0.reuse, -R2.reuse ;  /* 0x0000000055557223 */ /* 0x180fe20000010802 */
[-CC-:B------:R-:W-:Y:S01]  /*3b70*/  FFMA.FTZ R67, R67, R0.reuse, -R2.reuse ;  /* 0x0000000043437223 */ /* 0x180fe20000010802 */
[-CC-:B------:R-:W-:Y:S01]  /*3b80*/  FFMA.FTZ R87, R87, R0.reuse, -R2.reuse ;  /* 0x0000000057577223 */ /* 0x180fe20000010802 */
[----:B------:R-:W-:-:S04]  /*3b90*/  FFMA.FTZ R71, R71, R0, -R2 ;  /* 0x0000000047477223 */ /* 0x000fc80000010802 */
[----:B------:R-:W3:Y:S01]  /*3ba0*/  MUFU.EX2 R75, R75 ;  /* 0x0000004b004b7308 */ /* 0x000ee20000000800 */
[----:B--2---:R-:W-:Y:S01]  /*3bb0*/  FADD.FTZ R31, R188, R13 ;  /* 0x0000000dbc1f7221 */ /* 0x004fe20000010000 */
[----:B------:R-:W-:Y:S02]  /*3bc0*/  F2FP.BF16.F32.PACK_AB R188, R13, R188 ;  /* 0x000000bc0dbc723e */ /* 0x000fe400000010ff */
[----:B-1----:R-:W-:Y:S01]  /*3bd0*/  F2FP.BF16.F32.PACK_AB R189, R73, R26 ;  /* 0x0000001a49bd723e */ /* 0x002fe200000010ff */
[----:B------:R-:W-:Y:S01]  /*3be0*/  FADD.FTZ R38, R190, R31 ;  /* 0x0000001fbe267221 */ /* 0x000fe20000010000 */
[C---:B------:R-:W-:Y:S02]  /*3bf0*/  F2FP.BF16.F32.PACK_AB R190, R89.reuse, R190 ;  /* 0x000000be59be723e */ /* 0x040fe400000010ff */
[----:B------:R-:W1:Y:S01]  /*3c00*/  MUFU.EX2 R77, R77 ;  /* 0x0000004d004d7308 */ /* 0x000e620000000800 */
[----:B------:R-:W-:Y:S01]  /*3c10*/  FADD.FTZ R31, R89, R38 ;  /* 0x00000026591f7221 */ /* 0x000fe20000010000 */
[----:B------:R-:W-:-:S03]  /*3c20*/  FADD.FTZ R38, R26, R73 ;  /* 0x000000491a267221 */ /* 0x000fc60000010000 */
[----:B------:R-:W-:-:S03]  /*3c30*/  FADD.FTZ R40, R20, R31 ;  /* 0x0000001f14287221 */ /* 0x000fc60000010000 */
[----:B------:R2:W4:Y:S01]  /*3c40*/  MUFU.EX2 R24, R35 ;  /* 0x0000002300187308 */ /* 0x0005220000000800 */
[----:B---3--:R-:W-:Y:S01]  /*3c50*/  FADD.FTZ R31, R75, R38 ;  /* 0x000000264b1f7221 */ /* 0x008fe20000010000 */
[----:B------:R-:W-:-:S06]  /*3c60*/  F2FP.BF16.F32.PACK_AB R191, R12, R75 ;  /* 0x0000004b0cbf723e */ /* 0x000fcc00000010ff */
[----:B------:R-:W3:Y:S01]  /*3c70*/  MUFU.EX2 R27, R27 ;  /* 0x0000001b001b7308 */ /* 0x000ee20000000800 */
[----:B--2---:R-:W-:Y:S01]  /*3c80*/  FADD.FTZ R35, R91, R40 ;  /* 0x000000285b237221 */ /* 0x004fe20000010000 */
[----:B------:R-:W-:-:S03]  /*3c90*/  FADD.FTZ R40, R12, R31 ;  /* 0x0000001f0c287221 */ /* 0x000fc60000010000 */
[----:B------:R-:W-:Y:S01]  /*3ca0*/  FADD.FTZ R42, R28, R35 ;  /* 0x000000231c2a7221 */ /* 0x000fe20000010000 */
[----:B-1----:R-:W-:Y:S02]  /*3cb0*/  FADD.FTZ R31, R77, R40 ;  /* 0x000000284d1f7221 */ /* 0x002fe40000010000 */
[----:B------:R1:W2:Y:S01]  /*3cc0*/  MUFU.EX2 R30, R39 ;  /* 0x00000027001e7308 */ /* 0x0002a20000000800 */
[----:B------:R-:W-:Y:S01]  /*3cd0*/  FADD.FTZ R35, R93, R42 ;  /* 0x0000002a5d237221 */ /* 0x000fe20000010000 */
[C---:B----4-:R-:W-:Y:S01]  /*3ce0*/  FADD.FTZ R40, R24.reuse, R31 ;  /* 0x0000001f18287221 */ /* 0x050fe20000010000 */
[----:B------:R-:W-:Y:S02]  /*3cf0*/  F2FP.BF16.F32.PACK_AB R185, R24, R77 ;  /* 0x0000004d18b9723e */ /* 0x000fe400000010ff */
[----:B------:R-:W-:-:S03]  /*3d00*/  FADD.FTZ R42, R10, R35 ;  /* 0x000000230a2a7221 */ /* 0x000fc60000010000 */
[----:B------:R-:W-:Y:S01]  /*3d10*/  MUFU.EX2 R79, R79 ;  /* 0x0000004f004f7308 */ /* 0x000fe20000000800 */
[----:B------:R-:W-:Y:S01]  /*3d20*/  FADD.FTZ R35, R95, R42 ;  /* 0x0000002a5f237221 */ /* 0x000fe20000010000 */
[----:B---3--:R-:W-:Y:S01]  /*3d30*/  FADD.FTZ R31, R27, R40 ;  /* 0x000000281b1f7221 */ /* 0x008fe20000010000 */
[----:B-1----:R-:W-:Y:S02]  /*3d40*/  IMAD.MOV.U32 R39, RZ, RZ, R22 ;  /* 0x000000ffff277224 */ /* 0x002fe400078e0016 */
[----:B------:R-:W-:Y:S01]  /*3d50*/  FADD.FTZ R44, R182, R35 ;  /* 0x00000023b62c7221 */ /* 0x000fe20000010000 */
[C---:B------:R-:W-:Y:S02]  /*3d60*/  F2FP.BF16.F32.PACK_AB R182, R97.reuse, R182 ;  /* 0x000000b661b6723e */ /* 0x040fe400000010ff */
[----:B------:R1:W3:Y:S01]  /*3d70*/  MUFU.EX2 R32, R43 ;  /* 0x0000002b00207308 */ /* 0x0002e20000000800 */
[C---:B--2---:R-:W-:Y:S01]  /*3d80*/  FADD.FTZ R42, R30.reuse, R31 ;  /* 0x0000001f1e2a7221 */ /* 0x044fe20000010000 */
[----:B------:R-:W-:Y:S01]  /*3d90*/  FADD.FTZ R44, R97, R44 ;  /* 0x0000002c612c7221 */ /* 0x000fe20000010000 */
[----:B------:R-:W-:-:S03]  /*3da0*/  F2FP.BF16.F32.PACK_AB R187, R30, R27 ;  /* 0x0000001b1ebb723e */ /* 0x000fc600000010ff */
[----:B------:R-:W-:Y:S02]  /*3db0*/  FADD.FTZ R31, R41, R44 ;  /* 0x0000002c291f7221 */ /* 0x000fe40000010000 */
[----:B------:R-:W-:Y:S01]  /*3dc0*/  MUFU.EX2 R81, R81 ;  /* 0x0000005100517308 */ /* 0x000fe20000000800 */
[----:B-1----:R-:W1:Y:S01]  /*3dd0*/  @P5 LDC R43, c[0x0][0x44c] ;  /* 0x00011300ff2b5b82 */ /* 0x002e620000000800 */
[C---:B------:R-:W-:Y:S01]  /*3de0*/  FADD.FTZ R44, R176.reuse, R31 ;  /* 0x0000001fb02c7221 */ /* 0x040fe20000010000 */
[----:B------:R-:W-:-:S05]  /*3df0*/  F2FP.BF16.F32.PACK_AB R176, R176, R41 ;  /* 0x00000029b0b0723e */ /* 0x000fca00000010ff */
[----:B------:R-:W2:Y:S01]  /*3e00*/  MUFU.EX2 R37, R37 ;  /* 0x0000002500257308 */ /* 0x000ea20000000800 */
[----:B---3--:R-:W-:-:S07]  /*3e10*/  F2FP.BF16.F32.PACK_AB R181, R32, R79 ;  /* 0x0000004f20b5723e */ /* 0x008fce00000010ff */
[----:B------:R-:W3:Y:S08]  /*3e20*/  MUFU.EX2 R34, R47 ;  /* 0x0000002f00227308 */ /* 0x000ef00000000800 */
[----:B------:R-:W4:Y:S01]  /*3e30*/  MUFU.EX2 R178, R53 ;  /* 0x0000003500b27308 */ /* 0x000f220000000800 */
[----:B--2---:R-:W-:Y:S01]  /*3e40*/  FADD.FTZ R31, R37, R44 ;  /* 0x0000002c251f7221 */ /* 0x004fe20000010000 */
[----:B-1----:R-:W-:-:S05]  /*3e50*/  @P5 IMAD.HI.U32 R43, R22, R43, RZ ;  /* 0x0000002b162b5227 */ /* 0x002fca00078e00ff */
[----:B0-----:R-:W-:Y:S01]  /*3e60*/  @P5 SHF.R.U32.HI R39, RZ, R46, R43 ;  /* 0x0000002eff275219 */ /* 0x001fe2000001162b */
[----:B------:R-:W0:Y:S01]  /*3e70*/  MUFU.EX2 R83, R83 ;  /* 0x0000005300537308 */ /* 0x000e220000000800 */
[----:B------:R-:W-:Y:S02]  /*3e80*/  LOP3.LUT P5, RZ, R16, 0x80000, RZ, 0xc0, !PT ;  /* 0x0008000010ff7812 */ /* 0x000fe400078ac0ff */
[----:B---3--:R-:W-:Y:S01]  /*3e90*/  F2FP.BF16.F32.PACK_AB R183, R34, R81 ;  /* 0x0000005122b7723e */ /* 0x008fe200000010ff */
[----:B------:R-:W-:-:S04]  /*3ea0*/  IMAD.IADD R74, R74, 0x1, R39 ;  /* 0x000000014a4a7824 */ /* 0x000fc800078e0227 */
[----:B------:R1:W-:Y:S01]  /*3eb0*/  MUFU.EX2 R173, R11 ;  /* 0x0000000b00ad7308 */ /* 0x0003e20000000800 */
[C---:B----4-:R-:W-:Y:S01]  /*3ec0*/  FADD.FTZ R44, R178.reuse, R31 ;  /* 0x0000001fb22c7221 */ /* 0x050fe20000010000 */
[----:B------:R-:W-:-:S06]  /*3ed0*/  F2FP.BF16.F32.PACK_AB R178, R178, R37 ;  /* 0x00000025b2b2723e */ /* 0x000fcc00000010ff */
[----:B------:R-:W2:Y:S01]  /*3ee0*/  MUFU.EX2 R33, R33 ;  /* 0x0000002100217308 */ /* 0x000ea20000000800 */
[----:B-1----:R-:W-:-:S04]  /*3ef0*/  FADD.FTZ R11, R79, R42 ;  /* 0x0000002a4f0b7221 */ /* 0x002fc80000010000 */
[----:B------:R-:W-:-:S03]  /*3f00*/  FADD.FTZ R42, R32, R11 ;  /* 0x0000000b202a7221 */ /* 0x000fc60000010000 */
[----:B------:R-:W1:Y:S01]  /*3f10*/  MUFU.EX2 R36, R51 ;  /* 0x0000003300247308 */ /* 0x000e620000000800 */
[----:B------:R-:W-:-:S04]  /*3f20*/  FADD.FTZ R11, R81, R42 ;  /* 0x0000002a510b7221 */ /* 0x000fc80000010000 */
[----:B------:R-:W-:-:S03]  /*3f30*/  FADD.FTZ R42, R34, R11 ;  /* 0x0000000b222a7221 */ /* 0x000fc60000010000 */
[----:B------:R-:W3:Y:S01]  /*3f40*/  MUFU.EX2 R172, R57 ;  /* 0x0000003900ac7308 */ /* 0x000ee20000000800 */
[----:B0-----:R-:W-:Y:S01]  /*3f50*/  FADD.FTZ R11, R83, R42 ;  /* 0x0000002a530b7221 */ /* 0x001fe20000010000 */
[----:B--2---:R-:W-:-:S06]  /*3f60*/  FADD.FTZ R13, R33, R44 ;  /* 0x0000002c210d7221 */ /* 0x004fcc0000010000 */
[----:B------:R-:W0:Y:S01]  /*3f70*/  MUFU.EX2 R15, R15 ;  /* 0x0000000f000f7308 */ /* 0x000e220000000800 */
[C---:B-1----:R-:W-:Y:S01]  /*3f80*/  FADD.FTZ R42, R36.reuse, R11 ;  /* 0x0000000b242a7221 */ /* 0x042fe20000010000 */
[----:B------:R-:W-:-:S06]  /*3f90*/  F2FP.BF16.F32.PACK_AB R177, R36, R83 ;  /* 0x0000005324b1723e */ /* 0x000fcc00000010ff */
[----:B------:R-:W1:Y:S01]  /*3fa0*/  MUFU.EX2 R29, R29 ;  /* 0x0000001d001d7308 */ /* 0x000e620000000800 */
[C---:B---3--:R-:W-:Y:S01]  /*3fb0*/  FADD.FTZ R44, R172.reuse, R13 ;  /* 0x0000000dac2c7221 */ /* 0x048fe20000010000 */
[----:B------:R-:W-:-:S06]  /*3fc0*/  F2FP.BF16.F32.PACK_AB R172, R172, R33 ;  /* 0x00000021acac723e */ /* 0x000fcc00000010ff */
[----:B------:R-:W2:Y:S01]  /*3fd0*/  MUFU.EX2 R38, R55 ;  /* 0x0000003700267308 */ /* 0x000ea20000000800 */
[----:B0-----:R-:W-:-:S07]  /*3fe0*/  FADD.FTZ R11, R15, R42 ;  /* 0x0000002a0f0b7221 */ /* 0x001fce0000010000 */
[----:B------:R-:W0:Y:S01]  /*3ff0*/  MUFU.EX2 R174, R61 ;  /* 0x0000003d00ae7308 */ /* 0x000e220000000800 */
[----:B-1----:R-:W-:-:S07]  /*4000*/  FADD.FTZ R13, R29, R44 ;  /* 0x0000002c1d0d7221 */ /* 0x002fce0000010000 */
[----:B------:R-:W1:Y:S01]  /*4010*/  MUFU.EX2 R25, R25 ;  /* 0x0000001900197308 */ /* 0x000e620000000800 */
[C---:B--2---:R-:W-:Y:S01]  /*4020*/  FADD.FTZ R20, R38.reuse, R11 ;  /* 0x0000000b26147221 */ /* 0x044fe20000010000 */
[----:B------:R-:W-:Y:S01]  /*4030*/  F2FP.BF16.F32.PACK_AB R179, R38, R15 ;  /* 0x0000000f26b3723e */ /* 0x000fe200000010ff */
[----:B------:R-:W-:Y:S02]  /*4040*/  VIADD R15, R72, 0xfffffffe ;  /* 0xfffffffe480f7836 */ /* 0x000fe40000000000 */
[----:B------:R-:W-:-:S03]  /*4050*/  FADD.FTZ R11, R173, R20 ;  /* 0x00000014ad0b7221 */ /* 0x000fc60000010000 */
        /* <DEDUP_REMOVED lines=11> */
[----:B------:R-:W0:Y:S01]  /*4110*/  MUFU.EX2 R2, R63 ;  /* 0x0000003f00027308 */ /* 0x000e220000000800 */
[----:B-1----:R-:W-:-:S07]  /*4120*/  FADD.FTZ R11, R3, R20 ;  /* 0x00000014030b7221 */ /* 0x002fce0000010000 */
[----:B------:R-:W1:Y:S01]  /*4130*/  MUFU.EX2 R14, R14 ;  /* 0x0000000e000e7308 */ /* 0x000e620000000800 */
[----:B--2---:R-:W-:-:S07]  /*4140*/  FADD.FTZ R13, R21, R28 ;  /* 0x0000001c150d7221 */ /* 0x004fce0000010000 */
[----:B------:R-:W2:Y:S01]  /*4150*/  MUFU.EX2 R85, R85 ;  /* 0x0000005500557308 */ /* 0x000ea20000000800 */
[C---:B0-----:R-:W-:Y:S01]  /*4160*/  FADD.FTZ R28, R2.reuse, R11 ;  /* 0x0000000b021c7221 */ /* 0x041fe20000010000 */
[----:B------:R-:W-:Y:S01]  /*4170*/  F2FP.BF16.F32.PACK_AB R175, R2, R3 ;  /* 0x0000000302af723e */ /* 0x000fe200000010ff */
[----:B------:R-:W-:-:S05]  /*4180*/  VIADD R2, R74, UR5 ;  /* 0x000000054a027c36 */ /* 0x000fca0008000000 */
[----:B------:R-:W0:Y:S01]  /*4190*/  MUFU.EX2 R10, R67 ;  /* 0x00000043000a7308 */ /* 0x000e220000000800 */
[C---:B-1----:R-:W-:Y:S01]  /*41a0*/  FADD.FTZ R11, R14.reuse, R13 ;  /* 0x0000000d0e0b7221 */ /* 0x042fe20000010000 */
[----:B------:R-:W-:-:S06]  /*41b0*/  F2FP.BF16.F32.PACK_AB R170, R14, R21 ;  /* 0x000000150eaa723e */ /* 0x000fcc00000010ff */
[----:B------:R-:W1:Y:S01]  /*41c0*/  MUFU.EX2 R87, R87 ;  /* 0x0000005700577308 */ /* 0x000e620000000800 */
[----:B--2---:R-:W-:-:S07]  /*41d0*/  FADD.FTZ R13, R85, R28 ;  /* 0x0000001c550d7221 */ /* 0x004fce0000010000 */
[----:B------:R-:W2:Y:S01]  /*41e0*/  MUFU.EX2 R20, R71 ;  /* 0x0000004700147308 */ /* 0x000ea20000000800 */
[C---:B0-----:R-:W-:Y:S01]  /*41f0*/  FADD.FTZ R12, R10.reuse, R13 ;  /* 0x0000000d0a0c7221 */ /* 0x041fe20000010000 */
[----:B------:R-:W-:-:S03]  /*4200*/  F2FP.BF16.F32.PACK_AB R169, R10, R85 ;  /* 0x000000550aa9723e */ /* 0x000fc600000010ff */
[----:B-1----:R-:W-:-:S04]  /*4210*/  FADD.FTZ R13, R87, R12 ;  /* 0x0000000c570d7221 */ /* 0x002fc80000010000 */
[C---:B--2---:R-:W-:Y:S01]  /*4220*/  FADD.FTZ R10, R20.reuse, R13 ;  /* 0x0000000d140a7221 */ /* 0x044fe20000010000 */
[----:B------:R-:W-:Y:S01]  /*4230*/  F2FP.BF16.F32.PACK_AB R171, R20, R87 ;  /* 0x0000005714ab723e */ /* 0x000fe200000010ff */
[----:B------:R-:W-:Y:S06]  /*4240*/  @!P5 BRA `(.L_x_1264) ;  /* 0x000000000048d947 */ /* 0x000fec0003800000 */
[C---:B------:R-:W-:Y:S01]  /*4250*/  ISETP.GT.AND P1, PT, R74.reuse, RZ, PT ;  /* 0x000000ff4a00720c */ /* 0x040fe20003f24270 */
[----:B------:R-:W-:-:S12]  /*4260*/  VIADD R3, R74, 0xffffffff ;  /* 0xffffffff4a037836 */ /* 0x000fd80000000000 */
[----:B------:R-:W-:Y:S05]  /*4270*/  @P1 BRA `(.L_x_1265) ;  /* 0x0000000000201947 */ /* 0x000fea0003800000 */
[----:B------:R-:W0:Y:S01]  /*4280*/  LDC R14, c[0x0][0x9e4] ;  /* 0x00027900ff0e7b82 */ /* 0x000e220000000800 */
[----:B------:R-:W-:Y:S01]  /*4290*/  IMAD.MOV R3, RZ, RZ, -R74 ;  /* 0x000000ffff037224 */ /* 0x000fe200078e0a4a */
[----:B0-----:R-:W-:-:S13]  /*42a0*/  ISETP.NE.AND P1, PT, R14, 0x1, PT ;  /* 0x000000010e00780c */ /* 0x001fda0003f25270 */
[----:B------:R-:W0:Y:S02]  /*42b0*/  @P1 LDC.64 R12, c[0x0][0x9e8] ;  /* 0x00027a00ff0c1b82 */ /* 0x000e240000000a00 */
[----:B0-----:R-:W-:-:S05]  /*42c0*/  @P1 IMAD.HI.U32 R12, R3, R12, RZ ;  /* 0x0000000c030c1227 */ /* 0x001fca00078e00ff */
[----:B------:R-:W-:-:S04]  /*42d0*/  @P1 SHF.R.U32.HI R3, RZ, R13, R12 ;  /* 0x0000000dff031219 */ /* 0x000fc8000001160c */
[----:B------:R-:W-:Y:S01]  /*42e0*/  LOP3.LUT R3, RZ, R3, RZ, 0x33, !PT ;  /* 0x00000003ff037212 */ /* 0x000fe200078e33ff */
[----:B------:R-:W-:Y:S06]  /*42f0*/  BRA `(.L_x_1266) ;  /* 0x0000000000147947 */ /* 0x000fec0003800000 */
.L_x_1265:
[----:B------:R-:W0:Y:S02]  /*4300*/  LDC R14, c[0x0][0x9e4] ;  /* 0x00027900ff0e7b82 */ /* 0x000e240000000800 */
[----:B0-----:R-:W-:-:S13]  /*4310*/  ISETP.NE.AND P1, PT, R14, 0x1, PT ;  /* 0x000000010e00780c */ /* 0x001fda0003f25270 */
[----:B------:R-:W0:Y:S02]  /*4320*/  @P1 LDC.64 R12, c[0x0][0x9e8] ;  /* 0x00027a00ff0c1b82 */ /* 0x000e240000000a00 */
[----:B0-----:R-:W-:-:S05]  /*4330*/  @P1 IMAD.HI.U32 R12, R3, R12, RZ ;  /* 0x0000000c030c1227 */ /* 0x001fca00078e00ff */
[----:B------:R-:W-:-:S07]  /*4340*/  @P1 SHF.R.U32.HI R3, RZ, R13, R12 ;  /* 0x0000000dff031219 */ /* 0x000fce000001160c */
.L_x_1266:
[----:B------:R-:W-:-:S05]  /*4350*/  IMAD R3, R3, R14, R14 ;  /* 0x0000000e03037224 */ /* 0x000fca00078e020e */
[----:B------:R-:W-:-:S07]  /*4360*/  VIMNMX R2, R2, R3, PT ;  /* 0x0000000302027248 */ /* 0x000fce0003fe0100 */
.L_x_1264:
[----:B------:R-:W-:Y:S01]  /*4370*/  IMAD.HI R12, R2, 0x2aaaaaab, RZ ;  /* 0x2aaaaaab020c7827 */ /* 0x000fe200078e02ff */
[----:B------:R-:W-:Y:S02]  /*4380*/  CS2R R118, SRZ ;  /* 0x0000000000767805 */ /* 0x000fe4000001ff00 */
[----:B------:R-:W-:Y:S02]  /*4390*/  CS2R R116, SRZ ;  /* 0x0000000000747805 */ /* 0x000fe4000001ff00 */
[----:B------:R-:W-:Y:S01]  /*43a0*/  CS2R R114, SRZ ;  /* 0x0000000000727805 */ /* 0x000fe2000001ff00 */
[----:B------:R-:W-:Y:S01]  /*43b0*/  IMAD.MOV.U32 R3, RZ, RZ, 0x3f800000 ;  /* 0x3f800000ff037424 */ /* 0x000fe200078e00ff */
[----:B------:R-:W-:Y:S01]  /*43c0*/  SHF.R.U32.HI R13, RZ, 0x1f, R12 ;  /* 0x0000001fff0d7819 */ /* 0x000fe2000001160c */
[----:B------:R-:W-:Y:S01]  /*43d0*/  IMAD.MOV.U32 R2, RZ, RZ, 0x3f800000 ;  /* 0x3f800000ff027424 */ /* 0x000fe200078e00ff */
[----:B------:R-:W-:Y:S02]  /*43e0*/  CS2R R112, SRZ ;  /* 0x0000000000707805 */ /* 0x000fe4000001ff00 */
[----:B------:R-:W-:-:S02]  /*43f0*/  CS2R R110, SRZ ;  /* 0x00000000006e7805 */ /* 0x000fc4000001ff00 */
[----:B------:R-:W-:Y:S02]  /*4400*/  LEA.HI.SX32 R13, R12, R13, 0x1c ;  /* 0x0000000d0c0d7211 */ /* 0x000fe400078fe2ff */
[----:B------:R-:W-:Y:S02]  /*4410*/  CS2R R108, SRZ ;  /* 0x00000000006c7805 */ /* 0x000fe4000001ff00 */
[----:B------:R-:W-:Y:S02]  /*4420*/  CS2R R106, SRZ ;  /* 0x00000000006a7805 */ /* 0x000fe4000001ff00 */
[----:B------:R-:W-:Y:S02]  /*4430*/  CS2R R104, SRZ ;  /* 0x0000000000687805 */ /* 0x000fe4000001ff00 */
[----:B------:R-:W-:Y:S02]  /*4440*/  VIMNMX R14, R194, R13, !PT ;  /* 0x0000000dc20e7248 */ /* 0x000fe40007fe0100 */
[----:B------:R-:W-:-:S02]  /*4450*/  CS2R R102, SRZ ;  /* 0x0000000000667805 */ /* 0x000fc4000001ff00 */
[----:B------:R-:W-:Y:S02]  /*4460*/  CS2R R100, SRZ ;  /* 0x0000000000647805 */ /* 0x000fe4000001ff00 */
[----:B------:R-:W-:Y:S02]  /*4470*/  CS2R R98, SRZ ;  /* 0x0000000000627805 */ /* 0x000fe4000001ff00 */
[----:B------:R-:W-:Y:S02]  /*4480*/  ISETP.GE.AND P1, PT, R15, R14, PT ;  /* 0x0000000e0f00720c */ /* 0x000fe40003f26270 */
        /* <DEDUP_REMOVED lines=46> */
[----:B------:R-:W-:-:S05]  /*4770*/  ULDC UR54, c[0x0][0x9e0] ;  /* 0x0002780000367ab9 */ /* 0x000fca0000000800 */
.L_x_1286:
[----:B------:R-:W-:-:S04]  /*4780*/  UISETP.NE.AND UP0, UPT, UR4, 0x1, UPT ;  /* 0x000000010400788c */ /* 0x000fc8000bf05270 */
[----:B------:R-:W-:-:S04]  /*4790*/  USEL UR38, URZ, 0x1, UP0 ;  /* 0x000000013f267887 */ /* 0x000fc80008000000 */
[----:B------:R-:W-:Y:S01]  /*47a0*/  ULOP3.LUT UR38, UR7, UR38, URZ, 0x3c, !UPT ;  /* 0x0000002607267292 */ /* 0x000fe2000f8e3c3f */
[----:B------:R-:W-:Y:S11]  /*47b0*/  @!P0 BRA `(.L_x_1268) ;  /* 0x0000000000048947 */ /* 0x000ff60003800000 */
[----:B------:R-:W-:Y:S01]  /*47c0*/  BPT.TRAP 0x1 ;  /* 0x000000040000795c */ /* 0x000fe20000300000 */
.L_x_1268:
        /* <DEDUP_REMOVED lines=9> */
.L_x_1269:
[----:B-1----:R-:W-:Y:S05]  /*4860*/  @P1 BRA `(.L_x_1270) ;  /* 0x0000000000081947 */ /* 0x002fea0003800000 */
[----:B------:R-:W1:Y:S02]  /*4870*/  SYNCS.PHASECHK.TRANS64.TRYWAIT P1, [UR6+0x30830], R0 ;  /* 0x03083000ff0075a7 */ /* 0x000e640008020146 */
[----:B-1----:R-:W-:Y:S05]  /*4880*/  @!P1 BRA `(.L_x_1271) ;  /* 0x0000011400509947 */ /* 0x002fea0003800000 */
.L_x_1270:
        /* <DEDUP_REMOVED lines=167> */
.L_x_1272:
[----:B------:R-:W-:Y:S01]  /*5300*/  ULEA UR5, UR4, UR40, 0x3 ;  /* 0x0000002804057291 */ /* 0x000fe2000f8e183f */
[----:B01----:R-:W-:-:S05]  /*5310*/  IMAD.U32 R0, RZ, RZ, UR7 ;  /* 0x00000007ff007e24 */ /* 0x003fca000f8e00ff */
[----:B------:R-:W-:-:S04]  /*5320*/  SHF.L.U32 R0, R0, 0x1f, RZ ;  /* 0x0000001f00007819 */ /* 0x000fc800000006ff */
[----:B------:R0:W1:Y:S01]  /*5330*/  SYNCS.PHASECHK.TRANS64.TRYWAIT P1, [UR5+0x30850], R0 ;  /* 0x03085000ff0075a7 */ /* 0x0000620008020145 */
[----:B------:R-:W-:Y:S05]  /*5340*/  @!P0 BRA `(.L_x_1273) ;  /* 0x0000000000048947 */ /* 0x000fea0003800000 */
[----:B------:R-:W-:Y:S01]  /*5350*/  BPT.TRAP 0x1 ;  /* 0x000000040000795c */ /* 0x000fe20000300000 */
.L_x_1273:
[----:B-1----:R-:W-:Y:S05]  /*5360*/  @P1 BRA `(.L_x_1274) ;  /* 0x0000000000081947 */ /* 0x002fea0003800000 */
[----:B------:R-:W1:Y:S02]  /*5370*/  SYNCS.PHASECHK.TRANS64.TRYWAIT P1, [UR5+0x30850], R0 ;  /* 0x03085000ff0075a7 */ /* 0x000e640008020145 */
[----:B-1----:R-:W-:Y:S05]  /*5380*/  @!P1 BRA `(.L_x_1275) ;  /* 0x0000010800a89947 */ /* 0x002fea0003800000 */
.L_x_1274:
        /* <DEDUP_REMOVED lines=36> */
[----:B------:R-:W-:Y:S05]  /*55d0*/  @!P0 BRA `(.L_x_1276) ;  /* 0x0000000000048947 */ /* 0x000fea0003800000 */
[----:B------:R-:W-:Y:S01]  /*55e0*/  BPT.TRAP 0x1 ;  /* 0x000000040000795c */ /* 0x000fe20000300000 */
.L_x_1276:
[----:B------:R-:W-:Y:S01]  /*55f0*/  ISETP.NE.AND P2, PT, R203, 0x1, PT ;  /* 0x00000001cb00780c */ /* 0x000fe20003f45270 */
[----:B------:R-:W-:Y:S01]  /*5600*/  IMAD.IADD R5, R192, 0x1, R22 ;  /* 0x00000001c0057824 */ /* 0x000fe200078e0216 */
[----:B------:R-:W-:Y:S01]  /*5610*/  UIADD3 UR6, UR6, 0x30840, URZ ;  /* 0x0003084006067890 */ /* 0x000fe2000fffe03f */
[----:B------:R-:W-:Y:S01]  /*5620*/  IMAD R168, R15, -0x60, RZ ;  /* 0xffffffa00fa87824 */ /* 0x000fe200078e02ff */
[----:B------:R-:W-:Y:S01]  /*5630*/  LOP3.LUT P1, RZ, R16, 0x80000, RZ, 0xc0, !PT ;  /* 0x0008000010ff7812 */ /* 0x000fe2000782c0ff */
[----:B------:R-:W-:Y:S02]  /*5640*/  ULOP3.LUT UR4, URZ, UR43, URZ, 0x33, !UPT ;  /* 0x0000002b3f047292 */ /* 0x000fe4000f8e333f */
[----:B------:R-:W-:-:S06]  /*5650*/  UPRMT UR6, UR60, 0x654, UR6 ;  /* 0x000006543c067896 */ /* 0x000fcc0008000006 */
[----:B01----:R-:W0:Y:S08]  /*5660*/  @P2 LDC R0, c[0x0][0x44c] ;  /* 0x00011300ff002b82 */ /* 0x003e300000000800 */
[----:B------:R-:W1:Y:S01]  /*5670*/  @P2 LDC R3, c[0x0][0x450] ;  /* 0x00011400ff032b82 */ /* 0x000e620000000800 */
[----:B------:R-:W-:Y:S01]  /*5680*/  SYNCS.ARRIVE.TRANS64.RED.A1T0 RZ, [UR6], RZ ;  /* 0x000000ffffff79a7 */ /* 0x000fe20008100406 */
[----:B0-----:R-:W-:-:S05]  /*5690*/  @P2 IMAD.HI.U32 R0, R5, R0, RZ ;  /* 0x0000000005002227 */ /* 0x001fca00078e00ff */
[----:B-1----:R-:W-:Y:S01]  /*56a0*/  @P2 SHF.R.U32.HI R5, RZ, R3, R0 ;  /* 0x00000003ff052219 */ /* 0x002fe20000011600 */
[----:B------:R-:W-:-:S04]  /*56b0*/  VIADD R0, R168, 0x1 ;  /* 0x00000001a8007836 */ /* 0x000fc80000000000 */
[----:B------:R-:W0:Y:S01]  /*56c0*/  SHFL.IDX PT, R21, R5, RZ, 0x1c1f ;  /* 0x001c1fff05157589 */ /* 0x000e2200000e0000 */
[----:B------:R-:W-:-:S05]  /*56d0*/  IMAD R0, R23, -0x2, R0 ;  /* 0xfffffffe17007824 */ /* 0x000fca00078e0200 */
[----:B------:R-:W-:Y:S01]  /*56e0*/  IADD3 R2, -R18, R0, R17 ;  /* 0x0000000012027210 */ /* 0x000fe20007ffe111 */
[----:B------:R-:W-:-:S04]  /*56f0*/  VIADD R0, R0, 0xffffffff ;  /* 0xffffffff00007836 */ /* 0x000fc80000000000 */
[C---:B------:R-:W-:Y:S02]  /*5700*/  VIADD R170, R2.reuse, UR54 ;  /* 0x0000003602aa7c36 */ /* 0x040fe40008000000 */
[----:B------:R-:W-:Y:S02]  /*5710*/  VIADD R172, R2, UR4 ;  /* 0x0000000402ac7c36 */ /* 0x000fe40008000000 */
[--C-:B0-----:R-:W-:Y:S02]  /*5720*/  IMAD.IADD R4, R170, 0x1, R21.reuse ;  /* 0x00000001aa047824 */ /* 0x101fe400078e0215 */
[----:B------:R-:W-:Y:S01]  /*5730*/  IMAD.IADD R20, R172, 0x1, R21 ;  /* 0x00000001ac147824 */ /* 0x000fe200078e0215 */
[----:B------:R-:W-:Y:S06]  /*5740*/  @!P1 BRA `(.L_x_1277) ;  /* 0x0000000000549947 */ /* 0x000fec0003800000 */
[----:B------:R-:W-:Y:S01]  /*5750*/  IADD3 R21, -R18, R17, R21 ;  /* 0x0000001112157210 */ /* 0x000fe20007ffe115 */
        /* <DEDUP_REMOVED lines=11> */
.L_x_1279:
[----:B------:R-:W-:-:S05]  /*5810*/  IMAD.U32 R169, RZ, RZ, UR42 ;  /* 0x0000002affa97e24 */ /* 0x000fca000f8e00ff */
[----:B------:R-:W-:-:S13]  /*5820*/  ISETP.NE.AND P1, PT, R169, 0x1, PT ;  /* 0x00000001a900780c */ /* 0x000fda0003f25270 */
[----:B------:R-:W0:Y:S02]  /*5830*/  @P1 LDC.64 R2, c[0x0][0x9e8] ;  /* 0x00027a00ff021b82 */ /* 0x000e240000000a00 */
[----:B0-----:R-:W-:-:S05]  /*5840*/  @P1 IMAD.HI.U32 R2, R21, R2, RZ ;  /* 0x0000000215021227 */ /* 0x001fca00078e00ff */
[----:B------:R-:W-:-:S07]  /*5850*/  @P1 SHF.R.U32.HI R21, RZ, R3, R2 ;  /* 0x00000003ff151219 */ /* 0x000fce0000011602 */
.L_x_1280:
[----:B------:R-:W-:Y:S05]  /*5860*/  BSYNC B0 ;  /* 0x0000000000007941 */ /* 0x000fea0003800000 */
.L_x_1278:
[----:B------:R-:W-:-:S05]  /*5870*/  IMAD R21, R21, R169, R0 ;  /* 0x000000a915157224 */ /* 0x000fca00078e0200 */
[----:B------:R-:W-:Y:S02]  /*5880*/  VIADDMNMX R4, R21, R169, R4, PT ;  /* 0x000000a915047246 */ /* 0x000fe40003800104 */
[----:B------:R-:W-:-:S07]  /*5890*/  VIMNMX R20, R20, R21, !PT ;  /* 0x0000001514147248 */ /* 0x000fce0007fe0100 */
.L_x_1277:
        /* <DEDUP_REMOVED lines=151> */
.L_x_1283:
[----:B------:R-:W-:-:S05]  /*6210*/  IMAD.U32 R120, RZ, RZ, UR42 ;  /* 0x0000002aff787e24 */ /* 0x000fca000f8e00ff */
[----:B------:R-:W-:-:S13]  /*6220*/  ISETP.NE.AND P6, PT, R120, 0x1, PT ;  /* 0x000000017800780c */ /* 0x000fda0003fc5270 */
[----:B------:R-:W0:Y:S02]  /*6230*/  @P6 LDC.64 R2, c[0x0][0x9e8] ;  /* 0x00027a00ff026b82 */ /* 0x000e240000000a00 */
[----:B0-----:R-:W-:-:S05]  /*6240*/  @P6 IMAD.HI.U32 R2, R5, R2, RZ ;  /* 0x0000000205026227 */ /* 0x001fca00078e00ff */
[----:B------:R-:W-:-:S07]  /*6250*/  @P6 SHF.R.U32.HI R5, RZ, R3, R2 ;  /* 0x00000003ff056219 */ /* 0x000fce0000011602 */
.L_x_1284:
[----:B------:R-:W-:Y:S05]  /*6260*/  BSYNC B0 ;  /* 0x0000000000007941 */ /* 0x000fea0003800000 */
.L_x_1282:
[----:B------:R-:W-:-:S05]  /*6270*/  IMAD R5, R5, R120, R0 ;  /* 0x0000007805057224 */ /* 0x000fca00078e0200 */
[----:B------:R-:W-:Y:S02]  /*6280*/  VIADDMNMX R4, R5, R120, R4, PT ;  /* 0x0000007805047246 */ /* 0x000fe40003800104 */
[----:B------:R-:W-:-:S07]  /*6290*/  VIMNMX R20, R20, R5, !PT ;  /* 0x0000000514147248 */ /* 0x000fce0007fe0100 */
.L_x_1281:
[C---:B------:R-:W-:Y:S02]  /*62a0*/  ISETP.GT.AND P1, PT, R20.reuse, 0x1, !P1 ;  /* 0x000000011400780c */ /* 0x040fe40004f24270 */
        /* <DEDUP_REMOVED lines=63> */
[C---:B------:R-:W-:Y:S02]  /*66a0*/  LOP3.LUT P1, RZ, R16.reuse, 0x1000, RZ, 0xc0, !PT ;  /* 0x0000100010ff7812 */ /* 0x040fe4000782c0ff */
[----:B------:R-:W-:-:S02]  /*66b0*/  LOP3.LUT P2, RZ, R16, 0x40, RZ, 0xc0, !PT ;  /* 0x0000004010ff7812 */ /* 0x000fc4000784c0ff */
[----:B------:R-:W-:Y:S02]  /*66c0*/  ISETP.GT.AND P1, PT, R20, 0x30, !P1 ;  /* 0x000000301400780c */ /* 0x000fe40004f24270 */
[----:B------:R-:W-:Y:S02]  /*66d0*/  FMNMX.FTZ R0, R187, R0, !PT ;  /* 0x00000000bb007209 */ /* 0x000fe40007810000 */
[----:B------:R-:W-:Y:S02]  /*66e0*/  ISETP.LT.OR P1, PT, R4, 0x31, P1 ;  /* 0x000000310400780c */ /* 0x000fe40000f21670 */
[----:B------:R-:W-:Y:S02]  /*66f0*/  FMNMX.FTZ R120, R165, R0, !PT ;  /* 0x00000000a5787209 */ /* 0x000fe40007810000 */
[----:B------:R-:W-:Y:S01]  /*6700*/  FSEL R215, R146, -INF , !P1 ;  /* 0xff80000092d77808 */ /* 0x000fe20004800000 */
[----:B------:R-:W0:Y:S01]  /*6710*/  LDC R0, c[0x0][0x988] ;  /* 0x00026200ff007b82 */ /* 0x000e220000000800 */
[C---:B------:R-:W-:Y:S01]  /*6720*/  LOP3.LUT P1, RZ, R16.reuse, 0x800, RZ, 0xc0, !PT ;  /* 0x0000080010ff7812 */ /* 0x040fe2000782c0ff */
[----:B------:R-:W1:Y:S01]  /*6730*/  SHFL.BFLY PT, R5, R120, 0x2, 0x1f ;  /* 0x0c401f0078057f89 */ /* 0x000e6200000e0000 */
        /* <DEDUP_REMOVED lines=14> */
[----:B-1----:R-:W-:Y:S02]  /*6820*/  FMNMX.FTZ R124, R120, R5, !PT ;  /* 0x00000005787c7209 */ /* 0x002fe40007810000 */
[----:B------:R-:W-:Y:S02]  /*6830*/  ISETP.GT.AND P1, PT, R20, 0x39, !P1 ;  /* 0x000000391400780c */ /* 0x000fe40004f24270 */
[C---:B------:R-:W-:Y:S01]  /*6840*/  ISETP.LT.OR P4, PT, R4.reuse, 0x52, P4 ;  /* 0x000000520400780c */ /* 0x040fe20002781670 */
[----:B------:R-:W1:Y:S01]  /*6850*/  SHFL.BFLY PT, R5, R124, 0x1, 0x1f ;  /* 0x0c201f007c057f89 */ /* 0x000e6200000e0000 */
[C---:B------:R-:W-:Y:S02]  /*6860*/  ISETP.LT.OR P1, PT, R4.reuse, 0x3a, P1 ;  /* 0x0000003a0400780c */ /* 0x040fe40000f21670 */
[----:B------:R-:W-:-:S02]  /*6870*/  ISETP.LT.OR P5, PT, R4, 0x59, P5 ;  /* 0x000000590400780c */ /* 0x000fc40002fa1670 */
[----:B------:R-:W-:Y:S02]  /*6880*/  FSEL R151, R151, -INF , !P1 ;  /* 0xff80000097977808 */ /* 0x000fe40004800000 */
[----:B------:R-:W-:Y:S02]  /*6890*/  LOP3.LUT P1, RZ, R16, 0x100, RZ, 0xc0, !PT ;  /* 0x0000010010ff7812 */ /* 0x000fe4000782c0ff */
[----:B------:R-:W-:Y:S02]  /*68a0*/  FSEL R163, R163, -INF , !P4 ;  /* 0xff800000a3a37808 */ /* 0x000fe40006000000 */
[----:B------:R-:W-:-:S04]  /*68b0*/  ISETP.GT.AND P1, PT, R20, 0x40, !P1 ;  /* 0x000000401400780c */ /* 0x000fc80004f24270 */
[----:B------:R-:W-:-:S04]  /*68c0*/  ISETP.LT.OR P1, PT, R4, 0x41, P1 ;  /* 0x000000410400780c */ /* 0x000fc80000f21670 */
[----:B------:R-:W-:Y:S02]  /*68d0*/  FSEL R219, R154, -INF , !P1 ;  /* 0xff8000009adb7808 */ /* 0x000fe40004800000 */
[----:B------:R-:W-:Y:S02]  /*68e0*/  LOP3.LUT P1, RZ, R16, 0x80, RZ, 0xc0, !PT ;  /* 0x0000008010ff7812 */ /* 0x000fe4000782c0ff */
[----:B-1----:R-:W-:Y:S02]  /*68f0*/  FMNMX.FTZ R5, R124, R5, !PT ;  /* 0x000000057c057209 */ /* 0x002fe40007810000 */
[----:B------:R-:W-:-:S03]  /*6900*/  ISETP.GT.AND P1, PT, R20, 0x41, !P1 ;  /* 0x000000411400780c */ /* 0x000fc60004f24270 */
[----:B0-----:R-:W-:Y:S01]  /*6910*/  FMUL.FTZ R2, R5, R0 ;  /* 0x0000000005027220 */ /* 0x001fe20000410000 */
        /* <DEDUP_REMOVED lines=14> */
[----:B------:R-:W-:Y:S02]  /*6a00*/  FSETP.NEU.FTZ.AND P1, PT, R5, -INF , PT ;  /* 0xff8000000500780b */ /* 0x000fe40003f3d000 */
[----:B------:R-:W-:Y:S02]  /*6a10*/  FMNMX.FTZ R120, R122, R13, !PT ;  /* 0x0000000d7a787209 */ /* 0x000fe40007810000 */
[----:B------:R-:W-:Y:S02]  /*6a20*/  FSEL R2, R2, RZ, P1 ;  /* 0x000000ff02027208 */ /* 0x000fe40000800000 */
[----:B------:R-:W-:Y:S02]  /*6a30*/  FMNMX.FTZ R120, R123, R120, !PT ;  /* 0x000000787b787209 */ /* 0x000fe40007810000 */
[----:B------:R-:W-:Y:S01]  /*6a40*/  ISETP.LT.OR P2, PT, R4, 0x5a, P2 ;  /* 0x0000005a0400780c */ /* 0x000fe20001741670 */
[--C-:B------:R-:W-:Y:S01]  /*6a50*/  FFMA.FTZ R184, R169, R0, -R2.reuse ;  /* 0x00000000a9b87223 */ /* 0x100fe20000010802 */
[----:B------:R-:W-:Y:S01]  /*6a60*/  FMNMX.FTZ R120, R3, R120, !PT ;  /* 0x0000007803787209 */ /* 0x000fe20007810000 */
[-CC-:B------:R-:W-:Y:S01]  /*6a70*/  FFMA.FTZ R180, R121, R0.reuse, -R2.reuse ;  /* 0x0000000079b47223 */ /* 0x180fe20000010802 */
[----:B------:R-:W-:Y:S01]  /*6a80*/  FSEL R169, R166, -INF , !P5 ;  /* 0xff800000a6a97808 */ /* 0x000fe20006800000 */
[--C-:B------:R-:W-:Y:S01]  /*6a90*/  FFMA.FTZ R121, R137, R0, -R2.reuse ;  /* 0x0000000089797223 */ /* 0x100fe20000010802 */
[----:B------:R-:W-:Y:S01]  /*6aa0*/  FMNMX.FTZ R120, R127, R120, !PT ;  /* 0x000000787f787209 */ /* 0x000fe20007810000 */
[-CC-:B------:R-:W-:Y:S01]  /*6ab0*/  FFMA.FTZ R137, R141, R0.reuse, -R2.reuse ;  /* 0x000000008d897223 */ /* 0x180fe20000010802 */
[----:B------:R-:W-:Y:S01]  /*6ac0*/  FSEL R167, R167, -INF , !P2 ;  /* 0xff800000a7a77808 */ /* 0x000fe20005000000 */
[--C-:B------:R-:W-:Y:S01]  /*6ad0*/  FFMA.FTZ R182, R21, R0, -R2.reuse ;  /* 0x0000000015b67223 */ /* 0x100fe20000010802 */
[----:B------:R-:W-:Y:S01]  /*6ae0*/  FMNMX.FTZ R120, R189, R120, !PT ;  /* 0x00000078bd787209 */ /* 0x000fe20007810000 */
[-CC-:B------:R-:W-:Y:S01]  /*6af0*/  FFMA.FTZ R21, R149, R0.reuse, -R2.reuse ;  /* 0x0000000095157223 */ /* 0x180fe20000010802 */
[-CC-:B------:R-:W-:Y:S01]  /*6b00*/  FFMA.FTZ R149, R153, R0.reuse, -R2.reuse ;  /* 0x0000000099957223 */ /* 0x180fe20000010802 */
[--C-:B------:R-:W-:Y:S01]  /*6b10*/  FFMA.FTZ R186, R125, R0, -R2.reuse ;  /* 0x000000007dba7223 */ /* 0x100fe20000010802 */
[----:B------:R-:W-:Y:S01]  /*6b20*/  FMNMX.FTZ R120, R131, R120, !PT ;  /* 0x0000007883787209 */ /* 0x000fe20007810000 */
[-CC-:B------:R-:W-:Y:S01]  /*6b30*/  FFMA.FTZ R125, R133, R0.reuse, -R2.reuse ;  /* 0x00000000857d7223 */ /* 0x180fe20000010802 */
[-CC-:B------:R-:W-:Y:S01]  /*6b40*/  FFMA.FTZ R133, R145, R0.reuse, -R2.reuse ;  /* 0x0000000091857223 */ /* 0x180fe20000010802 */
[--C-:B------:R-:W-:Y:S01]  /*6b50*/  FFMA.FTZ R145, R157, R0, -R2.reuse ;  /* 0x000000009d917223 */ /* 0x100fe20000010802 */
[----:B------:R-:W-:Y:S01]  /*6b60*/  FMNMX.FTZ R120, R191, R120, !PT ;  /* 0x00000078bf787209 */ /* 0x000fe20007810000 */
[-CC-:B------:R-:W-:Y:S01]  /*6b70*/  FFMA.FTZ R225, R225, R0.reuse, -R2.reuse ;  /* 0x00000000e1e17223 */ /* 0x180fe20000010802 */
[----:B------:R-:W-:Y:S01]  /*6b80*/  FSEL R157, R5, RZ, P1 ;  /* 0x000000ff059d7208 */ /* 0x000fe20000800000 */
[--C-:B------:R-:W-:Y:S01]  /*6b90*/  FFMA.FTZ R188, R175, R0, -R2.reuse ;  /* 0x00000000afbc7223 */ /* 0x100fe20000010802 */
[----:B------:R-:W-:Y:S01]  /*6ba0*/  FMNMX.FTZ R120, R135, R120, !PT ;  /* 0x0000007887787209 */ /* 0x000fe20007810000 */
[-CC-:B------:R-:W-:Y:S01]  /*6bb0*/  FFMA.FTZ R190, R173, R0.reuse, -R2.reuse ;  /* 0x00000000adbe7223 */ /* 0x180fe20000010802 */
[----:B------:R-:W-:Y:S01]  /*6bc0*/  FFMA.FTZ R171, R171, R0, -R2 ;  /* 0x00000000abab7223 */ /* 0x000fe20000010802 */
[----:B------:R-:W-:Y:S01]  /*6bd0*/  FADD.FTZ R157, -R157, R12 ;  /* 0x0000000c9d9d7221 */ /* 0x000fe20000010100 */
[----:B------:R-:W-:Y:S01]  /*6be0*/  FMNMX.FTZ R120, R211, R120, !PT ;  /* 0x00000078d3787209 */ /* 0x000fe20007810000 */
[-CC-:B------:R-:W-:Y:S01]  /*6bf0*/  FFMA.FTZ R129, R129, R0.reuse, -R2.reuse ;  /* 0x0000000081817223 */ /* 0x180fe20000010802 */
[-CC-:B------:R-:W-:Y:S01]  /*6c00*/  FFMA.FTZ R176, R177, R0.reuse, -R2.reuse ;  /* 0x00000000b1b07223 */ /* 0x180fe20000010802 */
[----:B------:R-:W-:Y:S01]  /*6c10*/  FMUL.FTZ R157, R157, R0 ;  /* 0x000000009d9d7220 */ /* 0x000fe20000410000 */
[----:B------:R-:W-:Y:S01]  /*6c20*/  FMNMX.FTZ R120, R139, R120, !PT ;  /* 0x000000788b787209 */ /* 0x000fe20007810000 */
[-CC-:B------:R-:W-:Y:S01]  /*6c30*/  FFMA.FTZ R178, R179, R0.reuse, -R2.reuse ;  /* 0x00000000b3b27223 */ /* 0x180fe20000010802 */
[-CC-:B------:R-:W-:Y:S01]  /*6c40*/  FFMA.FTZ R172, R181, R0.reuse, -R2.reuse ;  /* 0x00000000b5ac7223 */ /* 0x180fe20000010802 */
[--C-:B------:R-:W-:Y:S01]  /*6c50*/  FFMA.FTZ R174, R183, R0, -R2.reuse ;  /* 0x00000000b7ae7223 */ /* 0x100fe20000010802 */
[----:B------:R-:W-:Y:S01]  /*6c60*/  FMNMX.FTZ R120, R213, R120, !PT ;  /* 0x00000078d5787209 */ /* 0x000fe20007810000 */
[-CC-:B------:R-:W-:Y:S01]  /*6c70*/  FFMA.FTZ R168, R185, R0.reuse, -R2.reuse ;  /* 0x00000000b9a87223 */ /* 0x180fe20000010802 */
[----:B------:R-:W-:Y:S01]  /*6c80*/  FFMA.FTZ R170, R187, R0, -R2 ;  /* 0x00000000bbaa7223 */ /* 0x000fe20000010802 */
        /* <DEDUP_REMOVED lines=19> */
[----:B------:R-:W-:-:S05]  /*6dc0*/  FMNMX.FTZ R120, R167, R120, !PT ;  /* 0x00000078a7787209 */ /* 0x000fca0007810000 */
[----:B------:R-:W0:Y:S02]  /*6dd0*/  SHFL.BFLY PT, R141, R120, 0x2, 0x1f ;  /* 0x0c401f00788d7f89 */ /* 0x000e2400000e0000 */
[----:B------:R-:W-:Y:S08]  /*6de0*/  MUFU.EX2 R125, R125 ;  /* 0x0000007d007d7308 */ /* 0x000ff00000000800 */
[----:B------:R-:W-:Y:S08]  /*6df0*/  MUFU.EX2 R180, R180 ;  /* 0x000000b400b47308 */ /* 0x000ff00000000800 */
[----:B------:R-:W-:Y:S01]  /*6e00*/  MUFU.EX2 R121, R121 ;  /* 0x0000007900797308 */ /* 0x000fe20000000800 */
[----:B0-----:R-:W-:Y:S01]  /*6e10*/  FMNMX.FTZ R4, R120, R141, !PT ;  /* 0x0000008d78047209 */ /* 0x001fe20007810000 */
[----:B------:R-:W-:-:S06]  /*6e20*/  FFMA.FTZ R141, R161, R0, -R2 ;  /* 0x00000000a18d7223 */ /* 0x000fcc0000010802 */
[----:B------:R-:W-:Y:S01]  /*6e30*/  MUFU.EX2 R182, R182 ;  /* 0x000000b600b67308 */ /* 0x000fe20000000800 */
[----:B------:R-:W0:Y:S07]  /*6e40*/  SHFL.BFLY PT, R153, R4, 0x1, 0x1f ;  /* 0x0c201f0004997f89 */ /* 0x000e2e00000e0000 */
[----:B------:R-:W-:Y:S08]  /*6e50*/  MUFU.EX2 R137, R137 ;  /* 0x0000008900897308 */ /* 0x000ff00000000800 */
[----:B------:R-:W-:Y:S08]  /*6e60*/  MUFU.EX2 R176, R176 ;  /* 0x000000b000b07308 */ /* 0x000ff00000000800 */
[----:B------:R-:W-:Y:S01]  /*6e70*/  MUFU.EX2 R133, R133 ;  /* 0x0000008500857308 */ /* 0x000fe20000000800 */
[----:B0-----:R-:W-:Y:S01]  /*6e80*/  FMNMX.FTZ R4, R4, R153, !PT ;  /* 0x0000009904047209 */ /* 0x001fe20007810000 */
[----:B------:R-:W-:-:S03]  /*6e90*/  FFMA.FTZ R153, R165, R0, -R2 ;  /* 0x00000000a5997223 */ /* 0x000fc60000010802 */
[C---:B------:R-:W-:Y:S01]  /*6ea0*/  FSETP.NEU.FTZ.AND P1, PT, R4.reuse, -INF , PT ;  /* 0xff8000000400780b */ /* 0x040fe20003f3d000 */
[C---:B------:R-:W-:Y:S02]  /*6eb0*/  FMUL.FTZ R12, R4.reuse, R0 ;  /* 0x00000000040c7220 */ /* 0x040fe40000410000 */
[----:B------:R-:W0:Y:S01]  /*6ec0*/  MUFU.EX2 R2, R157 ;  /* 0x0000009d00027308 */ /* 0x000e220000000800 */
[----:B------:R-:W-:Y:S02]  /*6ed0*/  FSEL R128, R4, RZ, P1 ;  /* 0x000000ff04807208 */ /* 0x000fe40000800000 */
[----:B------:R-:W-:-:S05]  /*6ee0*/  FSEL R12, R12, RZ, P1 ;  /* 0x000000ff0c0c7208 */ /* 0x000fca0000800000 */
[----:B------:R-:W-:Y:S01]  /*6ef0*/  MUFU.EX2 R178, R178 ;  /* 0x000000b200b27308 */ /* 0x000fe20000000800 */
[-CC-:B------:R-:W-:Y:S01]  /*6f00*/  FFMA.FTZ R120, R3, R0.reuse, -R12.reuse ;  /* 0x0000000003787223 */ /* 0x180fe2000001080c */
[----:B------:R-:W-:Y:S01]  /*6f10*/  FADD.FTZ R3, -R128, R13 ;  /* 0x0000000d80037221 */ /* 0x000fe20000010100 */
[-CC-:B------:R-:W-:Y:S01]  /*6f20*/  FFMA.FTZ R20, R122, R0.reuse, -R12.reuse ;  /* 0x000000007a147223 */ /* 0x180fe2000001080c */
[-CC-:B------:R-:W-:Y:S01]  /*6f30*/  FFMA.FTZ R123, R123, R0.reuse, -R12.reuse ;  /* 0x000000007b7b7223 */ /* 0x180fe2000001080c */
[-CC-:B------:R-:W-:Y:S01]  /*6f40*/  FFMA.FTZ R127, R127, R0.reuse, -R12.reuse ;  /* 0x000000007f7f7223 */ /* 0x180fe2000001080c */
[-C--:B------:R-:W-:Y:S01]  /*6f50*/  FMUL.FTZ R3, R3, R0.reuse ;  /* 0x0000000003037220 */ /* 0x080fe20000410000 */
[-CC-:B------:R-:W-:Y:S01]  /*6f60*/  FFMA.FTZ R185, R189, R0.reuse, -R12.reuse ;  /* 0x00000000bdb97223 */ /* 0x180fe2000001080c */
[----:B------:R-:W-:Y:S01]  /*6f70*/  MUFU.EX2 R120, R120 ;  /* 0x0000007800787308 */ /* 0x000fe20000000800 */
[-CC-:B------:R-:W-:Y:S01]  /*6f80*/  FFMA.FTZ R122, R131, R0.reuse, -R12.reuse ;  /* 0x00000000837a7223 */ /* 0x180fe2000001080c */
[----:B0-----:R-:W-:Y:S01]  /*6f90*/  FFMA.FTZ R11, R2, R11, R225 ;  /* 0x0000000b020b7223 */ /* 0x001fe200000100e1 */
[-CC-:B------:R-:W-:Y:S01]  /*6fa0*/  FFMA.FTZ R187, R191, R0.reuse, -R12.reuse ;  /* 0x00000000bfbb7223 */ /* 0x180fe2000001080c */
[-CC-:B------:R-:W-:Y:S01]  /*6fb0*/  FFMA.FTZ R124, R135, R0.reuse, -R12.reuse ;  /* 0x00000000877c7223 */ /* 0x180fe2000001080c */
[-CC-:B------:R-:W-:Y:S01]  /*6fc0*/  FFMA.FTZ R181, R211, R0.reuse, -R12.reuse ;  /* 0x00000000d3b57223 */ /* 0x180fe2000001080c */
[----:B------:R-:W-:Y:S01]  /*6fd0*/  FADD.FTZ R11, R188, R11 ;  /* 0x0000000bbc0b7221 */ /* 0x000fe20000010000 */
        /* <DEDUP_REMOVED lines=9> */
[----:B------:R-:W0:Y:S01]  /*7070*/  MUFU.EX2 R3, R3 ;  /* 0x0000000300037308 */ /* 0x000e220000000800 */
[-CC-:B------:R-:W-:Y:S01]  /*7080*/  FFMA.FTZ R175, R221, R0.reuse, -R12.reuse ;  /* 0x00000000ddaf7223 */ /* 0x180fe2000001080c */
[-CC-:B------:R-:W-:Y:S01]  /*7090*/  FFMA.FTZ R163, R163, R0.reuse, -R12.reuse ;  /* 0x00000000a3a37223 */ /* 0x180fe2000001080c */
[----:B------:R-:W-:-:S05]  /*70a0*/  FFMA.FTZ R169, R169, R0, -R12 ;  /* 0x00000000a9a97223 */ /* 0x000fca000001080c */
[----:B------:R-:W1:Y:S08]  /*70b0*/  MUFU.EX2 R123, R123 ;  /* 0x0000007b007b7308 */ /* 0x000e700000000800 */
[----:B------:R-:W2:Y:S01]  /*70c0*/  MUFU.EX2 R127, R127 ;  /* 0x0000007f007f7308 */ /* 0x000ea20000000800 */
[----:B0-----:R-:W-:-:S07]  /*70d0*/  FFMA.FTZ R10, R3, R10, R20 ;  /* 0x0000000a030a7223 */ /* 0x001fce0000010014 */
[----:B------:R-:W0:Y:S01]  /*70e0*/  MUFU.EX2 R185, R185 ;  /* 0x000000b900b97308 */ /* 0x000e220000000800 */
[----:B-1----:R-:W-:Y:S01]  /*70f0*/  FADD.FTZ R13, R123, R10 ;  /* 0x0000000a7b0d7221 */ /* 0x002fe20000010000 */
[----:B------:R-:W-:-:S03]  /*7100*/  FADD.FTZ R10, R190, R11 ;  /* 0x0000000bbe0a7221 */ /* 0x000fc60000010000 */
        /* <DEDUP_REMOVED lines=9> */
[----:B------:R-:W-:-:S03]  /*71a0*/  FFMA.FTZ R134, R155, R0, -R12 ;  /* 0x000000009b867223 */ /* 0x000fc6000001080c */
[----:B------:R-:W-:Y:S02]  /*71b0*/  FADD.FTZ R13, R125, R136 ;  /* 0x000000887d0d7221 */ /* 0x000fe40000010000 */
[----:B------:R-:W0:Y:S01]  /*71c0*/  MUFU.EX2 R124, R124 ;  /* 0x0000007c007c7308 */ /* 0x000e220000000800 */
[----:B-1----:R-:W-:Y:S01]  /*71d0*/  FADD.FTZ R10, R122, R11 ;  /* 0x0000000b7a0a7221 */ /* 0x002fe20000010000 */
[----:B------:R-:W-:-:S04]  /*71e0*/  FADD.FTZ R136, R180, R13 ;  /* 0x0000000db4887221 */ /* 0x000fc80000010000 */
[----:B------:R-:W-:Y:S01]  /*71f0*/  FADD.FTZ R13, R121, R136 ;  /* 0x00000088790d7221 */ /* 0x000fe20000010000 */
[-C--:B------:R-:W-:Y:S01]  /*7200*/  FFMA.FTZ R136, R159, R0.reuse, -R12 ;  /* 0x000000009f887223 */ /* 0x080fe2000001080c */
[----:B------:R-:W1:Y:S01]  /*7210*/  MUFU.EX2 R181, R181 ;  /* 0x000000b500b57308 */ /* 0x000e620000000800 */
[----:B--2---:R-:W-:Y:S01]  /*7220*/  FADD.FTZ R11, R187, R10 ;  /* 0x0000000abb0b7221 */ /* 0x004fe20000010000 */
[----:B------:R-:W-:Y:S01]  /*7230*/  FADD.FTZ R138, R182, R13 ;  /* 0x0000000db68a7221 */ /* 0x000fe20000010000 */
[-CC-:B------:R-:W-:Y:S01]  /*7240*/  FFMA.FTZ R13, R223, R0.reuse, -R12.reuse ;  /* 0x00000000df0d7223 */ /* 0x180fe2000001080c */
[----:B------:R-:W-:Y:S02]  /*7250*/  FFMA.FTZ R12, R167, R0, -R12 ;  /* 0x00000000a70c7223 */ /* 0x000fe4000001080c */
[----:B------:R-:W-:Y:S02]  /*7260*/  FADD.FTZ R131, R137, R138 ;  /* 0x0000008a89837221 */ /* 0x000fe40000010000 */
[----:B------:R-:W2:Y:S01]  /*7270*/  MUFU.EX2 R126, R126 ;  /* 0x0000007e007e7308 */ /* 0x000ea20000000800 */
[----:B0-----:R-:W-:Y:S01]  /*7280*/  FADD.FTZ R10, R124, R11 ;  /* 0x0000000b7c0a7221 */ /* 0x001fe20000010000 */
[----:B------:R-:W-:-:S04]  /*7290*/  FADD.FTZ R138, R176, R131 ;  /* 0x00000083b08a7221 */ /* 0x000fc80000010000 */
[----:B------:R-:W-:Y:S02]  /*72a0*/  FADD.FTZ R131, R133, R138 ;  /* 0x0000008a85837221 */ /* 0x000fe40000010000 */
[----:B------:R-:W0:Y:S01]  /*72b0*/  MUFU.EX2 R183, R183 ;  /* 0x000000b700b77308 */ /* 0x000e220000000800 */
[----:B-1----:R-:W-:Y:S01]  /*72c0*/  FADD.FTZ R11, R181, R10 ;  /* 0x0000000ab50b7221 */ /* 0x002fe20000010000 */
[----:B------:R-:W-:-:S06]  /*72d0*/  FADD.FTZ R138, R178, R131 ;  /* 0x00000083b28a7221 */ /* 0x000fcc0000010000 */
        /* <DEDUP_REMOVED lines=48> */
.L_x_1285:
[----:B------:R-:W-:Y:S01]  /*75e0*/  UIADD3 UR5, UR5, 0x30860, URZ ;  /* 0x0003086005057890 */ /* 0x000fe2000fffe03f */
[----:B------:R-:W-:Y:S01]  /*75f0*/  ISETP.GT.AND P1, PT, R15, R14, PT ;  /* 0x0000000e0f00720c */ /* 0x000fe20003f24270 */
        /* <DEDUP_REMOVED lines=32> */
.L_x_1267:
[----:B------:R-:W-:Y:S01]  /*7800*/  ISETP.NE.AND P2, PT, R203, 0x1, PT ;  /* 0x00000001cb00780c */ /* 0x000fe20003f45270 */
[----:B------:R-:W-:Y:S01]  /*7810*/  VIADD R12, R22, 0x7f ;  /* 0x0000007f160c7836 */ /* 0x000fe20000000000 */
[----:B------:R-:W-:Y:S02]  /*7820*/  LOP3.LUT P1, RZ, R16, 0x80000, RZ, 0xc0, !PT ;  /* 0x0008000010ff7812 */ /* 0x000fe4000782c0ff */
[----:B------:R-:W-:-:S09]  /*7830*/  IADD3 R21, R17, 0x1, -R18 ;  /* 0x0000000111157810 */ /* 0x000fd20007ffe812 */
[----:B------:R-:W0:Y:S08]  /*7840*/  @P2 LDC R13, c[0x0][0x44c] ;  /* 0x00011300ff0d2b82 */ /* 0x000e300000000800 */
[----:B------:R-:W1:Y:S01]  /*7850*/  @P2 LDC R14, c[0x0][0x450] ;  /* 0x00011400ff0e2b82 */ /* 0x000e620000000800 */
[----:B0-----:R-:W-:-:S05]  /*7860*/  @P2 IMAD.HI.U32 R13, R12, R13, RZ ;  /* 0x0000000d0c0d2227 */ /* 0x001fca00078e00ff */
[----:B-1----:R-:W-:-:S05]  /*7870*/  @P2 SHF.R.U32.HI R12, RZ, R14, R13 ;  /* 0x0000000eff0c2219 */ /* 0x002fca000001160d */
[----:B------:R-:W-:-:S04]  /*7880*/  IMAD.IADD R12, R21, 0x1, R12 ;  /* 0x00000001150c7824 */ /* 0x000fc800078e020c */
[----:B------:R-:W-:Y:S01]  /*7890*/  VIADD R13, R12, -UR43 ;  /* 0x8000002b0c0d7c36 */ /* 0x000fe20008000000 */
[----:B------:R-:W-:Y:S06]  /*78a0*/  @!P1 BRA `(.L_x_1287) ;  /* 0x0000000000449947 */ /* 0x000fec0003800000 */
[----:B------:R-:W-:-:S13]  /*78b0*/  ISETP.GT.AND P1, PT, R12, -0x1, PT ;  /* 0xffffffff0c00780c */ /* 0x000fda0003f24270 */
[----:B------:R-:W-:Y:S05]  /*78c0*/  @P1 BRA `(.L_x_1288) ;  /* 0x0000000000201947 */ /* 0x000fea0003800000 */
[----:B------:R-:W0:Y:S01]  /*78d0*/  LDC R121, c[0x0][0x9e4] ;  /* 0x00027900ff797b82 */ /* 0x000e220000000800 */
[----:B------:R-:W-:Y:S02]  /*78e0*/  LOP3.LUT R21, RZ, R12, RZ, 0x33, !PT ;  /* 0x0000000cff157212 */ /* 0x000fe400078e33ff */
[----:B0-----:R-:W-:-:S13]  /*78f0*/  ISETP.NE.AND P1, PT, R121, 0x1, PT ;  /* 0x000000017900780c */ /* 0x001fda0003f25270 */
[----:B------:R-:W0:Y:S02]  /*7900*/  @P1 LDC.64 R122, c[0x0][0x9e8] ;  /* 0x00027a00ff7a1b82 */ /* 0x000e240000000a00 */
[----:B0-----:R-:W-:-:S05]  /*7910*/  @P1 IMAD.HI.U32 R12, R21, R122, RZ ;  /* 0x0000007a150c1227 */ /* 0x001fca00078e00ff */
[----:B------:R-:W-:-:S04]  /*7920*/  @P1 SHF.R.U32.HI R21, RZ, R123, R12 ;  /* 0x0000007bff151219 */ /* 0x000fc8000001160c */
[----:B------:R-:W-:Y:S01]  /*7930*/  LOP3.LUT R12, RZ, R21, RZ, 0x33, !PT ;  /* 0x00000015ff0c7212 */ /* 0x000fe200078e33ff */
[----:B------:R-:W-:Y:S06]  /*7940*/  BRA `(.L_x_1289) ;  /* 0x0000000000147947 */ /* 0x000fec0003800000 */
.L_x_1288:
[----:B------:R-:W0:Y:S02]  /*7950*/  LDC R121, c[0x0][0x9e4] ;  /* 0x00027900ff797b82 */ /* 0x000e240000000800 */
[----:B0-----:R-:W-:-:S13]  /*7960*/  ISETP.NE.AND P1, PT, R121, 0x1, PT ;  /* 0x000000017900780c */ /* 0x001fda0003f25270 */
[----:B------:R-:W0:Y:S02]  /*7970*/  @P1 LDC.64 R20, c[0x0][0x9e8] ;  /* 0x00027a00ff141b82 */ /* 0x000e240000000a00 */
[----:B0-----:R-:W-:-:S05]  /*7980*/  @P1 IMAD.HI.U32 R14, R12, R20, RZ ;  /* 0x000000140c0e1227 */ /* 0x001fca00078e00ff */
[----:B------:R-:W-:-:S07]  /*7990*/  @P1 SHF.R.U32.HI R12, RZ, R21, R14 ;  /* 0x00000015ff0c1219 */ /* 0x000fce000001160e */
.L_x_1289:
[----:B------:R-:W-:-:S05]  /*79a0*/  IMAD R12, R12, R121, RZ ;  /* 0x000000790c0c7224 */ /* 0x000fca00078e02ff */
[----:B------:R-:W-:-:S07]  /*79b0*/  VIMNMX R13, R13, R12, !PT ;  /* 0x0000000c0d0d7248 */ /* 0x000fce0007fe0100 */
.L_x_1287:
[----:B------:R-:W-:-:S04]  /*79c0*/  VIADD R13, R13, 0x5f ;  /* 0x0000005f0d0d7836 */ /* 0x000fc80000000000 */
[----:B------:R-:W-:-:S05]  /*79d0*/  IMAD.HI R13, R13, 0x2aaaaaab, RZ ;  /* 0x2aaaaaab0d0d7827 */ /* 0x000fca00078e02ff */
[----:B------:R-:W-:-:S04]  /*79e0*/  SHF.R.U32.HI R12, RZ, 0x1f, R13 ;  /* 0x0000001fff0c7819 */ /* 0x000fc8000001160d */
[----:B------:R-:W-:-:S04]  /*79f0*/  LEA.HI.SX32 R13, R13, R12, 0x1c ;  /* 0x0000000c0d0d7211 */ /* 0x000fc800078fe2ff */
[----:B------:R-:W-:-:S04]  /*7a00*/  VIMNMX R12, R194, R13, !PT ;  /* 0x0000000dc20c7248 */ /* 0x000fc80007fe0100 */
[----:B------:R-:W-:-:S13]  /*7a10*/  ISETP.GE.AND P1, PT, R15, R12, PT ;  /* 0x0000000c0f00720c */ /* 0x000fda0003f26270 */
[----:B------:R-:W-:Y:S05]  /*7a20*/  @!P1 BRA `(.L_x_1290) ;  /* 0x0000001c008c9947 */ /* 0x000fea0003800000 */
[----:B------:R-:W-:Y:S01]  /*7a30*/  IMAD.MOV.U32 R21, RZ, RZ, R4 ;  /* 0x000000ffff157224 */ /* 0x000fe200078e0004 */
[----:B------:R-:W-:Y:S01]  /*7a40*/  UMOV UR7, UR38 ;  /* 0x0000002600077c82 */ /* 0x000fe20008000000 */
[----:B------:R-:W-:Y:S01]  /*7a50*/  IMAD.MOV.U32 R13, RZ, RZ, R5 ;  /* 0x000000ffff0d7224 */ /* 0x000fe200078e0005 */
[----:B------:R-:W-:-:S06]  /*7a60*/  UMOV UR4, UR39 ;  /* 0x0000002700047c82 */ /* 0x000fcc0008000000 */
.L_x_1301:
[----:B------:R-:W-:-:S04]  /*7a70*/  UISETP.NE.AND UP0, UPT, UR4, 0x1, UPT ;  /* 0x000000010400788c */ /* 0x000fc8000bf05270 */
[----:B------:R-:W-:-:S04]  /*7a80*/  USEL UR38, URZ, 0x1, UP0 ;  /* 0x000000013f267887 */ /* 0x000fc80008000000 */
[----:B------:R-:W-:Y:S01]  /*7a90*/  ULOP3.LUT UR38, UR7, UR38, URZ, 0x3c, !UPT ;  /* 0x0000002607267292 */ /* 0x000fe2000f8e3c3f */
[----:B------:R-:W-:Y:S11]  /*7aa0*/  @!P0 BRA `(.L_x_1291) ;  /* 0x0000000000048947 */ /* 0x000ff60003800000 */
[----:B------:R-:W-:Y:S01]  /*7ab0*/  BPT.TRAP 0x1 ;  /* 0x000000040000795c */ /* 0x000fe20000300000 */
.L_x_1291:
        /* <DEDUP_REMOVED lines=9> */
.L_x_1292:
[----:B-1----:R-:W-:Y:S05]  /*7b50*/  @P1 BRA `(.L_x_1293) ;  /* 0x0000000000081947 */ /* 0x002fea0003800000 */
[----:B------:R-:W1:Y:S02]  /*7b60*/  SYNCS.PHASECHK.TRANS64.TRYWAIT P1, [UR6+0x30830], R0 ;  /* 0x03083000ff0075a7 */ /* 0x000e640008020146 */
[----:B-1----:R-:W-:Y:S05]  /*7b70*/  @!P1 BRA `(.L_x_1294) ;  /* 0x000000e000c49947 */ /* 0x002fea0003800000 */
.L_x_1293:
        /* <DEDUP_REMOVED lines=167> */
.L_x_1295:
[----:B------:R-:W-:Y:S01]  /*85f0*/  ULEA UR5, UR4, UR40, 0x3 ;  /* 0x0000002804057291 */ /* 0x000fe2000f8e183f */
[----:B01----:R-:W-:-:S05]  /*8600*/  IMAD.U32 R0, RZ, RZ, UR7 ;  /* 0x00000007ff007e24 */ /* 0x003fca000f8e00ff */
[----:B------:R-:W-:-:S04]  /*8610*/  SHF.L.U32 R0, R0, 0x1f, RZ ;  /* 0x0000001f00007819 */ /* 0x000fc800000006ff */
[----:B------:R0:W1:Y:S01]  /*8620*/  SYNCS.PHASECHK.TRANS64.TRYWAIT P1, [UR5+0x30850], R0 ;  /* 0x03085000ff0075a7 */ /* 0x0000620008020145 */
[----:B------:R-:W-:Y:S05]  /*8630*/  @!P0 BRA `(.L_x_1296) ;  /* 0x0000000000048947 */ /* 0x000fea0003800000 */
[----:B------:R-:W-:Y:S01]  /*8640*/  BPT.TRAP 0x1 ;  /* 0x000000040000795c */ /* 0x000fe20000300000 */
.L_x_1296:
[----:B-1----:R-:W-:Y:S05]  /*8650*/  @P1 BRA `(.L_x_1297) ;  /* 0x0000000000081947 */ /* 0x002fea0003800000 */
[----:B------:R-:W1:Y:S02]  /*8660*/  SYNCS.PHASECHK.TRANS64.TRYWAIT P1, [UR5+0x30850], R0 ;  /* 0x03085000ff0075a7 */ /* 0x000e640008020145 */
[----:B-1----:R-:W-:Y:S05]  /*8670*/  @!P1 BRA `(.L_x_1298) ;  /* 0x000000d8001c9947 */ /* 0x002fea0003800000 */
.L_x_1297:
        /* <DEDUP_REMOVED lines=38> */
.L_x_1299:
        /* <DEDUP_REMOVED lines=60> */
[C---:B0-----:R-:W-:Y:S01]  /*8ca0*/  FMUL.FTZ R169, R5.reuse, R0 ;  /* 0x0000000005a97220 */ /* 0x041fe20000410000 */
[----:B------:R-:W-:-:S03]  /*8cb0*/  FADD.FTZ R13, -R5, R13 ;  /* 0x0000000d050d7221 */ /* 0x000fc60000010100 */
[-CC-:B------:R-:W-:Y:S01]  /*8cc0*/  FFMA.FTZ R188, R121, R0.reuse, -R169.reuse ;  /* 0x0000000079bc7223 */ /* 0x180fe200000108a9 */
[-CC-:B------:R-:W-:Y:S01]  /*8cd0*/  FFMA.FTZ R121, R129, R0.reuse, -R169.reuse ;  /* 0x0000000081797223 */ /* 0x180fe200000108a9 */
[-CC-:B------:R-:W-:Y:S01]  /*8ce0*/  FFMA.FTZ R129, R137, R0.reuse, -R169.reuse ;  /* 0x0000000089817223 */ /* 0x180fe200000108a9 */
[-CC-:B------:R-:W-:Y:S01]  /*8cf0*/  FFMA.FTZ R137, R145, R0.reuse, -R169.reuse ;  /* 0x0000000091897223 */ /* 0x180fe200000108a9 */
[-CC-:B------:R-:W-:Y:S01]  /*8d00*/  FFMA.FTZ R145, R153, R0.reuse, -R169.reuse ;  /* 0x0000000099917223 */ /* 0x180fe200000108a9 */
[-C--:B------:R-:W-:Y:S01]  /*8d10*/  FFMA.FTZ R153, R161, R0.reuse, -R169 ;  /* 0x00000000a1997223 */ /* 0x080fe200000108a9 */
[C---:B------:R-:W-:Y:S01]  /*8d20*/  FADD.FTZ R3, -R4.reuse, R21 ;  /* 0x0000001504037221 */ /* 0x040fe20000010100 */
[-C--:B------:R-:W-:Y:S01]  /*8d30*/  FMUL.FTZ R161, R4, R0.reuse ;  /* 0x0000000004a17220 */ /* 0x080fe20000410000 */
[-C--:B------:R-:W-:Y:S01]  /*8d40*/  FMUL.FTZ R168, R13, R0.reuse ;  /* 0x000000000da87220 */ /* 0x080fe20000410000 */
[-C--:B------:R-:W-:Y:S01]  /*8d50*/  FFMA.FTZ R13, R120, R0.reuse, -R169 ;  /* 0x00000000780d7223 */ /* 0x080fe200000108a9 */
[-C--:B------:R-:W-:Y:S01]  /*8d60*/  FMUL.FTZ R3, R3, R0.reuse ;  /* 0x0000000003037220 */ /* 0x080fe20000410000 */
[-CC-:B------:R-:W-:Y:S01]  /*8d70*/  FFMA.FTZ R14, R122, R0.reuse, -R161.reuse ;  /* 0x000000007a0e7223 */ /* 0x180fe200000108a1 */
[-C--:B------:R-:W-:Y:S01]  /*8d80*/  FFMA.FTZ R189, R123, R0.reuse, -R161 ;  /* 0x000000007bbd7223 */ /* 0x080fe200000108a1 */
[----:B------:R-:W-:Y:S01]  /*8d90*/  MUFU.EX2 R2, R168 ;  /* 0x000000a800027308 */ /* 0x000fe20000000800 */
[-C--:B------:R-:W-:Y:S01]  /*8da0*/  FFMA.FTZ R190, R124, R0.reuse, -R169 ;  /* 0x000000007cbe7223 */ /* 0x080fe200000108a9 */
[-C--:B------:R-:W-:Y:S01]  /*8db0*/  FFMA.FTZ R191, R126, R0.reuse, -R161 ;  /* 0x000000007ebf7223 */ /* 0x080fe200000108a1 */
[-C--:B------:R-:W-:Y:S01]  /*8dc0*/  FFMA.FTZ R21, R125, R0.reuse, -R169 ;  /* 0x000000007d157223 */ /* 0x080fe200000108a9 */
[-C--:B------:R-:W-:Y:S01]  /*8dd0*/  FFMA.FTZ R20, R127, R0.reuse, -R161 ;  /* 0x000000007f147223 */ /* 0x080fe200000108a1 */
[-C--:B------:R-:W-:Y:S01]  /*8de0*/  FFMA.FTZ R184, R128, R0.reuse, -R169 ;  /* 0x0000000080b87223 */ /* 0x080fe200000108a9 */
[-CC-:B------:R-:W-:Y:S01]  /*8df0*/  FFMA.FTZ R185, R130, R0.reuse, -R161.reuse ;  /* 0x0000000082b97223 */ /* 0x180fe200000108a1 */
[-C--:B------:R-:W-:Y:S01]  /*8e00*/  FFMA.FTZ R120, R131, R0.reuse, -R161 ;  /* 0x0000000083787223 */ /* 0x080fe200000108a1 */
[----:B------:R-:W0:Y:S01]  /*8e10*/  MUFU.EX2 R13, R13 ;  /* 0x0000000d000d7308 */ /* 0x000e220000000800 */
[-C--:B------:R-:W-:Y:S01]  /*8e20*/  FFMA.FTZ R186, R132, R0.reuse, -R169 ;  /* 0x0000000084ba7223 */ /* 0x080fe200000108a9 */
[-C--:B------:R-:W-:Y:S01]  /*8e30*/  FFMA.FTZ R187, R134, R0.reuse, -R161 ;  /* 0x0000000086bb7223 */ /* 0x080fe200000108a1 */
[-C--:B------:R-:W-:Y:S01]  /*8e40*/  FFMA.FTZ R125, R133, R0.reuse, -R169 ;  /* 0x00000000857d7223 */ /* 0x080fe200000108a9 */
[-C--:B------:R-:W-:Y:S01]  /*8e50*/  FFMA.FTZ R122, R135, R0.reuse, -R161 ;  /* 0x00000000877a7223 */ /* 0x080fe200000108a1 */
[-C--:B------:R-:W-:Y:S01]  /*8e60*/  FFMA.FTZ R180, R136, R0.reuse, -R169 ;  /* 0x0000000088b47223 */ /* 0x080fe200000108a9 */
        /* <DEDUP_REMOVED lines=21> */
[-CC-:B------:R-:W-:Y:S01]  /*8fc0*/  FFMA.FTZ R149, R157, R0.reuse, -R169.reuse ;  /* 0x000000009d957223 */ /* 0x180fe200000108a9 */
[-CC-:B------:R-:W-:Y:S01]  /*8fd0*/  FFMA.FTZ R168, R160, R0.reuse, -R169.reuse ;  /* 0x00000000a0a87223 */ /* 0x180fe200000108a9 */
[-CC-:B------:R-:W-:Y:S01]  /*8fe0*/  FFMA.FTZ R170, R164, R0.reuse, -R169.reuse ;  /* 0x00000000a4aa7223 */ /* 0x180fe200000108a9 */
[-C--:B------:R-:W-:Y:S01]  /*8ff0*/  FFMA.FTZ R157, R165, R0.reuse, -R169 ;  /* 0x00000000a59d7223 */ /* 0x080fe200000108a9 */
[--C-:B------:R-:W-:Y:S01]  /*9000*/  FFMA.FTZ R169, R162, R0, -R161.reuse ;  /* 0x00000000a2a97223 */ /* 0x100fe200000108a1 */
[----:B------:R-:W2:Y:S01]  /*9010*/  MUFU.EX2 R189, R189 ;  /* 0x000000bd00bd7308 */ /* 0x000ea20000000800 */
[----:B-1----:R-:W-:Y:S01]  /*9020*/  FFMA.FTZ R10, R3, R10, R14 ;  /* 0x0000000a030a7223 */ /* 0x002fe2000001000e */
[-CC-:B------:R-:W-:Y:S01]  /*9030*/  FFMA.FTZ R163, R163, R0.reuse, -R161.reuse ;  /* 0x00000000a3a37223 */ /* 0x180fe200000108a1 */
[----:B------:R-:W-:-:S05]  /*9040*/  FFMA.FTZ R166, R166, R0, -R161 ;  /* 0x00000000a6a67223 */ /* 0x000fca00000108a1 */
[----:B------:R-:W1:Y:S01]  /*9050*/  MUFU.EX2 R190, R190 ;  /* 0x000000be00be7308 */ /* 0x000e620000000800 */
[----:B0-----:R-:W-:-:S07]  /*9060*/  FADD.FTZ R11, R188, R11 ;  /* 0x0000000bbc0b7221 */ /* 0x001fce0000010000 */
[----:B------:R-:W0:Y:S01]  /*9070*/  MUFU.EX2 R191, R191 ;  /* 0x000000bf00bf7308 */ /* 0x000e220000000800 */
[----:B--2---:R-:W-:-:S07]  /*9080*/  FADD.FTZ R10, R189, R10 ;  /* 0x0000000abd0a7221 */ /* 0x004fce0000010000 */
[----:B------:R-:W2:Y:S01]  /*9090*/  MUFU.EX2 R21, R21 ;  /* 0x0000001500157308 */ /* 0x000ea20000000800 */
[----:B-1----:R-:W-:-:S07]  /*90a0*/  FADD.FTZ R132, R190, R11 ;  /* 0x0000000bbe847221 */ /* 0x002fce0000010000 */
        /* <DEDUP_REMOVED lines=11> */
[----:B-1----:R-:W-:Y:S01]  /*9160*/  FADD.FTZ R123, R121, R132 ;  /* 0x00000084797b7221 */ /* 0x002fe20000010000 */
[----:B------:R-:W-:-:S06]  /*9170*/  FFMA.FTZ R132, R155, R0, -R161 ;  /* 0x000000009b847223 */ /* 0x000fcc00000108a1 */
        /* <DEDUP_REMOVED lines=15> */
[----:B--2---:R-:W-:Y:S01]  /*9270*/  FADD.FTZ R123, R129, R134 ;  /* 0x00000086817b7221 */ /* 0x004fe20000010000 */
[-CC-:B------:R-:W-:Y:S01]  /*9280*/  FFMA.FTZ R134, R159, R0.reuse, -R161.reuse ;  /* 0x000000009f867223 */ /* 0x180fe200000108a1 */
[----:B------:R-:W-:-:S05]  /*9290*/  FFMA.FTZ R161, R167, R0, -R161 ;  /* 0x00000000a7a17223 */ /* 0x000fca00000108a1 */
        /* <DEDUP_REMOVED lines=54> */
[----:B-1----:R-:W-:-:S03]  /*9600*/  FADD.FTZ R11, R157, R136 ;  /* 0x000000889d0b7221 */ /* 0x002fc60000010000 */
[----:B0-----:R-:W-:Y:S01]  /*9610*/  FADD.FTZ R10, R161, R10 ;  /* 0x0000000aa10a7221 */ /* 0x001fe20000010000 */
[----:B------:R-:W-:Y:S06]  /*9620*/  @!P0 BRA `(.L_x_1300) ;  /* 0x0000000000048947 */ /* 0x000fec0003800000 */
[----:B------:R-:W-:Y:S01]  /*9630*/  BPT.TRAP 0x1 ;  /* 0x000000040000795c */ /* 0x000fe20000300000 */
.L_x_1300:
[----:B------:R-:W-:Y:S01]  /*9640*/  UIADD3 UR5, UR5, 0x30860, URZ ;  /* 0x0003086005057890 */ /* 0x000fe2000fffe03f */
[C---:B------:R-:W-:Y:S01]  /*9650*/  ISETP.GT.AND P1, PT, R15.reuse, R12, PT ;  /* 0x0000000c0f00720c */ /* 0x040fe20003f24270 */
        /* <DEDUP_REMOVED lines=32> */
.L_x_1290:
[----:B------:R-:W-:-:S13]  /*9860*/  ISETP.GE.AND P1, PT, R15, R194, PT ;  /* 0x000000c20f00720c */ /* 0x000fda0003f26270 */
[----:B------:R-:W-:Y:S05]  /*9870*/  @!P1 BRA `(.L_x_1302) ;  /* 0x0000003000509947 */ /* 0x000fea0003800000 */
[----:B------:R-:W-:Y:S01]  /*9880*/  IMAD.MOV.U32 R13, RZ, RZ, R4 ;  /* 0x000000ffff0d7224 */ /* 0x000fe200078e0004 */
[----:B------:R-:W-:Y:S01]  /*9890*/  UMOV UR6, UR38 ;  /* 0x0000002600067c82 */ /* 0x000fe20008000000 */
[----:B------:R-:W-:Y:S01]  /*98a0*/  IMAD.MOV.U32 R12, RZ, RZ, R5 ;  /* 0x000000ffff0c7224 */ /* 0x000fe200078e0005 */
[----:B------:R-:W-:Y:S01]  /*98b0*/  UMOV UR4, UR39 ;  /* 0x0000002700047c82 */ /* 0x000fe20008000000 */
[----:B------:R-:W-:Y:S01]  /*98c0*/  ULDC UR42, c[0x0][0x9e4] ;  /* 0x00027900002a7ab9 */ /* 0x000fe20000000800 */
[----:B------:R-:W-:Y:S01]  /*98d0*/  ULDC UR43, c[0x0][0x9dc] ;  /* 0x00027700002b7ab9 */ /* 0x000fe20000000800 */
[----:B------:R-:W-:-:S05]  /*98e0*/  ULDC UR54, c[0x0][0x9e0] ;  /* 0x0002780000367ab9 */ /* 0x000fca0000000800 */
.L_x_1321:
        /* <DEDUP_REMOVED lines=8> */
.L_x_1303:
[----:B------:R-:W-:Y:S01]  /*9970*/  ULEA UR5, UR39, UR40, 0x3 ;  /* 0x0000002827057291 */ /* 0x000fe2000f8e183f */
[----:B------:R-:W-:-:S05]  /*9980*/  IMAD.U32 R0, RZ, RZ, UR38 ;  /* 0x00000026ff007e24 */ /* 0x000fca000f8e00ff */
[----:B------:R-:W-:-:S04]  /*9990*/  SHF.L.U32 R0, R0, 0x1f, RZ ;  /* 0x0000001f00007819 */ /* 0x000fc800000006ff */
[----:B------:R0:W1:Y:S01]  /*99a0*/  SYNCS.PHASECHK.TRANS64.TRYWAIT P1, [UR5+0x30830], R0 ;  /* 0x03083000ff0075a7 */ /* 0x0000620008020145 */
[----:B------:R-:W-:Y:S05]  /*99b0*/  @!P0 BRA `(.L_x_1304) ;  /* 0x0000000000048947 */ /* 0x000fea0003800000 */
[----:B------:R-:W-:Y:S01]  /*99c0*/  BPT.TRAP 0x1 ;  /* 0x000000040000795c */ /* 0x000fe20000300000 */
.L_x_1304:
[----:B-1----:R-:W-:Y:S05]  /*99d0*/  @P1 BRA `(.L_x_1305) ;  /* 0x0000000000081947 */ /* 0x002fea0003800000 */
[----:B------:R-:W1:Y:S02]  /*99e0*/  SYNCS.PHASECHK.TRANS64.TRYWAIT P1, [UR5+0x30830], R0 ;  /* 0x03083000ff0075a7 */ /* 0x000e640008020145 */
[----:B-1----:R-:W-:Y:S05]  /*99f0*/  @!P1 BRA `(.L_x_1306) ;  /* 0x000000c400549947 */ /* 0x002fea0003800000 */
.L_x_1305:
        /* <DEDUP_REMOVED lines=167> */
.L_x_1307:
[----:B------:R-:W-:Y:S01]  /*a470*/  ULEA UR5, UR4, UR40, 0x3 ;  /* 0x0000002804057291 */ /* 0x000fe2000f8e183f */
[----:B01----:R-:W-:-:S05]  /*a480*/  IMAD.U32 R0, RZ, RZ, UR6 ;  /* 0x00000006ff007e24 */ /* 0x003fca000f8e00ff */
[----:B------:R-:W-:-:S04]  /*a490*/  SHF.L.U32 R0, R0, 0x1f, RZ ;  /* 0x0000001f00007819 */ /* 0x000fc800000006ff */
[----:B------:R0:W1:Y:S01]  /*a4a0*/  SYNCS.PHASECHK.TRANS64.TRYWAIT P1, [UR5+0x30850], R0 ;  /* 0x03085000ff0075a7 */ /* 0x0000620008020145 */
[----:B------:R-:W-:Y:S05]  /*a4b0*/  @!P0 BRA `(.L_x_1308) ;  /* 0x0000000000048947 */ /* 0x000fea0003800000 */
[----:B------:R-:W-:Y:S01]  /*a4c0*/  BPT.TRAP 0x1 ;  /* 0x000000040000795c */ /* 0x000fe20000300000 */
.L_x_1308:
[----:B-1----:R-:W-:Y:S05]  /*a4d0*/  @P1 BRA `(.L_x_1309) ;  /* 0x0000000000081947 */ /* 0x002fea0003800000 */
[----:B------:R-:W1:Y:S02]  /*a4e0*/  SYNCS.PHASECHK.TRANS64.TRYWAIT P1, [UR5+0x30850], R0 ;  /* 0x03085000ff0075a7 */ /* 0x000e640008020145 */
[----:B-1----:R-:W-:Y:S05]  /*a4f0*/  @!P1 BRA `(.L_x_1310) ;  /* 0x000000b800ac9947 */ /* 0x002fea0003800000 */
.L_x_1309:
[----:B------:R-:W-:Y:S01]  /*a500*/  UIADD3 UR6, UR40, 0x400, URZ ;  /* 0x0000040028067890 */ /* 0x000fe2000fffe03f */
[----:B------:R-:W-:Y:S01]  /*a510*/  WARPGROUP.ARRIVE ;  /* 0x00000000000079c5 */ /* 0x000fe20000000000 */
[----:B------:R-:W-:Y:S02]  /*a520*/  UMOV UR11, 0x40000040 ;  /* 0x40000040000b7882 */ /* 0x000fe40000000000 */
[----:B------:R-:W-:-:S04]  /*a530*/  USHF.R.U32.HI UR6, URZ, 0x4, UR6 ;  /* 0x000000043f067899 */ /* 0x000fc80008011606 */
        /* <DEDUP_REMOVED lines=9> */
[----:B------:R-:W-:Y:S02]  /*a5d0*/  WARPGROUP.DEPBAR.LE gsb0, 0x0 ;  /* 0x00008000000079c5 */ /* 0x000fe40000010000 */
[----:B------:R-:W-:-:S14]  /*a5e0*/  WARPGROUP.ARRIVE ;  /* 0x00000000000079c5 */ /* 0x000fdc0000000000 */
        /* <DEDUP_REMOVED lines=27> */
.L_x_1311:
[----:B------:R-:W-:Y:S01]  /*a7a0*/  ISETP.NE.AND P2, PT, R203, 0x1, PT ;  /* 0x00000001cb00780c */ /* 0x000fe20003f45270 */
[----:B------:R-:W-:Y:S01]  /*a7b0*/  IMAD.IADD R5, R192, 0x1, R22 ;  /* 0x00000001c0057824 */ /* 0x000fe200078e0216 */
[----:B------:R-:W-:Y:S01]  /*a7c0*/  ULEA UR4, UR7, UR40, 0x3 ;  /* 0x0000002807047291 */ /* 0x000fe2000f8e183f */
[----:B------:R-:W-:Y:S01]  /*a7d0*/  IMAD R20, R15, -0x60, RZ ;  /* 0xffffffa00f147824 */ /* 0x000fe200078e02ff */
[----:B------:R-:W-:Y:S02]  /*a7e0*/  LOP3.LUT P1, RZ, R16, 0x80000, RZ, 0xc0, !PT ;  /* 0x0008000010ff7812 */ /* 0x000fe4000782c0ff */
[----:B------:R-:W-:-:S04]  /*a7f0*/  UIADD3 UR4, UR4, 0x30840, URZ ;  /* 0x0003084004047890 */ /* 0x000fc8000fffe03f */
[----:B------:R-:W-:-:S03]  /*a800*/  UPRMT UR4, UR60, 0x654, UR4 ;  /* 0x000006543c047896 */ /* 0x000fc60008000004 */
[----:B01----:R-:W0:Y:S08]  /*a810*/  @P2 LDC R0, c[0x0][0x44c] ;  /* 0x00011300ff002b82 */ /* 0x003e300000000800 */
[----:B------:R-:W1:Y:S01]  /*a820*/  @P2 LDC R3, c[0x0][0x450] ;  /* 0x00011400ff032b82 */ /* 0x000e620000000800 */
[----:B------:R-:W-:Y:S01]  /*a830*/  SYNCS.ARRIVE.TRANS64.RED.A1T0 RZ, [UR4], RZ ;  /* 0x000000ffffff79a7 */ /* 0x000fe20008100404 */
[----:B------:R-:W-:Y:S01]  /*a840*/  ULOP3.LUT UR4, URZ, UR43, URZ, 0x33, !UPT ;  /* 0x0000002b3f047292 */ /* 0x000fe2000f8e333f */
        /* <DEDUP_REMOVED lines=24> */
.L_x_1314:
[----:B------:R-:W-:-:S05]  /*a9d0*/  IMAD.U32 R169, RZ, RZ, UR42 ;  /* 0x0000002affa97e24 */ /* 0x000fca000f8e00ff */
[----:B------:R-:W-:-:S13]  /*a9e0*/  ISETP.NE.AND P1, PT, R169, 0x1, PT ;  /* 0x00000001a900780c */ /* 0x000fda0003f25270 */
[----:B------:R-:W0:Y:S02]  /*a9f0*/  @P1 LDC.64 R2, c[0x0][0x9e8] ;  /* 0x00027a00ff021b82 */ /* 0x000e240000000a00 */
[----:B0-----:R-:W-:-:S05]  /*aa00*/  @P1 IMAD.HI.U32 R2, R21, R2, RZ ;  /* 0x0000000215021227 */ /* 0x001fca00078e00ff */
[----:B------:R-:W-:-:S07]  /*aa10*/  @P1 SHF.R.U32.HI R21, RZ, R3, R2 ;  /* 0x00000003ff151219 */ /* 0x000fce0000011602 */
.L_x_1315:
[----:B------:R-:W-:Y:S05]  /*aa20*/  BSYNC B0 ;  /* 0x0000000000007941 */ /* 0x000fea0003800000 */
.L_x_1313:
[----:B------:R-:W-:-:S05]  /*aa30*/  IMAD R21, R21, R169, R0 ;  /* 0x000000a915157224 */ /* 0x000fca00078e0200 */
[----:B------:R-:W-:Y:S02]  /*aa40*/  VIADDMNMX R4, R21, R169, R4, PT ;  /* 0x000000a915047246 */ /* 0x000fe40003800104 */
[----:B------:R-:W-:-:S07]  /*aa50*/  VIMNMX R14, R14, R21, !PT ;  /* 0x000000150e0e7248 */ /* 0x000fce0007fe0100 */
.L_x_1312:
        /* <DEDUP_REMOVED lines=151> */
.L_x_1318:
[----:B------:R-:W-:-:S05]  /*b3d0*/  IMAD.U32 R20, RZ, RZ, UR42 ;  /* 0x0000002aff147e24 */ /* 0x000fca000f8e00ff */
[----:B------:R-:W-:-:S13]  /*b3e0*/  ISETP.NE.AND P6, PT, R20, 0x1, PT ;  /* 0x000000011400780c */ /* 0x000fda0003fc5270 */
[----:B------:R-:W0:Y:S02]  /*b3f0*/  @P6 LDC.64 R2, c[0x0][0x9e8] ;  /* 0x00027a00ff026b82 */ /* 0x000e240000000a00 */
[----:B0-----:R-:W-:-:S05]  /*b400*/  @P6 IMAD.HI.U32 R2, R5, R2, RZ ;  /* 0x0000000205026227 */ /* 0x001fca00078e00ff */
[----:B------:R-:W-:-:S07]  /*b410*/  @P6 SHF.R.U32.HI R5, RZ, R3, R2 ;  /* 0x00000003ff056219 */ /* 0x000fce0000011602 */
.L_x_1319:
[----:B------:R-:W-:Y:S05]  /*b420*/  BSYNC B0 ;  /* 0x0000000000007941 */ /* 0x000fea0003800000 */
.L_x_1317:
[----:B------:R-:W-:-:S05]  /*b430*/  IMAD R5, R5, R20, R0 ;  /* 0x0000001405057224 */ /* 0x000fca00078e0200 */
[----:B------:R-:W-:Y:S02]  /*b440*/  VIADDMNMX R4, R5, R20, R4, PT ;  /* 0x0000001405047246 */ /* 0x000fe40003800104 */
[----:B------:R-:W-:-:S07]  /*b450*/  VIMNMX R14, R14, R5, !PT ;  /* 0x000000050e0e7248 */ /* 0x000fce0007fe0100 */
.L_x_1316:
        /* <DEDUP_REMOVED lines=308> */
.L_x_1320:
        /* <DEDUP_REMOVED lines=34> */
.L_x_1302:
        /* <DEDUP_REMOVED lines=99> */
.L_x_1322:
[----:B------:R-:W-:Y:S01]  /*cff0*/  ULEA UR5, UR39, UR40, 0x3 ;  /* 0x0000002827057291 */ /* 0x000fe2000f8e183f */
[----:B------:R-:W-:-:S05]  /*d000*/  IMAD.U32 R2, RZ, RZ, UR38 ;  /* 0x00000026ff027e24 */ /* 0x000fca000f8e00ff */
[----:B------:R-:W-:-:S04]  /*d010*/  SHF.L.U32 R2, R2, 0x1f, RZ ;  /* 0x0000001f02027819 */ /* 0x000fc800000006ff */
[----:B------:R0:W1:Y:S01]  /*d020*/  SYNCS.PHASECHK.TRANS64.TRYWAIT P1, [UR5+0x30850], R2 ;  /* 0x03085002ff0075a7 */ /* 0x0000620008020145 */
[----:B------:R-:W-:Y:S05]  /*d030*/  @!P0 BRA `(.L_x_1323) ;  /* 0x0000000000048947 */ /* 0x000fea0003800000 */
[----:B------:R-:W-:Y:S01]  /*d040*/  BPT.TRAP 0x1 ;  /* 0x000000040000795c */ /* 0x000fe20000300000 */
.L_x_1323:
[----:B-1----:R-:W-:Y:S05]  /*d050*/  @P1 BRA `(.L_x_1324) ;  /* 0x0000000000081947 */ /* 0x002fea0003800000 */
[----:B------:R-:W1:Y:S02]  /*d060*/  SYNCS.PHASECHK.TRANS64.TRYWAIT P1, [UR5+0x30850], R2 ;  /* 0x03085002ff0075a7 */ /* 0x000e640008020145 */
[----:B-1----:R-:W-:Y:S05]  /*d070*/  @!P1 BRA `(.L_x_1325) ;  /* 0x0000008c00e49947 */ /* 0x002fea0003800000 */
.L_x_1324:
[----:B------:R-:W-:Y:S01]  /*d080*/  UIADD3 UR40, UR40, 0x400, URZ ;  /* 0x0000040028287890 */ /* 0x000fe2000fffe03f */
[----:B------:R-:W-:Y:S01]  /*d090*/  WARPGROUP.ARRIVE ;  /* 0x00000000000079c5 */ /* 0x000fe20000000000 */
[----:B------:R-:W-:Y:S01]  /*d0a0*/  UMOV UR7, 0x40000040 ;  /* 0x4000004000077882 */ /* 0x000fe20000000000 */
[----:B01----:R-:W0:Y:S01]  /*d0b0*/  SHFL.BFLY PT, R2, R11, 0x2, 0x1f ;  /* 0x0c401f000b027f89 */ /* 0x003e2200000e0000 */
[----:B------:R-:W-:Y:S01]  /*d0c0*/  USHF.R.U32.HI UR40, URZ, 0x4, UR40 ;  /* 0x000000043f287899 */ /* 0x000fe20008011628 */
[----:B------:R-:W-:Y:S02]  /*d0d0*/  IMAD.MOV.U32 R17, RZ, RZ, RZ ;  /* 0x000000ffff117224 */ /* 0x000fe400078e00ff */
[----:B------:R-:W1:Y:S01]  /*d0e0*/  SHFL.BFLY PT, R3, R10, 0x2, 0x1f ;  /* 0x0c401f000a037f89 */ /* 0x000e6200000e0000 */
[----:B------:R-:W-:Y:S01]  /*d0f0*/  ULOP3.LUT UR40, UR40, 0x3fff, URZ, 0xc0, !UPT ;  /* 0x00003fff28287892 */ /* 0x000fe2000f8ec03f */
[----:B------:R-:W-:-:S03]  /*d100*/  IMAD.MOV.U32 R18, RZ, RZ, RZ ;  /* 0x000000ffff127224 */ /* 0x000fc600078e00ff */
[----:B------:R-:W-:-:S04]  /*d110*/  ULOP3.LUT UR4, UR40, 0x3000000, URZ, 0xfc, !UPT ;  /* 0x0300000028047892 */ /* 0x000fc8000f8efc3f */
[----:B------:R-:W-:-:S07]  /*d120*/  UIMAD UR4, UR39, 0x900, UR4 ;  /* 0x00000900270478a4 */ /* 0x000fce000f8e0204 */
[----:B------:R-:W-:Y:S02]  /*d130*/  UMOV UR6, UR4 ;  /* 0x0000000400067c82 */ /* 0x000fe40008000000 */
[----:B------:R-:W-:Y:S01]  /*d140*/  HGMMA.64x192x16.F32.BF16 R24, R188, gdesc[UR4].tnspB, R24, gsb0 ;  /* 0x42e00004bc187df0 */ /* 0x000fe20008001818 */
[----:B------:R-:W-:Y:S01]  /*d150*/  UIADD3 UR6, UR4, 0x80, URZ ;  /* 0x0000008004067890 */ /* 0x000fe2000fffe03f */
[----:B0-----:R-:W-:Y:S01]  /*d160*/  FADD.FTZ R2, R2, R11 ;  /* 0x0000000b02027221 */ /* 0x001fe20000010000 */
[----:B------:R-:W-:Y:S01]  /*d170*/  UMOV UR7, 0x40000040 ;  /* 0x4000004000077882 */ /* 0x000fe20000000000 */
[----:B-1----:R-:W-:-:S03]  /*d180*/  FADD.FTZ R6, R3, R10 ;  /* 0x0000000a03067221 */ /* 0x002fc60000010000 */
[----:B------:R-:W0:Y:S04]  /*d190*/  SHFL.BFLY PT, R3, R2, 0x1, 0x1f ;  /* 0x0c201f0002037f89 */ /* 0x000e2800000e0000 */
[----:B------:R-:W1:Y:S01]  /*d1a0*/  SHFL.BFLY PT, R7, R6, 0x1, 0x1f ;  /* 0x0c201f0006077f89 */ /* 0x000e6200000e0000 */
[----:B0-----:R-:W-:Y:S01]  /*d1b0*/  FADD.FTZ R12, R2, R3 ;  /* 0x00000003020c7221 */ /* 0x001fe20000010000 */
[----:B------:R-:W-:Y:S02]  /*d1c0*/  IMAD.MOV.U32 R2, RZ, RZ, -0x800000 ;  /* 0xff800000ff027424 */ /* 0x000fe400078e00ff */
[----:B------:R-:W-:Y:S02]  /*d1d0*/  IMAD.MOV.U32 R3, RZ, RZ, -0x800000 ;  /* 0xff800000ff037424 */ /* 0x000fe400078e00ff */
[----:B-1----:R-:W-:Y:S01]  /*d1e0*/  FADD.FTZ R13, R6, R7 ;  /* 0x00000007060d7221 */ /* 0x002fe20000010000 */
[----:B------:R-:W-:-:S04]  /*d1f0*/  FSETP.NE.FTZ.AND P1, PT, R12, RZ, PT ;  /* 0x000000ff0c00720b */ /* 0x000fc80003f35000 */
        /* <DEDUP_REMOVED lines=38> */
.L_x_1326:
[----:B------:R-:W-:Y:S01]  /*d460*/  UIADD3 UR4, UR5, 0x30860, URZ ;  /* 0x0003086005047890 */ /* 0x000fe2000fffe03f */
[-C--:B------:R-:W-:Y:S01]  /*d470*/  FMUL.FTZ R4, R24, R17.reuse ;  /* 0x0000001118047220 */ /* 0x080fe20000410000 */
[----:B------:R-:W-:Y:S01]  /*d480*/  UIADD3 UR39, UR39, 0x1, URZ ;  /* 0x0000000127277890 */ /* 0x000fe2000fffe03f */
[-C--:B------:R-:W-:Y:S01]  /*d490*/  FMUL.FTZ R129, R63, R18.reuse ;  /* 0x000000123f817220 */ /* 0x080fe20000410000 */
[----:B------:R-:W-:Y:S01]  /*d4a0*/  UPRMT UR4, UR60, 0x654, UR4 ;  /* 0x000006543c047896 */ /* 0x000fe20008000004 */
[-C--:B------:R-:W-:Y:S01]  /*d4b0*/  FMUL.FTZ R6, R28, R17.reuse ;  /* 0x000000111c067220 */ /* 0x080fe20000410000 */
[----:B------:R-:W-:Y:S01]  /*d4c0*/  UISETP.NE.AND UP0, UPT, UR39, 0x2, UPT ;  /* 0x000000022700788c */ /* 0x000fe2000bf05270 */
[-C--:B------:R-:W-:Y:S01]  /*d4d0*/  FMUL.FTZ R0, R32, R17.reuse ;  /* 0x0000001120007220 */ /* 0x080fe20000410000 */
[-C--:B------:R-:W-:Y:S01]  /*d4e0*/  FMUL.FTZ R14, R52, R17.reuse ;  /* 0x00000011340e7220 */ /* 0x080fe20000410000 */
[-C--:B------:R-:W-:Y:S01]  /*d4f0*/  FMUL.FTZ R24, R56, R17.reuse ;  /* 0x0000001138187220 */ /* 0x080fe20000410000 */
[-C--:B------:R-:W-:Y:S01]  /*d500*/  FMUL.FTZ R120, R62, R18.reuse ;  /* 0x000000123e787220 */ /* 0x080fe20000410000 */
[-C--:B------:R-:W-:Y:S01]  /*d510*/  FMUL.FTZ R63, R99, R18.reuse ;  /* 0x00000012633f7220 */ /* 0x080fe20000410000 */
[-C--:B------:R-:W-:Y:S01]  /*d520*/  FMUL.FTZ R25, R25, R17.reuse ;  /* 0x0000001119197220 */ /* 0x080fe20000410000 */
        /* <DEDUP_REMOVED lines=88> */
[-C--:B------:R-:W-:Y:S01]  /*dab0*/  FMUL.FTZ R118, R118, R18.reuse ;  /* 0x0000001276767220 */ /* 0x080fe20000410000 */
[----:B------:R-:W-:Y:S01]  /*dac0*/  FMUL.FTZ R119, R119, R18 ;  /* 0x0000001277777220 */ /* 0x000fe20000410000 */
[----:B------:R-:W-:Y:S01]  /*dad0*/  VIADD R201, R201, 0x1 ;  /* 0x00000001c9c97836 */ /* 0x000fe20000000000 */
[----:B------:R-:W-:-:S02]  /*dae0*/  USEL UR39, UR39, URZ, UP0 ;  /* 0x0000003f27277287 */ /* 0x000fc40008000000 */
[----:B------:R-:W-:-:S12]  /*daf0*/  ULOP3.LUT UR38, UR38, UR4, URZ, 0x3c, !UPT ;  /* 0x0000000426267292 */ /* 0x000fd8000f8e3c3f */
.L_x_1248:
[----:B------:R-:W0:Y:S01]  /*db00*/  S2R R18, SR_CgaCtaId ;  /* 0x0000000000127919 */ /* 0x000e220000008800 */
[----:B------:R-:W-:Y:S01]  /*db10*/  MOV R17, 0x400 ;  /* 0x0000040000117802 */ /* 0x000fe20000000f00 */
[----:B------:R-:W-:Y:S01]  /*db20*/  BSSY B0, `(.L_x_1327) ;  /* 0x0000256000007945 */ /* 0x000fe20003800000 */
[----:B------:R-:W-:Y:S02]  /*db30*/  BAR.SYNC.DEFER_BLOCKING 0x5, 0x180 ;  /* 0x0146000000007b1d */ /* 0x000fe40000010000 */
[----:B0-----:R-:W-:-:S05]  /*db40*/  LEA R17, R18, R17, 0x18 ;  /* 0x0000001112117211 */ /* 0x001fca00078ec0ff */
[----:B------:R0:W1:Y:S01]  /*db50*/  LDS.128 R40, [R17+0x308d0] ;  /* 0x0308d00011287984 */ /* 0x0000620000000c00 */
[----:B------:R-:W-:Y:S06]  /*db60*/  BAR.ARV 0x4, 0x180 ;  /* 0x0106000000007b1d */ /* 0x000fec0000002000 */
[----:B------:R-:W-:Y:S05]  /*db70*/  @P0 BRA `(.L_x_1328) ;  /* 0x0000001800500947 */ /* 0x000fea0003800000 */
[----:B------:R-:W2:Y:S01]  /*db80*/  S2R R18, SR_SWINHI ;  /* 0x0000000000127919 */ /* 0x000ea20000002f00 */
[----:B------:R-:W-:Y:S02]  /*db90*/  F2FP.BF16.F32.PACK_AB R4, R25, R4 ;  /* 0x000000041904723e */ /* 0x000fe400000010ff */
[----:B------:R-:W-:Y:S01]  /*dba0*/  F2FP.BF16.F32.PACK_AB R6, R7, R6 ;  /* 0x000000060706723e */ /* 0x000fe200000010ff */
[----:B------:R-:W-:Y:S01]  /*dbb0*/  BAR.SYNC.DEFER_BLOCKING 0x1, 0x100 ;  /* 0x0044000000007b1d */ /* 0x000fe20000010000 */
        /* <DEDUP_REMOVED lines=14> */
[----:B------:R-:W-:Y:S02]  /*dca0*/  MOV R20, R17 ;  /* 0x0000001100147202 */ /* 0x000fe40000000f00 */
[----:B--2---:R-:W-:-:S02]  /*dcb0*/  MOV R21, R18 ;  /* 0x0000001200157202 */ /* 0x004fc40000000f00 */
[----:B------:R-:W-:Y:S02]  /*dcc0*/  F2FP.BF16.F32.PACK_AB R104, R105, R104 ;  /* 0x000000686968723e */ /* 0x000fe400000010ff */
[----:B------:R-:W-:Y:S01]  /*dcd0*/  F2FP.BF16.F32.PACK_AB R98, R101, R100 ;  /* 0x000000646562723e */ /* 0x000fe200000010ff */
[----:B------:R-:W-:Y:S01]  /*dce0*/  IMAD.WIDE R58, R206, 0x2, R20 ;  /* 0x00000002ce3a7825 */ /* 0x000fe200078e0214 */
[----:B------:R-:W-:Y:S02]  /*dcf0*/  F2FP.BF16.F32.PACK_AB R99, R56, R99 ;  /* 0x000000633863723e */ /* 0x000fe400000010ff */
[----:B------:R-:W-:Y:S02]  /*dd00*/  F2FP.BF16.F32.PACK_AB R105, R107, R106 ;  /* 0x0000006a6b69723e */ /* 0x000fe400000010ff */
[C---:B------:R-:W-:Y:S02]  /*dd10*/  IADD3 R103, P2, R58.reuse, 0x20, RZ ;  /* 0x000000203a677810 */ /* 0x040fe40007f5e0ff */
[----:B------:R-:W-:-:S02]  /*dd20*/  IADD3 R147, P4, R58, 0x4040, RZ ;  /* 0x000040403a937810 */ /* 0x000fc40007f9e0ff */
[----:B------:R-:W-:Y:S01]  /*dd30*/  LOP3.LUT R18, R103, 0x380, RZ, 0xc0, !PT ;  /* 0x0000038067127812 */ /* 0x000fe200078ec0ff */
[--C-:B------:R-:W-:Y:S01]  /*dd40*/  IMAD.X R27, RZ, RZ, R59.reuse, P2 ;  /* 0x000000ffff1b7224 */ /* 0x100fe200010e063b */
[----:B------:R-:W-:Y:S01]  /*dd50*/  IADD3 R145, P0, R58, 0x4020, RZ ;  /* 0x000040203a917810 */ /* 0x000fe20007f1e0ff */
[--C-:B------:R-:W-:Y:S01]  /*dd60*/  IMAD.X R47, RZ, RZ, R59.reuse, P4 ;  /* 0x000000ffff2f7224 */ /* 0x100fe200020e063b */
[----:B------:R-:W-:Y:S02]  /*dd70*/  SHF.R.U64 R18, R18, 0x3, RZ ;  /* 0x0000000312127819 */ /* 0x000fe400000012ff */
[C---:B------:R-:W-:Y:S01]  /*dd80*/  IADD3 R143, P5, R58.reuse, 0x4000, RZ ;  /* 0x000040003a8f7810 */ /* 0x040fe20007fbe0ff */
[--C-:B------:R-:W-:Y:S01]  /*dd90*/  IMAD.X R45, RZ, RZ, R59.reuse, P0 ;  /* 0x000000ffff2d7224 */ /* 0x100fe200000e063b */
[C---:B------:R-:W-:Y:S02]  /*dda0*/  LOP3.LUT R29, R58.reuse, 0x380, RZ, 0xc0, !PT ;  /* 0x000003803a1d7812 */ /* 0x040fe400078ec0ff */
[C---:B------:R-:W-:Y:S01]  /*ddb0*/  IADD3 R139, P1, R58.reuse, 0x40, RZ ;  /* 0x000000403a8b7810 */ /* 0x040fe20007f3e0ff */
[----:B------:R-:W-:Y:S01]  /*ddc0*/  IMAD.X R39, RZ, RZ, R59, P5 ;  /* 0x000000ffff277224 */ /* 0x000fe200028e063b */
[----:B------:R-:W-:-:S02]  /*ddd0*/  IADD3 R141, P6, R58, 0x60, RZ ;  /* 0x000000603a8d7810 */ /* 0x000fc40007fde0ff */
[----:B-1----:R-:W-:Y:S01]  /*dde0*/  LOP3.LUT R40, R147, 0x380, RZ, 0xc0, !PT ;  /* 0x0000038093287812 */ /* 0x002fe200078ec0ff */
[--C-:B------:R-:W-:Y:S01]  /*ddf0*/  IMAD.X R31, RZ, RZ, R59.reuse, P1 ;  /* 0x000000ffff1f7224 */ /* 0x100fe200008e063b */
[----:B------:R-:W-:Y:S01]  /*de00*/  LOP3.LUT R26, R18, R103, RZ, 0x3c, !PT ;  /* 0x00000067121a7212 */ /* 0x000fe200078e3cff */
[----:B------:R-:W-:Y:S01]  /*de10*/  IMAD.X R35, RZ, RZ, R59, P6 ;  /* 0x000000ffff237224 */ /* 0x000fe200030e063b */
[----:B------:R-:W-:Y:S02]  /*de20*/  LOP3.LUT R18, R145, 0x380, RZ, 0xc0, !PT ;  /* 0x0000038091127812 */ /* 0x000fe400078ec0ff */
[----:B------:R-:W-:Y:S02]  /*de30*/  SHF.R.U64 R29, R29, 0x3, RZ ;  /* 0x000000031d1d7819 */ /* 0x000fe400000012ff */
[----:B------:R-:W-:Y:S02]  /*de40*/  SHF.R.U64 R40, R40, 0x3, RZ ;  /* 0x0000000328287819 */ /* 0x000fe400000012ff */
[----:B------:R-:W-:-:S02]  /*de50*/  IADD3 R155, P5, R58, 0x8060, RZ ;  /* 0x000080603a9b7810 */ /* 0x000fc40007fbe0ff */
[C---:B------:R-:W-:Y:S02]  /*de60*/  IADD3 R149, P3, R58.reuse, 0x4060, RZ ;  /* 0x000040603a957810 */ /* 0x040fe40007f7e0ff */
[C---:B------:R-:W-:Y:S02]  /*de70*/  IADD3 R151, P2, R58.reuse, 0x8000, RZ ;  /* 0x000080003a977810 */ /* 0x040fe40007f5e0ff */
[C---:B------:R-:W-:Y:S01]  /*de80*/  IADD3 R153, P1, R58.reuse, 0x8020, RZ ;  /* 0x000080203a997810 */ /* 0x040fe20007f3e0ff */
[--C-:B------:R-:W-:Y:S01]  /*de90*/  IMAD.X R49, RZ, RZ, R59.reuse, P3 ;  /* 0x000000ffff317224 */ /* 0x100fe200018e063b */
[----:B------:R-:W-:Y:S01]  /*dea0*/  IADD3 R54, P6, R58, 0x8040, RZ ;  /* 0x000080403a367810 */ /* 0x000fe20007fde0ff */
[--C-:B------:R-:W-:Y:S01]  /*deb0*/  IMAD.X R51, RZ, RZ, R59.reuse, P2 ;  /* 0x000000ffff337224 */ /* 0x100fe200010e063b */
[----:B------:R-:W-:Y:S01]  /*dec0*/  SHF.R.U64 R18, R18, 0x3, RZ ;  /* 0x0000000312127819 */ /* 0x000fe200000012ff */
[--C-:B------:R-:W-:Y:S01]  /*ded0*/  IMAD.X R53, RZ, RZ, R59.reuse, P1 ;  /* 0x000000ffff357224 */ /* 0x100fe200008e063b */
[----:B------:R-:W-:Y:S01]  /*dee0*/  LOP3.LUT R30, R139, 0x380, RZ, 0xc0, !PT ;  /* 0x000003808b1e7812 */ /* 0x000fe200078ec0ff */
[--C-:B------:R-:W-:Y:S01]  /*def0*/  IMAD.X R55, RZ, RZ, R59.reuse, P6 ;  /* 0x000000ffff377224 */ /* 0x100fe200030e063b */
[----:B------:R-:W-:Y:S01]  /*df00*/  LOP3.LUT R58, R29, R58, RZ, 0x3c, !PT ;  /* 0x0000003a1d3a7212 */ /* 0x000fe200078e3cff */
[----:B------:R-:W-:Y:S01]  /*df10*/  IMAD.X R29, RZ, RZ, R59, P5 ;  /* 0x000000ffff1d7224 */ /* 0x000fe200028e063b */
[----:B------:R-:W-:-:S02]  /*df20*/  LOP3.LUT R34, R141, 0x380, RZ, 0xc0, !PT ;  /* 0x000003808d227812 */ /* 0x000fc400078ec0ff */
[----:B------:R-:W-:Y:S02]  /*df30*/  LOP3.LUT R46, R40, R147, RZ, 0x3c, !PT ;  /* 0x00000093282e7212 */ /* 0x000fe400078e3cff */
[----:B------:R-:W-:Y:S02]  /*df40*/  LOP3.LUT R38, R143, 0x380, RZ, 0xc0, !PT ;  /* 0x000003808f267812 */ /* 0x000fe400078ec0ff */
[----:B------:R-:W-:Y:S02]  /*df50*/  LOP3.LUT R40, R155, 0x380, RZ, 0xc0, !PT ;  /* 0x000003809b287812 */ /* 0x000fe400078ec0ff */
[----:B------:R-:W-:Y:S02]  /*df60*/  LOP3.LUT R44, R18, R145, RZ, 0x3c, !PT ;  /* 0x00000091122c7212 */ /* 0x000fe400078e3cff */
[----:B------:R-:W-:Y:S02]  /*df70*/  SHF.R.U64 R30, R30, 0x3, RZ ;  /* 0x000000031e1e7819 */ /* 0x000fe400000012ff */
[----:B------:R-:W-:-:S02]  /*df80*/  LOP3.LUT R18, R153, 0x380, RZ, 0xc0, !PT ;  /* 0x0000038099127812 */ /* 0x000fc400078ec0ff */
[----:B------:R-:W-:Y:S02]  /*df90*/  SHF.R.U64 R34, R34, 0x3, RZ ;  /* 0x0000000322227819 */ /* 0x000fe400000012ff */
[----:B------:R-:W-:Y:S02]  /*dfa0*/  LOP3.LUT R48, R149, 0x380, RZ, 0xc0, !PT ;  /* 0x0000038095307812 */ /* 0x000fe400078ec0ff */
[----:B------:R-:W-:Y:S02]  /*dfb0*/  MOV R59, R58 ;  /* 0x0000003a003b7202 */ /* 0x000fe40000000f00 */
[----:B------:R-:W-:Y:S02]  /*dfc0*/  LOP3.LUT R25, R54, 0x380, RZ, 0xc0, !PT ;  /* 0x0000038036197812 */ /* 0x000fe400078ec0ff */
[----:B------:R-:W-:Y:S01]  /*dfd0*/  SHF.R.U64 R38, R38, 0x3, RZ ;  /* 0x0000000326267819 */ /* 0x000fe200000012ff */
[----:B------:R1:W-:Y:S01]  /*dfe0*/  STSM.16.M88.4 [R59], R4 ;  /* 0x000000043b007844 */ /* 0x0003e20000000200 */
[----:B------:R-:W-:-:S02]  /*dff0*/  SHF.R.U64 R40, R40, 0x3, RZ ;  /* 0x0000000328287819 */ /* 0x000fc400000012ff */
[----:B------:R-:W-:Y:S02]  /*e000*/  LOP3.LUT R30, R30, R139, RZ, 0x3c, !PT ;  /* 0x0000008b1e1e7212 */ /* 0x000fe400078e3cff */
[----:B------:R-:W-:Y:S02]  /*e010*/  SHF.R.U64 R18, R18, 0x3, RZ ;  /* 0x0000000312127819 */ /* 0x000fe400000012ff */
[----:B------:R-:W-:Y:S02]  /*e020*/  LOP3.LUT R34, R34, R141, RZ, 0x3c, !PT ;  /* 0x0000008d22227212 */ /* 0x000fe400078e3cff */
[----:B------:R-:W-:Y:S02]  /*e030*/  SHF.R.U64 R48, R48, 0x3, RZ ;  /* 0x0000000330307819 */ /* 0x000fe400000012ff */
[----:B------:R-:W-:Y:S02]  /*e040*/  SHF.R.U64 R25, R25, 0x3, RZ ;  /* 0x0000000319197819 */ /* 0x000fe400000012ff */
[----:B------:R-:W-:-:S02]  /*e050*/  LOP3.LUT R38, R38, R143, RZ, 0x3c, !PT ;  /* 0x0000008f26267212 */ /* 0x000fc400078e3cff */
[----:B------:R-:W-:Y:S02]  /*e060*/  LOP3.LUT R28, R40, R155, RZ, 0x3c, !PT ;  /* 0x0000009b281c7212 */ /* 0x000fe400078e3cff */
[----:B------:R-:W-:Y:S02]  /*e070*/  MOV R58, R26 ;  /* 0x0000001a003a7202 */ /* 0x000fe40000000f00 */
[----:B-1----:R-:W-:Y:S02]  /*e080*/  F2FP.BF16.F32.PACK_AB R4, R33, R0 ;  /* 0x000000002104723e */ /* 0x002fe400000010ff */
[----:B------:R-:W-:Y:S02]  /*e090*/  F2FP.BF16.F32.PACK_AB R5, R134, R127 ;  /* 0x0000007f8605723e */ /* 0x000fe400000010ff */
[----:B------:R-:W-:Y:S02]  /*e0a0*/  F2FP.BF16.F32.PACK_AB R6, R37, R36 ;  /* 0x000000242506723e */ /* 0x000fe400000010ff */
[----:B------:R-:W-:Y:S01]  /*e0b0*/  F2FP.BF16.F32.PACK_AB R7, R131, R126 ;  /* 0x0000007e8307723e */ /* 0x000fe200000010ff */
[----:B------:R-:W1:Y:S01]  /*e0c0*/  LDC.64 R36, c[0x0][0xc00] ;  /* 0x00030000ff247b82 */ /* 0x000e620000000a00 */
[----:B------:R-:W-:-:S02]  /*e0d0*/  LOP3.LUT R52, R18, R153, RZ, 0x3c, !PT ;  /* 0x0000009912347212 */ /* 0x000fc400078e3cff */
[----:B------:R-:W-:Y:S01]  /*e0e0*/  MOV R40, R30 ;  /* 0x0000001e00287202 */ /* 0x000fe20000000f00 */
[----:B------:R-:W-:Y:S01]  /*e0f0*/  STSM.16.M88.4 [R58], R4 ;  /* 0x000000043a007844 */ /* 0x000fe20000000200 */
[----:B------:R-:W-:Y:S02]  /*e100*/  LOP3.LUT R48, R48, R149, RZ, 0x3c, !PT ;  /* 0x0000009530307212 */ /* 0x000fe400078e3cff */
[----:B------:R-:W-:Y:S01]  /*e110*/  LOP3.LUT R54, R25, R54, RZ, 0x3c, !PT ;  /* 0x0000003619367212 */ /* 0x000fe200078e3cff */
[----:B------:R-:W-:Y:S01]  /*e120*/  STSM.16.M88.4 [R40], R8 ;  /* 0x0000000828007844 */ /* 0x000fe20000000200 */
[----:B------:R-:W-:Y:S02]  /*e130*/  MOV R18, R34 ;  /* 0x0000002200127202 */ /* 0x000fe40000000f00 */
[----:B------:R-:W-:Y:S02]  /*e140*/  MOV R38, R38 ;  /* 0x0000002600267202 */ /* 0x000fe40000000f00 */
[----:B------:R-:W-:Y:S01]  /*e150*/  F2FP.BF16.F32.PACK_AB R25, R128, R121 ;  /* 0x000000798019723e */ /* 0x000fe200000010ff */
[----:B------:R2:W-:Y:S01]  /*e160*/  STSM.16.M88.4 [R18], R12 ;  /* 0x0000000c12007844 */ /* 0x0005e20000000200 */
[----:B------:R-:W-:-:S02]  /*e170*/  F2FP.BF16.F32.PACK_AB R26, R61, R60 ;  /* 0x0000003c3d1a723e */ /* 0x000fc400000010ff */
[----:B------:R-:W-:Y:S02]  /*e180*/  F2FP.BF16.F32.PACK_AB R27, R129, R120 ;  /* 0x00000078811b723e */ /* 0x000fe400000010ff */
[----:B------:R-:W-:Y:S02]  /*e190*/  MOV R0, R28 ;  /* 0x0000001c00007202 */ /* 0x000fe40000000f00 */
[----:B------:R-:W-:Y:S01]  /*e1a0*/  MOV R44, R44 ;  /* 0x0000002c002c7202 */ /* 0x000fe20000000f00 */
[----:B------:R-:W-:Y:S01]  /*e1b0*/  STSM.16.M88.4 [R38], R24 ;  /* 0x0000001826007844 */ /* 0x000fe20000000200 */
[----:B------:R-:W-:Y:S02]  /*e1c0*/  F2FP.BF16.F32.PACK_AB R28, R65, R64 ;  /* 0x00000040411c723e */ /* 0x000fe400000010ff */
[----:B------:R-:W-:Y:S01]  /*e1d0*/  F2FP.BF16.F32.PACK_AB R112, R113, R112 ;  /* 0x000000707170723e */ /* 0x000fe200000010ff */
[----:B------:R-:W-:Y:S01]  /*e1e0*/  ULDC UR4, c[0x0][0xa88] ;  /* 0x0002a20000047ab9 */ /* 0x000fe20000000800 */
[----:B------:R-:W-:Y:S01]  /*e1f0*/  F2FP.BF16.F32.PACK_AB R29, R67, R66 ;  /* 0x00000042431d723e */ /* 0x000fe200000010ff */
[----:B------:R-:W-:Y:S01]  /*e200*/  IMAD.MOV.U32 R64, RZ, RZ, RZ ;  /* 0x000000ffff407224 */ /* 0x000fe200078e00ff */
[----:B------:R-:W-:Y:S01]  /*e210*/  F2FP.BF16.F32.PACK_AB R30, R69, R68 ;  /* 0x00000044451e723e */ /* 0x000fe200000010ff */
[----:B--2---:R-:W2:Y:S01]  /*e220*/  LDC.64 R12, c[0x0][0xc00] ;  /* 0x00030000ff0c7b82 */ /* 0x004ea20000000a00 */
[----:B------:R-:W-:-:S02]  /*e230*/  F2FP.BF16.F32.PACK_AB R31, R71, R70 ;  /* 0x00000046471f723e */ /* 0x000fc400000010ff */
[----:B------:R-:W-:Y:S02]  /*e240*/  MOV R46, R46 ;  /* 0x0000002e002e7202 */ /* 0x000fe40000000f00 */
[----:B------:R-:W-:Y:S01]  /*e250*/  F2FP.BF16.F32.PACK_AB R33, R75, R62 ;  /* 0x0000003e4b21723e */ /* 0x000fe200000010ff */
[----:B------:R-:W-:Y:S01]  /*e260*/  STSM.16.M88.4 [R44], R28 ;  /* 0x0000001c2c007844 */ /* 0x000fe20000000200 */
[----:B------:R-:W-:Y:S01]  /*e270*/  F2FP.BF16.F32.PACK_AB R34, R77, R76 ;  /* 0x0000004c4d22723e */ /* 0x000fe200000010ff */
[----:B------:R-:W3:Y:S01]  /*e280*/  LDC R67, c[0x0][0xbe8] ;  /* 0x0002fa00ff437b82 */ /* 0x000ee20000000800 */
[----:B------:R-:W-:Y:S02]  /*e290*/  F2FP.BF16.F32.PACK_AB R35, R79, R78 ;  /* 0x0000004e4f23723e */ /* 0x000fe400000010ff */
[----:B------:R-:W-:Y:S02]  /*e2a0*/  MOV R48, R48 ;  /* 0x0000003000307202 */ /* 0x000fe40000000f00 */
[----:B------:R-:W-:Y:S01]  /*e2b0*/  F2FP.BF16.F32.PACK_AB R4, R81, R80 ;  /* 0x000000505104723e */ /* 0x000fe200000010ff */
[----:B------:R-:W-:Y:S01]  /*e2c0*/  STSM.16.M88.4 [R46], R32 ;  /* 0x000000202e007844 */ /* 0x000fe20000000200 */
[----:B------:R-:W-:-:S02]  /*e2d0*/  F2FP.BF16.F32.PACK_AB R5, R83, R82 ;  /* 0x000000525305723e */ /* 0x000fc400000010ff */
[----:B------:R-:W-:Y:S02]  /*e2e0*/  F2FP.BF16.F32.PACK_AB R6, R85, R84 ;  /* 0x000000545506723e */ /* 0x000fe400000010ff */
[----:B------:R-:W-:Y:S02]  /*e2f0*/  F2FP.BF16.F32.PACK_AB R7, R87, R86 ;  /* 0x000000565707723e */ /* 0x000fe400000010ff */
[----:B------:R-:W-:Y:S02]  /*e300*/  LOP3.LUT R50, R151, 0x380, RZ, 0xc0, !PT ;  /* 0x0000038097327812 */ /* 0x000fe400078ec0ff */
[----:B------:R-:W-:Y:S01]  /*e310*/  F2FP.BF16.F32.PACK_AB R8, R89, R88 ;  /* 0x000000585908723e */ /* 0x000fe200000010ff */
[----:B------:R4:W-:Y:S01]  /*e320*/  STSM.16.M88.4 [R48], R4 ;  /* 0x0000000430007844 */ /* 0x0009e20000000200 */
[----:B------:R-:W-:Y:S01]  /*e330*/  SHF.R.U64 R50, R50, 0x3, RZ ;  /* 0x0000000332327819 */ /* 0x000fe200000012ff */
[----:B--2---:R-:W-:Y:S01]  /*e340*/  IMAD.WIDE R12, R199, 0x4, R12 ;  /* 0x00000004c70c7825 */ /* 0x004fe200078e020c */
[----:B------:R-:W-:-:S02]  /*e350*/  F2FP.BF16.F32.PACK_AB R9, R91, R90 ;  /* 0x0000005a5b09723e */ /* 0x000fc400000010ff */
[----:B------:R-:W-:Y:S02]  /*e360*/  LOP3.LUT R50, R50, R151, RZ, 0x3c, !PT ;  /* 0x0000009732327212 */ /* 0x000fe400078e3cff */
[----:B------:R-:W-:Y:S02]  /*e370*/  F2FP.BF16.F32.PACK_AB R10, R93, R92 ;  /* 0x0000005c5d0a723e */ /* 0x000fe400000010ff */
[----:B------:R-:W-:Y:S02]  /*e380*/  MOV R50, R50 ;  /* 0x0000003200327202 */ /* 0x000fe40000000f00 */
[----:B------:R-:W-:Y:S02]  /*e390*/  F2FP.BF16.F32.PACK_AB R11, R95, R94 ;  /* 0x0000005e5f0b723e */ /* 0x000fe400000010ff */
[----:B------:R-:W-:Y:S02]  /*e3a0*/  MOV R52, R52 ;  /* 0x0000003400347202 */ /* 0x000fe40000000f00 */
[----:B------:R-:W-:Y:S01]  /*e3b0*/  MOV R54, R54 ;  /* 0x0000003600367202 */ /* 0x000fe20000000f00 */
[----:B----4-:R-:W2:Y:S01]  /*e3c0*/  LDC.64 R4, c[0x0][0xc08] ;  /* 0x00030200ff047b82 */ /* 0x010ea20000000a00 */
[----:B------:R-:W-:Y:S01]  /*e3d0*/  F2FP.BF16.F32.PACK_AB R106, R109, R108 ;  /* 0x0000006c6d6a723e */ /* 0x000fe200000010ff */
[----:B------:R-:W-:Y:S01]  /*e3e0*/  STSM.16.M88.4 [R50], R8 ;  /* 0x0000000832007844 */ /* 0x000fe20000000200 */
[----:B------:R-:W-:-:S02]  /*e3f0*/  F2FP.BF16.F32.PACK_AB R107, R111, R110 ;  /* 0x0000006e6f6b723e */ /* 0x000fc400000010ff */
[----:B------:R-:W-:Y:S01]  /*e400*/  F2FP.BF16.F32.PACK_AB R113, R115, R114 ;  /* 0x000000727371723e */ /* 0x000fe200000010ff */
[----:B------:R-:W-:Y:S01]  /*e410*/  STSM.16.M88.4 [R52], R96 ;  /* 0x0000006034007844 */ /* 0x000fe20000000200 */
[----:B------:R-:W-:Y:S02]  /*e420*/  F2FP.BF16.F32.PACK_AB R114, R117, R116 ;  /* 0x000000747572723e */ /* 0x000fe400000010ff */
[----:B------:R-:W-:Y:S01]  /*e430*/  F2FP.BF16.F32.PACK_AB R115, R119, R118 ;  /* 0x000000767773723e */ /* 0x000fe200000010ff */
[----:B------:R-:W-:Y:S01]  /*e440*/  STSM.16.M88.4 [R54], R104 ;  /* 0x0000006836007844 */ /* 0x000fe20000000200 */
[----:B-1----:R-:W-:-:S03]  /*e450*/  ISETP.NE.U32.AND P0, PT, R36, RZ, PT ;  /* 0x000000ff2400720c */ /* 0x002fc60003f05070 */
[----:B------:R1:W-:Y:S01]  /*e460*/  STSM.16.M88.4 [R0], R112 ;  /* 0x0000007000007844 */ /* 0x0003e20000000200 */
[----:B------:R-:W-:Y:S01]  /*e470*/  BAR.SYNC.DEFER_BLOCKING 0x1, 0x100 ;  /* 0x0044000000007b1d */ /* 0x000fe20000010000 */
[----:B------:R-:W-:Y:S02]  /*e480*/  ISETP.NE.AND.EX P0, PT, R37, RZ, PT, P0 ;  /* 0x000000ff2500720c */ /* 0x000fe40003f05300 */
[----:B--2---:R-:W-:-:S04]  /*e490*/  ISETP.NE.U32.AND P2, PT, R4, RZ, PT ;  /* 0x000000ff0400720c */ /* 0x004fc80003f45070 */
[----:B------:R-:W-:-:S13]  /*e4a0*/  ISETP.NE.AND.EX P2, PT, R5, RZ, PT, P2 ;  /* 0x000000ff0500720c */ /* 0x000fda0003f45320 */
[----:B------:R-:W2:Y:S01]  /*e4b0*/  @P2 LDC.64 R4, c[0x0][0xc08] ;  /* 0x00030200ff042b82 */ /* 0x000ea20000000a00 */
[----:B-1----:R-:W-:Y:S01]  /*e4c0*/  IMAD.U32 R0, RZ, RZ, UR4 ;  /* 0x00000004ff007e24 */ /* 0x002fe2000f8e00ff */
[----:B------:R1:W5:Y:S01]  /*e4d0*/  @P0 LDG.E R64, desc[UR36][R12.64] ;  /* 0x000000240c400981 */ /* 0x000362000c1e1900 */
[----:B---3--:R-:W-:-:S13]  /*e4e0*/  ISETP.NE.AND P1, PT, R67, 0x1, PT ;  /* 0x000000014300780c */ /* 0x008fda0003f25270 */
[----:B------:R-:W3:Y:S01]  /*e4f0*/  @P1 LDC R6, c[0x0][0xbec] ;  /* 0x0002fb00ff061b82 */ /* 0x000ee20000000800 */
[----:B--2---:R-:W-:-:S07]  /*e500*/  @P2 IMAD.WIDE R4, R199, 0x4, R4 ;  /* 0x00000004c7042825 */ /* 0x004fce00078e0204 */
[----:B------:R-:W2:Y:S01]  /*e510*/  @P1 LDC R9, c[0x0][0xbf0] ;  /* 0x0002fc00ff091b82 */ /* 0x000ea20000000800 */
[----:B------:R1:W5:Y:S01]  /*e520*/  @P2 LDG.E R0, desc[UR36][R4.64] ;  /* 0x0000002404002981 */ /* 0x000362000c1e1900 */
[----:B------:R-:W-:Y:S05]  /*e530*/  @P2 BRA `(.L_x_1329) ;  /* 0x0000000000102947 */ /* 0x000fea0003800000 */
[----:B------:R-:W-:Y:S05]  /*e540*/  @!P0 BRA `(.L_x_1329) ;  /* 0x00000000000c8947 */ /* 0x000fea0003800000 */
[----:B-1----:R-:W4:Y:S04]  /*e550*/  LDG.E R5, desc[UR36][R12.64] ;  /* 0x000000240c057981 */ /* 0x002f28000c1e1900 */
[----:B-----5:R-:W4:Y:S02]  /*e560*/  LDG.E R0, desc[UR36][R12.64+0x4] ;  /* 0x000004240c007981 */ /* 0x020f24000c1e1900 */
[----:B----4-:R-:W-:-:S07]  /*e570*/  IMAD.IADD R0, R0, 0x1, -R5 ;  /* 0x0000000100007824 */ /* 0x010fce00078e0a05 */
.L_x_1329:
[----:B------:R-:W-:Y:S01]  /*e580*/  SHF.R.S32.HI R18, RZ, 0x1f, R198 ;  /* 0x0000001fff127819 */ /* 0x000fe200000114c6 */
[----:B-1----:R-:W-:Y:S01]  /*e590*/  IMAD.IADD R13, R192, 0x1, R22 ;  /* 0x00000001c00d7824 */ /* 0x002fe200078e0216 */
[----:B------:R-:W-:Y:S01]  /*e5a0*/  ULDC.64 UR4, c[0x0][0xb90] ;  /* 0x0002e40000047ab9 */ /* 0x000fe20000000a00 */
[----:B-----5:R-:W-:Y:S01]  /*e5b0*/  SHF.R.S32.HI R65, RZ, 0x1f, R64 ;  /* 0x0000001fff417819 */ /* 0x020fe20000011440 */
[----:B------:R-:W-:Y:S01]  /*e5c0*/  IMAD.IADD R14, R205, 0x1, R22 ;  /* 0x00000001cd0e7824 */ /* 0x000fe200078e0216 */
[----:B------:R-:W-:Y:S01]  /*e5d0*/  SHF.R.S32.HI R8, RZ, 0x1f, R199 ;  /* 0x0000001fff087819 */ /* 0x000fe200000114c7 */
[----:B---3--:R-:W-:Y:S01]  /*e5e0*/  @P1 IMAD.HI.U32 R6, R13, R6, RZ ;  /* 0x000000060d061227 */ /* 0x008fe200078e00ff */
[----:B------:R-:W-:Y:S01]  /*e5f0*/  SEL R69, R199, RZ, !P0 ;  /* 0x000000ffc7457207 */ /* 0x000fe20004000000 */
[----:B------:R-:W1:Y:S01]  /*e600*/  @P1 LDC R73, c[0x0][0xbec] ;  /* 0x0002fb00ff491b82 */ /* 0x000e620000000800 */
[----:B------:R-:W-:Y:S01]  /*e610*/  SEL R40, R8, RZ, !P0 ;  /* 0x000000ff08287207 */ /* 0x000fe20004000000 */
[----:B------:R-:W-:-:S02]  /*e620*/  IMAD R5, R18, UR4, RZ ;  /* 0x0000000412057c24 */ /* 0x000fc4000f8e02ff */
[----:B------:R-:W-:Y:S01]  /*e630*/  IMAD.MOV.U32 R7, RZ, RZ, R13 ;  /* 0x000000ffff077224 */ /* 0x000fe200078e000d */
[----:B--2---:R-:W-:Y:S01]  /*e640*/  @P1 SHF.R.U32.HI R7, RZ, R9, R6 ;  /* 0x00000009ff071219 */ /* 0x004fe20000011606 */
[C---:B------:R-:W-:Y:S02]  /*e650*/  IMAD R11, R198.reuse, UR5, R5 ;  /* 0x00000005c60b7c24 */ /* 0x040fe4000f8e0205 */
[----:B------:R-:W-:Y:S01]  /*e660*/  IMAD.WIDE.U32 R4, R198, UR4, R64 ;  /* 0x00000004c6047c25 */ /* 0x000fe2000f8e0040 */
[----:B------:R-:W-:Y:S01]  /*e670*/  ULDC.64 UR4, c[0x0][0xb98] ;  /* 0x0002e60000047ab9 */ /* 0x000fe20000000a00 */
[----:B------:R-:W2:Y:S02]  /*e680*/  @P1 LDC R75, c[0x0][0xbf0] ;  /* 0x0002fc00ff4b1b82 */ /* 0x000ea40000000800 */
[----:B------:R-:W-:Y:S02]  /*e690*/  IMAD R9, R200, 0x40, R193 ;  /* 0x00000040c8097824 */ /* 0x000fe400078e02c1 */
[----:B------:R-:W-:Y:S01]  /*e6a0*/  IMAD.IADD R5, R5, 0x1, R11 ;  /* 0x0000000105057824 */ /* 0x000fe200078e020b */
[--C-:B------:R-:W-:Y:S01]  /*e6b0*/  SHF.R.S32.HI R11, RZ, 0x1f, R7.reuse ;  /* 0x0000001fff0b7819 */ /* 0x100fe20000011407 */
[----:B------:R-:W-:-:S02]  /*e6c0*/  IMAD.MOV R8, RZ, RZ, -R7 ;  /* 0x000000ffff087224 */ /* 0x000fc400078e0a07 */
[----:B------:R-:W-:-:S04]  /*e6d0*/  IMAD.WIDE R20, R9, 0x2, R20 ;  /* 0x0000000209147825 */ /* 0x000fc800078e0214 */
[----:B------:R-:W-:Y:S01]  /*e6e0*/  IMAD R6, R40, UR4, RZ ;  /* 0x0000000428067c24 */ /* 0x000fe2000f8e02ff */
[C---:B------:R-:W-:Y:S01]  /*e6f0*/  IADD3 R25, P5, R20.reuse, 0x3000, RZ ;  /* 0x0000300014197810 */ /* 0x040fe20007fbe0ff */
[----:B------:R-:W-:Y:S01]  /*e700*/  IMAD.WIDE.U32 R4, R69, UR4, R4 ;  /* 0x0000000445047c25 */ /* 0x000fe2000f8e0004 */
[C---:B------:R-:W-:Y:S02]  /*e710*/  IADD3 R49, P4, R20.reuse, 0x4000, RZ ;  /* 0x0000400014317810 */ /* 0x040fe40007f9e0ff */
[C---:B------:R-:W-:Y:S01]  /*e720*/  IADD3 R29, P3, R20.reuse, 0x6000, RZ ;  /* 0x00006000141d7810 */ /* 0x040fe20007f7e0ff */
[----:B------:R-:W-:Y:S01]  /*e730*/  IMAD R9, R67, R8, R13 ;  /* 0x0000000843097224 */ /* 0x000fe200078e020d */
[----:B------:R-:W-:Y:S01]  /*e740*/  IADD3 R4, P0, R7, R4, RZ ;  /* 0x0000000407047210 */ /* 0x000fe20007f1e0ff */
[----:B------:R-:W-:Y:S01]  /*e750*/  IMAD R8, R69, UR5, R6 ;  /* 0x0000000545087c24 */ /* 0x000fe2000f8e0206 */
[----:B------:R-:W-:Y:S01]  /*e760*/  ULDC.64 UR4, c[0x0][0xb88] ;  /* 0x0002e20000047ab9 */ /* 0x000fe20000000a00 */
[----:B------:R-:W-:Y:S01]  /*e770*/  IADD3 R7, P2, R20, 0x1000, RZ ;  /* 0x0000100014077810 */ /* 0x000fe20007f5e0ff */
[----:B------:R-:W-:Y:S01]  /*e780*/  IMAD R71, R0, R67, RZ ;  /* 0x0000004300477224 */ /* 0x000fe200078e02ff */
[----:B------:R-:W-:-:S02]  /*e790*/  SHF.R.S32.HI R6, RZ, 0x1f, R9 ;  /* 0x0000001fff067819 */ /* 0x000fc40000011409 */
[----:B------:R-:W-:Y:S02]  /*e7a0*/  IADD3.X R5, R11, R5, R8, P0, !PT ;  /* 0x000000050b057210 */ /* 0x000fe400007fe408 */
[----:B------:R-:W-:Y:S01]  /*e7b0*/  IADD3 R13, P6, R20, 0x2000, RZ ;  /* 0x00002000140d7810 */ /* 0x000fe20007fde0ff */
[----:B------:R-:W-:Y:S01]  /*e7c0*/  IMAD R6, R6, UR4, RZ ;  /* 0x0000000406067c24 */ /* 0x000fe2000f8e02ff */
[----:B------:R-:W-:Y:S01]  /*e7d0*/  LOP3.LUT R24, R25, 0x380, RZ, 0xc0, !PT ;  /* 0x0000038019187812 */ /* 0x000fe200078ec0ff */
[----:B------:R-:W-:Y:S01]  /*e7e0*/  IMAD.WIDE.U32 R4, R9, UR4, R4 ;  /* 0x0000000409047c25 */ /* 0x000fe2000f8e0004 */
[----:B------:R-:W-:Y:S02]  /*e7f0*/  LOP3.LUT R12, R13, 0x380, RZ, 0xc0, !PT ;  /* 0x000003800d0c7812 */ /* 0x000fe400078ec0ff */
[----:B------:R-:W-:Y:S01]  /*e800*/  LOP3.LUT R48, R49, 0x380, RZ, 0xc0, !PT ;  /* 0x0000038031307812 */ /* 0x000fe200078ec0ff */
[----:B------:R-:W-:Y:S01]  /*e810*/  IMAD R11, R9, UR5, R6 ;  /* 0x00000005090b7c24 */ /* 0x000fe2000f8e0206 */
[----:B------:R-:W-:Y:S01]  /*e820*/  ULDC.64 UR4, c[0x0][0xb50] ;  /* 0x0002d40000047ab9 */ /* 0x000fe20000000a00 */
[----:B------:R-:W-:Y:S01]  /*e830*/  IMAD.X R9, RZ, RZ, R21, P2 ;  /* 0x000000ffff097224 */ /* 0x000fe200010e0615 */
[----:B------:R-:W-:Y:S01]  /*e840*/  LEA R6, P0, R4, UR4, 0x2 ;  /* 0x0000000404067c11 */ /* 0x000fe2000f8010ff */
[----:B------:R-:W-:Y:S01]  /*e850*/  IMAD.IADD R5, R5, 0x1, R11 ;  /* 0x0000000105057824 */ /* 0x000fe200078e020b */
[----:B------:R-:W-:-:S02]  /*e860*/  IADD3 R33, P2, R20, 0x7000, RZ ;  /* 0x0000700014217810 */ /* 0x000fc40007f5e0ff */
[----:B------:R-:W-:Y:S01]  /*e870*/  LOP3.LUT R28, R29, 0x380, RZ, 0xc0, !PT ;  /* 0x000003801d1c7812 */ /* 0x000fe200078ec0ff */
[----:B------:R-:W-:Y:S01]  /*e880*/  SHFL.IDX PT, R46, R6, RZ, 0x1c1f ;  /* 0x001c1fff062e7589 */ /* 0x000fe200000e0000 */
[----:B------:R-:W-:Y:S01]  /*e890*/  LEA.HI.X R10, R4, UR5, R5, 0x2, P0 ;  /* 0x00000005040a7c11 */ /* 0x000fe200080f1405 */
[----:B------:R-:W-:Y:S01]  /*e8a0*/  VIADD R4, R14, 0x8 ;  /* 0x000000080e047836 */ /* 0x000fe20000000000 */
[----:B------:R-:W-:Y:S01]  /*e8b0*/  IADD3 R37, P0, R20, 0x5000, RZ ;  /* 0x0000500014257810 */ /* 0x000fe20007f1e0ff */
[----:B------:R-:W-:Y:S01]  /*e8c0*/  SHFL.IDX PT, R54, R6, 0x1, 0x1c1f ;  /* 0x003c1f0006367f89 */ /* 0x000fe200000e0000 */
[----:B------:R-:W-:Y:S01]  /*e8d0*/  LOP3.LUT R32, R33, 0x380, RZ, 0xc0, !PT ;  /* 0x0000038021207812 */ /* 0x000fe200078ec0ff */
[----:B------:R-:W-:Y:S01]  /*e8e0*/  ULDC.64 UR4, c[0x0][0xaa0] ;  /* 0x0002a80000047ab9 */ /* 0x000fe20000000a00 */
[----:B------:R-:W-:Y:S01]  /*e8f0*/  LOP3.LUT R36, R37, 0x380, RZ, 0xc0, !PT ;  /* 0x0000038025247812 */ /* 0x000fe200078ec0ff */
[----:B------:R-:W3:Y:S01]  /*e900*/  SHFL.IDX PT, R47, R10, RZ, 0x1c1f ;  /* 0x001c1fff0a2f7589 */ /* 0x000ee200000e0000 */
[----:B------:R-:W-:-:S02]  /*e910*/  SHF.R.U64 R32, R32, 0x3, RZ ;  /* 0x0000000320207819 */ /* 0x000fc400000012ff */
[----:B------:R-:W-:Y:S01]  /*e920*/  SHF.R.U64 R36, R36, 0x3, RZ ;  /* 0x0000000324247819 */ /* 0x000fe200000012ff */
[----:B------:R-:W4:Y:S01]  /*e930*/  SHFL.IDX PT, R55, R10, 0x1, 0x1c1f ;  /* 0x003c1f000a377f89 */ /* 0x000f2200000e0000 */
[----:B------:R-:W-:Y:S02]  /*e940*/  LOP3.LUT R8, R7, 0x380, RZ, 0xc0, !PT ;  /* 0x0000038007087812 */ /* 0x000fe400078ec0ff */
[----:B------:R-:W-:Y:S01]  /*e950*/  LOP3.LUT R36, R36, R37, RZ, 0x3c, !PT ;  /* 0x0000002524247212 */ /* 0x000fe200078e3cff */
[--C-:B------:R-:W-:Y:S01]  /*e960*/  IMAD.X R37, RZ, RZ, R21.reuse, P0 ;  /* 0x000000ffff257224 */ /* 0x100fe200000e0615 */
[----:B------:R-:W-:Y:S02]  /*e970*/  LOP3.LUT P0, RZ, R202, 0x3, RZ, 0xc0, !PT ;  /* 0x00000003caff7812 */ /* 0x000fe4000780c0ff */
[----:B------:R-:W-:Y:S01]  /*e980*/  LOP3.LUT R32, R32, R33, RZ, 0x3c, !PT ;  /* 0x0000002120207212 */ /* 0x000fe200078e3cff */
[----:B------:R-:W-:Y:S01]  /*e990*/  IMAD.X R33, RZ, RZ, R21, P2 ;  /* 0x000000ffff217224 */ /* 0x000fe200010e0615 */
[----:B------:R-:W-:-:S02]  /*e9a0*/  SHF.R.U64 R12, R12, 0x3, RZ ;  /* 0x000000030c0c7819 */ /* 0x000fc400000012ff */
[----:B------:R-:W-:Y:S02]  /*e9b0*/  SHF.R.U64 R24, R24, 0x3, RZ ;  /* 0x0000000318187819 */ /* 0x000fe400000012ff */
[----:B------:R-:W-:Y:S02]  /*e9c0*/  SHF.R.U64 R48, R48, 0x3, RZ ;  /* 0x0000000330307819 */ /* 0x000fe400000012ff */
[----:B------:R-:W-:Y:S02]  /*e9d0*/  SHF.R.U64 R28, R28, 0x3, RZ ;  /* 0x000000031c1c7819 */ /* 0x000fe400000012ff */
[----:B------:R-:W-:Y:S02]  /*e9e0*/  SHF.R.U64 R8, R8, 0x3, RZ ;  /* 0x0000000308087819 */ /* 0x000fe400000012ff */
[-C--:B------:R-:W-:Y:S02]  /*e9f0*/  ISETP.GE.OR P2, PT, R14, R71.reuse, P0 ;  /* 0x000000470e00720c */ /* 0x080fe40000746670 */
[----:B------:R-:W-:-:S02]  /*ea00*/  ISETP.GE.OR P0, PT, R4, R71, P0 ;  /* 0x000000470400720c */ /* 0x000fc40000706670 */
[----:B------:R-:W-:Y:S01]  /*ea10*/  LOP3.LUT R12, R12, R13, RZ, 0x3c, !PT ;  /* 0x0000000d0c0c7212 */ /* 0x000fe200078e3cff */
[--C-:B------:R-:W-:Y:S01]  /*ea20*/  IMAD.X R13, RZ, RZ, R21.reuse, P6 ;  /* 0x000000ffff0d7224 */ /* 0x100fe200030e0615 */
[----:B------:R-:W-:Y:S01]  /*ea30*/  LOP3.LUT R24, R24, R25, RZ, 0x3c, !PT ;  /* 0x0000001918187212 */ /* 0x000fe200078e3cff */
[--C-:B------:R-:W-:Y:S01]  /*ea40*/  IMAD.X R25, RZ, RZ, R21.reuse, P5 ;  /* 0x000000ffff197224 */ /* 0x100fe200028e0615 */
[----:B------:R-:W-:Y:S01]  /*ea50*/  LOP3.LUT R48, R48, R49, RZ, 0x3c, !PT ;  /* 0x0000003130307212 */ /* 0x000fe200078e3cff */
[--C-:B------:R-:W-:Y:S01]  /*ea60*/  IMAD.X R49, RZ, RZ, R21.reuse, P4 ;  /* 0x000000ffff317224 */ /* 0x100fe200020e0615 */
[----:B------:R-:W-:Y:S01]  /*ea70*/  LOP3.LUT R28, R28, R29, RZ, 0x3c, !PT ;  /* 0x0000001d1c1c7212 */ /* 0x000fe200078e3cff */
[----:B------:R-:W-:Y:S01]  /*ea80*/  IMAD.X R29, RZ, RZ, R21, P3 ;  /* 0x000000ffff1d7224 */ /* 0x000fe200018e0615 */
[----:B------:R-:W-:Y:S01]  /*ea90*/  LOP3.LUT R8, R8, R7, RZ, 0x3c, !PT ;  /* 0x0000000708087212 */ /* 0x000fe200078e3cff */
[----:B---3--:R-:W-:Y:S01]  /*eaa0*/  @!P2 ST.E desc[UR36][R46.64], R2 ;  /* 0x000000022e00a985 */ /* 0x008fe2000c101924 */
[----:B------:R-:W-:-:S02]  /*eab0*/  IADD3 R61, P6, R20, 0x8000, RZ ;  /* 0x00008000143d7810 */ /* 0x000fc40007fde0ff */
[C---:B------:R-:W-:Y:S01]  /*eac0*/  IADD3 R57, P5, R20.reuse, 0x9000, RZ ;  /* 0x0000900014397810 */ /* 0x040fe20007fbe0ff */
[----:B----4-:R3:W-:Y:S01]  /*ead0*/  @!P0 ST.E desc[UR36][R54.64], R3 ;  /* 0x0000000336008985 */ /* 0x0107e2000c101924 */
[C---:B------:R-:W-:Y:S02]  /*eae0*/  IADD3 R53, P4, R20.reuse, 0xa000, RZ ;  /* 0x0000a00014357810 */ /* 0x040fe40007f9e0ff */
[C---:B------:R-:W-:Y:S01]  /*eaf0*/  LOP3.LUT R7, R20.reuse, 0x380, RZ, 0xc0, !PT ;  /* 0x0000038014077812 */ /* 0x040fe200078ec0ff */
[----:B------:R-:W5:Y:S01]  /*eb00*/  LD.E.128 R8, desc[UR36][R8.64] ;  /* 0x0000002408087980 */ /* 0x000f62000c101d00 */
[----:B------:R-:W-:Y:S02]  /*eb10*/  IADD3 R5, P3, R20, 0xb000, RZ ;  /* 0x0000b00014057810 */ /* 0x000fe40007f7e0ff */
[----:B------:R-:W-:Y:S01]  /*eb20*/  LOP3.LUT R60, R61, 0x380, RZ, 0xc0, !PT ;  /* 0x000003803d3c7812 */ /* 0x000fe200078ec0ff */
[----:B------:R-:W5:Y:S01]  /*eb30*/  LD.E.128 R12, desc[UR36][R12.64] ;  /* 0x000000240c0c7980 */ /* 0x000f62000c101d00 */
[----:B------:R-:W-:Y:S01]  /*eb40*/  LOP3.LUT R56, R57, 0x380, RZ, 0xc0, !PT ;  /* 0x0000038039387812 */ /* 0x000fe200078ec0ff */
[----:B------:R-:W-:Y:S01]  /*eb50*/  IMAD.X R45, RZ, RZ, R21, P3 ;  /* 0x000000ffff2d7224 */ /* 0x000fe200018e0615 */
[----:B------:R-:W-:Y:S01]  /*eb60*/  LOP3.LUT R52, R53, 0x380, RZ, 0xc0, !PT ;  /* 0x0000038035347812 */ /* 0x000fe200078ec0ff */
[----:B---3--:R-:W-:Y:S01]  /*eb70*/  IMAD R3, R65, UR4, RZ ;  /* 0x0000000441037c24 */ /* 0x008fe2000f8e02ff */
[----:B------:R-:W-:Y:S01]  /*eb80*/  SHF.R.U64 R7, R7, 0x3, RZ ;  /* 0x0000000307077819 */ /* 0x000fe200000012ff */
[----:B------:R-:W5:Y:S01]  /*eb90*/  LD.E.128 R24, desc[UR36][R24.64] ;  /* 0x0000002418187980 */ /* 0x000f62000c101d00 */
[----:B------:R-:W-:-:S02]  /*eba0*/  LOP3.LUT R0, R5, 0x380, RZ, 0xc0, !PT ;  /* 0x0000038005007812 */ /* 0x000fc400078ec0ff */
[----:B------:R-:W-:Y:S01]  /*ebb0*/  SHF.R.U64 R60, R60, 0x3, RZ ;  /* 0x000000033c3c7819 */ /* 0x000fe200000012ff */
[----:B------:R-:W5:Y:S01]  /*ebc0*/  LD.E.128 R48, desc[UR36][R48.64] ;  /* 0x0000002430307980 */ /* 0x000f62000c101d00 */
[----:B------:R-:W-:Y:S02]  /*ebd0*/  SHF.R.U64 R56, R56, 0x3, RZ ;  /* 0x0000000338387819 */ /* 0x000fe400000012ff */
[----:B------:R-:W-:Y:S01]  /*ebe0*/  SHF.R.U64 R52, R52, 0x3, RZ ;  /* 0x0000000334347819 */ /* 0x000fe200000012ff */
[----:B------:R-:W5:Y:S01]  /*ebf0*/  LD.E.128 R36, desc[UR36][R36.64] ;  /* 0x0000002424247980 */ /* 0x000f62000c101d00 */
[----:B------:R-:W-:Y:S02]  /*ec00*/  LOP3.LUT R20, R7, R20, RZ, 0x3c, !PT ;  /* 0x0000001407147212 */ /* 0x000fe400078e3cff */
[----:B------:R-:W-:Y:S01]  /*ec10*/  SHF.R.U64 R0, R0, 0x3, RZ ;  /* 0x0000000300007819 */ /* 0x000fe200000012ff */
[----:B------:R-:W5:Y:S01]  /*ec20*/  LD.E.128 R28, desc[UR36][R28.64] ;  /* 0x000000241c1c7980 */ /* 0x000f62000c101d00 */
[----:B------:R-:W-:Y:S01]  /*ec30*/  LOP3.LUT R60, R60, R61, RZ, 0x3c, !PT ;  /* 0x0000003d3c3c7212 */ /* 0x000fe200078e3cff */
[--C-:B------:R-:W-:Y:S01]  /*ec40*/  IMAD.X R61, RZ, RZ, R21.reuse, P6 ;  /* 0x000000ffff3d7224 */ /* 0x100fe200030e0615 */
[----:B------:R-:W-:Y:S01]  /*ec50*/  LOP3.LUT R56, R56, R57, RZ, 0x3c, !PT ;  /* 0x0000003938387212 */ /* 0x000fe200078e3cff */
[--C-:B------:R-:W-:Y:S01]  /*ec60*/  IMAD.X R57, RZ, RZ, R21.reuse, P5 ;  /* 0x000000ffff397224 */ /* 0x100fe200028e0615 */
[----:B------:R-:W-:Y:S01]  /*ec70*/  LOP3.LUT R52, R52, R53, RZ, 0x3c, !PT ;  /* 0x0000003534347212 */ /* 0x000fe200078e3cff */
[----:B------:R-:W-:Y:S01]  /*ec80*/  IMAD.X R53, RZ, RZ, R21, P4 ;  /* 0x000000ffff357224 */ /* 0x000fe200020e0615 */
[----:B------:R-:W-:Y:S01]  /*ec90*/  LOP3.LUT R44, R0, R5, RZ, 0x3c, !PT ;  /* 0x00000005002c7212 */ /* 0x000fe200078e3cff */
[----:B------:R-:W5:Y:S04]  /*eca0*/  LD.E.128 R32, desc[UR36][R32.64] ;  /* 0x0000002420207980 */ /* 0x000f68000c101d00 */
[----:B------:R3:W5:Y:S04]  /*ecb0*/  LD.E.128 R4, desc[UR36][R20.64] ;  /* 0x0000002414047980 */ /* 0x000768000c101d00 */
[----:B------:R-:W5:Y:S04]  /*ecc0*/  LD.E.128 R60, desc[UR36][R60.64] ;  /* 0x000000243c3c7980 */ /* 0x000f68000c101d00 */
[----:B------:R-:W5:Y:S01]  /*ecd0*/  LD.E.128 R56, desc[UR36][R56.64] ;  /* 0x0000002438387980 */ /* 0x000f62000c101d00 */
[----:B---3--:R-:W-:-:S02]  /*ece0*/  IMAD R21, R64, UR5, R3 ;  /* 0x0000000540157c24 */ /* 0x008fc4000f8e0203 */
[----:B------:R-:W-:Y:S01]  /*ecf0*/  IMAD.WIDE.U32 R2, R64, UR4, RZ ;  /* 0x0000000440027c25 */ /* 0x000fe2000f8e00ff */
[----:B------:R-:W-:Y:S01]  /*ed00*/  ULDC.64 UR4, c[0x0][0xae8] ;  /* 0x0002ba0000047ab9 */ /* 0x000fe20000000a00 */
[----:B------:R-:W5:Y:S02]  /*ed10*/  LD.E.128 R52, desc[UR36][R52.64] ;  /* 0x0000002434347980 */ /* 0x000f64000c101d00 */
[----:B------:R-:W-:Y:S02]  /*ed20*/  IMAD.IADD R3, R3, 0x1, R21 ;  /* 0x0000000103037824 */ /* 0x000fe400078e0215 */
[----:B------:R-:W-:Y:S01]  /*ed30*/  IMAD R21, R197, 0x20, R200 ;  /* 0x00000020c5157824 */ /* 0x000fe200078e02c8 */
[----:B------:R-:W5:Y:S01]  /*ed40*/  LD.E.128 R44, desc[UR36][R44.64] ;  /* 0x000000242c2c7980 */ /* 0x000f62000c101d00 */
[----:B------:R-:W-:Y:S02]  /*ed50*/  IMAD R65, R18, UR4, RZ ;  /* 0x0000000412417c24 */ /* 0x000fe4000f8e02ff */
[----:B------:R-:W-:Y:S01]  /*ed60*/  IMAD.IADD R20, R22, 0x1, R21 ;  /* 0x0000000116147824 */ /* 0x000fe200078e0215 */
[----:B------:R-:W-:Y:S01]  /*ed70*/  @!PT LDS RZ, [RZ] ;  /* 0x00000000fffff984 */ /* 0x000fe20000000800 */
[----:B------:R-:W-:Y:S01]  /*ed80*/  @!PT LDS RZ, [RZ] ;  /* 0x00000000fffff984 */ /* 0x000fe20000000800 */
[----:B------:R-:W-:Y:S01]  /*ed90*/  @!PT LDS RZ, [RZ] ;  /* 0x00000000fffff984 */ /* 0x000fe20000000800 */
[----:B------:R-:W-:Y:S01]  /*eda0*/  @!PT LDS RZ, [RZ] ;  /* 0x00000000fffff984 */ /* 0x000fe20000000800 */
[----:B------:R3:W-:Y:S06]  /*edb0*/  MEMBAR.ALL.CTA ;  /* 0x0000000000007992 */ /* 0x0007ec0000008000 */
[----:B---3--:R-:W3:Y:S01]  /*edc0*/  FENCE.VIEW.ASYNC.S ;  /* 0x00000000000073c6 */ /* 0x008ee20000000000 */
[----:B------:R-:W-:-:S02]  /*edd0*/  IMAD R65, R198, UR5, R65 ;  /* 0x00000005c6417c24 */ /* 0x000fc4000f8e0241 */
[----:B-1----:R-:W-:-:S04]  /*ede0*/  @P1 IMAD.HI.U32 R0, R20, R73, RZ ;  /* 0x0000004914001227 */ /* 0x002fc800078e00ff */
[----:B------:R-:W-:Y:S01]  /*edf0*/  IMAD.WIDE.U32 R2, R198, UR4, R2 ;  /* 0x00000004c6027c25 */ /* 0x000fe2000f8e0002 */
[----:B------:R-:W-:-:S03]  /*ee00*/  ULDC.64 UR4, c[0x0][0xaf0] ;  /* 0x0002bc0000047ab9 */ /* 0x000fc60000000a00 */
[----:B------:R-:W-:Y:S01]  /*ee10*/  IMAD.MOV.U32 R21, RZ, RZ, R20 ;  /* 0x000000ffff157224 */ /* 0x000fe200078e0014 */
[----:B--2---:R-:W-:Y:S01]  /*ee20*/  @P1 SHF.R.U32.HI R21, RZ, R75, R0 ;  /* 0x0000004bff151219 */ /* 0x004fe20000011600 */
[----:B------:R-:W-:Y:S02]  /*ee30*/  IMAD.IADD R3, R3, 0x1, R65 ;  /* 0x0000000103037824 */ /* 0x000fe400078e0241 */
[----:B------:R-:W-:Y:S01]  /*ee40*/  IMAD R18, R40, UR4, RZ ;  /* 0x0000000428127c24 */ /* 0x000fe2000f8e02ff */
[----:B------:R-:W-:Y:S01]  /*ee50*/  SHF.R.S32.HI R0, RZ, 0x1f, R21 ;  /* 0x0000001fff007819 */ /* 0x000fe20000011415 */
[----:B------:R-:W-:-:S04]  /*ee60*/  IMAD.WIDE.U32 R2, R69, UR4, R2 ;  /* 0x0000000445027c25 */ /* 0x000fc8000f8e0002 */
[----:B------:R-:W-:Y:S01]  /*ee70*/  IMAD R65, R69, UR5, R18 ;  /* 0x0000000545417c24 */ /* 0x000fe2000f8e0212 */
[----:B------:R-:W-:Y:S01]  /*ee80*/  ULDC.64 UR4, c[0x0][0xae0] ;  /* 0x0002b80000047ab9 */ /* 0x000fe20000000a00 */
[----:B------:R-:W-:Y:S02]  /*ee90*/  IMAD.MOV R18, RZ, RZ, -R21 ;  /* 0x000000ffff127224 */ /* 0x000fe400078e0a15 */
[----:B------:R-:W-:Y:S02]  /*eea0*/  IMAD.IADD R3, R3, 0x1, R65 ;  /* 0x0000000103037824 */ /* 0x000fe400078e0241 */
[----:B------:R-:W-:Y:S02]  /*eeb0*/  IMAD R0, R0, UR4, RZ ;  /* 0x0000000400007c24 */ /* 0x000fe4000f8e02ff */
[----:B------:R-:W-:Y:S02]  /*eec0*/  IMAD R65, R67, R18, R20 ;  /* 0x0000001243417224 */ /* 0x000fe400078e0214 */
[----:B------:R-:W-:-:S02]  /*eed0*/  IMAD R67, R21, UR5, R0 ;  /* 0x0000000515437c24 */ /* 0x000fc4000f8e0200 */
[----:B------:R-:W-:Y:S01]  /*eee0*/  IMAD.WIDE.U32 R2, R21, UR4, R2 ;  /* 0x0000000415027c25 */ /* 0x000fe2000f8e0002 */
[----:B------:R-:W-:Y:S01]  /*eef0*/  SHF.R.S32.HI R0, RZ, 0x1f, R65 ;  /* 0x0000001fff007819 */ /* 0x000fe20000011441 */
[----:B------:R-:W-:Y:S02]  /*ef00*/  ULDC.64 UR4, c[0x0][0xad8] ;  /* 0x0002b60000047ab9 */ /* 0x000fe40000000a00 */
[----:B------:R-:W-:Y:S02]  /*ef10*/  IMAD.IADD R3, R3, 0x1, R67 ;  /* 0x0000000103037824 */ /* 0x000fe400078e0243 */
[----:B------:R-:W-:Y:S02]  /*ef20*/  IMAD R18, R0, UR4, RZ ;  /* 0x0000000400127c24 */ /* 0x000fe4000f8e02ff */
[----:B------:R-:W-:Y:S02]  /*ef30*/  IMAD.IADD R40, R200, 0x1, R22 ;  /* 0x00000001c8287824 */ /* 0x000fe400078e0216 */
[----:B------:R-:W-:-:S02]  /*ef40*/  IMAD R21, R65, UR5, R18 ;  /* 0x0000000541157c24 */ /* 0x000fc4000f8e0212 */
[----:B------:R-:W-:Y:S01]  /*ef50*/  IMAD.WIDE.U32 R2, R65, UR4, R2 ;  /* 0x0000000441027c25 */ /* 0x000fe2000f8e0002 */
[CC--:B------:R-:W-:Y:S01]  /*ef60*/  ISETP.GE.AND P2, PT, R40.reuse, R71.reuse, PT ;  /* 0x000000472800720c */ /* 0x0c0fe20003f46270 */
[----:B------:R-:W-:Y:S02]  /*ef70*/  ULDC.64 UR4, c[0x0][0xa80] ;  /* 0x0002a00000047ab9 */ /* 0x000fe40000000a00 */
[----:B------:R-:W-:Y:S01]  /*ef80*/  VIADD R0, R40, 0x20 ;  /* 0x0000002028007836 */ /* 0x000fe20000000000 */
[----:B------:R-:W-:Y:S01]  /*ef90*/  LEA R18, P3, R2, UR4, 0x1 ;  /* 0x0000000402127c11 */ /* 0x000fe2000f8608ff */
[----:B------:R-:W-:Y:S02]  /*efa0*/  IMAD.IADD R3, R3, 0x1, R21 ;  /* 0x0000000103037824 */ /* 0x000fe400078e0215 */
[----:B0-----:R-:W-:Y:S01]  /*efb0*/  VIADD R17, R17, 0x30820 ;  /* 0x0003082011117836 */ /* 0x001fe20000000000 */
[----:B------:R-:W-:Y:S01]  /*efc0*/  ISETP.GE.AND P1, PT, R0, R71, PT ;  /* 0x000000470000720c */ /* 0x000fe20003f26270 */
[----:B------:R-:W-:Y:S01]  /*efd0*/  VIADD R0, R40, 0x40 ;  /* 0x0000004028007836 */ /* 0x000fe20000000000 */
[----:B------:R-:W-:-:S02]  /*efe0*/  LEA.HI.X R22, R2, UR5, R3, 0x1, P3 ;  /* 0x0000000502167c11 */ /* 0x000fc400098f0c03 */
[----:B------:R-:W-:Y:S01]  /*eff0*/  PRMT R17, RZ, 0x654, R17 ;  /* 0x00000654ff117816 */ /* 0x000fe20000000011 */
[----:B---3--:R0:W1:Y:S01]  /*f000*/  SHFL.IDX PT, R64, R18, RZ, 0x181f ;  /* 0x00181fff12407589 */ /* 0x00806200000e0000 */
        /* <DEDUP_REMOVED lines=9> */
[-C--:B-1----:R-:W-:Y:S02]  /*f0a0*/  @!P4 LEA R2, P6, R193, R64.reuse, 0x1 ;  /* 0x00000040c102c211 */ /* 0x082fe400078c08ff */
[----:B------:R-:W-:Y:S02]  /*f0b0*/  @!P3 LEA R20, P5, R195, R64, 0x1 ;  /* 0x00000040c314b211 */ /* 0x000fe400078a08ff */
[----:B--2---:R-:W-:Y:S02]  /*f0c0*/  @!P4 LEA.HI.X R3, R193, R0, R209, 0x1, P6 ;  /* 0x00000000c103c211 */ /* 0x004fe400030f0cd1 */
[C---:B------:R-:W-:Y:S02]  /*f0d0*/  @!P2 LEA R64, P6, R196.reuse, R64, 0x1 ;  /* 0x00000040c440a211 */ /* 0x040fe400078c08ff */
[-C--:B------:R-:W-:Y:S01]  /*f0e0*/  @!P3 LEA.HI.X R21, R195, R0.reuse, R208, 0x1, P5 ;  /* 0x00000000c315b211 */ /* 0x080fe200028f0cd0 */
[----:B-----5:R3:W-:Y:S01]  /*f0f0*/  @!P4 ST.E.128 desc[UR36][R2.64], R4 ;  /* 0x000000040200c985 */ /* 0x0207e2000c101d24 */
[----:B------:R-:W-:-:S03]  /*f100*/  @!P2 LEA.HI.X R65, R196, R0, R207, 0x1, P6 ;  /* 0x00000000c441a211 */ /* 0x000fc600030f0ccf */
[----:B------:R3:W-:Y:S04]  /*f110*/  @!P3 ST.E.128 desc[UR36][R20.64], R48 ;  /* 0x000000301400b985 */ /* 0x0007e8000c101d24 */
[----:B------:R3:W-:Y:S02]  /*f120*/  @!P2 ST.E.128 desc[UR36][R64.64], R60 ;  /* 0x0000003c4000a985 */ /* 0x0007e4000c101d24 */
.L_x_1331:
[----:B------:R-:W-:Y:S05]  /*f130*/  BSYNC B1 ;  /* 0x0000000000017941 */ /* 0x000fea0003800000 */
.L_x_1330:
        /* <DEDUP_REMOVED lines=9> */
[-C--:B------:R-:W-:Y:S02]  /*f1d0*/  @!P5 LEA R4, P2, R195, R6.reuse, 0x1 ;  /* 0x00000006c304d211 */ /* 0x080fe400078408ff */
[C---:B------:R-:W-:Y:S02]  /*f1e0*/  @!P6 LEA R6, P3, R196.reuse, R6, 0x1 ;  /* 0x00000006c406e211 */ /* 0x040fe400078608ff */
[-C--:B----4-:R-:W-:Y:S02]  /*f1f0*/  @!P4 LEA.HI.X R3, R193, R0.reuse, R209, 0x1, P1 ;  /* 0x00000000c103c211 */ /* 0x090fe400008f0cd1 */
[-C--:B------:R-:W-:Y:S02]  /*f200*/  @!P5 LEA.HI.X R5, R195, R0.reuse, R208, 0x1, P2 ;  /* 0x00000000c305d211 */ /* 0x080fe400010f0cd0 */
[----:B------:R-:W-:Y:S01]  /*f210*/  @!P6 LEA.HI.X R7, R196, R0, R207, 0x1, P3 ;  /* 0x00000000c407e211 */ /* 0x000fe200018f0ccf */
[----:B------:R3:W-:Y:S04]  /*f220*/  @!P4 ST.E.128 desc[UR36][R2.64], R8 ;  /* 0x000000080200c985 */ /* 0x0007e8000c101d24 */
[----:B------:R3:W-:Y:S04]  /*f230*/  @!P5 ST.E.128 desc[UR36][R4.64], R36 ;  /* 0x000000240400d985 */ /* 0x0007e8000c101d24 */
[----:B------:R3:W-:Y:S02]  /*f240*/  @!P6 ST.E.128 desc[UR36][R6.64], R56 ;  /* 0x000000380600e985 */ /* 0x0007e4000c101d24 */
.L_x_1333:
[----:B------:R-:W-:Y:S05]  /*f250*/  BSYNC B1 ;  /* 0x0000000000017941 */ /* 0x000fea0003800000 */
.L_x_1332:
        /* <DEDUP_REMOVED lines=11> */
[-C--:B0-----:R-:W-:Y:S02]  /*f310*/  @!P3 LEA.HI.X R3, R193, R0.reuse, R209, 0x1, P0 ;  /* 0x00000000c103b211 */ /* 0x081fe400000f0cd1 */
[-C--:B------:R-:W-:Y:S02]  /*f320*/  @!P4 LEA.HI.X R5, R195, R0.reuse, R208, 0x1, P1 ;  /* 0x00000000c305c211 */ /* 0x080fe400008f0cd0 */
[----:B------:R-:W-:Y:S01]  /*f330*/  @!P5 LEA.HI.X R7, R196, R0, R207, 0x1, P2 ;  /* 0x00000000c407d211 */ /* 0x000fe200010f0ccf */
[----:B------:R0:W-:Y:S04]  /*f340*/  @!P3 ST.E.128 desc[UR36][R2.64], R12 ;  /* 0x0000000c0200b985 */ /* 0x0001e8000c101d24 */
[----:B------:R0:W-:Y:S04]  /*f350*/  @!P4 ST.E.128 desc[UR36][R4.64], R28 ;  /* 0x0000001c0400c985 */ /* 0x0001e8000c101d24 */
[----:B------:R0:W-:Y:S02]  /*f360*/  @!P5 ST.E.128 desc[UR36][R6.64], R52 ;  /* 0x000000340600d985 */ /* 0x0001e4000c101d24 */
.L_x_1335:
[----:B------:R-:W-:Y:S05]  /*f370*/  BSYNC B1 ;  /* 0x0000000000017941 */ /* 0x000fea0003800000 */
.L_x_1334:
[----:B0-----:R-:W-:Y:S01]  /*f380*/  VIADD R0, R40, 0x60 ;  /* 0x0000006028007836 */ /* 0x001fe20000000000 */
[----:B--2-4-:R-:W0:Y:S04]  /*f390*/  SHFL.IDX PT, R22, R22, 0x3, 0x181f ;  /* 0x00781f0016167f89 */ /* 0x014e2800000e0000 */
[----:B------:R-:W-:Y:S01]  /*f3a0*/  ISETP.GE.AND P0, PT, R0, R71, PT ;  /* 0x000000470000720c */ /* 0x000fe20003f06270 */
[----:B------:R-:W2:-:S12]  /*f3b0*/  SHFL.IDX PT, R18, R18, 0x3, 0x181f ;  /* 0x00781f0012127f89 */ /* 0x000e9800000e0000 */
[----:B------:R-:W-:Y:S05]  /*f3c0*/  @P0 BRA `(.L_x_1336) ;  /* 0x0000000c002c0947 */ /* 0x000fea0003800000 */
[----:B------:R-:W-:Y:S02]  /*f3d0*/  ULDC UR4, c[0x0][0xac8] ;  /* 0x0002b20000047ab9 */ /* 0x000fe40000000800 */
[----:B------:R-:W-:Y:S02]  /*f3e0*/  ISETP.GE.AND P2, PT, R193, UR4, PT ;  /* 0x00000004c1007c0c */ /* 0x000fe4000bf46270 */
[----:B------:R-:W-:-:S11]  /*f3f0*/  ISETP.GE.AND P3, PT, R195, UR4, PT ;  /* 0x00000004c3007c0c */ /* 0x000fd6000bf66270 */
[-C--:B--2---:R-:W-:Y:S02]  /*f400*/  @!P2 LEA R2, P0, R193, R18.reuse, 0x1 ;  /* 0x00000012c102a211 */ /* 0x084fe400078008ff */
[----:B------:R-:W-:Y:S02]  /*f410*/  @!P3 LEA R4, P1, R195, R18, 0x1 ;  /* 0x00000012c304b211 */ /* 0x000fe400078208ff */
[-C--:B0-----:R-:W-:Y:S02]  /*f420*/  @!P2 LEA.HI.X R3, R193, R22.reuse, R209, 0x1, P0 ;  /* 0x00000016c103a211 */ /* 0x081fe400000f0cd1 */
        /* <DEDUP_REMOVED lines=9> */
.L_x_1328:
[----:B------:R-:W2:Y:S08]  /*f4c0*/  LDC.64 R4, c[0x0][0xc00] ;  /* 0x00030000ff047b82 */ /* 0x000eb00000000a00 */
[----:B------:R-:W3:Y:S01]  /*f4d0*/  LDC.64 R2, c[0x0][0xc00] ;  /* 0x00030000ff027b82 */ /* 0x000ee20000000a00 */
[----:B------:R-:W-:Y:S01]  /*f4e0*/  ULDC UR4, c[0x0][0xa88] ;  /* 0x0002a20000047ab9 */ /* 0x000fe20000000800 */
[----:B------:R-:W-:-:S06]  /*f4f0*/  IMAD.MOV.U32 R6, RZ, RZ, RZ ;  /* 0x000000ffff067224 */ /* 0x000fcc00078e00ff */
[----:B------:R-:W4:Y:S01]  /*f500*/  LDC R21, c[0x0][0xbe8] ;  /* 0x0002fa00ff157b82 */ /* 0x000f220000000800 */
[----:B--2---:R-:W-:-:S04]  /*f510*/  ISETP.NE.U32.AND P0, PT, R4, RZ, PT ;  /* 0x000000ff0400720c */ /* 0x004fc80003f05070 */
[----:B------:R-:W-:-:S03]  /*f520*/  ISETP.NE.AND.EX P0, PT, R5, RZ, PT, P0 ;  /* 0x000000ff0500720c */ /* 0x000fc60003f05300 */
[----:B------:R-:W2:Y:S01]  /*f530*/  LDC.64 R4, c[0x0][0xc08] ;  /* 0x00030200ff047b82 */ /* 0x000ea20000000a00 */
[----:B---3--:R-:W-:-:S04]  /*f540*/  IMAD.WIDE R2, R199, 0x4, R2 ;  /* 0x00000004c7027825 */ /* 0x008fc800078e0202 */
[----:B------:R-:W-:-:S05]  /*f550*/  IMAD.U32 R0, RZ, RZ, UR4 ;  /* 0x00000004ff007e24 */ /* 0x000fca000f8e00ff */
[----:B------:R3:W5:Y:S01]  /*f560*/  @P0 LDG.E R6, desc[UR36][R2.64] ;  /* 0x0000002402060981 */ /* 0x000762000c1e1900 */
[----:B--2---:R-:W-:-:S04]  /*f570*/  ISETP.NE.U32.AND P1, PT, R4, RZ, PT ;  /* 0x000000ff0400720c */ /* 0x004fc80003f25070 */
[----:B------:R-:W-:-:S13]  /*f580*/  ISETP.NE.AND.EX P1, PT, R5, RZ, PT, P1 ;  /* 0x000000ff0500720c */ /* 0x000fda0003f25310 */
[----:B------:R-:W2:Y:S02]  /*f590*/  @P1 LDC.64 R4, c[0x0][0xc08] ;  /* 0x00030200ff041b82 */ /* 0x000ea40000000a00 */
[----:B--2---:R-:W-:-:S05]  /*f5a0*/  @P1 IMAD.WIDE R4, R199, 0x4, R4 ;  /* 0x00000004c7041825 */ /* 0x004fca00078e0204 */
[----:B------:R3:W5:Y:S01]  /*f5b0*/  @P1 LDG.E R0, desc[UR36][R4.64] ;  /* 0x0000002404001981 */ /* 0x000762000c1e1900 */
[----:B----4-:R-:W-:Y:S02]  /*f5c0*/  ISETP.NE.AND P2, PT, R21, 0x1, PT ;  /* 0x000000011500780c */ /* 0x010fe40003f45270 */
[----:B------:R-:W-:Y:S02]  /*f5d0*/  ISETP.GE.AND P3, PT, R210, 0x80, PT ;  /* 0x00000080d200780c */ /* 0x000fe40003f66270 */
[----:B------:R-:W-:-:S09]  /*f5e0*/  SHF.R.S32.HI R7, RZ, 0x1f, R199 ;  /* 0x0000001fff077819 */ /* 0x000fd200000114c7 */
[----:B------:R-:W2:Y:S08]  /*f5f0*/  @P2 LDC R14, c[0x0][0xbec] ;  /* 0x0002fb00ff0e2b82 */ /* 0x000eb00000000800 */
[----:B------:R-:W4:Y:S01]  /*f600*/  @P2 LDC R25, c[0x0][0xbf0] ;  /* 0x0002fc00ff192b82 */ /* 0x000f220000000800 */
[----:B---3--:R-:W-:Y:S05]  /*f610*/  @P1 BRA `(.L_x_1337) ;  /* 0x0000000000101947 */ /* 0x008fea0003800000 */
[----:B------:R-:W-:Y:S05]  /*f620*/  @!P0 BRA `(.L_x_1337) ;  /* 0x00000000000c8947 */ /* 0x000fea0003800000 */
[----:B------:R-:W3:Y:S04]  /*f630*/  LDG.E R5, desc[UR36][R2.64] ;  /* 0x0000002402057981 */ /* 0x000ee8000c1e1900 */
[----:B-----5:R-:W3:Y:S02]  /*f640*/  LDG.E R0, desc[UR36][R2.64+0x4] ;  /* 0x0000042402007981 */ /* 0x020ee4000c1e1900 */
[----:B---3--:R-:W-:-:S07]  /*f650*/  IMAD.IADD R0, R0, 0x1, -R5 ;  /* 0x0000000100007824 */ /* 0x008fce00078e0a05 */
.L_x_1337:
[----:B------:R-:W-:Y:S01]  /*f660*/  BSSY B1, `(.L_x_1338) ;  /* 0x000002d000017945 */ /* 0x000fe20003800000 */
[----:B------:R-:W-:Y:S02]  /*f670*/  SHF.R.S32.HI R10, RZ, 0x1f, R198 ;  /* 0x0000001fff0a7819 */ /* 0x000fe400000114c6 */
[----:B------:R-:W-:Y:S02]  /*f680*/  SEL R13, R199, RZ, !P0 ;  /* 0x000000ffc70d7207 */ /* 0x000fe40004000000 */
[----:B------:R-:W-:Y:S02]  /*f690*/  SEL R12, R7, RZ, !P0 ;  /* 0x000000ff070c7207 */ /* 0x000fe40004000000 */
[----:B-----5:R-:W-:Y:S01]  /*f6a0*/  SHF.R.S32.HI R11, RZ, 0x1f, R6 ;  /* 0x0000001fff0b7819 */ /* 0x020fe20000011406 */
[----:B------:R-:W-:Y:S06]  /*f6b0*/  @P3 BRA `(.L_x_1339) ;  /* 0x00000000009c3947 */ /* 0x000fec0003800000 */
[----:B------:R-:W3:Y:S01]  /*f6c0*/  S2R R3, SR_TID.X ;  /* 0x0000000000037919 */ /* 0x000ee20000002100 */
[----:B------:R-:W5:Y:S02]  /*f6d0*/  LDC R9, c[0x0][0xbe8] ;  /* 0x0002fa00ff097b82 */ /* 0x000f640000000800 */
[----:B-----5:R-:W-:Y:S01]  /*f6e0*/  IMAD R2, R0, R9, RZ ;  /* 0x0000000900027224 */ /* 0x020fe200078e02ff */
[----:B---3--:R-:W-:-:S04]  /*f6f0*/  IADD3 R8, R22, -0x80, R3 ;  /* 0xffffff8016087810 */ /* 0x008fc80007ffe003 */
        /* <DEDUP_REMOVED lines=9> */
[----:B------:R-:W3:Y:S01]  /*f790*/  @P0 LDC R15, c[0x0][0xbec] ;  /* 0x0002fb00ff0f0b82 */ /* 0x000ee20000000800 */
[----:B------:R-:W-:Y:S01]  /*f7a0*/  IMAD R7, R198, UR5, R7 ;  /* 0x00000005c6077c24 */ /* 0x000fe2000f8e0207 */
[----:B------:R-:W-:-:S03]  /*f7b0*/  ULDC.64 UR4, c[0x0][0xb98] ;  /* 0x0002e60000047ab9 */ /* 0x000fc60000000a00 */
[----:B------:R-:W-:-:S03]  /*f7c0*/  IMAD.IADD R3, R3, 0x1, R7 ;  /* 0x0000000103037824 */ /* 0x000fc600078e0207 */
[----:B0-----:R-:W0:Y:S01]  /*f7d0*/  @P0 LDC R17, c[0x0][0xbf0] ;  /* 0x0002fc00ff110b82 */ /* 0x001e220000000800 */
[----:B------:R-:W-:-:S04]  /*f7e0*/  IMAD.WIDE.U32 R2, R13, UR4, R2 ;  /* 0x000000040d027c25 */ /* 0x000fc8000f8e0002 */
[----:B---3--:R-:W-:-:S05]  /*f7f0*/  @P0 IMAD.HI.U32 R4, R8, R15, RZ ;  /* 0x0000000f08040227 */ /* 0x008fca00078e00ff */
[----:B0-----:R-:W-:Y:S01]  /*f800*/  @P0 SHF.R.U32.HI R5, RZ, R17, R4 ;  /* 0x00000011ff050219 */ /* 0x001fe20000011604 */
        /* <DEDUP_REMOVED lines=18> */
.L_x_1339:
[----:B------:R-:W-:Y:S05]  /*f930*/  BSYNC B1 ;  /* 0x0000000000017941 */ /* 0x000fea0003800000 */
.L_x_1338:
[----:B------:R-:W-:Y:S01]  /*f940*/  ULDC.64 UR4, c[0x0][0xaa0] ;  /* 0x0002a80000047ab9 */ /* 0x000fe20000000a00 */
[----:B------:R-:W-:Y:S01]  /*f950*/  IMAD R7, R197, 0x20, R200 ;  /* 0x00000020c5077824 */ /* 0x000fe200078e02c8 */
[----:B------:R-:W-:Y:S01]  /*f960*/  BSSY B1, `(.L_x_1340) ;  /* 0x000003b000017945 */ /* 0x000fe20003800000 */
[----:B---3--:R-:W-:Y:S02]  /*f970*/  IMAD R3, R11, UR4, RZ ;  /* 0x000000040b037c24 */ /* 0x008fe4000f8e02ff */
[----:B------:R-:W-:Y:S02]  /*f980*/  IMAD.IADD R9, R22, 0x1, R7 ;  /* 0x0000000116097824 */ /* 0x000fe400078e0207 */
[C---:B------:R-:W-:Y:S02]  /*f990*/  IMAD R5, R6.reuse, UR5, R3 ;  /* 0x0000000506057c24 */ /* 0x040fe4000f8e0203 */
[----:B------:R-:W-:Y:S01]  /*f9a0*/  IMAD.WIDE.U32 R2, R6, UR4, RZ ;  /* 0x0000000406027c25 */ /* 0x000fe2000f8e00ff */
[----:B------:R-:W-:-:S03]  /*f9b0*/  ULDC.64 UR4, c[0x0][0xae8] ;  /* 0x0002ba0000047ab9 */ /* 0x000fc60000000a00 */
[----:B------:R-:W-:Y:S02]  /*f9c0*/  IMAD.IADD R3, R3, 0x1, R5 ;  /* 0x0000000103037824 */ /* 0x000fe400078e0205 */
[----:B------:R-:W-:Y:S02]  /*f9d0*/  IMAD R7, R10, UR4, RZ ;  /* 0x000000040a077c24 */ /* 0x000fe4000f8e02ff */
[----:B--2---:R-:W-:-:S04]  /*f9e0*/  @P2 IMAD.HI.U32 R4, R9, R14, RZ ;  /* 0x0000000e09042227 */ /* 0x004fc800078e00ff */
[C---:B------:R-:W-:Y:S02]  /*f9f0*/  IMAD R7, R198.reuse, UR5, R7 ;  /* 0x00000005c6077c24 */ /* 0x040fe4000f8e0207 */
[----:B------:R-:W-:Y:S01]  /*fa00*/  IMAD.WIDE.U32 R2, R198, UR4, R2 ;  /* 0x00000004c6027c25 */ /* 0x000fe2000f8e0002 */
[----:B------:R-:W-:-:S03]  /*fa10*/  ULDC.64 UR4, c[0x0][0xaf0] ;  /* 0x0002bc0000047ab9 */ /* 0x000fc60000000a00 */
[----:B------:R-:W-:Y:S01]  /*fa20*/  IMAD.MOV.U32 R5, RZ, RZ, R9 ;  /* 0x000000ffff057224 */ /* 0x000fe200078e0009 */
[----:B----4-:R-:W-:Y:S01]  /*fa30*/  @P2 SHF.R.U32.HI R5, RZ, R25, R4 ;  /* 0x00000019ff052219 */ /* 0x010fe20000011604 */
        /* <DEDUP_REMOVED lines=16> */
[----:B------:R-:W-:Y:S02]  /*fb40*/  IMAD.IADD R22, R200, 0x1, R22 ;  /* 0x00000001c8167824 */ /* 0x000fe400078e0216 */
[----:B------:R-:W-:Y:S02]  /*fb50*/  IMAD R21, R0, R21, RZ ;  /* 0x0000001500157224 */ /* 0x000fe400078e02ff */
[C---:B------:R-:W-:Y:S02]  /*fb60*/  IMAD R5, R7.reuse, UR5, R4 ;  /* 0x0000000507057c24 */ /* 0x040fe4000f8e0204 */
[----:B------:R-:W-:Y:S01]  /*fb70*/  IMAD.WIDE.U32 R2, R7, UR4, R2 ;  /* 0x0000000407027c25 */ /* 0x000fe2000f8e0002 */
[----:B------:R-:W-:Y:S01]  /*fb80*/  ISETP.GE.AND P2, PT, R22, R21, PT ;  /* 0x000000151600720c */ /* 0x000fe20003f46270 */
[----:B------:R-:W-:-:S02]  /*fb90*/  ULDC.64 UR4, c[0x0][0xa80] ;  /* 0x0002a00000047ab9 */ /* 0x000fc40000000a00 */
[----:B------:R-:W-:Y:S01]  /*fba0*/  VIADD R0, R22, 0x20 ;  /* 0x0000002016007836 */ /* 0x000fe20000000000 */
[----:B------:R-:W-:Y:S01]  /*fbb0*/  LEA R4, P3, R2, UR4, 0x1 ;  /* 0x0000000402047c11 */ /* 0x000fe2000f8608ff */
[----:B------:R-:W-:-:S03]  /*fbc0*/  IMAD.IADD R3, R3, 0x1, R5 ;  /* 0x0000000103037824 */ /* 0x000fc600078e0205 */
[-C--:B------:R-:W-:Y:S01]  /*fbd0*/  ISETP.GE.AND P1, PT, R0, R21.reuse, PT ;  /* 0x000000150000720c */ /* 0x080fe20003f26270 */
[----:B------:R-:W-:Y:S01]  /*fbe0*/  VIADD R0, R22, 0x40 ;  /* 0x0000004016007836 */ /* 0x000fe20000000000 */
[----:B------:R-:W-:Y:S02]  /*fbf0*/  LEA.HI.X R5, R2, UR5, R3, 0x1, P3 ;  /* 0x0000000502057c11 */ /* 0x000fe400098f0c03 */
[----:B------:R2:W3:Y:S02]  /*fc00*/  SHFL.IDX PT, R2, R4, RZ, 0x181f ;  /* 0x00181fff04027589 */ /* 0x0004e400000e0000 */
[----:B------:R-:W-:Y:S02]  /*fc10*/  ISETP.GE.AND P0, PT, R0, R21, PT ;  /* 0x000000150000720c */ /* 0x000fe40003f06270 */
[----:B------:R2:W4:Y:S01]  /*fc20*/  SHFL.IDX PT, R0, R5, RZ, 0x181f ;  /* 0x00181fff05007589 */ /* 0x00052200000e0000 */
[----:B------:R-:W-:Y:S10]  /*fc30*/  @P2 BRA `(.L_x_1341) ;  /* 0x0000000000342947 */ /* 0x000ff40003800000 */
[----:B------:R-:W-:Y:S02]  /*fc40*/  ULDC UR4, c[0x0][0xac8] ;  /* 0x0002b20000047ab9 */ /* 0x000fe40000000800 */
[----:B------:R-:W-:Y:S02]  /*fc50*/  ISETP.GE.AND P4, PT, R193, UR4, PT ;  /* 0x00000004c1007c0c */ /* 0x000fe4000bf86270 */
[----:B------:R-:W-:Y:S02]  /*fc60*/  ISETP.GE.AND P3, PT, R195, UR4, PT ;  /* 0x00000004c3007c0c */ /* 0x000fe4000bf66270 */
[----:B------:R-:W-:-:S09]  /*fc70*/  ISETP.GE.AND P2, PT, R196, UR4, PT ;  /* 0x00000004c4007c0c */ /* 0x000fd2000bf46270 */
[-C--:B---3--:R-:W-:Y:S02]  /*fc80*/  @!P4 LEA R6, P6, R193, R2.reuse, 0x1 ;  /* 0x00000002c106c211 */ /* 0x088fe400078c08ff */
[----:B------:R-:W-:Y:S02]  /*fc90*/  @!P3 LEA R8, P5, R195, R2, 0x1 ;  /* 0x00000002c308b211 */ /* 0x000fe400078a08ff */
[----:B----4-:R-:W-:Y:S02]  /*fca0*/  @!P4 LEA.HI.X R7, R193, R0, R209, 0x1, P6 ;  /* 0x00000000c107c211 */ /* 0x010fe400030f0cd1 */
[C---:B------:R-:W-:Y:S02]  /*fcb0*/  @!P2 LEA R2, P6, R196.reuse, R2, 0x1 ;  /* 0x00000002c402a211 */ /* 0x040fe400078c08ff */
[-C--:B------:R-:W-:Y:S01]  /*fcc0*/  @!P3 LEA.HI.X R9, R195, R0.reuse, R208, 0x1, P5 ;  /* 0x00000000c309b211 */ /* 0x080fe200028f0cd0 */
[----:B------:R3:W-:Y:S01]  /*fcd0*/  @!P4 ST.E.128 desc[UR36][R6.64], RZ ;  /* 0x000000ff0600c985 */ /* 0x0007e2000c101d24 */
[----:B------:R-:W-:-:S03]  /*fce0*/  @!P2 LEA.HI.X R3, R196, R0, R207, 0x1, P6 ;  /* 0x00000000c403a211 */ /* 0x000fc600030f0ccf */
[----:B------:R3:W-:Y:S04]  /*fcf0*/  @!P3 ST.E.128 desc[UR36][R8.64], RZ ;  /* 0x000000ff0800b985 */ /* 0x0007e8000c101d24 */
[----:B------:R3:W-:Y:S02]  /*fd00*/  @!P2 ST.E.128 desc[UR36][R2.64], RZ ;  /* 0x000000ff0200a985 */ /* 0x0007e4000c101d24 */
.L_x_1341:
[----:B------:R-:W-:Y:S05]  /*fd10*/  BSYNC B1 ;  /* 0x0000000000017941 */ /* 0x000fea0003800000 */
.L_x_1340:
        /* <DEDUP_REMOVED lines=14> */
[----:B------:R0:W-:Y:S04]  /*fe00*/  @!P4 ST.E.128 desc[UR36][R6.64], RZ ;  /* 0x000000ff0600c985 */ /* 0x0001e8000c101d24 */
[----:B------:R0:W-:Y:S04]  /*fe10*/  @!P5 ST.E.128 desc[UR36][R8.64], RZ ;  /* 0x000000ff0800d985 */ /* 0x0001e8000c101d24 */
[----:B------:R0:W-:Y:S02]  /*fe20*/  @!P6 ST.E.128 desc[UR36][R2.64], RZ ;  /* 0x000000ff0200e985 */ /* 0x0001e4000c101d24 */
.L_x_1343:
[----:B------:R-:W-:Y:S05]  /*fe30*/  BSYNC B1 ;  /* 0x0000000000017941 */ /* 0x000fea0003800000 */
.L_x_1342:
[----:B0-----:R0:W0:Y:S01]  /*fe40*/  SHFL.IDX PT, R0, R5, 0x2, 0x181f ;  /* 0x00581f0005007f89 */ /* 0x00102200000e0000 */
[----:B------:R-:W-:Y:S03]  /*fe50*/  BSSY B1, `(.L_x_1344) ;  /* 0x0000010000017945 */ /* 0x000fe60003800000 */
[----:B---3--:R3:W0:Y:S01]  /*fe60*/  SHFL.IDX PT, R2, R4, 0x2, 0x181f ;  /* 0x00581f0004027f89 */ /* 0x00862200000e0000 */
[----:B------:R-:W-:Y:S05]  /*fe70*/  @P0 BRA `(.L_x_1345) ;  /* 0x0000000000340947 */ /* 0x000fea0003800000 */
[----:B------:R-:W-:Y:S02]  /*fe80*/  ULDC UR4, c[0x0][0xac8] ;  /* 0x0002b20000047ab9 */ /* 0x000fe40000000800 */
[----:B------:R-:W-:Y:S02]  /*fe90*/  ISETP.GE.AND P3, PT, R193, UR4, PT ;  /* 0x00000004c1007c0c */ /* 0x000fe4000bf66270 */
[----:B------:R-:W-:Y:S02]  /*fea0*/  ISETP.GE.AND P4, PT, R195, UR4, PT ;  /* 0x00000004c3007c0c */ /* 0x000fe4000bf86270 */
[----:B------:R-:W-:-:S09]  /*feb0*/  ISETP.GE.AND P5, PT, R196, UR4, PT ;  /* 0x00000004c4007c0c */ /* 0x000fd2000bfa6270 */
[-C--:B0-----:R-:W-:Y:S02]  /*fec0*/  @!P3 LEA R6, P0, R193, R2.reuse, 0x1 ;  /* 0x00000002c106b211 */ /* 0x081fe400078008ff */
[-C--:B------:R-:W-:Y:S02]  /*fed0*/  @!P4 LEA R8, P1, R195, R2.reuse, 0x1 ;  /* 0x00000002c308c211 */ /* 0x080fe400078208ff */
[C---:B------:R-:W-:Y:S02]  /*fee0*/  @!P5 LEA R2, P2, R196.reuse, R2, 0x1 ;  /* 0x00000002c402d211 */ /* 0x040fe400078408ff */
[-C--:B------:R-:W-:Y:S02]  /*fef0*/  @!P3 LEA.HI.X R7, R193, R0.reuse, R209, 0x1, P0 ;  /* 0x00000000c107b211 */ /* 0x080fe400000f0cd1 */
[-C--:B------:R-:W-:Y:S02]  /*ff00*/  @!P4 LEA.HI.X R9, R195, R0.reuse, R208, 0x1, P1 ;  /* 0x00000000c309c211 */ /* 0x080fe400008f0cd0 */
[----:B------:R-:W-:Y:S01]  /*ff10*/  @!P5 LEA.HI.X R3, R196, R0, R207, 0x1, P2 ;  /* 0x00000000c403d211 */ /* 0x000fe200010f0ccf */
[----:B------:R0:W-:Y:S04]  /*ff20*/  @!P3 ST.E.128 desc[UR36][R6.64], RZ ;  /* 0x000000ff0600b985 */ /* 0x0001e8000c101d24 */
[----:B------:R0:W-:Y:S04]  /*ff30*/  @!P4 ST.E.128 desc[UR36][R8.64], RZ ;  /* 0x000000ff0800c985 */ /* 0x0001e8000c101d24 */
[----:B------:R0:W-:Y:S02]  /*ff40*/  @!P5 ST.E.128 desc[UR36][R2.64], RZ ;  /* 0x000000ff0200d985 */ /* 0x0001e4000c101d24 */
.L_x_1345:
[----:B------:R-:W-:Y:S05]  /*ff50*/  BSYNC B1 ;  /* 0x0000000000017941 */ /* 0x000fea0003800000 */
.L_x_1344:
[----:B0-----:R-:W-:Y:S01]  /*ff60*/  VIADD R0, R22, 0x60 ;  /* 0x0000006016007836 */ /* 0x001fe20000000000 */
[----:B------:R0:W0:Y:S04]  /*ff70*/  SHFL.IDX PT, R6, R5, 0x3, 0x181f ;  /* 0x00781f0005067f89 */ /* 0x00002800000e0000 */
[----:B------:R-:W-:Y:S01]  /*ff80*/  ISETP.GE.AND P0, PT, R0, R21, PT ;  /* 0x000000150000720c */ /* 0x000fe20003f06270 */
[----:B------:R0:W0:-:S12]  /*ff90*/  SHFL.IDX PT, R2, R4, 0x3, 0x181f ;  /* 0x00781f0004027f89 */ /* 0x00001800000e0000 */
[----:B------:R-:W-:Y:S05]  /*ffa0*/  @P0 BRA `(.L_x_1336) ;  /* 0x0000000000340947 */ /* 0x000fea0003800000 */
[----:B------:R-:W-:Y:S02]  /*ffb0*/  ULDC UR4, c[0x0][0xac8] ;  /* 0x0002b20000047ab9 */ /* 0x000fe40000000800 */
[----:B------:R-:W-:Y:S02]  /*ffc0*/  ISETP.GE.AND P3, PT, R193, UR4, PT ;  /* 0x00000004c1007c0c */ /* 0x000fe4000bf66270 */
[----:B------:R-:W-:Y:S02]  /*ffd0*/  ISETP.GE.AND P4, PT, R195, UR4, PT ;  /* 0x00000004c3007c0c */ /* 0x000fe4000bf86270 */
[----:B------:R-:W-:-:S09]  /*ffe0*/  ISETP.GE.AND P5, PT, R196, UR4, PT ;  /* 0x00000004c4007c0c */ /* 0x000fd2000bfa6270 */
[-C--:B0-234-:R-:W-:Y:S02]  /*fff0*/  @!P3 LEA R4, P0, R193, R2.reuse, 0x1 ;  /* 0x00000002c104b211 */ /* 0x09dfe400078008ff */
        /* <DEDUP_REMOVED lines=8> */
.L_x_1336:
[----:B------:R-:W-:Y:S05]  /*10080*/  BSYNC B0 ;  /* 0x0000000000007941 */ /* 0x000fea0003800000 */
.L_x_1327:
[----:B------:R-:W-:Y:S02]  /*10090*/  ULDC UR4, c[0x0][0xc3c] ;  /* 0x00030f0000047ab9 */ /* 0x000fe40000000800 */
[----:B-1----:R-:W-:-:S13]  /*100a0*/  ISETP.GE.AND P0, PT, R43, UR4, PT ;  /* 0x000000042b007c0c */ /* 0x002fda000bf06270 */
[----:B------:R-:W-:Y:S05]  /*100b0*/  @!P0 BRA `(.L_x_1346) ;  /* 0xffffff0c000c8947 */ /* 0x000fea000383ffff */
[----:B------:R-:W-:Y:S05]  /*100c0*/  EXIT ;  /* 0x000000000000794d */ /* 0x000fea0003800000 */
.L_x_1237:
[----:B------:R-:W-:-:S08]  /*100d0*/  NOP ;  /* 0x0000000000007918 */ /* 0x000fd00000000000 */
[----:B------:R-:W0:-:S00]  /*100e0*/  USETMAXREG.DEALLOC.CTAPOOL 0x28 ;  /* 0x00000028000079c8 */ /* 0x000e0000080e0500 */
[----:B0-----:R-:W-:Y:S01]  /*100f0*/  LOP3.LUT R2, R2, 0x3, RZ, 0xc0, !PT ;  /* 0x0000000302027812 */ /* 0x001fe200078ec0ff */
[----:B------:R-:W-:Y:S01]  /*10100*/  IMAD.MOV.U32 R4, RZ, RZ, RZ ;  /* 0x000000ffff047224 */ /* 0x000fe200078e00ff */
[----:B------:R-:W-:-:S04]  /*10110*/  LOP3.LUT R16, R16, 0xfffffeff, RZ, 0xc0, !PT ;  /* 0xfffffeff10107812 */ /* 0x000fc800078ec0ff */
[----:B------:R-:W0:Y:S02]  /*10120*/  SHFL.IDX PT, R2, R2, RZ, 0x1f ;  /* 0x00001fff02027589 */ /* 0x000e2400000e0000 */
[----:B0-----:R-:W-:-:S13]  /*10130*/  ISETP.NE.AND P0, PT, R2, RZ, PT ;  /* 0x000000ff0200720c */ /* 0x001fda0003f05270 */
[----:B------:R-:W-:Y:S01]  /*10140*/  @P0 LOP3.LUT R16, R16, 0x100, RZ, 0xfc, !PT ;  /* 0x0000010010100812 */ /* 0x000fe200078efcff */
[----:B------:R-:W-:Y:S06]  /*10150*/  @!P0 BRA `(.L_x_1347) ;  /* 0x00000000001c8947 */ /* 0x000fec0003800000 */
[----:B------:R-:W0:Y:S08]  /*10160*/  S2UR UR5, SR_CgaCtaId ;  /* 0x00000000000579c3 */ /* 0x000e300000008800 */
[----:B------:R-:W-:Y:S06]  /*10170*/  BAR.SYNC.DEFER_BLOCKING 0x5, 0x180 ;  /* 0x0146000000007b1d */ /* 0x000fec0000010000 */
[----:B------:R-:W-:-:S02]  /*10180*/  UMOV UR4, 0x400 ;  /* 0x0000040000047882 */ /* 0x000fc40000000000 */
[----:B0-----:R-:W-:-:S09]  /*10190*/  ULEA UR4, UR5, UR4, 0x18 ;  /* 0x0000000405047291 */ /* 0x001fd2000f8ec03f */
[----:B------:R-:W0:Y:S01]  /*101a0*/  LDS.128 R24, [UR4+0x308d0] ;  /* 0x0308d004ff187984 */ /* 0x000e220008000c00 */
[----:B------:R-:W-:Y:S06]  /*101b0*/  BAR.ARV 0x4, 0x180 ;  /* 0x0106000000007b1d */ /* 0x000fec0000002000 */
[----:B------:R-:W-:Y:S05]  /*101c0*/  BRA `(.L_x_1348) ;  /* 0x0000000800887947 */ /* 0x000fea0003800000 */
.L_x_1347:
[----:B------:R-:W-:Y:S01]  /*101d0*/  LOP3.LUT R5, R0, 0x1f, RZ, 0xc0, !PT ;  /* 0x0000001f00057812 */ /* 0x000fe200078ec0ff */
[----:B------:R-:W-:Y:S01]  /*101e0*/  ULDC UR4, c[0x0][0xc3c] ;  /* 0x00030f0000047ab9 */ /* 0x000fe20000000800 */
[----:B------:R-:W0:Y:S01]  /*101f0*/  S2UR UR6, SR_CTAID.X ;  /* 0x00000000000679c3 */ /* 0x000e220000002500 */
[----:B------:R-:W-:Y:S01]  /*10200*/  ULDC UR5, c[0x0][0xc38] ;  /* 0x00030e0000057ab9 */ /* 0x000fe20000000800 */
[----:B------:R-:W-:-:S04]  /*10210*/  ISETP.NE.AND P0, PT, R5, 0x1f, PT ;  /* 0x0000001f0500780c */ /* 0x000fc80003f05270 */
[----:B------:R-:W-:-:S13]  /*10220*/  ISETP.GE.OR P1, PT, R5, UR4, !P0 ;  /* 0x0000000405007c0c */ /* 0x000fda000c726670 */
[----:B------:R-:W1:Y:S02]  /*10230*/  @!P1 LDC.64 R2, c[0x0][0xc80] ;  /* 0x00032000ff029b82 */ /* 0x000e640000000a00 */
[----:B-1----:R-:W-:-:S05]  /*10240*/  @!P1 IMAD.WIDE.U32 R2, R5, 0x4, R2 ;  /* 0x0000000405029825 */ /* 0x002fca00078e0002 */
        /* <DEDUP_REMOVED lines=8> */
[----:B--2---:R-:W1:Y:S02]  /*102d0*/  SHFL.UP PT, R6, R4, 0x1, RZ ;  /* 0x0420000004067989 */ /* 0x004e6400000e00ff */
[----:B-1----:R-:W-:-:S05]  /*102e0*/  SEL R7, R6, RZ, P1 ;  /* 0x000000ff06077207 */ /* 0x002fca0000800000 */
[----:B------:R-:W-:-:S05]  /*102f0*/  IMAD.IADD R7, R4, 0x1, R7 ;  /* 0x0000000104077824 */ /* 0x000fca00078e0207 */
[----:B------:R-:W1:Y:S02]  /*10300*/  SHFL.UP PT, R6, R7, 0x2, RZ ;  /* 0x0440000007067989 */ /* 0x000e6400000e00ff */
        /* <DEDUP_REMOVED lines=11> */
[----:B------:R-:W1:Y:S02]  /*103c0*/  SHFL.IDX PT, R6, R8, 0x1f, 0x1f ;  /* 0x03e01f0008067f89 */ /* 0x000e6400000e0000 */
[----:B-1----:R-:W-:-:S04]  /*103d0*/  IMAD R6, R6, UR5, RZ ;  /* 0x0000000506067c24 */ /* 0x002fc8000f8e02ff */
[----:B------:R-:W-:Y:S01]  /*103e0*/  IMAD.MOV.U32 R3, RZ, RZ, R6 ;  /* 0x000000ffff037224 */ /* 0x000fe200078e0006 */
[----:B0-----:R-:W-:-:S13]  /*103f0*/  ISETP.GT.AND P6, PT, R6, UR6, PT ;  /* 0x0000000606007c0c */ /* 0x001fda000bfc4270 */
[----:B------:R-:W-:Y:S05]  /*10400*/  @P6 BRA `(.L_x_1349) ;  /* 0x0000000000906947 */ /* 0x000fea0003800000 */
[----:B------:R-:W-:Y:S01]  /*10410*/  IMAD.MOV.U32 R6, RZ, RZ, R3 ;  /* 0x000000ffff067224 */ /* 0x000fe200078e0003 */
[----:B------:R-:W-:Y:S01]  /*10420*/  UMOV UR4, URZ ;  /* 0x0000003f00047c82 */ /* 0x000fe20008000000 */
[----:B------:R-:W-:-:S05]  /*10430*/  ULDC UR5, c[0x0][0xc38] ;  /* 0x00030e0000057ab9 */ /* 0x000fca0000000800 */
.L_x_1353:
[----:B------:R-:W0:Y:S01]  /*10440*/  LDC R2, c[0x0][0xc3c] ;  /* 0x00030f00ff027b82 */ /* 0x000e220000000800 */
[----:B------:R-:W-:-:S06]  /*10450*/  UIADD3 UR4, UR4, 0x1f, URZ ;  /* 0x0000001f04047890 */ /* 0x000fcc000fffe03f */
        /* <DEDUP_REMOVED lines=10> */
.L_x_1352:
[----:B------:R-:W-:Y:S05]  /*10500*/  BSYNC B0 ;  /* 0x0000000000007941 */ /* 0x000fea0003800000 */
.L_x_1351:
        /* <DEDUP_REMOVED lines=20> */
.L_x_1349:
[----:B------:R-:W-:-:S04]  /*10650*/  IMAD.IADD R13, R6, 0x1, -R3 ;  /* 0x00000001060d7824 */ /* 0x000fc800078e0a03 */
[----:B------:R-:W-:-:S05]  /*10660*/  IMAD R2, R8, UR5, R13 ;  /* 0x0000000508027c24 */ /* 0x000fca000f8e020d */
[----:B------:R-:W-:Y:S02]  /*10670*/  ISETP.GT.AND P0, PT, R2, UR6, PT ;  /* 0x0000000602007c0c */ /* 0x000fe4000bf04270 */
[----:B------:R-:W0:Y:S11]  /*10680*/  LDC.64 R2, c[0x0][0xc90] ;  /* 0x00032400ff027b82 */ /* 0x000e360000000a00 */
[----:B------:R-:W-:-:S04]  /*10690*/  VOTE.ANY R9, PT, !P0 ;  /* 0x0000000000097806 */ /* 0x000fc800040e0100 */
[----:B------:R-:W1:Y:S02]  /*106a0*/  POPC R15, R9 ;  /* 0x00000009000f7309 */ /* 0x000e640000000000 */
[----:B-1----:R-:W-:-:S04]  /*106b0*/  VIADD R27, R15, UR4 ;  /* 0x000000040f1b7c36 */ /* 0x002fc80008000000 */
[----:B0-----:R-:W-:-:S05]  /*106c0*/  IMAD.WIDE R2, R27, 0x4, R2 ;  /* 0x000000041b027825 */ /* 0x001fca00078e0202 */
[----:B------:R-:W2:Y:S01]  /*106d0*/  LDG.E R7, desc[UR36][R2.64] ;  /* 0x0000002402077981 */ /* 0x000ea2000c1e1900 */
[----:B------:R-:W-:-:S03]  /*106e0*/  ISETP.NE.AND P0, PT, R9, RZ, PT ;  /* 0x000000ff0900720c */ /* 0x000fc60003f05270 */
[----:B------:R-:W2:Y:S02]  /*106f0*/  SHFL.IDX PT, R4, R4, R15, 0x1f ;  /* 0x00001f0f04047589 */ /* 0x000ea400000e0000 */
[----:B--2---:R-:W-:-:S05]  /*10700*/  IMAD R6, R4, R7, RZ ;  /* 0x0000000704067224 */ /* 0x004fca00078e02ff */
[----:B------:R-:W-:-:S04]  /*10710*/  IABS R12, R6 ;  /* 0x00000006000c7213 */ /* 0x000fc80000000000 */
[----:B------:R-:W0:Y:S08]  /*10720*/  I2F.RP R10, R12 ;  /* 0x0000000c000a7306 */ /* 0x000e300000209400 */
[----:B0-----:R-:W0:Y:S02]  /*10730*/  MUFU.RCP R10, R10 ;  /* 0x0000000a000a7308 */ /* 0x001e240000001000 */
[----:B0-----:R-:W-:-:S06]  /*10740*/  VIADD R11, R10, 0xffffffe ;  /* 0x0ffffffe0a0b7836 */ /* 0x001fcc0000000000 */
[----:B------:R0:W1:Y:S01]  /*10750*/  F2I.FTZ.U32.TRUNC.NTZ R3, R11 ;  /* 0x0000000b00037305 */ /* 0x000062000021f000 */
[----:B------:R-:W-:Y:S05]  /*10760*/  @!P0 BRA `(.L_x_1354) ;  /* 0x0000000000088947 */ /* 0x000fea0003800000 */
[----:B------:R-:W-:-:S05]  /*10770*/  VIADD R9, R15, 0xffffffff ;  /* 0xffffffff0f097836 */ /* 0x000fca0000000000 */
[----:B------:R2:W3:Y:S02]  /*10780*/  SHFL.IDX PT, R24, R8, R9, 0x1f ;  /* 0x00001f0908187589 */ /* 0x0004e400000e0000 */
.L_x_1354:
[----:B---3--:R-:W-:Y:S01]  /*10790*/  IMAD R24, R24, UR5, R13 ;  /* 0x0000000518187c24 */ /* 0x008fe2000f8e020d */
[----:B------:R-:W-:Y:S01]  /*107a0*/  IABS R2, R6 ;  /* 0x0000000600027213 */ /* 0x000fe20000000000 */
[----:B01----:R-:W-:-:S03]  /*107b0*/  IMAD.MOV R11, RZ, RZ, -R3 ;  /* 0x000000ffff0b7224 */ /* 0x003fc600078e0a03 */
[----:B--2---:R-:W-:Y:S01]  /*107c0*/  IADD3 R9, -R24, UR6, RZ ;  /* 0x0000000618097c10 */ /* 0x004fe2000fffe1ff */
        /* <DEDUP_REMOVED lines=19> */
[----:B------:R-:W-:Y:S02]  /*10900*/  IMAD R13, R7, R2, RZ ;  /* 0x00000002070d7224 */ /* 0x000fe400078e02ff */
[----:B------:R-:W-:Y:S02]  /*10910*/  IMAD.MOV R2, RZ, RZ, -R2 ;  /* 0x000000ffff027224 */ /* 0x000fe400078e0a02 */
[----:B------:R-:W-:Y:S02]  /*10920*/  IMAD.MOV R8, RZ, RZ, -R13 ;  /* 0x000000ffff087224 */ /* 0x000fe400078e0a0d */
[----:B------:R-:W-:Y:S02]  /*10930*/  IMAD R6, R6, R2, R9 ;  /* 0x0000000206067224 */ /* 0x000fe400078e0209 */
[----:B------:R-:W-:Y:S01]  /*10940*/  IMAD.MOV.U32 R2, RZ, RZ, RZ ;  /* 0x000000ffff027224 */ /* 0x000fe200078e00ff */
[----:B------:R-:W-:Y:S02]  /*10950*/  VIADDMNMX R15, R8, UR5, R7, PT ;  /* 0x00000005080f7c46 */ /* 0x000fe4000b800107 */
[----:B------:R-:W-:-:S02]  /*10960*/  IABS R11, R6 ;  /* 0x00000006000b7213 */ /* 0x000fc40000000000 */
[----:B------:R-:W-:Y:S01]  /*10970*/  IABS R8, R15 ;  /* 0x0000000f00087213 */ /* 0x000fe20000000000 */
[----:B------:R-:W-:-:S03]  /*10980*/  IMAD.MOV R26, RZ, RZ, -R15 ;  /* 0x000000ffff1a7224 */ /* 0x000fc600078e0a0f */
[----:B------:R-:W0:Y:S08]  /*10990*/  I2F.RP R7, R8 ;  /* 0x0000000800077306 */ /* 0x000e300000209400 */
[----:B0-----:R-:W0:Y:S02]  /*109a0*/  MUFU.RCP R7, R7 ;  /* 0x0000000700077308 */ /* 0x001e240000001000 */
[----:B0-----:R-:W-:-:S06]  /*109b0*/  VIADD R3, R7, 0xffffffe ;  /* 0x0ffffffe07037836 */ /* 0x001fcc0000000000 */
[----:B------:R-:W0:Y:S02]  /*109c0*/  F2I.FTZ.U32.TRUNC.NTZ R3, R3 ;  /* 0x0000000300037305 */ /* 0x000e24000021f000 */
[----:B0-----:R-:W-:-:S04]  /*109d0*/  IMAD.MOV R10, RZ, RZ, -R3 ;  /* 0x000000ffff0a7224 */ /* 0x001fc800078e0a03 */
[----:B------:R-:W-:Y:S01]  /*109e0*/  IMAD.MOV.U32 R9, RZ, RZ, R10 ;  /* 0x000000ffff097224 */ /* 0x000fe200078e000a */
[----:B------:R-:W-:-:S03]  /*109f0*/  IABS R10, R15 ;  /* 0x0000000f000a7213 */ /* 0x000fc60000000000 */
[----:B------:R-:W-:-:S04]  /*10a00*/  IMAD R9, R9, R8, RZ ;  /* 0x0000000809097224 */ /* 0x000fc800078e02ff */
[----:B------:R-:W-:-:S04]  /*10a10*/  IMAD.HI.U32 R2, R3, R9, R2 ;  /* 0x0000000903027227 */ /* 0x000fc800078e0002 */
[----:B------:R-:W-:Y:S02]  /*10a20*/  IMAD.MOV R3, RZ, RZ, -R10 ;  /* 0x000000ffff037224 */ /* 0x000fe400078e0a0a */
        /* <DEDUP_REMOVED lines=8> */
[----:B------:R-:W-:Y:S01]  /*10ab0*/  ISETP.GE.AND P2, PT, R3, RZ, PT ;  /* 0x000000ff0300720c */ /* 0x000fe20003f46270 */
[----:B------:R-:W-:-:S06]  /*10ac0*/  IMAD.IADD R3, R6, 0x1, R13 ;  /* 0x0000000106037824 */ /* 0x000fcc00078e020d */
[----:B------:R-:W-:-:S06]  /*10ad0*/  @P0 VIADD R2, R2, 0x1 ;  /* 0x0000000102020836 */ /* 0x000fcc0000000000 */
[----:B------:R-:W-:Y:S01]  /*10ae0*/  @!P2 IMAD.MOV R2, RZ, RZ, -R2 ;  /* 0x000000ffff02a224 */ /* 0x000fe200078e0a02 */
[----:B------:R-:W-:-:S04]  /*10af0*/  @!P1 LOP3.LUT R2, RZ, R15, RZ, 0x33, !PT ;  /* 0x0000000fff029212 */ /* 0x000fc800078e33ff */
[----:B------:R-:W-:Y:S01]  /*10b00*/  LOP3.LUT R25, RZ, R2, RZ, 0x33, !PT ;  /* 0x00000002ff197212 */ /* 0x000fe200078e33ff */
[----:B------:R-:W-:-:S04]  /*10b10*/  IMAD R26, R2, R26, R3 ;  /* 0x0000001a021a7224 */ /* 0x000fc800078e0203 */
[----:B------:R-:W-:Y:S01]  /*10b20*/  IMAD.IADD R25, R4, 0x1, R25 ;  /* 0x0000000104197824 */ /* 0x000fe200078e0219 */
[----:B------:R-:W-:Y:S06]  /*10b30*/  BRA `(.L_x_1355) ;  /* 0x0000000000147947 */ /* 0x000fec0003800000 */
.L_x_1350:
[----:B------:R-:W-:Y:S01]  /*10b40*/  ULDC UR4, c[0x0][0xc3c] ;  /* 0x00030f0000047ab9 */ /* 0x000fe20000000800 */
[----:B------:R-:W-:Y:S02]  /*10b50*/  IMAD.MOV.U32 R25, RZ, RZ, RZ ;  /* 0x000000ffff197224 */ /* 0x000fe400078e00ff */
[----:B------:R-:W-:Y:S02]  /*10b60*/  IMAD.U32 R24, RZ, RZ, UR6 ;  /* 0x00000006ff187e24 */ /* 0x000fe4000f8e00ff */
[----:B------:R-:W-:Y:S02]  /*10b70*/  IMAD.MOV.U32 R26, RZ, RZ, RZ ;  /* 0x000000ffff1a7224 */ /* 0x000fe400078e00ff */
[----:B------:R-:W-:-:S07]  /*10b80*/  IMAD.U32 R27, RZ, RZ, UR4 ;  /* 0x00000004ff1b7e24 */ /* 0x000fce000f8e00ff */
.L_x_1355:
[----:B------:R-:W-:-:S13]  /*10b90*/  ISETP.NE.AND P0, PT, R5, RZ, PT ;  /* 0x000000ff0500720c */ /* 0x000fda0003f05270 */
[----:B------:R-:W0:Y:S01]  /*10ba0*/  @!P0 S2R R3, SR_CgaCtaId ;  /* 0x0000000000038919 */ /* 0x000e220000008800 */
[----:B------:R-:W-:-:S04]  /*10bb0*/  @!P0 MOV R2, 0x400 ;  /* 0x0000040000028802 */ /* 0x000fc80000000f00 */
[----:B0-----:R-:W-:-:S05]  /*10bc0*/  @!P0 LEA R2, R3, R2, 0x18 ;  /* 0x0000000203028211 */ /* 0x001fca00078ec0ff */
[----:B------:R1:W-:Y:S01]  /*10bd0*/  @!P0 STS.128 [R2+0x308d0], R24 ;  /* 0x0308d01802008388 */ /* 0x0003e20000000c00 */
[----:B------:R-:W-:Y:S06]  /*10be0*/  BAR.ARV 0x5, 0x180 ;  /* 0x0146000000007b1d */ /* 0x000fec0000002000 */
.L_x_1348:
[----:B------:R2:W-:Y:S01]  /*10bf0*/  STL [R1+0x24], RZ ;  /* 0x000024ff01007387 */ /* 0x0005e20000100800 */
[----:B------:R-:W-:Y:S01]  /*10c00*/  ULDC UR4, c[0x0][0xc3c] ;  /* 0x00030f0000047ab9 */ /* 0x000fe20000000800 */
[----:B------:R-:W-:Y:S01]  /*10c10*/  IMAD.MOV.U32 R28, RZ, RZ, 0x1 ;  /* 0x00000001ff1c7424 */ /* 0x000fe200078e00ff */
[----:B0-----:R-:W-:Y:S01]  /*10c20*/  ISETP.GE.AND P0, PT, R27, UR4, PT ;  /* 0x000000041b007c0c */ /* 0x001fe2000bf06270 */
[----:B------:R-:W-:-:S12]  /*10c30*/  IMAD.MOV.U32 R23, RZ, RZ, RZ ;  /* 0x000000ffff177224 */ /* 0x000fd800078e00ff */
[----:B--2---:R-:W-:Y:S05]  /*10c40*/  @P0 BRA `(.L_x_1356) ;  /* 0x0000004c004c0947 */ /* 0x004fea0003800000 */
[----:B------:R-:W2:Y:S01]  /*10c50*/  LDL R4, [R1+0x10] ;  /* 0x0000100001047983 */ /* 0x000ea20000100800 */
[----:B------:R-:W0:Y:S01]  /*10c60*/  S2UR UR5, SR_CgaCtaId ;  /* 0x00000000000579c3 */ /* 0x000e220000008800 */
[C---:B------:R-:W-:Y:S01]  /*10c70*/  IMAD.SHL.U32 R32, R0.reuse, 0x8, RZ ;  /* 0x0000000800207824 */ /* 0x040fe200078e00ff */
[----:B------:R-:W-:Y:S01]  /*10c80*/  UMOV UR4, 0x400 ;  /* 0x0000040000047882 */ /* 0x000fe20000000000 */
[----:B-1----:R-:W-:Y:S01]  /*10c90*/  LOP3.LUT R2, R0, 0x7f, RZ, 0xc0, !PT ;  /* 0x0000007f00027812 */ /* 0x002fe200078ec0ff */
[----:B------:R-:W-:Y:S01]  /*10ca0*/  BSSY B8, `(.L_x_1356) ;  /* 0x00004cd000087945 */ /* 0x000fe20003800000 */
[----:B------:R-:W-:Y:S01]  /*10cb0*/  IMAD.MOV.U32 R28, RZ, RZ, 0x1 ;  /* 0x00000001ff1c7424 */ /* 0x000fe200078e00ff */
[----:B------:R-:W-:Y:S01]  /*10cc0*/  LOP3.LUT R3, R32, 0x1f8, RZ, 0xc0, !PT ;  /* 0x000001f820037812 */ /* 0x000fe200078ec0ff */
[----:B------:R-:W-:Y:S01]  /*10cd0*/  IMAD.MOV.U32 R23, RZ, RZ, RZ ;  /* 0x000000ffff177224 */ /* 0x000fe200078e00ff */
[----:B------:R-:W-:Y:S01]  /*10ce0*/  SHF.R.U32.HI R2, RZ, 0x3, R2 ;  /* 0x00000003ff027819 */ /* 0x000fe20000011602 */
[----:B------:R-:W-:Y:S01]  /*10cf0*/  ULDC UR38, c[0x0][0xc] ;  /* 0x0000030000267ab9 */ /* 0x000fe20000000800 */
[----:B------:R-:W-:Y:S01]  /*10d00*/  LOP3.LUT R3, R3, 0x38, R0, 0x78, !PT ;  /* 0x0000003803037812 */ /* 0x000fe200078e7800 */
[----:B------:R-:W-:-:S03]  /*10d10*/  IMAD.SHL.U32 R0, R0, 0x10, RZ ;  /* 0x0000001000007824 */ /* 0x000fc600078e00ff */
[----:B------:R-:W-:Y:S02]  /*10d20*/  LOP3.LUT R36, R3, 0x200, R32, 0xf8, !PT ;  /* 0x0000020003247812 */ /* 0x000fe400078ef820 */
[----:B------:R-:W-:Y:S02]  /*10d30*/  LOP3.LUT R32, R32, 0x38, RZ, 0xc0, !PT ;  /* 0x0000003820207812 */ /* 0x000fe400078ec0ff */
[----:B------:R-:W-:Y:S02]  /*10d40*/  LOP3.LUT R0, R2, 0x70, R0, 0xf8, !PT ;  /* 0x0000007002007812 */ /* 0x000fe400078ef800 */
[C---:B------:R-:W-:Y:S02]  /*10d50*/  LOP3.LUT R34, R32.reuse, 0x40, RZ, 0xfc, !PT ;  /* 0x0000004020227812 */ /* 0x040fe400078efcff */
[----:B------:R-:W-:Y:S01]  /*10d60*/  LOP3.LUT R33, R32, 0x80, RZ, 0xfc, !PT ;  /* 0x0000008020217812 */ /* 0x000fe200078efcff */
[----:B0-----:R-:W-:-:S06]  /*10d70*/  ULEA UR4, UR5, UR4, 0x18 ;  /* 0x0000000405047291 */ /* 0x001fcc000f8ec03f */
[----:B------:R-:W-:-:S04]  /*10d80*/  IMAD.U32 R17, RZ, RZ, UR4 ;  /* 0x00000004ff117e24 */ /* 0x000fc8000f8e00ff */
[----:B------:R-:W-:Y:S01]  /*10d90*/  IMAD R37, R36, 0x2, R17 ;  /* 0x0000000224257824 */ /* 0x000fe200078e0211 */
[----:B--2---:R-:W-:-:S05]  /*10da0*/  LOP3.LUT R4, R4, 0x2, RZ, 0xfc, !PT ;  /* 0x0000000204047812 */ /* 0x004fca00078efcff */
[----:B------:R0:W-:Y:S04]  /*10db0*/  STL [R1+0x28], R4 ;  /* 0x0000280401007387 */ /* 0x0001e80000100800 */
[----:B------:R0:W-:Y:S02]  /*10dc0*/  STL [R1+0x24], RZ ;  /* 0x000024ff01007387 */ /* 0x0001e40000100800 */
.L_x_1427:
[----:B------:R-:W-:Y:S05]  /*10dd0*/  YIELD ;  /* 0x0000000000007946 */ /* 0x000fea0003800000 */
[----:B------:R-:W-:Y:S01]  /*10de0*/  ULDC.64 UR4, c[0x0][0xa28] ;  /* 0x00028a0000047ab9 */ /* 0x000fe20000000a00 */
[----:B------:R-:W-:Y:S01]  /*10df0*/  IMAD.MOV.U32 R19, RZ, RZ, RZ ;  /* 0x000000ffff137224 */ /* 0x000fe200078e00ff */
[----:B------:R-:W-:-:S04]  /*10e00*/  ISETP.NE.U32.AND P0, PT, RZ, UR4, PT ;  /* 0x00000004ff007c0c */ /* 0x000fc8000bf05070 */
[----:B------:R-:W-:Y:S01]  /*10e10*/  ISETP.NE.AND.EX P0, PT, RZ, UR5, PT, P0 ;  /* 0x00000005ff007c0c */ /* 0x000fe2000bf05300 */
[----:B------:R-:W-:-:S12]  /*10e20*/  ULDC.64 UR4, c[0x0][0xa18] ;  /* 0x0002860000047ab9 */ /* 0x000fd80000000a00 */
[----:B-1----:R-:W1:Y:S02]  /*10e30*/  @P0 LDC.64 R2, c[0x0][0xa28] ;  /* 0x00028a00ff020b82 */ /* 0x002e640000000a00 */
[----:B-1----:R-:W-:-:S05]  /*10e40*/  @P0 IMAD.WIDE R2, R27, 0x4, R2 ;  /* 0x000000041b020825 */ /* 0x002fca00078e0202 */
[----:B------:R1:W2:Y:S01]  /*10e50*/  @P0 LDG.E R19, desc[UR36][R2.64] ;  /* 0x0000002402130981 */ /* 0x0002a2000c1e1900 */
[----:B------:R-:W-:Y:S01]  /*10e60*/  ISETP.NE.U32.AND P0, PT, RZ, UR4, PT ;  /* 0x00000004ff007c0c */ /* 0x000fe2000bf05070 */
[----:B------:R-:W-:Y:S01]  /*10e70*/  IMAD.MOV.U32 R35, RZ, RZ, RZ ;  /* 0x000000ffff237224 */ /* 0x000fe200078e00ff */
[----:B------:R-:W-:Y:S02]  /*10e80*/  LOP3.LUT R16, R16, 0xffffff7f, RZ, 0xc0, !PT ;  /* 0xffffff7f10107812 */ /* 0x000fe400078ec0ff */
[----:B------:R-:W-:Y:S01]  /*10e90*/  ISETP.NE.AND.EX P1, PT, RZ, UR5, PT, P0 ;  /* 0x00000005ff007c0c */ /* 0x000fe2000bf25300 */
[----:B------:R-:W-:Y:S02]  /*10ea0*/  ULDC.64 UR4, c[0x0][0xa00] ;  /* 0x0002800000047ab9 */ /* 0x000fe40000000a00 */
[----:B------:R-:W-:Y:S01]  /*10eb0*/  ISETP.NE.U32.AND P0, PT, RZ, UR4, PT ;  /* 0x00000004ff007c0c */ /* 0x000fe2000bf05070 */
[----:B-1----:R-:W1:Y:S03]  /*10ec0*/  LDC.64 R2, c[0x0][0xa00] ;  /* 0x00028000ff027b82 */ /* 0x002e660000000a00 */
[----:B------:R-:W-:Y:S01]  /*10ed0*/  ISETP.NE.AND.EX P2, PT, RZ, UR5, PT, P0 ;  /* 0x00000005ff007c0c */ /* 0x000fe2000bf45300 */
[----:B------:R-:W-:-:S05]  /*10ee0*/  ULDC.64 UR4, c[0x0][0x418] ;  /* 0x0001060000047ab9 */ /* 0x000fca0000000a00 */
[----:B0-----:R-:W0:Y:S07]  /*10ef0*/  @P1 LDC.64 R4, c[0x0][0xa18] ;  /* 0x00028600ff041b82 */ /* 0x001e2e0000000a00 */
[----:B------:R-:W-:Y:S01]  /*10f00*/  @P2 LOP3.LUT R16, R16, 0x80, RZ, 0xfc, !PT ;  /* 0x0000008010102812 */ /* 0x000fe200078efcff */
[----:B-1----:R-:W-:-:S05]  /*10f10*/  IMAD.WIDE R2, R27, 0x4, R2 ;  /* 0x000000041b027825 */ /* 0x002fca00078e0202 */
[----:B------:R1:W5:Y:S01]  /*10f20*/  @P2 LDG.E R35, desc[UR36][R2.64] ;  /* 0x0000002402232981 */ /* 0x000362000c1e1900 */
[----:B0-----:R-:W-:-:S05]  /*10f30*/  @P1 IMAD.WIDE R4, R27, 0x4, R4 ;  /* 0x000000041b041825 */ /* 0x001fca00078e0204 */
[----:B------:R1:W5:Y:S01]  /*10f40*/  @P1 LDG.E R29, desc[UR36][R4.64] ;  /* 0x00000024041d1981 */ /* 0x000362000c1e1900 */
[----:B------:R-:W-:-:S03]  /*10f50*/  UISETP.NE.U32.AND UP0, UPT, UR4, URZ, UPT ;  /* 0x0000003f0400728c */ /* 0x000fc6000bf05070 */
[----:B------:R-:W-:Y:S01]  /*10f60*/  ULDC UR4, c[0x0][0x424] ;  /* 0x0001090000047ab9 */ /* 0x000fe20000000800 */
[----:B------:R-:W-:-:S03]  /*10f70*/  UISETP.NE.AND.EX UP0, UPT, UR5, URZ, UPT, UP0 ;  /* 0x0000003f0500728c */ /* 0x000fc6000bf05300 */
[----:B------:R-:W-:Y:S01]  /*10f80*/  ULDC UR5, c[0x0][0x2f0] ;  /* 0x0000bc0000057ab9 */ /* 0x000fe20000000800 */
[----:B------:R-:W-:-:S04]  /*10f90*/  USEL UR4, UR4, 0x1, UP0 ;  /* 0x0000000104047887 */ /* 0x000fc80008000000 */
[----:B------:R-:W-:-:S06]  /*10fa0*/  UIMAD UR4, UR4, UR5, URZ ;  /* 0x00000005040472a4 */ /* 0x000fcc000f8e023f */
[----:B------:R-:W-:Y:S01]  /*10fb0*/  IMAD.U32 R0, RZ, RZ, UR4 ;  /* 0x00000004ff007e24 */ /* 0x000fe2000f8e00ff */
[----:B--2---:R1:W-:Y:S01]  /*10fc0*/  STL [R1+0x4], R19 ;  /* 0x0000041301007387 */ /* 0x0043e20000100800 */
[----:B---3--:R-:W-:Y:S05]  /*10fd0*/  @P1 BRA `(.L_x_1357) ;  /* 0x0000000000181947 */ /* 0x008fea0003800000 */
[----:B------:R-:W-:Y:S02]  /*10fe0*/  ULDC UR4, c[0x0][0x288] ;  /* 0x0000a20000047ab9 */ /* 0x000fe40000000800 */
[----:B-----5:R-:W-:Y:S01]  /*10ff0*/  IMAD.U32 R29, RZ, RZ, UR4 ;  /* 0x00000004ff1d7e24 */ /* 0x020fe2000f8e00ff */
[----:B------:R-:W-:Y:S06]  /*11000*/  @!P2 BRA `(.L_x_1357) ;  /* 0x00000000000ca947 */ /* 0x000fec0003800000 */
[----:B-1----:R-:W2:Y:S04]  /*11010*/  LDG.E R4, desc[UR36][R2.64] ;  /* 0x0000002402047981 */ /* 0x002ea8000c1e1900 */
[----:B------:R-:W2:Y:S02]  /*11020*/  LDG.E R29, desc[UR36][R2.64+0x4] ;  /* 0x00000424021d7981 */ /* 0x000ea4000c1e1900 */
[----:B--2---:R-:W-:-:S07]  /*11030*/  IMAD.IADD R29, R29, 0x1, -R4 ;  /* 0x000000011d1d7824 */ /* 0x004fce00078e0a04 */
.L_x_1357:
[----:B------:R-:W-:Y:S02]  /*11040*/  ULDC.64 UR4, c[0x0][0xa20] ;  /* 0x0002880000047ab9 */ /* 0x000fe40000000a00 */
[----:B------:R-:W-:-:S04]  /*11050*/  ISETP.NE.U32.AND P0, PT, RZ, UR4, PT ;  /* 0x00000004ff007c0c */ /* 0x000fc8000bf05070 */
[----:B------:R-:W-:-:S13]  /*11060*/  ISETP.NE.AND.EX P0, PT, RZ, UR5, PT, P0 ;  /* 0x00000005ff007c0c */ /* 0x000fda000bf05300 */
[----:B------:R-:W-:Y:S05]  /*11070*/  @!P0 BRA `(.L_x_1358) ;  /* 0x0000000000108947 */ /* 0x000fea0003800000 */
[----:B-1----:R-:W0:Y:S02]  /*11080*/  LDC.64 R2, c[0x0][0xa20] ;  /* 0x00028800ff027b82 */ /* 0x002e240000000a00 */
[----:B0-----:R-:W-:-:S05]  /*11090*/  IMAD.WIDE R2, R27, 0x4, R2 ;  /* 0x000000041b027825 */ /* 0x001fca00078e0202 */
[----:B------:R0:W5:Y:S01]  /*110a0*/  LDG.E R0, desc[UR36][R2.64] ;  /* 0x0000002402007981 */ /* 0x000162000c1e1900 */
[----:B------:R-:W-:Y:S05]  /*110b0*/  BRA `(.L_x_1359) ;  /* 0x0000000000247947 */ /* 0x000fea0003800000 */
.L_x_1358:
[----:B------:R-:W-:Y:S02]  /*110c0*/  ULDC.64 UR4, c[0x0][0xa08] ;  /* 0x0002820000047ab9 */ /* 0x000fe40000000a00 */
[----:B------:R-:W-:-:S04]  /*110d0*/  ISETP.NE.U32.AND P0, PT, RZ, UR4, PT ;  /* 0x00000004ff007c0c */ /* 0x000fc8000bf05070 */
[----:B------:R-:W-:-:S13]  /*110e0*/  ISETP.NE.AND.EX P0, PT, RZ, UR5, PT, P0 ;  /* 0x00000005ff007c0c */ /* 0x000fda000bf05300 */
[----:B------:R-:W-:Y:S05]  /*110f0*/  @!P0 BRA `(.L_x_1359) ;  /* 0x0000000000148947 */ /* 0x000fea0003800000 */
[----:B-1----:R-:W0:Y:S02]  /*11100*/  LDC.64 R2, c[0x0][0xa08] ;  /* 0x00028200ff027b82 */ /* 0x002e240000000a00 */
[----:B0-----:R-:W-:-:S05]  /*11110*/  IMAD.WIDE R2, R27, 0x4, R2 ;  /* 0x000000041b027825 */ /* 0x001fca00078e0202 */
[----:B------:R-:W2:Y:S04]  /*11120*/  LDG.E R0, desc[UR36][R2.64] ;  /* 0x0000002402007981 */ /* 0x000ea8000c1e1900 */
[----:B------:R-:W2:Y:S02]  /*11130*/  LDG.E R5, desc[UR36][R2.64+0x4] ;  /* 0x0000042402057981 */ /* 0x000ea4000c1e1900 */
[----:B--2---:R-:W-:-:S07]  /*11140*/  IMAD.IADD R0, R5, 0x1, -R0 ;  /* 0x0000000105007824 */ /* 0x004fce00078e0a00 */
.L_x_1359:
[----:B01----:R-:W0:Y:S01]  /*11150*/  LDC R2, c[0x0][0x448] ;  /* 0x00011200ff027b82 */ /* 0x003e220000000800 */
[----:B-----5:R-:W-:Y:S01]  /*11160*/  IMAD.IADD R30, R0, 0x1, -R19 ;  /* 0x00000001001e7824 */ /* 0x020fe200078e0a13 */
[----:B------:R-:W-:Y:S01]  /*11170*/  LOP3.LUT R16, R16, 0xffffffbf, RZ, 0xc0, !PT ;  /* 0xffffffbf10107812 */ /* 0x000fe200078ec0ff */
[----:B------:R-:W-:-:S03]  /*11180*/  IMAD.SHL.U32 R25, R25, 0x80, RZ ;  /* 0x0000008019197824 */ /* 0x000fc600078e00ff */
[----:B------:R1:W-:Y:S01]  /*11190*/  STL [R1], R30 ;  /* 0x0000001e01007387 */ /* 0x0003e20000100800 */
[----:B------:R-:W-:Y:S01]  /*111a0*/  VIADD R4, R25, 0x7f ;  /* 0x0000007f19047836 */ /* 0x000fe20000000000 */
[----:B0-----:R-:W-:Y:S02]  /*111b0*/  ISETP.NE.AND P2, PT, R2, 0x1, PT ;  /* 0x000000010200780c */ /* 0x001fe40003f45270 */
[----:B------:R-:W0:Y:S11]  /*111c0*/  LDC.64 R2, c[0x0][0x9e0] ;  /* 0x00027800ff027b82 */ /* 0x000e360000000a00 */
[----:B------:R-:W2:Y:S01]  /*111d0*/  @P2 LDC R5, c[0x0][0x44c] ;  /* 0x00011300ff052b82 */ /* 0x000ea20000000800 */
[----:B------:R-:W-:-:S07]  /*111e0*/  @P2 LOP3.LUT R16, R16, 0x40, RZ, 0xfc, !PT ;  /* 0x0000004010102812 */ /* 0x000fce00078efcff */
[----:B------:R-:W3:Y:S01]  /*111f0*/  @P2 LDC R6, c[0x0][0x450] ;  /* 0x00011400ff062b82 */ /* 0x000ee20000000800 */
[----:B0-----:R-:W-:Y:S01]  /*11200*/  ISETP.GE.AND P1, PT, R3, 0x1, PT ;  /* 0x000000010300780c */ /* 0x001fe20003f26270 */
[----:B--2---:R-:W-:-:S05]  /*11210*/  @P2 IMAD.HI.U32 R5, R4, R5, RZ ;  /* 0x0000000504052227 */ /* 0x004fca00078e00ff */
[----:B---3--:R-:W-:Y:S02]  /*11220*/  @P2 SHF.R.U32.HI R4, RZ, R6, R5 ;  /* 0x00000006ff042219 */ /* 0x008fe40000011605 */
[----:B------:R-:W-:-:S05]  /*11230*/  IADD3 R5, R30, 0x1, -R29 ;  /* 0x000000011e057810 */ /* 0x000fca0007ffe81d */
[----:B------:R-:W-:-:S04]  /*11240*/  IMAD.IADD R7, R5, 0x1, R4 ;  /* 0x0000000105077824 */ /* 0x000fc800078e0204 */
[----:B------:R-:W-:Y:S01]  /*11250*/  IMAD.IADD R2, R7, 0x1, R2 ;  /* 0x0000000107027824 */ /* 0x000fe200078e0202 */
[----:B-1----:R-:W-:Y:S06]  /*11260*/  @!P1 BRA `(.L_x_1360) ;  /* 0x0000000000489947 */ /* 0x002fec0003800000 */
[C---:B------:R-:W-:Y:S01]  /*11270*/  ISETP.GT.AND P0, PT, R7.reuse, RZ, PT ;  /* 0x000000ff0700720c */ /* 0x040fe20003f04270 */
[----:B------:R-:W-:Y:S01]  /*11280*/  BSSY B0, `(.L_x_1361) ;  /* 0x000000e000007945 */ /* 0x000fe20003800000 */
[----:B------:R-:W-:-:S11]  /*11290*/  VIADD R0, R7, 0xffffffff ;  /* 0xffffffff07007836 */ /* 0x000fd60000000000 */
        /* <DEDUP_REMOVED lines=8> */
.L_x_1362:
[----:B------:R-:W-:-:S13]  /*11320*/  ISETP.NE.AND P0, PT, R3, 0x1, PT ;  /* 0x000000010300780c */ /* 0x000fda0003f05270 */
[----:B------:R-:W0:Y:S02]  /*11330*/  @P0 LDC.64 R4, c[0x0][0x9e8] ;  /* 0x00027a00ff040b82 */ /* 0x000e240000000a00 */
[----:B0-----:R-:W-:-:S05]  /*11340*/  @P0 IMAD.HI.U32 R4, R0, R4, RZ ;  /* 0x0000000400040227 */ /* 0x001fca00078e00ff */
[----:B------:R-:W-:-:S07]  /*11350*/  @P0 SHF.R.U32.HI R0, RZ, R5, R4 ;  /* 0x00000005ff000219 */ /* 0x000fce0000011604 */
.L_x_1363:
[----:B------:R-:W-:Y:S05]  /*11360*/  BSYNC B0 ;  /* 0x0000000000007941 */ /* 0x000fea0003800000 */
.L_x_1361:
[----:B------:R-:W-:-:S05]  /*11370*/  IMAD R5, R0, R3, R3 ;  /* 0x0000000300057224 */ /* 0x000fca00078e0203 */
[----:B------:R-:W-:-:S07]  /*11380*/  VIMNMX R2, R2, R5, PT ;  /* 0x0000000502027248 */ /* 0x000fce0003fe0100 */
.L_x_1360:
[----:B------:R-:W0:Y:S01]  /*11390*/  @P2 LDC R4, c[0x0][0x44c] ;  /* 0x00011300ff042b82 */ /* 0x000e220000000800 */
[----:B------:R-:W-:Y:S01]  /*113a0*/  VIADD R2, R2, 0x5f ;  /* 0x0000005f02027836 */ /* 0x000fe20000000000 */
[----:B------:R-:W-:Y:S01]  /*113b0*/  ULDC UR4, c[0x0][0x9dc] ;  /* 0x0002770000047ab9 */ /* 0x000fe20000000800 */
[----:B------:R-:W-:-:S05]  /*113c0*/  IMAD.MOV.U32 R0, RZ, RZ, R25 ;  /* 0x000000ffff007224 */ /* 0x000fca00078e0019 */
[----:B------:R-:W1:Y:S01]  /*113d0*/  @P2 LDC R5, c[0x0][0x450] ;  /* 0x00011400ff052b82 */ /* 0x000e620000000800 */
[----:B0-----:R-:W-:-:S05]  /*113e0*/  @P2 IMAD.HI.U32 R4, R25, R4, RZ ;  /* 0x0000000419042227 */ /* 0x001fca00078e00ff */
[----:B-1----:R-:W-:Y:S01]  /*113f0*/  @P2 SHF.R.U32.HI R0, RZ, R5, R4 ;  /* 0x00000005ff002219 */ /* 0x002fe20000011604 */
[----:B------:R-:W-:-:S04]  /*11400*/  IMAD.HI R4, R2, 0x2aaaaaab, RZ ;  /* 0x2aaaaaab02047827 */ /* 0x000fc800078e02ff */
[----:B------:R-:W-:Y:S01]  /*11410*/  VIADD R2, R30, 0x5f ;  /* 0x0000005f1e027836 */ /* 0x000fe20000000000 */
[----:B------:R-:W-:-:S03]  /*11420*/  SHF.R.U32.HI R5, RZ, 0x1f, R4 ;  /* 0x0000001fff057819 */ /* 0x000fc60000011604 */
[----:B------:R-:W-:Y:S01]  /*11430*/  IMAD.HI R2, R2, 0x2aaaaaab, RZ ;  /* 0x2aaaaaab02027827 */ /* 0x000fe200078e02ff */
[----:B------:R-:W-:-:S04]  /*11440*/  LEA.HI.SX32 R4, R4, R5, 0x1c ;  /* 0x0000000504047211 */ /* 0x000fc800078fe2ff */
[----:B------:R-:W-:-:S04]  /*11450*/  SHF.R.U32.HI R5, RZ, 0x1f, R2 ;  /* 0x0000001fff057819 */ /* 0x000fc80000011602 */
[----:B------:R-:W-:Y:S02]  /*11460*/  LEA.HI.SX32 R5, R2, R5, 0x1c ;  /* 0x0000000502057211 */ /* 0x000fe400078fe2ff */
[----:B------:R-:W-:Y:S02]  /*11470*/  IADD3 R2, R0, R30, -R29 ;  /* 0x0000001e00027210 */ /* 0x000fe40007ffe81d */
[----:B------:R-:W-:-:S03]  /*11480*/  VIMNMX R22, R5, R4, PT ;  /* 0x0000000405167248 */ /* 0x000fc60003fe0100 */
[----:B------:R-:W-:Y:S02]  /*11490*/  VIADD R0, R2, -UR4 ;  /* 0x8000000402007c36 */ /* 0x000fe40008000000 */
[----:B------:R0:W-:Y:S01]  /*114a0*/  STL [R1+0x20], R22 ;  /* 0x0000201601007387 */ /* 0x0001e20000100800 */
[----:B------:R-:W-:Y:S05]  /*114b0*/  @!P1 BRA `(.L_x_1364) ;  /* 0x0000000000449947 */ /* 0x000fea0003800000 */
[----:B------:R-:W-:Y:S01]  /*114c0*/  ISETP.GT.AND P0, PT, R2, -0x1, PT ;  /* 0xffffffff0200780c */ /* 0x000fe20003f04270 */
[----:B------:R-:W-:-:S12]  /*114d0*/  BSSY B0, `(.L_x_1365) ;  /* 0x000000d000007945 */ /* 0x000fd80003800000 */
[----:B------:R-:W-:Y:S05]  /*114e0*/  @P0 BRA `(.L_x_1366) ;  /* 0x00000000001c0947 */ /* 0x000fea0003800000 */
[----:B------:R-:W-:Y:S02]  /*114f0*/  ISETP.NE.AND P0, PT, R3, 0x1, PT ;  /* 0x000000010300780c */ /* 0x000fe40003f05270 */
[----:B------:R-:W-:-:S11]  /*11500*/  LOP3.LUT R7, RZ, R2, RZ, 0x33, !PT ;  /* 0x00000002ff077212 */ /* 0x000fd600078e33ff */
[----:B------:R-:W1:Y:S02]  /*11510*/  @P0 LDC.64 R4, c[0x0][0x9e8] ;  /* 0x00027a00ff040b82 */ /* 0x000e640000000a00 */
[----:B-1----:R-:W-:-:S05]  /*11520*/  @P0 IMAD.HI.U32 R4, R7, R4, RZ ;  /* 0x0000000407040227 */ /* 0x002fca00078e00ff */
[----:B------:R-:W-:-:S04]  /*11530*/  @P0 SHF.R.U32.HI R7, RZ, R5, R4 ;  /* 0x00000005ff070219 */ /* 0x000fc80000011604 */
[----:B------:R-:W-:Y:S01]  /*11540*/  LOP3.LUT R2, RZ, R7, RZ, 0x33, !PT ;  /* 0x00000007ff027212 */ /* 0x000fe200078e33ff */
[----:B------:R-:W-:Y:S06]  /*11550*/  BRA `(.L_x_1367) ;  /* 0x0000000000107947 */ /* 0x000fec0003800000 */
.L_x_1366:
[----:B------:R-:W-:-:S13]  /*11560*/  ISETP.NE.AND P0, PT, R3, 0x1, PT ;  /* 0x000000010300780c */ /* 0x000fda0003f05270 */
[----:B------:R-:W1:Y:S02]  /*11570*/  @P0 LDC.64 R4, c[0x0][0x9e8] ;  /* 0x00027a00ff040b82 */ /* 0x000e640000000a00 */
[----:B-1----:R-:W-:-:S05]  /*11580*/  @P0 IMAD.HI.U32 R4, R2, R4, RZ ;  /* 0x0000000402040227 */ /* 0x002fca00078e00ff */
[----:B------:R-:W-:-:S07]  /*11590*/  @P0 SHF.R.U32.HI R2, RZ, R5, R4 ;  /* 0x00000005ff020219 */ /* 0x000fce0000011604 */
.L_x_1367:
[----:B------:R-:W-:Y:S05]  /*115a0*/  BSYNC B0 ;  /* 0x0000000000007941 */ /* 0x000fea0003800000 */
.L_x_1365:
[----:B------:R-:W-:-:S05]  /*115b0*/  IMAD R3, R2, R3, RZ ;  /* 0x0000000302037224 */ /* 0x000fca00078e02ff */
[----:B------:R-:W-:-:S07]  /*115c0*/  VIMNMX R0, R0, R3, !PT ;  /* 0x0000000300007248 */ /* 0x000fce0007fe0100 */
.L_x_1364:
[----:B------:R-:W-:Y:S01]  /*115d0*/  IMAD.HI R0, R0, 0x2aaaaaab, RZ ;  /* 0x2aaaaaab00007827 */ /* 0x000fe200078e02ff */
[----:B------:R-:W-:Y:S04]  /*115e0*/  BSSY B7, `(.L_x_1368) ;  /* 0x0000377000077945 */ /* 0x000fe80003800000 */
[----:B------:R-:W-:-:S04]  /*115f0*/  SHF.R.U32.HI R3, RZ, 0x1f, R0 ;  /* 0x0000001fff037819 */ /* 0x000fc80000011600 */
[----:B------:R-:W-:-:S04]  /*11600*/  LEA.HI.SX32 R3, R0, R3, 0x1c ;  /* 0x0000000300037211 */ /* 0x000fc800078fe2ff */
[----:B------:R-:W-:-:S04]  /*11610*/  VIMNMX R2, RZ, R3, !PT ;  /* 0x00000003ff027248 */ /* 0x000fc80007fe0100 */
[----:B------:R-:W-:Y:S01]  /*11620*/  ISETP.GT.AND P0, PT, R22, R2, PT ;  /* 0x000000021600720c */ /* 0x000fe20003f04270 */
[----:B------:R1:W-:-:S12]  /*11630*/  STL [R1+0x8], R2 ;  /* 0x0000080201007387 */ /* 0x0003d80000100800 */
[----:B-1----:R-:W-:Y:S05]  /*11640*/  @P0 BRA `(.L_x_1369) ;  /* 0x0000000000440947 */ /* 0x002fea0003800000 */
[----:B------:R-:W1:Y:S02]  /*11650*/  S2R R2, SR_TID.X ;  /* 0x0000000000027919 */ /* 0x000e640000002100 */
[----:B-1----:R-:W-:-:S04]  /*11660*/  LOP3.LUT R2, R2, 0x7f, RZ, 0xc0, !PT ;  /* 0x0000007f02027812 */ /* 0x002fc800078ec0ff */
[----:B------:R-:W-:-:S13]  /*11670*/  ISETP.NE.AND P0, PT, R2, RZ, PT ;  /* 0x000000ff0200720c */ /* 0x000fda0003f05270 */
[----:B------:R-:W-:Y:S05]  /*11680*/  @P0 BRA `(.L_x_1370) ;  /* 0x0000003400b00947 */ /* 0x000fea0003800000 */
[----:B------:R-:W1:Y:S01]  /*11690*/  S2R R5, SR_LANEID ;  /* 0x0000000000057919 */ /* 0x000e620000000000 */
[----:B------:R-:W-:Y:S01]  /*116a0*/  VOTEU.ANY UR4, UPT, PT ;  /* 0x0000000000047886 */ /* 0x000fe200038e0100 */
[----:B------:R-:W2:Y:S01]  /*116b0*/  LDC.64 R2, c[0x0][0xc60] ;  /* 0x00031800ff027b82 */ /* 0x000ea20000000a00 */
[----:B------:R-:W1:Y:S02]  /*116c0*/  FLO.U32 R0, UR4 ;  /* 0x0000000400007d00 */ /* 0x000e6400080e0000 */
[----:B-1----:R-:W-:-:S06]  /*116d0*/  ISETP.EQ.U32.AND P0, PT, R0, R5, PT ;  /* 0x000000050000720c */ /* 0x002fcc0003f02070 */
[----:B------:R-:W2:Y:S07]  /*116e0*/  POPC R5, UR4 ;  /* 0x0000000400057d09 */ /* 0x000eae0008000000 */
[----:B--2---:R-:W2:Y:S01]  /*116f0*/  @P0 ATOMG.E.ADD.STRONG.GPU PT, R3, desc[UR36][R2.64], R5 ;  /* 0x00000005020309a8 */ /* 0x004ea200081ee1e4 */
[----:B------:R-:W1:Y:S02]  /*11700*/  S2R R4, SR_LTMASK ;  /* 0x0000000000047919 */ /* 0x000e640000003900 */
[----:B-1----:R-:W-:-:S04]  /*11710*/  LOP3.LUT R4, R4, UR4, RZ, 0xc0, !PT ;  /* 0x0000000404047c12 */ /* 0x002fc8000f8ec0ff */
[----:B------:R-:W1:Y:S01]  /*11720*/  POPC R7, R4 ;  /* 0x0000000400077309 */ /* 0x000e620000000000 */
[----:B--2---:R-:W1:Y:S02]  /*11730*/  SHFL.IDX PT, R0, R3, R0, 0x1f ;  /* 0x00001f0003007589 */ /* 0x004e6400000e0000 */
[----:B-1----:R-:W-:Y:S01]  /*11740*/  IADD3 R24, R0, UR38, R7 ;  /* 0x0000002600187c10 */ /* 0x002fe2000fffe007 */
[----:B------:R-:W-:Y:S06]  /*11750*/  BRA `(.L_x_1370) ;  /* 0x00000034007c7947 */ /* 0x000fec0003800000 */
.L_x_1369:
        /* <DEDUP_REMOVED lines=8> */
[----:B------:R-:W-:Y:S02]  /*117e0*/  IMAD.U32 R4, RZ, RZ, UR6 ;  /* 0x00000006ff047e24 */ /* 0x000fe4000f8e00ff */
[----:B------:R-:W1:Y:S01]  /*117f0*/  LDC.64 R2, c[0x4][R2] ;  /* 0x0100000002027b82 */ /* 0x000e620000000a00 */
        /* <DEDUP_REMOVED lines=9> */
[----:B01----:R-:W-:Y:S05]  /*11890*/  CALL.ABS.NOINC R2 ;  /* 0x0000000002007343 */ /* 0x003fea0003c00000 */
.L_x_1372:
[----:B------:R-:W-:Y:S05]  /*118a0*/  BSYNC B6 ;  /* 0x0000000000067941 */ /* 0x000fea0003800000 */
.L_x_1371:
        /* <DEDUP_REMOVED lines=10> */
[----:B------:R-:W-:Y:S02]  /*11950*/  IMAD.U32 R5, RZ, RZ, UR7 ;  /* 0x00000007ff057e24 */ /* 0x000fe4000f8e00ff */
        /* <DEDUP_REMOVED lines=8> */
[----:B0-2---:R-:W-:Y:S05]  /*119e0*/  CALL.ABS.NOINC R2 ;  /* 0x0000000002007343 */ /* 0x005fea0003c00000 */
.L_x_1375:
[----:B------:R0:W1:Y:S01]  /*119f0*/  LDC.64 R2, c[0x4][R18] ;  /* 0x0100000012027b82 */ /* 0x0000620000000a00 */
[----:B------:R-:W-:Y:S01]  /*11a00*/  ULDC.64 UR6, c[0x4][0x88] ;  /* 0x0100220000067ab9 */ /* 0x000fe20000000a00 */
[----:B------:R-:W-:Y:S01]  /*11a10*/  ULDC.64 UR8, c[0x4][0x90] ;  /* 0x0100240000087ab9 */ /* 0x000fe20000000a00 */
[----:B------:R-:W-:Y:S01]  /*11a20*/  ULDC.64 UR4, c[0x4][0x18] ;  /* 0x0100060000047ab9 */ /* 0x000fe20000000a00 */
        /* <DEDUP_REMOVED lines=8> */
[----:B0-----:R-:W-:-:S07]  /*11ab0*/  IMAD.MOV.U32 R13, RZ, RZ, RZ ;  /* 0x000000ffff0d7224 */ /* 0x001fce00078e00ff */
[----:B------:R-:W-:-:S07]  /*11ac0*/  LEPC R20, `(.L_x_1374) ;  /* 0x000000001014794e */ /* 0x000fce0000000000 */
[----:B-1----:R-:W-:Y:S05]  /*11ad0*/  CALL.ABS.NOINC R2 ;  /* 0x0000000002007343 */ /* 0x002fea0003c00000 */
.L_x_1374:
[----:B------:R-:W-:Y:S05]  /*11ae0*/  BSYNC B6 ;  /* 0x0000000000067941 */ /* 0x000fea0003800000 */
.L_x_1373:
[----:B------:R-:W-:Y:S01]  /*11af0*/  ULDC.64 UR4, c[0x0][0x9f8] ;  /* 0x00027e0000047ab9 */ /* 0x000fe20000000a00 */
[----:B------:R-:W-:Y:S01]  /*11b00*/  IMAD.MOV.U32 R31, RZ, RZ, R27 ;  /* 0x000000ffff1f7224 */ /* 0x000fe200078e001b */
[----:B------:R-:W-:Y:S01]  /*11b10*/  ISETP.NE.U32.AND P0, PT, RZ, UR4, PT ;  /* 0x00000004ff007c0c */ /* 0x000fe2000bf05070 */
[----:B------:R-:W1:Y:S01]  /*11b20*/  S2R R18, SR_TID.X ;  /* 0x0000000000127919 */ /* 0x000e620000002100 */
[----:B------:R-:W2:Y:S01]  /*11b30*/  LDC R6, c[0x0][0x430] ;  /* 0x00010c00ff067b82 */ /* 0x000ea20000000800 */
[----:B0-----:R-:W-:Y:S01]  /*11b40*/  VIADD R22, R22, 0xffffffff ;  /* 0xffffffff16167836 */ /* 0x001fe20000000000 */
[----:B------:R-:W-:Y:S01]  /*11b50*/  ISETP.NE.AND.EX P0, PT, RZ, UR5, PT, P0 ;  /* 0x00000005ff007c0c */ /* 0x000fe2000bf05300 */
[----:B------:R-:W-:-:S12]  /*11b60*/  ULDC UR4, c[0x0][0x2f4] ;  /* 0x0000bd0000047ab9 */ /* 0x000fd80000000800 */
[----:B------:R-:W0:Y:S01]  /*11b70*/  @P0 LDC.64 R2, c[0x0][0x9f8] ;  /* 0x00027e00ff020b82 */ /* 0x000e220000000a00 */
[----:B-1----:R-:W-:-:S04]  /*11b80*/  LOP3.LUT R18, R18, 0x7f, RZ, 0xc0, !PT ;  /* 0x0000007f12127812 */ /* 0x002fc800078ec0ff */
[----:B------:R-:W-:Y:S01]  /*11b90*/  SHF.R.U32.HI R20, RZ, 0x3, R18 ;  /* 0x00000003ff147819 */ /* 0x000fe20000011612 */
[----:B0-----:R-:W-:-:S05]  /*11ba0*/  @P0 IMAD.WIDE R2, R27, 0x4, R2 ;  /* 0x000000041b020825 */ /* 0x001fca00078e0202 */
[----:B------:R0:W3:Y:S01]  /*11bb0*/  @P0 LDG.E R31, desc[UR36][R2.64] ;  /* 0x00000024021f0981 */ /* 0x0000e2000c1e1900 */
[----:B--2---:R-:W-:Y:S02]  /*11bc0*/  ISETP.NE.AND P1, PT, R6, 0x1, PT ;  /* 0x000000010600780c */ /* 0x004fe40003f25270 */
[----:B------:R-:W-:Y:S01]  /*11bd0*/  LOP3.LUT R16, R16, 0xffffffdf, RZ, 0xc0, !PT ;  /* 0xffffffdf10107812 */ /* 0x000fe200078ec0ff */
[----:B------:R-:W1:Y:S10]  /*11be0*/  S2R R18, SR_TID.X ;  /* 0x0000000000127919 */ /* 0x000e740000002100 */
[----:B------:R-:W2:Y:S01]  /*11bf0*/  @P1 LDC R4, c[0x0][0x434] ;  /* 0x00010d00ff041b82 */ /* 0x000ea20000000800 */
[----:B------:R-:W-:-:S02]  /*11c00*/  ISETP.GE.AND P2, PT, R32, UR4, PT ;  /* 0x0000000420007c0c */ /* 0x000fc4000bf46270 */
[----:B------:R-:W-:-:S05]  /*11c10*/  @P1 LOP3.LUT R16, R16, 0x20, RZ, 0xfc, !PT ;  /* 0x0000002010101812 */ /* 0x000fca00078efcff */
[----:B------:R-:W4:Y:S01]  /*11c20*/  @P1 LDC R0, c[0x0][0x438] ;  /* 0x00010e00ff001b82 */ /* 0x000f220000000800 */
[----:B-1----:R-:W-:-:S05]  /*11c30*/  IMAD.SHL.U32 R18, R18, 0x10, RZ ;  /* 0x0000001012127824 */ /* 0x002fca00078e00ff */
[----:B------:R-:W-:-:S05]  /*11c40*/  LOP3.LUT R18, R20, 0x70, R18, 0xf8, !PT ;  /* 0x0000007014127812 */ /* 0x000fca00078ef812 */
[----:B------:R-:W-:-:S05]  /*11c50*/  IMAD R5, R22, 0x60, R18 ;  /* 0x0000006016057824 */ /* 0x000fca00078e0212 */
[C---:B------:R-:W-:Y:S01]  /*11c60*/  ISETP.GE.AND P0, PT, R5.reuse, R30, PT ;  /* 0x0000001e0500720c */ /* 0x040fe20003f06270 */
[----:B------:R-:W-:-:S03]  /*11c70*/  IMAD.IADD R5, R5, 0x1, R19 ;  /* 0x0000000105057824 */ /* 0x000fc600078e0213 */
[----:B------:R-:W-:Y:S01]  /*11c80*/  ISETP.GT.U32.OR P0, PT, R18, 0x5f, P0 ;  /* 0x0000005f1200780c */ /* 0x000fe20000704470 */
[----:B--2---:R-:W-:-:S04]  /*11c90*/  @P1 IMAD.HI.U32 R7, R5, R4, RZ ;  /* 0x0000000405071227 */ /* 0x004fc800078e00ff */
[----:B------:R-:W-:Y:S01]  /*11ca0*/  IMAD.MOV.U32 R4, RZ, RZ, R5 ;  /* 0x000000ffff047224 */ /* 0x000fe200078e0005 */
[----:B----4-:R-:W-:-:S05]  /*11cb0*/  @P1 SHF.R.U32.HI R4, RZ, R0, R7 ;  /* 0x00000000ff041219 */ /* 0x010fca0000011607 */
[--C-:B------:R-:W-:Y:S02]  /*11cc0*/  IMAD.MOV R0, RZ, RZ, -R4.reuse ;  /* 0x000000ffff007224 */ /* 0x100fe400078e0a04 */
[----:B0-----:R-:W0:Y:S02]  /*11cd0*/  @!P0 LDC.64 R2, c[0x0][0x428] ;  /* 0x00010a00ff028b82 */ /* 0x001e240000000a00 */
[----:B------:R-:W-:Y:S01]  /*11ce0*/  IMAD R0, R6, R0, R5 ;  /* 0x0000000006007224 */ /* 0x000fe200078e0205 */
[----:B------:R-:W-:Y:S02]  /*11cf0*/  @!P0 SHF.R.S32.HI R5, RZ, 0x1f, R4 ;  /* 0x0000001fff058819 */ /* 0x000fe40000011404 */
[----:B------:R-:W-:-:S04]  /*11d00*/  LOP3.LUT R16, R16, 0xfffffffb, RZ, 0xc0, !PT ;  /* 0xfffffffb10107812 */ /* 0x000fc800078ec0ff */
[----:B------:R-:W-:-:S04]  /*11d10*/  @P2 LOP3.LUT R16, R16, 0x4, RZ, 0xfc, !PT ;  /* 0x0000000410102812 */ /* 0x000fc800078efcff */
[----:B------:R-:W-:Y:S01]  /*11d20*/  LOP3.LUT R16, R16, 0xfffffffe, RZ, 0xc0, !PT ;  /* 0xfffffffe10107812 */ /* 0x000fe200078ec0ff */
[----:B------:R-:W-:-:S03]  /*11d30*/  UMOV UR5, 0xffffffff ;  /* 0xffffffff00057882 */ /* 0x000fc60000000000 */
[----:B------:R-:W-:Y:S02]  /*11d40*/  LOP3.LUT R16, R16, 0xfffffffd, RZ, 0xc0, !PT ;  /* 0xfffffffd10107812 */ /* 0x000fe400078ec0ff */
[----:B---3--:R-:W-:Y:S01]  /*11d50*/  SHF.R.S32.HI R6, RZ, 0x1f, R31 ;  /* 0x0000001fff067819 */ /* 0x008fe2000001141f */
[----:B0-----:R-:W-:-:S04]  /*11d60*/  @!P0 IMAD.WIDE.U32 R4, R31, R2, R4 ;  /* 0x000000021f048225 */ /* 0x001fc800078e0004 */
[----:B------:R0:W-:Y:S02]  /*11d70*/  STL [R1+0xc], R6 ;  /* 0x00000c0601007387 */ /* 0x0001e40000100800 */
[----:B0-----:R-:W-:-:S04]  /*11d80*/  @!P0 IMAD R6, R6, R2, RZ ;  /* 0x0000000206068224 */ /* 0x001fc800078e02ff */
[----:B------:R-:W-:Y:S02]  /*11d90*/  @!P0 IMAD R6, R31, R3, R6 ;  /* 0x000000031f068224 */ /* 0x000fe400078e0206 */
[----:B------:R-:W0:Y:S02]  /*11da0*/  @!P0 LDC.64 R2, c[0x0][0x418] ;  /* 0x00010600ff028b82 */ /* 0x000e240000000a00 */
[----:B------:R-:W-:Y:S01]  /*11db0*/  @!P0 IMAD.IADD R6, R5, 0x1, R6 ;  /* 0x0000000105068824 */ /* 0x000fe200078e0206 */
[----:B0-----:R-:W-:-:S04]  /*11dc0*/  @!P0 LEA R2, P1, R4, R2, 0x2 ;  /* 0x0000000204028211 */ /* 0x001fc800078210ff */
[----:B------:R-:W-:Y:S01]  /*11dd0*/  @!P0 LEA.HI.X R3, R4, R3, R6, 0x2, P1 ;  /* 0x0000000304038211 */ /* 0x000fe200008f1406 */
[----:B------:R-:W-:Y:S01]  /*11de0*/  IMAD.MOV.U32 R4, RZ, RZ, RZ ;  /* 0x000000ffff047224 */ /* 0x000fe200078e00ff */
[----:B------:R-:W-:-:S05]  /*11df0*/  ISETP.GE.AND P1, PT, R34, UR4, PT ;  /* 0x0000000422007c0c */ /* 0x000fca000bf26270 */
[----:B------:R0:W5:Y:S01]  /*11e00*/  @!P0 LDG.E R4, desc[UR36][R2.64] ;  /* 0x0000002402048981 */ /* 0x000162000c1e1900 */
[----:B------:R-:W-:-:S07]  /*11e10*/  ISETP.GE.AND P0, PT, R33, UR4, PT ;  /* 0x0000000421007c0c */ /* 0x000fce000bf06270 */
[----:B------:R-:W-:-:S06]  /*11e20*/  @P1 LOP3.LUT R16, R16, 0x2, RZ, 0xfc, !PT ;  /* 0x0000000210101812 */ /* 0x000fcc00078efcff */
[----:B------:R-:W-:Y:S01]  /*11e30*/  @P0 LOP3.LUT R16, R16, 0x1, RZ, 0xfc, !PT ;  /* 0x0000000110100812 */ /* 0x000fe200078efcff */
[----:B0-----:R-:W-:Y:S06]  /*11e40*/  BRA.DIV UR5, `(.L_x_1376) ;  /* 0x0000004205887947 */ /* 0x001fec000b800000 */
.L_x_1444:
[----:B------:R-:W2:Y:S01]  /*11e50*/  LDL R2, [R1+0x28] ;  /* 0x0000280001027983 */ /* 0x000ea20000100800 */
[----:B------:R-:W-:Y:S02]  /*11e60*/  ISETP.GT.U32.AND P1, PT, R18, 0x5f, PT ;  /* 0x0000005f1200780c */ /* 0x000fe40003f24070 */
[----:B------:R-:W-:Y:S02]  /*11e70*/  LOP3.LUT R16, R16, 0xffffffef, RZ, 0xc0, !PT ;  /* 0xffffffef10107812 */ /* 0x000fe400078ec0ff */
[----:B------:R-:W-:Y:S02]  /*11e80*/  SHF.R.S32.HI R30, RZ, 0x1f, R26 ;  /* 0x0000001fff1e7819 */ /* 0x000fe4000001141a */
[----:B------:R-:W-:-:S07]  /*11e90*/  LOP3.LUT R16, R16, 0xfffffff7, RZ, 0xc0, !PT ;  /* 0xfffffff710107812 */ /* 0x000fce00078ec0ff */
[----:B------:R-:W-:Y:S02]  /*11ea0*/  @P1 LOP3.LUT R16, R16, 0x8, RZ, 0xfc, !PT ;  /* 0x0000000810101812 */ /* 0x000fe400078efcff */
[----:B--2---:R-:W-:-:S13]  /*11eb0*/  ISETP.NE.AND P0, PT, R2, 0x3, PT ;  /* 0x000000030200780c */ /* 0x004fda0003f05270 */
[----:B------:R-:W-:Y:S01]  /*11ec0*/  @P0 LOP3.LUT R16, R16, 0x10, RZ, 0xfc, !PT ;  /* 0x0000001010100812 */ /* 0x000fe200078efcff */
[----:B------:R-:W-:Y:S06]  /*11ed0*/  @!P0 BRA `(.L_x_1377) ;  /* 0x0000000000048947 */ /* 0x000fec0003800000 */
[----:B------:R-:W-:Y:S01]  /*11ee0*/  BPT.TRAP 0x1 ;  /* 0x000000040000795c */ /* 0x000fe20000300000 */
.L_x_1377:
        /* <DEDUP_REMOVED lines=19> */
[----:B------:R-:W-:-:S05]  /*12020*/  IMAD.IADD R7, R3, 0x1, R7 ;  /* 0x0000000103077824 */ /* 0x000fca00078e0207 */
[----:B------:R-:W-:Y:S01]  /*12030*/  LEA.HI.X R19, R2, UR5, R7, 0x1, P0 ;  /* 0x0000000502137c11 */ /* 0x000fe200080f0c07 */
[----:B------:R-:W-:Y:S01]  /*12040*/  IMAD R7, R23, 0x8, R17 ;  /* 0x0000000817077824 */ /* 0x000fe200078e0211 */
[----:B------:R-:W-:-:S04]  /*12050*/  SHF.L.U32 R2, R28, 0x1f, RZ ;  /* 0x0000001f1c027819 */ /* 0x000fc800000006ff */
[----:B------:R-:W0:Y:S02]  /*12060*/  SYNCS.PHASECHK.TRANS64.TRYWAIT P0, [R7+URZ+0x30840], R2 ;  /* 0x03084002070075a7 */ /* 0x000e24000800017f */
[----:B0-----:R-:W-:Y:S05]  /*12070*/  @!P0 BRA `(.L_x_1379) ;  /* 0x0000004000308947 */ /* 0x001fea0003800000 */
.L_x_1445:
[----:B------:R-:W-:Y:S05]  /*12080*/  BSYNC B0 ;  /* 0x0000000000007941 */ /* 0x000fea0003800000 */
.L_x_1378:
[----:B------:R-:W2:Y:S01]  /*12090*/  LDL R9, [R1] ;  /* 0x0000000001097983 */ /* 0x000ea20000100800 */
[----:B------:R-:W-:Y:S01]  /*120a0*/  ULDC.64 UR4, c[0x0][0x300] ;  /* 0x0000c00000047ab9 */ /* 0x000fe20000000a00 */
[----:B------:R-:W-:Y:S01]  /*120b0*/  LOP3.LUT P4, RZ, R16, 0x4, RZ, 0xc0, !PT ;  /* 0x0000000410ff7812 */ /* 0x000fe2000788c0ff */
[----:B------:R-:W-:Y:S01]  /*120c0*/  IMAD R5, R5, UR4, RZ ;  /* 0x0000000405057c24 */ /* 0x000fe2000f8e02ff */
[----:B------:R-:W1:Y:S01]  /*120d0*/  S2R R8, SR_TID.X ;  /* 0x0000000000087919 */ /* 0x000e620000002100 */
[----:B0-----:R-:W-:Y:S01]  /*120e0*/  IMAD.WIDE.U32 R2, R0, UR4, RZ ;  /* 0x0000000400027c25 */ /* 0x001fe2000f8e00ff */
        /* <DEDUP_REMOVED lines=87> */
.L_x_1459:
        /* <DEDUP_REMOVED lines=12> */
.L_x_1381:
        /* <DEDUP_REMOVED lines=11> */
.L_x_1382:
[----:B------:R2:W-:Y:S02]  /*127d0*/  SYNCS.ARRIVE.TRANS64.A1T0 RZ, [R7+URZ+0x30830], RZ ;  /* 0x030830ff07ff79a7 */ /* 0x0005e4000810003f */
[----:B------:R-:W-:Y:S05]  /*127e0*/  WARPSYNC.ALL ;  /* 0x0000000000007948 */ /* 0x000fea0003800000 */
[----:B------:R-:W-:Y:S01]  /*127f0*/  ULDC.64 UR4, c[0x0][0x298] ;  /* 0x0000a60000047ab9 */ /* 0x000fe20000000a00 */
[----:B-1----:R-:W-:Y:S01]  /*12800*/  VIADD R2, R17, 0x12400 ;  /* 0x0001240011027836 */ /* 0x002fe20000000000 */
[----:B------:R-:W-:Y:S01]  /*12810*/  SHF.R.S32.HI R0, RZ, 0x1f, R35 ;  /* 0x0000001fff007819 */ /* 0x000fe20000011423 */
[----:B0-----:R-:W-:Y:S01]  /*12820*/  IMAD.WIDE.U32 R4, R35, UR4, RZ ;  /* 0x0000000423047c25 */ /* 0x001fe2000f8e00ff */
[----:B------:R-:W-:Y:S01]  /*12830*/  BSSY B6, `(.L_x_1383) ;  /* 0x0000018000067945 */ /* 0x000fe20003800000 */
[----:B------:R-:W-:Y:S01]  /*12840*/  BAR.SYNC.DEFER_BLOCKING 0x8, 0x180 ;  /* 0x0206000000007b1d */ /* 0x000fe20000010000 */
[----:B------:R-:W-:Y:S01]  /*12850*/  LOP3.LUT P0, RZ, R2, 0x3ff, RZ, 0xc0, !PT ;  /* 0x000003ff02ff7812 */ /* 0x000fe2000780c0ff */
[----:B------:R-:W-:-:S04]  /*12860*/  IMAD R0, R0, UR4, RZ ;  /* 0x0000000400007c24 */ /* 0x000fc8000f8e02ff */
[----:B------:R-:W-:Y:S01]  /*12870*/  IMAD R0, R35, UR5, R0 ;  /* 0x0000000523007c24 */ /* 0x000fe2000f8e0200 */
[----:B------:R0:W-:Y:S03]  /*12880*/  STL.64 [R1+0x18], R4 ;  /* 0x0000180401007387 */ /* 0x0001e60000100a00 */
[----:B------:R-:W-:-:S04]  /*12890*/  IMAD.IADD R35, R5, 0x1, R0 ;  /* 0x0000000105237824 */ /* 0x000fc800078e0200 */
        /* <DEDUP_REMOVED lines=9> */
[----:B--2---:R-:W-:-:S02]  /*12930*/  IMAD.U32 R7, RZ, RZ, UR9 ;  /* 0x00000009ff077e24 */ /* 0x004fc4000f8e00ff */
[----:B------:R-:W-:Y:S02]  /*12940*/  IMAD.U32 R10, RZ, RZ, UR4 ;  /* 0x00000004ff0a7e24 */ /* 0x000fe4000f8e00ff */
[----:B------:R-:W-:Y:S02]  /*12950*/  IMAD.U32 R11, RZ, RZ, UR5 ;  /* 0x00000005ff0b7e24 */ /* 0x000fe4000f8e00ff */
[----:B------:R-:W-:Y:S02]  /*12960*/  IMAD.MOV.U32 R8, RZ, RZ, 0x70 ;  /* 0x00000070ff087424 */ /* 0x000fe400078e00ff */
[----:B------:R-:W-:Y:S02]  /*12970*/  IMAD.MOV.U32 R12, RZ, RZ, 0x1 ;  /* 0x00000001ff0c7424 */ /* 0x000fe400078e00ff */
[----:B------:R-:W-:-:S07]  /*12980*/  IMAD.MOV.U32 R13, RZ, RZ, RZ ;  /* 0x000000ffff0d7224 */ /* 0x000fce00078e00ff */
[----:B------:R-:W-:-:S07]  /*12990*/  LEPC R20, `(.L_x_1384) ;  /* 0x000000001014794e */ /* 0x000fce0000000000 */
[----:B0-----:R-:W-:Y:S05]  /*129a0*/  CALL.ABS.NOINC R2 ;  /* 0x0000000002007343 */ /* 0x001fea0003c00000 */
.L_x_1384:
[----:B------:R-:W-:Y:S05]  /*129b0*/  BSYNC B6 ;  /* 0x0000000000067941 */ /* 0x000fea0003800000 */
.L_x_1383:
[----:B------:R-:W3:Y:S01]  /*129c0*/  LDL.LU.64 R20, [R1+0x18] ;  /* 0x0000180001147983 */ /* 0x000ee20000300a00 */
[----:B------:R-:W-:Y:S01]  /*129d0*/  ULDC.64 UR4, c[0x0][0x2d8] ;  /* 0x0000b60000047ab9 */ /* 0x000fe20000000a00 */
[----:B------:R-:W-:Y:S01]  /*129e0*/  LOP3.LUT P6, RZ, R16, 0x80, RZ, 0xc0, !PT ;  /* 0x0000008010ff7812 */ /* 0x000fe200078cc0ff */
[----:B------:R-:W-:Y:S01]  /*129f0*/  IMAD R0, R30, UR4, RZ ;  /* 0x000000041e007c24 */ /* 0x000fe2000f8e02ff */
[----:B0-----:R-:W-:Y:S01]  /*12a00*/  SHF.R.S32.HI R4, RZ, 0x1f, R27 ;  /* 0x0000001fff047819 */ /* 0x001fe2000001141b */
[----:B------:R-:W-:Y:S02]  /*12a10*/  IMAD.MOV.U32 R3, RZ, RZ, R35 ;  /* 0x000000ffff037224 */ /* 0x000fe400078e0023 */
[----:B------:R-:W-:Y:S01]  /*12a20*/  IMAD R5, R26, UR5, R0 ;  /* 0x000000051a057c24 */ /* 0x000fe2000f8e0200 */
[----:B------:R-:W-:Y:S02]  /*12a30*/  SEL R4, R4, RZ, !P6 ;  /* 0x000000ff04047207 */ /* 0x000fe40007000000 */
[----:B------:R-:W-:Y:S01]  /*12a40*/  SEL R0, R27, RZ, !P6 ;  /* 0x000000ff1b007207 */ /* 0x000fe20007000000 */
[----:B---3--:R-:W-:Y:S01]  /*12a50*/  IMAD.MOV.U32 R2, RZ, RZ, R20 ;  /* 0x000000ffff027224 */ /* 0x008fe200078e0014 */
[----:B------:R-:W0:Y:S01]  /*12a60*/  LDC R21, c[0x0][0x448] ;  /* 0x00011200ff157b82 */ /* 0x000e220000000800 */
[----:B------:R-:W1:Y:S02]  /*12a70*/  S2R R20, SR_TID.X ;  /* 0x0000000000147919 */ /* 0x000e640000002100 */
        /* <DEDUP_REMOVED lines=8> */
[----:B0-----:R-:W-:Y:S02]  /*12b00*/  ISETP.NE.AND P6, PT, R21, 0x1, PT ;  /* 0x000000011500780c */ /* 0x001fe40003fc5270 */
[----:B-1----:R-:W-:-:S04]  /*12b10*/  LOP3.LUT R20, R20, 0x7f, RZ, 0xc0, !PT ;  /* 0x0000007f14147812 */ /* 0x002fc800078ec0ff */
[----:B------:R-:W-:-:S07]  /*12b20*/  SHF.R.U32.HI R21, RZ, 0x3, R20 ;  /* 0x00000003ff157819 */ /* 0x000fce0000011614 */
[----:B------:R-:W0:Y:S01]  /*12b30*/  @P6 LDC R6, c[0x0][0x44c] ;  /* 0x00011300ff066b82 */ /* 0x000e220000000800 */
[----:B------:R-:W1:Y:S07]  /*12b40*/  S2R R20, SR_TID.X ;  /* 0x0000000000147919 */ /* 0x000e6e0000002100 */
[----:B------:R-:W3:Y:S01]  /*12b50*/  @P6 LDC R5, c[0x0][0x450] ;  /* 0x00011400ff056b82 */ /* 0x000ee20000000800 */
[----:B-1----:R-:W-:-:S05]  /*12b60*/  IMAD.SHL.U32 R20, R20, 0x10, RZ ;  /* 0x0000001014147824 */ /* 0x002fca00078e00ff */
[----:B------:R-:W-:-:S05]  /*12b70*/  LOP3.LUT R20, R21, 0x70, R20, 0xf8, !PT ;  /* 0x0000007015147812 */ /* 0x000fca00078ef814 */
[----:B------:R-:W-:Y:S02]  /*12b80*/  IMAD.IADD R0, R20, 0x1, R25 ;  /* 0x0000000114007824 */ /* 0x000fe400078e0219 */
[----:B------:R-:W1:Y:S02]  /*12b90*/  S2R R20, SR_TID.X ;  /* 0x0000000000147919 */ /* 0x000e640000002100 */
[----:B0-----:R-:W-:-:S04]  /*12ba0*/  @P6 IMAD.HI.U32 R6, R0, R6, RZ ;  /* 0x0000000600066227 */ /* 0x001fc800078e00ff */
[----:B------:R-:W-:Y:S01]  /*12bb0*/  IMAD.MOV.U32 R4, RZ, RZ, R0 ;  /* 0x000000ffff047224 */ /* 0x000fe200078e0000 */
[----:B---3--:R-:W-:Y:S02]  /*12bc0*/  @P6 SHF.R.U32.HI R4, RZ, R5, R6 ;  /* 0x00000005ff046219 */ /* 0x008fe40000011606 */
[----:B------:R-:W0:Y:S03]  /*12bd0*/  LDC R6, c[0x0][0x448] ;  /* 0x00011200ff067b82 */ /* 0x000e260000000800 */
[----:B------:R-:W-:Y:S02]  /*12be0*/  IMAD.MOV R5, RZ, RZ, -R4 ;  /* 0x000000ffff057224 */ /* 0x000fe400078e0a04 */
[----:B------:R-:W-:Y:S01]  /*12bf0*/  IMAD.WIDE.U32 R2, R4, UR4, R2 ;  /* 0x0000000404027c25 */ /* 0x000fe2000f8e0002 */
[----:B-1----:R-:W-:-:S03]  /*12c00*/  LOP3.LUT R20, R20, 0x7f, RZ, 0xc0, !PT ;  /* 0x0000007f14147812 */ /* 0x002fc600078ec0ff */
[----:B0-----:R-:W-:Y:S01]  /*12c10*/  IMAD R0, R6, R5, R0 ;  /* 0x0000000506007224 */ /* 0x001fe200078e0200 */
[----:B------:R-:W-:Y:S02]  /*12c20*/  SHF.R.S32.HI R5, RZ, 0x1f, R4 ;  /* 0x0000001fff057819 */ /* 0x000fe40000011404 */
[----:B--2---:R-:W-:-:S03]  /*12c30*/  SHF.R.U32.HI R7, RZ, 0x3, R20 ;  /* 0x00000003ff077819 */ /* 0x004fc60000011614 */
        /* <DEDUP_REMOVED lines=11> */
[----:B------:R-:W-:Y:S02]  /*12cf0*/  ULDC UR4, c[0x0][0x2b8] ;  /* 0x0000ae0000047ab9 */ /* 0x000fe40000000800 */
[----:B------:R-:W-:Y:S02]  /*12d00*/  ISETP.GE.AND P3, PT, R32, UR4, PT ;  /* 0x0000000420007c0c */ /* 0x000fe4000bf66270 */
[----:B------:R-:W-:Y:S01]  /*12d10*/  LEA.HI.X R4, R2, UR5, R4, 0x1, P0 ;  /* 0x0000000502047c11 */ /* 0x000fe200080f0c04 */
[----:B------:R-:W-:Y:S01]  /*12d20*/  UMOV UR5, 0xffffffff ;  /* 0xffffffff00057882 */ /* 0x000fe20000000000 */
[----:B------:R-:W-:-:S02]  /*12d30*/  ISETP.GE.AND P2, PT, R34, UR4, PT ;  /* 0x0000000422007c0c */ /* 0x000fc4000bf46270 */
[----:B------:R-:W-:Y:S01]  /*12d40*/  ISETP.GE.AND P0, PT, R33, UR4, PT ;  /* 0x0000000421007c0c */ /* 0x000fe2000bf06270 */
[----:B------:R-:W-:-:S12]  /*12d50*/  BRA.DIV UR5, `(.L_x_1385) ;  /* 0x0000003e05347947 */ /* 0x000fd8000b800000 */
[----:B------:R-:W0:Y:S01]  /*12d60*/  SHFL.IDX PT, R3, R0, RZ, 0x181f ;  /* 0x00181fff00037589 */ /* 0x000e2200000e0000 */
[----:B------:R-:W-:Y:S02]  /*12d70*/  IMAD R29, R29, R6, RZ ;  /* 0x000000061d1d7224 */ /* 0x000fe400078e02ff */
[----:B------:R-:W-:Y:S01]  /*12d80*/  IMAD.IADD R25, R7, 0x1, R25 ;  /* 0x0000000107197824 */ /* 0x000fe200078e0219 */
[----:B------:R-:W1:Y:S04]  /*12d90*/  SHFL.IDX PT, R2, R4, RZ, 0x181f ;  /* 0x00181fff04027589 */ /* 0x000e6800000e0000 */
[----:B------:R-:W-:Y:S01]  /*12da0*/  ISETP.GE.AND P1, PT, R25, R29, PT ;  /* 0x0000001d1900720c */ /* 0x000fe20003f26270 */
[----:B------:R-:W-:-:S12]  /*12db0*/  SHFL.IDX PT, R14, R0, 0x7, 0x181f ;  /* 0x00f81f00000e7f89 */ /* 0x000fd800000e0000 */
[----:B0-----:R-:W-:-:S05]  /*12dc0*/  @!P1 LEA R5, P4, R32, R3, 0x1 ;  /* 0x0000000320059211 */ /* 0x001fca00078808ff */
[----:B-1----:R-:W-:Y:S02]  /*12dd0*/  @!P1 IMAD.X R3, RZ, RZ, R2, P4 ;  /* 0x000000ffff039224 */ /* 0x002fe400020e0602 */
[----:B------:R-:W-:Y:S02]  /*12de0*/  @!P1 IMAD.MOV.U32 R2, RZ, RZ, R5 ;  /* 0x000000ffff029224 */ /* 0x000fe400078e0005 */
[----:B------:R-:W-:-:S03]  /*12df0*/  VIADD R5, R25, 0x10 ;  /* 0x0000001019057836 */ /* 0x000fc60000000000 */
[----:B------:R-:W-:Y:S04]  /*12e00*/  @!P1 LDGSTS.E.BYPASS.LTC128B.128 [R37+0x12400], desc[UR36][R2.64], !P3 ;  /* 0x1240000002259fae */ /* 0x000fe8000d901d64 */
[----:B------:R-:W-:Y:S04]  /*12e10*/  @!P1 LDGSTS.E.BYPASS.LTC128B.128 [R37+0x16400], desc[UR36][R2.64+0x80], !P2 ;  /* 0x1640008002259fae */ /* 0x000fe8000d101d64 */
[----:B------:R0:W-:Y:S01]  /*12e20*/  @!P1 LDGSTS.E.BYPASS.LTC128B.128 [R37+0x1a400], desc[UR36][R2.64+0x100], !P0 ;  /* 0x1a40010002259fae */ /* 0x0001e2000c101d64 */
[----:B------:R-:W-:-:S03]  /*12e30*/  ISETP.GE.AND P1, PT, R5, R29, PT ;  /* 0x0000001d0500720c */ /* 0x000fc60003f26270 */
[----:B0-----:R-:W0:Y:S04]  /*12e40*/  SHFL.IDX PT, R3, R0, 0x1, 0x181f ;  /* 0x00381f0000037f89 */ /* 0x001e2800000e0000 */
[----:B------:R-:W1:Y:S06]  /*12e50*/  SHFL.IDX PT, R2, R4, 0x1, 0x181f ;  /* 0x00381f0004027f89 */ /* 0x000e6c00000e0000 */
[----:B0-----:R-:W-:-:S05]  /*12e60*/  @!P1 LEA R5, P4, R32, R3, 0x1 ;  /* 0x0000000320059211 */ /* 0x001fca00078808ff */
[----:B-1----:R-:W-:Y:S02]  /*12e70*/  @!P1 IMAD.X R6, RZ, RZ, R2, P4 ;  /* 0x000000ffff069224 */ /* 0x002fe400020e0602 */
[----:B------:R-:W-:Y:S02]  /*12e80*/  @!P1 IMAD.MOV.U32 R2, RZ, RZ, R5 ;  /* 0x000000ffff029224 */ /* 0x000fe400078e0005 */
        /* <DEDUP_REMOVED lines=51> */
[----:B------:R-:W1:Y:S04]  /*131c0*/  SHFL.IDX PT, R2, R4, 0x6, 0x181f ;  /* 0x00d81f0004027f89 */ /* 0x000e6800000e0000 */
[----:B------:R-:W2:Y:S02]  /*131d0*/  SHFL.IDX PT, R4, R4, 0x7, 0x181f ;  /* 0x00f81f0004047f89 */ /* 0x000ea400000e0000 */
[----:B0-----:R-:W-:-:S05]  /*131e0*/  @!P1 LEA R5, P4, R32, R3, 0x1 ;  /* 0x0000000320059211 */ /* 0x001fca00078808ff */
[----:B-1----:R-:W-:Y:S02]  /*131f0*/  @!P1 IMAD.X R6, RZ, RZ, R2, P4 ;  /* 0x000000ffff069224 */ /* 0x002fe400020e0602 */
[----:B------:R-:W-:Y:S02]  /*13200*/  @!P1 IMAD.MOV.U32 R2, RZ, RZ, R5 ;  /* 0x000000ffff029224 */ /* 0x000fe400078e0005 */
[----:B------:R-:W-:-:S05]  /*13210*/  @!P1 IMAD.MOV.U32 R3, RZ, RZ, R6 ;  /* 0x000000ffff039224 */ /* 0x000fca00078e0006 */
[----:B------:R0:W-:Y:S04]  /*13220*/  @!P1 LDGSTS.E.BYPASS.LTC128B.128 [R37+0x15400], desc[UR36][R2.64], !P3 ;  /* 0x1540000002259fae */ /* 0x0001e8000d901d64 */
[----:B------:R0:W-:Y:S04]  /*13230*/  @!P1 LDGSTS.E.BYPASS.LTC128B.128 [R37+0x19400], desc[UR36][R2.64+0x80], !P2 ;  /* 0x1940008002259fae */ /* 0x0001e8000d101d64 */
[----:B--2---:R0:W-:Y:S02]  /*13240*/  @!P1 LDGSTS.E.BYPASS.LTC128B.128 [R37+0x1d400], desc[UR36][R2.64+0x100], !P0 ;  /* 0x1d40010002259fae */ /* 0x0041e4000c101d64 */
.L_x_1476:
[----:B------:R-:W-:Y:S01]  /*13250*/  VIADD R0, R25, 0x70 ;  /* 0x0000007019007836 */ /* 0x000fe20000000000 */
[----:B------:R-:W-:Y:S04]  /*13260*/  BSSY B0, `(.L_x_1386) ;  /* 0x000000b000007945 */ /* 0x000fe80003800000 */
[----:B------:R-:W-:-:S13]  /*13270*/  ISETP.GE.AND P1, PT, R0, R29, PT ;  /* 0x0000001d0000720c */ /* 0x000fda0003f26270 */
[----:B------:R-:W-:Y:S05]  /*13280*/  @P1 BRA `(.L_x_1387) ;  /* 0x0000000000201947 */ /* 0x000fea0003800000 */
[----:B0-----:R-:W-:-:S05]  /*13290*/  LEA R2, P1, R32, R14, 0x1 ;  /* 0x0000000e20027211 */ /* 0x001fca00078208ff */
[----:B------:R-:W-:-:S05]  /*132a0*/  IMAD.X R3, RZ, RZ, R4, P1 ;  /* 0x000000ffff037224 */ /* 0x000fca00008e0604 */
[----:B------:R-:W-:Y:S01]  /*132b0*/  @!PT LDS RZ, [RZ] ;  /* 0x00000000fffff984 */ /* 0x000fe20000000800 */
[----:B------:R-:W-:Y:S01]  /*132c0*/  @!PT LDS RZ, [RZ] ;  /* 0x00000000fffff984 */ /* 0x000fe20000000800 */
[----:B------:R-:W-:Y:S01]  /*132d0*/  @!PT LDS RZ, [RZ] ;  /* 0x00000000fffff984 */ /* 0x000fe20000000800 */
[----:B------:R1:W-:Y:S04]  /*132e0*/  LDGSTS.E.BYPASS.LTC128B.128 [R37+0x15c00], desc[UR36][R2.64], !P3 ;  /* 0x15c0000002257fae */ /* 0x0003e8000d901d64 */
[----:B------:R1:W-:Y:S04]  /*132f0*/  LDGSTS.E.BYPASS.LTC128B.128 [R37+0x19c00], desc[UR36][R2.64+0x80], !P2 ;  /* 0x19c0008002257fae */ /* 0x0003e8000d101d64 */
[----:B------:R1:W-:Y:S02]  /*13300*/  LDGSTS.E.BYPASS.LTC128B.128 [R37+0x1dc00], desc[UR36][R2.64+0x100], !P0 ;  /* 0x1dc0010002257fae */ /* 0x0003e4000c101d64 */
.L_x_1387:
[----:B------:R-:W-:Y:S05]  /*13310*/  BSYNC B0 ;  /* 0x0000000000007941 */ /* 0x000fea0003800000 */
.L_x_1386:
[----:B------:R-:W-:Y:S01]  /*13320*/  NOP ;  /* 0x0000000000007918 */ /* 0x000fe20000000000 */
[----:B------:R-:W-:-:S13]  /*13330*/  PLOP3.LUT P0, PT, PT, PT, PT, 0x80, 0x0 ;  /* 0x000000000000781c */ /* 0x000fda0003f0f070 */
.L_x_1388:
[----:B------:R-:W-:Y:S02]  /*13340*/  PLOP3.LUT P1, PT, P1, P0, PT, 0xa2, 0x0 ;  /* 0x000000000000781c */ /* 0x000fe40000f21472 */
[----:B------:R-:W-:-:S08]  /*13350*/  @P0 R2UR P1, UR4, R17 ;  /* 0x00000000110402ca */ /* 0x000fd00000020000 */
[----:B------:R-:W-:-:S05]  /*13360*/  @P0 PLOP3.LUT P0, PT, P1, PT, PT, 0x80, 0x0 ;  /* 0x000000000000081c */ /* 0x000fca0000f0f070 */
[----:B------:R-:W-:Y:S01]  /*13370*/  @!P1 SYNCS.ARRIVE.TRANS64.RED.A0T1 RZ, [UR4+0x30800], RZ ;  /* 0x030800ffffff99a7 */ /* 0x000fe20008200404 */
[----:B------:R-:W-:Y:S07]  /*13380*/  @!P1 ARRIVES.LDGSTSBAR.64.TRANSCNT [UR4+0x30800] ;  /* 0x03080000ff0099b0 */ /* 0x000fee0008000a84 */
[----:B------:R-:W-:Y:S05]  /*13390*/  @P0 BRA.U.ANY `(.L_x_1388) ;  /* 0xfffffffd00e80947 */ /* 0x000fea000393ffff */
[----:B01----:R-:W2:Y:S04]  /*133a0*/  LDL.LU R3, [R1+0x24] ;  /* 0x0000240001037983 */ /* 0x003ea80000300800 */
[----:B------:R-:W3:Y:S01]  /*133b0*/  LDL.LU R2, [R1+0x20] ;  /* 0x0000200001027983 */ /* 0x000ee20000300800 */
[----:B--2---:R-:W-:Y:S02]  /*133c0*/  VIADD R3, R3, 0x1 ;  /* 0x0000000103037836 */ /* 0x004fe40000000000 */
[----:B---3--:R-:W-:-:S03]  /*133d0*/  VIADD R6, R2, 0xfffffffe ;  /* 0xfffffffe02067836 */ /* 0x008fc60000000000 */
        /* <DEDUP_REMOVED lines=10> */
.L_x_1477:
[----:B------:R-:W-:Y:S05]  /*13480*/  BSYNC B0 ;  /* 0x0000000000007941 */ /* 0x000fea0003800000 */
.L_x_1389:
[----:B------:R-:W2:Y:S01]  /*13490*/  LDL R2, [R1+0x8] ;  /* 0x0000080001027983 */ /* 0x000ea20000100800 */
[----:B------:R-:W-:Y:S01]  /*134a0*/  BSSY B0, `(.L_x_1391) ;  /* 0x000010d000007945 */ /* 0x000fe20003800000 */
[----:B--2---:R-:W-:-:S13]  /*134b0*/  ISETP.GE.AND P0, PT, R6, R2, PT ;  /* 0x000000020600720c */ /* 0x004fda0003f06270 */
[----:B------:R-:W-:Y:S05]  /*134c0*/  @!P0 BRA `(.L_x_1392) ;  /* 0x0000001000288947 */ /* 0x000fea0003800000 */
[----:B------:R-:W-:Y:S01]  /*134d0*/  ULDC UR4, c[0x0][0x2f4] ;  /* 0x0000bd0000047ab9 */ /* 0x000fe20000000800 */
[----:B------:R-:W-:Y:S01]  /*134e0*/  IMAD.MOV.U32 R10, RZ, RZ, R23 ;  /* 0x000000ffff0a7224 */ /* 0x000fe200078e0017 */
[----:B------:R-:W-:Y:S01]  /*134f0*/  ISETP.GE.AND P3, PT, R32, UR4, PT ;  /* 0x0000000420007c0c */ /* 0x000fe2000bf66270 */
[----:B------:R-:W-:Y:S01]  /*13500*/  IMAD.MOV.U32 R20, RZ, RZ, R28 ;  /* 0x000000ffff147224 */ /* 0x000fe200078e001c */
[----:B------:R-:W-:Y:S01]  /*13510*/  ISETP.GE.AND P2, PT, R34, UR4, PT ;  /* 0x0000000422007c0c */ /* 0x000fe2000bf46270 */
[----:B------:R-:W-:Y:S01]  /*13520*/  IMAD.MOV.U32 R29, RZ, RZ, R22 ;  /* 0x000000ffff1d7224 */ /* 0x000fe200078e0016 */
[----:B------:R-:W-:-:S13]  /*13530*/  ISETP.GE.AND P1, PT, R33, UR4, PT ;  /* 0x0000000421007c0c */ /* 0x000fda000bf26270 */
.L_x_1405:
[----:B------:R-:W2:Y:S01]  /*13540*/  LDL R4, [R1+0x4] ;  /* 0x0000040001047983 */ /* 0x000ea20000100800 */
[----:B0-----:R-:W0:Y:S03]  /*13550*/  LDC R0, c[0x0][0x430] ;  /* 0x00010c00ff007b82 */ /* 0x001e260000000800 */
[----:B------:R-:W3:Y:S01]  /*13560*/  LDL R7, [R1+0xc] ;  /* 0x00000c0001077983 */ /* 0x000ee20000100800 */
[----:B------:R-:W1:Y:S03]  /*13570*/  S2R R2, SR_TID.X ;  /* 0x0000000000027919 */ /* 0x000e660000002100 */
[----:B------:R-:W4:Y:S01]  /*13580*/  LDL R8, [R1+0x28] ;  /* 0x0000280001087983 */ /* 0x000f220000100800 */
[----:B0-----:R-:W-:Y:S02]  /*13590*/  ISETP.NE.AND P0, PT, R0, 0x1, PT ;  /* 0x000000010000780c */ /* 0x001fe40003f05270 */
[----:B------:R-:W0:Y:S11]  /*135a0*/  S2R R0, SR_TID.X ;  /* 0x0000000000007919 */ /* 0x000e360000002100 */
[----:B------:R-:W2:Y:S01]  /*135b0*/  @P0 LDC R3, c[0x0][0x438] ;  /* 0x00010e00ff030b82 */ /* 0x000ea20000000800 */
[----:B-1----:R-:W-:-:S04]  /*135c0*/  LOP3.LUT R2, R2, 0x7f, RZ, 0xc0, !PT ;  /* 0x0000007f02027812 */ /* 0x002fc800078ec0ff */
[----:B------:R-:W-:Y:S01]  /*135d0*/  SHF.R.U32.HI R2, RZ, 0x3, R2 ;  /* 0x00000003ff027819 */ /* 0x000fe20000011602 */
[----:B0-----:R-:W-:-:S05]  /*135e0*/  IMAD.SHL.U32 R0, R0, 0x10, RZ ;  /* 0x0000001000007824 */ /* 0x001fca00078e00ff */
[----:B------:R-:W-:Y:S02]  /*135f0*/  LOP3.LUT R0, R2, 0x70, R0, 0xf8, !PT ;  /* 0x0000007002007812 */ /* 0x000fe400078ef800 */
[----:B------:R-:W0:Y:S02]  /*13600*/  @P0 LDC R2, c[0x0][0x434] ;  /* 0x00010d00ff020b82 */ /* 0x000e240000000800 */
[----:B------:R-:W-:Y:S01]  /*13610*/  ISETP.GT.U32.AND P5, PT, R0, 0x5f, PT ;  /* 0x0000005f0000780c */ /* 0x000fe20003fa4070 */
[----:B------:R-:W-:Y:S05]  /*13620*/  YIELD ;  /* 0x0000000000007946 */ /* 0x000fea0003800000 */
[----:B------:R-:W-:Y:S01]  /*13630*/  ULDC UR4, c[0x0][0x430] ;  /* 0x00010c0000047ab9 */ /* 0x000fe20000000800 */
[----:B--2---:R-:W-:-:S06]  /*13640*/  IMAD R9, R6, 0x60, R4 ;  /* 0x0000006006097824 */ /* 0x004fcc00078e0204 */
[----:B------:R-:W1:Y:S01]  /*13650*/  @!P5 LDC.64 R4, c[0x0][0x428] ;  /* 0x00010a00ff04db82 */ /* 0x000e620000000a00 */
[----:B------:R-:W-:-:S04]  /*13660*/  IMAD.IADD R9, R0, 0x1, R9 ;  /* 0x0000000100097824 */ /* 0x000fc800078e0209 */
[----:B0-----:R-:W-:-:S04]  /*13670*/  @P0 IMAD.HI.U32 R2, R9, R2, RZ ;  /* 0x0000000209020227 */ /* 0x001fc800078e00ff */
[----:B------:R-:W-:Y:S01]  /*13680*/  IMAD.MOV.U32 R0, RZ, RZ, R9 ;  /* 0x000000ffff007224 */ /* 0x000fe200078e0009 */
[----:B------:R-:W-:-:S04]  /*13690*/  @P0 SHF.R.U32.HI R0, RZ, R3, R2 ;  /* 0x00000003ff000219 */ /* 0x000fc80000011602 */
[--C-:B------:R-:W-:Y:S01]  /*136a0*/  @!P5 SHF.R.S32.HI R3, RZ, 0x1f, R0.reuse ;  /* 0x0000001fff03d819 */ /* 0x100fe20000011400 */
[----:B------:R-:W-:-:S04]  /*136b0*/  @!P5 IMAD.MOV.U32 R2, RZ, RZ, R0 ;  /* 0x000000ffff02d224 */ /* 0x000fc800078e0000 */
[----:B-1----:R-:W-:-:S04]  /*136c0*/  @!P5 IMAD.WIDE.U32 R2, R31, R4, R2 ;  /* 0x000000041f02d225 */ /* 0x002fc800078e0002 */
[----:B---3--:R-:W-:-:S04]  /*136d0*/  @!P5 IMAD R4, R7, R4, RZ ;  /* 0x000000040704d224 */ /* 0x008fc800078e02ff */
[----:B------:R-:W-:Y:S02]  /*136e0*/  @!P5 IMAD R7, R31, R5, R4 ;  /* 0x000000051f07d224 */ /* 0x000fe400078e0204 */
[----:B------:R-:W0:Y:S01]  /*136f0*/  @!P5 LDC.64 R4, c[0x0][0x418] ;  /* 0x00010600ff04db82 */ /* 0x000e220000000a00 */
[----:B------:R-:W-:Y:S02]  /*13700*/  IMAD.MOV R0, RZ, RZ, -R0 ;  /* 0x000000ffff007224 */ /* 0x000fe400078e0a00 */
[----:B------:R-:W-:Y:S02]  /*13710*/  @!P5 IMAD.IADD R3, R7, 0x1, R3 ;  /* 0x000000010703d824 */ /* 0x000fe400078e0203 */
[----:B------:R-:W-:Y:S02]  /*13720*/  IMAD R9, R0, UR4, R9 ;  /* 0x0000000400097c24 */ /* 0x000fe4000f8e0209 */
[----:B------:R-:W-:Y:S01]  /*13730*/  IMAD.MOV.U32 R0, RZ, RZ, RZ ;  /* 0x000000ffff007224 */ /* 0x000fe200078e00ff */
[----:B0-----:R-:W-:-:S04]  /*13740*/  @!P5 LEA R4, P0, R2, R4, 0x2 ;  /* 0x000000040204d211 */ /* 0x001fc800078010ff */
[----:B------:R-:W-:-:S05]  /*13750*/  @!P5 LEA.HI.X R5, R2, R5, R3, 0x2, P0 ;  /* 0x000000050205d211 */ /* 0x000fca00000f1403 */
[----:B------:R0:W5:Y:S01]  /*13760*/  @!P5 LDG.E R0, desc[UR36][R4.64] ;  /* 0x000000240400d981 */ /* 0x000162000c1e1900 */
[----:B----4-:R-:W-:Y:S01]  /*13770*/  ISETP.NE.AND P4, PT, R8, 0x3, PT ;  /* 0x000000030800780c */ /* 0x010fe20003f85270 */
[----:B------:R-:W-:-:S05]  /*13780*/  VIADD R23, R10, 0x1 ;  /* 0x000000010a177836 */ /* 0x000fca0000000000 */
[----:B------:R-:W-:-:S04]  /*13790*/  ISETP.NE.AND P0, PT, R23, 0x2, PT ;  /* 0x000000021700780c */ /* 0x000fc80003f05270 */
[----:B------:R-:W-:Y:S01]  /*137a0*/  SEL R28, RZ, 0x1, P0 ;  /* 0x00000001ff1c7807 */ /* 0x000fe20000000000 */
[----:B------:R-:W-:Y:S01]  /*137b0*/  IMAD.MOV.U32 R22, RZ, RZ, R6 ;  /* 0x000000ffff167224 */ /* 0x000fe200078e0006 */
[----:B------:R-:W-:Y:S02]  /*137c0*/  SEL R23, R23, RZ, P0 ;  /* 0x000000ff17177207 */ /* 0x000fe40000000000 */
[----:B------:R-:W-:Y:S01]  /*137d0*/  LOP3.LUT R28, R20, R28, RZ, 0x3c, !PT ;  /* 0x0000001c141c7212 */ /* 0x000fe200078e3cff */
[----:B0-----:R-:W-:Y:S06]  /*137e0*/  @!P4 BRA `(.L_x_1393) ;  /* 0x000000000004c947 */ /* 0x001fec0003800000 */
[----:B------:R-:W-:Y:S01]  /*137f0*/  BPT.TRAP 0x1 ;  /* 0x000000040000795c */ /* 0x000fe20000300000 */
.L_x_1393:
[----:B------:R-:W-:Y:S01]  /*13800*/  IMAD R7, R23, 0x8, R17 ;  /* 0x0000000817077824 */ /* 0x000fe200078e0211 */
[----:B------:R-:W-:Y:S01]  /*13810*/  SHF.L.U32 R2, R28, 0x1f, RZ ;  /* 0x0000001f1c027819 */ /* 0x000fe200000006ff */
[----:B------:R-:W-:Y:S03]  /*13820*/  BSSY B1, `(.L_x_1394) ;  /* 0x0000003000017945 */ /* 0x000fe60003800000 */
[----:B------:R-:W0:Y:S02]  /*13830*/  SYNCS.PHASECHK.TRANS64.TRYWAIT P0, [R7+URZ+0x30840], R2 ;  /* 0x03084002070075a7 */ /* 0x000e24000800017f */
[----:B0-----:R-:W-:Y:S05]  /*13840*/  @!P0 BRA `(.L_x_1395) ;  /* 0x0000003c00448947 */ /* 0x001fea0003800000 */
.L_x_1478:
[----:B------:R-:W-:Y:S05]  /*13850*/  BSYNC B1 ;  /* 0x0000000000017941 */ /* 0x000fea0003800000 */
.L_x_1394:
        /* <DEDUP_REMOVED lines=65> */
.L_x_1492:
        /* <DEDUP_REMOVED lines=11> */
.L_x_1397:
        /* <DEDUP_REMOVED lines=11> */
.L_x_1398:
[----:B------:R1:W-:Y:S01]  /*13dd0*/  SYNCS.ARRIVE.TRANS64.A1T0 RZ, [R7+URZ+0x30830], RZ ;  /* 0x030830ff07ff79a7 */ /* 0x0003e2000810003f */
[----:B------:R-:W-:Y:S05]  /*13de0*/  @!P5 BRA `(.L_x_1399) ;  /* 0x000000000004d947 */ /* 0x000fea0003800000 */
[----:B------:R-:W-:Y:S01]  /*13df0*/  BPT.TRAP 0x1 ;  /* 0x000000040000795c */ /* 0x000fe20000300000 */
.L_x_1399:
[----:B------:R-:W-:Y:S01]  /*13e00*/  SHF.L.U32 R2, R20, 0x1f, RZ ;  /* 0x0000001f14027819 */ /* 0x000fe200000006ff */
[----:B0-----:R-:W-:Y:S01]  /*13e10*/  IMAD R6, R10, 0x8, R17 ;  /* 0x000000080a067824 */ /* 0x001fe200078e0211 */
[----:B------:R-:W-:Y:S03]  /*13e20*/  BSSY B1, `(.L_x_1400) ;  /* 0x0000003000017945 */ /* 0x000fe60003800000 */
[----:B------:R-:W0:Y:S02]  /*13e30*/  SYNCS.PHASECHK.TRANS64.TRYWAIT P0, [R6+URZ+0x30860], R2 ;  /* 0x03086002060075a7 */ /* 0x000e24000800017f */
[----:B0-----:R-:W-:Y:S05]  /*13e40*/  @!P0 BRA `(.L_x_1401) ;  /* 0x0000003c00b88947 */ /* 0x001fea0003800000 */
.L_x_1493:
[----:B------:R-:W-:Y:S05]  /*13e50*/  BSYNC B1 ;  /* 0x0000000000017941 */ /* 0x000fea0003800000 */
.L_x_1400:
[----:B------:R-:W1:Y:S01]  /*13e60*/  LDL R5, [R1] ;  /* 0x0000000001057983 */ /* 0x000e620000100800 */
        /* <DEDUP_REMOVED lines=10> */
[----:B------:R-:W1:Y:S01]  /*13f10*/  SHFL.IDX PT, R3, R19, RZ, 0x181f ;  /* 0x00181fff13037589 */ /* 0x000e6200000e0000 */
[----:B0-----:R-:W-:-:S05]  /*13f20*/  IADD3 R2, P0, R2, R4, RZ ;  /* 0x0000000402027210 */ /* 0x001fca0007f1e0ff */
[----:B-1----:R-:W-:Y:S01]  /*13f30*/  IMAD.X R3, RZ, RZ, R3, P0 ;  /* 0x000000ffff037224 */ /* 0x002fe200000e0603 */
[----:B------:R-:W-:-:S13]  /*13f40*/  ISETP.LT.OR P0, PT, R7, 0x1, P3 ;  /* 0x000000010700780c */ /* 0x000fda0001f01670 */
[----:B------:R-:W-:Y:S01]  /*13f50*/  @!PT LDS RZ, [RZ] ;  /* 0x00000000fffff984 */ /* 0x000fe20000000800 */
        /* <DEDUP_REMOVED lines=46> */
[----:B0-2---:R0:W1:Y:S02]  /*14240*/  SHFL.IDX PT, R2, R18, 0x5, 0x181f ;  /* 0x00b81f0012027f89 */ /* 0x00506400000e0000 */
.L_x_1507:
[----:B-1----:R-:W-:Y:S01]  /*14250*/  IADD3 R2, P0, R2, R4, RZ ;  /* 0x0000000402027210 */ /* 0x002fe20007f1e0ff */
        /* <DEDUP_REMOVED lines=13> */
[----:B-1----:R-:W-:Y:S01]  /*14330*/  IMAD.WIDE.U32 R2, R9, UR4, RZ ;  /* 0x0000000409027c25 */ /* 0x002fe2000f8e00ff */
        /* <DEDUP_REMOVED lines=13> */
[----:B0-----:R-:W-:-:S04]  /*14410*/  LEA R18, P0, R2, UR4, 0x1 ;  /* 0x0000000402127c11 */ /* 0x001fc8000f8008ff */
[----:B------:R-:W-:Y:S02]  /*14420*/  LEA.HI.X R19, R2, UR5, R3, 0x1, P0 ;  /* 0x0000000502137c11 */ /* 0x000fe400080f0c03 */
[----:B------:R-:W-:-:S13]  /*14430*/  PLOP3.LUT P0, PT, PT, PT, PT, 0x80, 0x0 ;  /* 0x000000000000781c */ /* 0x000fda0003f0f070 */
.L_x_1403:
        /* <DEDUP_REMOVED lines=11> */
.L_x_1404:
[----:B------:R-:W2:Y:S01]  /*144f0*/  LDL R0, [R1+0x8] ;  /* 0x0000080001007983 */ /* 0x000ea20000100800 */
[----:B------:R0:W-:Y:S01]  /*14500*/  SYNCS.ARRIVE.TRANS64.A1T0 RZ, [R6+URZ+0x30850], RZ ;  /* 0x030850ff06ff79a7 */ /* 0x0001e2000810003f */
[----:B------:R-:W-:Y:S02]  /*14510*/  IMAD.MOV.U32 R10, RZ, RZ, R23 ;  /* 0x000000ffff0a7224 */ /* 0x000fe400078e0017 */
[----:B------:R-:W-:Y:S02]  /*14520*/  IMAD.MOV.U32 R20, RZ, RZ, R28 ;  /* 0x000000ffff147224 */ /* 0x000fe400078e001c */
[----:B------:R-:W-:Y:S02]  /*14530*/  IMAD.MOV.U32 R29, RZ, RZ, R22 ;  /* 0x000000ffff1d7224 */ /* 0x000fe400078e0016 */
[C---:B0-----:R-:W-:Y:S01]  /*14540*/  VIADD R6, R22.reuse, 0xffffffff ;  /* 0xffffffff16067836 */ /* 0x041fe20000000000 */
[----:B--2---:R-:W-:-:S13]  /*14550*/  ISETP.GT.AND P0, PT, R22, R0, PT ;  /* 0x000000001600720c */ /* 0x004fda0003f04270 */
[----:B------:R-:W-:Y:S05]  /*14560*/  @P0 BRA `(.L_x_1405) ;  /* 0xffffffec00f40947 */ /* 0x000fea000383ffff */
.L_x_1392:
[----:B------:R-:W-:Y:S05]  /*14570*/  BSYNC B0 ;  /* 0x0000000000007941 */ /* 0x000fea0003800000 */
.L_x_1391:
        /* <DEDUP_REMOVED lines=16> */
[----:B0-----:R-:W-:-:S07]  /*14680*/  IADD3 R24, R0, UR38, R7 ;  /* 0x0000002600187c10 */ /* 0x001fce000fffe007 */
.L_x_1407:
[----:B------:R-:W-:Y:S05]  /*14690*/  BSYNC B0 ;  /* 0x0000000000007941 */ /* 0x000fea0003800000 */
.L_x_1406:
[----:B------:R-:W2:Y:S02]  /*146a0*/  LDL R0, [R1+0x28] ;  /* 0x0000280001007983 */ /* 0x000ea40000100800 */
[----:B--2---:R-:W-:-:S13]  /*146b0*/  ISETP.NE.AND P0, PT, R0, 0x3, PT ;  /* 0x000000030000780c */ /* 0x004fda0003f05270 */
[----:B------:R-:W-:Y:S05]  /*146c0*/  @!P0 BRA `(.L_x_1408) ;  /* 0x0000000000048947 */ /* 0x000fea0003800000 */
[----:B------:R-:W-:Y:S01]  /*146d0*/  BPT.TRAP 0x1 ;  /* 0x000000040000795c */ /* 0x000fe20000300000 */
.L_x_1408:
[----:B------:R-:W2:Y:S01]  /*146e0*/  LDL.LU R2, [R1] ;  /* 0x0000000001027983 */ /* 0x000ea20000300800 */
[----:B------:R-:W-:Y:S01]  /*146f0*/  IMAD R0, R23, 0x8, R17 ;  /* 0x0000000817007824 */ /* 0x000fe200078e0211 */
[----:B------:R-:W-:Y:S01]  /*14700*/  SHF.L.U32 R3, R28, 0x1f, RZ ;  /* 0x0000001f1c037819 */ /* 0x000fe200000006ff */
[----:B------:R-:W-:Y:S03]  /*14710*/  BSSY B0, `(.L_x_1409) ;  /* 0x0000004000007945 */ /* 0x000fe60003800000 */
[----:B------:R-:W0:Y:S01]  /*14720*/  SYNCS.PHASECHK.TRANS64.TRYWAIT P0, [R0+URZ+0x30860], R3 ;  /* 0x03086003000075a7 */ /* 0x000e22000800017f */
[----:B--2---:R-:W-:Y:S01]  /*14730*/  IMAD R6, R22, -0x60, R2 ;  /* 0xffffffa016067824 */ /* 0x004fe200078e0202 */
[----:B0-----:R-:W-:Y:S06]  /*14740*/  @!P0 BRA `(.L_x_1410) ;  /* 0x0000003c00a08947 */ /* 0x001fec0003800000 */
.L_x_1508:
[----:B------:R-:W-:Y:S05]  /*14750*/  BSYNC B0 ;  /* 0x0000000000007941 */ /* 0x000fea0003800000 */
.L_x_1409:
[----:B------:R-:W1:Y:S01]  /*14760*/  S2R R2, SR_TID.X ;  /* 0x0000000000027919 */ /* 0x000e620000002100 */
[----:B------:R-:W-:Y:S01]  /*14770*/  UMOV UR4, 0xffffffff ;  /* 0xffffffff00047882 */ /* 0x000fe20000000000 */
[----:B------:R-:W-:Y:S01]  /*14780*/  IMAD R4, R23, 0x4800, R36 ;  /* 0x0000480017047824 */ /* 0x000fe200078e0224 */
[----:B-1----:R-:W-:-:S04]  /*14790*/  LOP3.LUT R2, R2, 0x7f, RZ, 0xc0, !PT ;  /* 0x0000007f02027812 */ /* 0x002fc800078ec0ff */
[----:B------:R-:W-:-:S05]  /*147a0*/  SHF.R.U32.HI R2, RZ, 0x3, R2 ;  /* 0x00000003ff027819 */ /* 0x000fca0000011602 */
[----:B------:R-:W-:Y:S01]  /*147b0*/  IMAD.IADD R6, R6, 0x1, -R2 ;  /* 0x0000000106067824 */ /* 0x000fe200078e0a02 */
[----:B------:R-:W-:Y:S06]  /*147c0*/  BRA.DIV UR4, `(.L_x_1411) ;  /* 0x0000003e04947947 */ /* 0x000fec000b800000 */
[----:B------:R-:W1:Y:S01]  /*147d0*/  SHFL.IDX PT, R14, R18, RZ, 0x181f ;  /* 0x00181fff120e7589 */ /* 0x000e6200000e0000 */
        /* <DEDUP_REMOVED lines=57> */
.L_x_1522:
        /* <DEDUP_REMOVED lines=13> */
.L_x_1412:
[----:B------:R-:W-:Y:S02]  /*14c40*/  PLOP3.LUT P1, PT, P1, P0, PT, 0xa2, 0x0 ;  /* 0x000000000000781c */ /* 0x000fe40000f21472 */
[----:B------:R-:W-:-:S08]  /*14c50*/  @P0 R2UR P1, UR4, R0 ;  /* 0x00000000000402ca */ /* 0x000fd00000020000 */
[----:B------:R-:W-:-:S05]  /*14c60*/  @P0 PLOP3.LUT P0, PT, P1, PT, PT, 0x80, 0x0 ;  /* 0x000000000000081c */ /* 0x000fca0000f0f070 */
[----:B------:R-:W-:Y:S01]  /*14c70*/  @!P1 SYNCS.ARRIVE.TRANS64.RED.A0T1 RZ, [UR4+0x30850], RZ ;  /* 0x030850ffffff99a7 */ /* 0x000fe20008200404 */
[----:B------:R-:W-:Y:S07]  /*14c80*/  @!P1 ARRIVES.LDGSTSBAR.64.TRANSCNT [UR4+0x30850] ;  /* 0x03085000ff0099b0 */ /* 0x000fee0008000a84 */
[----:B------:R-:W-:Y:S05]  /*14c90*/  @P0 BRA.U.ANY `(.L_x_1412) ;  /* 0xfffffffd00e80947 */ /* 0x000fea000393ffff */
[----:B------:R-:W-:Y:S01]  /*14ca0*/  NOP ;  /* 0x0000000000007918 */ /* 0x000fe20000000000 */
[----:B0-----:R-:W2:Y:S02]  /*14cb0*/  LDL R2, [R1+0x28] ;  /* 0x0000280001027983 */ /* 0x001ea40000100800 */
[----:B--2---:R-:W-:-:S13]  /*14cc0*/  ISETP.NE.AND P2, PT, R2, 0x3, PT ;  /* 0x000000030200780c */ /* 0x004fda0003f45270 */
[----:B------:R-:W-:Y:S05]  /*14cd0*/  @!P2 BRA `(.L_x_1413) ;  /* 0x000000000004a947 */ /* 0x000fea0003800000 */
[----:B------:R-:W-:Y:S01]  /*14ce0*/  BPT.TRAP 0x1 ;  /* 0x000000040000795c */ /* 0x000fe20000300000 */
.L_x_1413:
[----:B------:R0:W-:Y:S01]  /*14cf0*/  SYNCS.ARRIVE.TRANS64.A1T0 RZ, [R0+URZ+0x30850], RZ ;  /* 0x030850ff00ff79a7 */ /* 0x0001e2000810003f */
[----:B------:R-:W-:-:S05]  /*14d00*/  VIADD R23, R23, 0x1 ;  /* 0x0000000117177836 */ /* 0x000fca0000000000 */
[----:B------:R-:W-:-:S04]  /*14d10*/  ISETP.NE.AND P0, PT, R23, 0x2, PT ;  /* 0x000000021700780c */ /* 0x000fc80003f05270 */
[----:B------:R-:W-:Y:S02]  /*14d20*/  SEL R3, RZ, 0x1, P0 ;  /* 0x00000001ff037807 */ /* 0x000fe40000000000 */
[----:B------:R-:W-:Y:S02]  /*14d30*/  SEL R23, R23, RZ, P0 ;  /* 0x000000ff17177207 */ /* 0x000fe40000000000 */
[----:B0-----:R-:W-:-:S07]  /*14d40*/  LOP3.LUT R28, R28, R3, RZ, 0x3c, !PT ;  /* 0x000000031c1c7212 */ /* 0x001fce00078e3cff */
.L_x_1370:
[----:B------:R-:W-:Y:S05]  /*14d50*/  BSYNC B7 ;  /* 0x0000000000077941 */ /* 0x000fea0003800000 */
.L_x_1368:
        /* <DEDUP_REMOVED lines=11> */
.L_x_1414:
        /* <DEDUP_REMOVED lines=11> */
[----:B------:R-:W-:Y:S01]  /*14ec0*/  IMAD.MOV.U32 R5, RZ, RZ, RZ ;  /* 0x000000ffff057224 */ /* 0x000fe200078e00ff */
[C---:B------:R-:W-:Y:S02]  /*14ed0*/  ISETP.GE.U32.AND P2, PT, R8.reuse, 0x2, PT ;  /* 0x000000020800780c */ /* 0x040fe40003f46070 */
[C---:B------:R-:W-:Y:S01]  /*14ee0*/  ISETP.GE.U32.AND P3, PT, R8.reuse, 0x4, PT ;  /* 0x000000040800780c */ /* 0x040fe20003f66070 */
[----:B------:R-:W-:Y:S01]  /*14ef0*/  SHFL.IDX PT, R0, R24, RZ, 0x1f ;  /* 0x00001fff18007589 */ /* 0x000fe200000e0000 */
[C---:B------:R-:W-:Y:S02]  /*14f00*/  ISETP.GE.U32.AND P4, PT, R8.reuse, 0x8, PT ;  /* 0x000000080800780c */ /* 0x040fe40003f86070 */
[C---:B------:R-:W-:Y:S01]  /*14f10*/  ISETP.GE.U32.AND P5, PT, R8.reuse, 0x10, PT ;  /* 0x000000100800780c */ /* 0x040fe20003fa6070 */
[----:B------:R-:W-:Y:S01]  /*14f20*/  SHFL.IDX PT, R4, R24, 0x1, 0x1f ;  /* 0x00201f0018047f89 */ /* 0x000fe200000e0000 */
[----:B--2---:R-:W-:Y:S01]  /*14f30*/  @!P1 IMAD.MOV.U32 R5, RZ, RZ, R2 ;  /* 0x000000ffff059224 */ /* 0x004fe200078e0002 */
[----:B------:R-:W-:-:S04]  /*14f40*/  ISETP.NE.AND P1, PT, R8, RZ, PT ;  /* 0x000000ff0800720c */ /* 0x000fc80003f25270 */
        /* <DEDUP_REMOVED lines=15> */
[----:B------:R1:W2:Y:S02]  /*15040*/  SHFL.IDX PT, R14, R6, 0x1f, 0x1f ;  /* 0x03e01f00060e7f89 */ /* 0x0002a400000e0000 */
.L_x_1532:
[----:B------:R-:W-:Y:S02]  /*15050*/  ULDC UR4, c[0x0][0xc38] ;  /* 0x00030e0000047ab9 */ /* 0x000fe40000000800 */
[----:B------:R-:W-:-:S04]  /*15060*/  IMAD.U32 R7, RZ, RZ, UR4 ;  /* 0x00000004ff077e24 */ /* 0x000fc8000f8e00ff */
[----:B--2---:R-:W-:-:S04]  /*15070*/  IMAD R14, R14, R7, RZ ;  /* 0x000000070e0e7224 */ /* 0x004fc800078e02ff */
[----:B------:R-:W-:-:S05]  /*15080*/  IMAD.IADD R9, R4, 0x1, R14 ;  /* 0x0000000104097824 */ /* 0x000fca00078e020e */
[----:B------:R-:W-:-:S13]  /*15090*/  ISETP.GT.AND P6, PT, R9, R0, PT ;  /* 0x000000000900720c */ /* 0x000fda0003fc4270 */
[----:B------:R-:W-:Y:S05]  /*150a0*/  @P6 BRA `(.L_x_1417) ;  /* 0x00000000009c6947 */ /* 0x000fea0003800000 */
.L_x_1422:
[----:B------:R-:W2:Y:S01]  /*150b0*/  LDC R2, c[0x0][0xc3c] ;  /* 0x00030f00ff027b82 */ /* 0x000ea20000000800 */
[----:B------:R-:W-:-:S05]  /*150c0*/  VIADD R27, R27, 0x1f ;  /* 0x0000001f1b1b7836 */ /* 0x000fca0000000000 */
[----:B--2---:R-:W-:-:S13]  /*150d0*/  ISETP.GE.AND P6, PT, R27, R2, PT ;  /* 0x000000021b00720c */ /* 0x004fda0003fc6270 */
[----:B------:R-:W-:Y:S05]  /*150e0*/  @P6 BRA `(.L_x_1418) ;  /* 0x0000000400d06947 */ /* 0x000fea0003800000 */
[----:B------:R-:W2:Y:S01]  /*150f0*/  S2R R3, SR_TID.X ;  /* 0x0000000000037919 */ /* 0x000ea20000002100 */
[----:B------:R-:W-:Y:S01]  /*15100*/  BSSY B0, `(.L_x_1419) ;  /* 0x0000009000007945 */ /* 0x000fe20003800000 */
[----:B------:R-:W-:Y:S01]  /*15110*/  IMAD.MOV.U32 R5, RZ, RZ, RZ ;  /* 0x000000ffff057224 */ /* 0x000fe200078e00ff */
[----:B--2---:R-:W-:-:S05]  /*15120*/  LOP3.LUT R3, R3, 0x1f, RZ, 0xc0, !PT ;  /* 0x0000001f03037812 */ /* 0x004fca00078ec0ff */
[----:B------:R-:W-:-:S05]  /*15130*/  IMAD.IADD R7, R27, 0x1, R3 ;  /* 0x000000011b077824 */ /* 0x000fca00078e0203 */
[----:B------:R-:W-:-:S13]  /*15140*/  ISETP.GE.OR P6, PT, R7, R2, !P0 ;  /* 0x000000020700720c */ /* 0x000fda00047c6670 */
[----:B------:R-:W-:Y:S05]  /*15150*/  @P6 BRA `(.L_x_1420) ;  /* 0x00000000000c6947 */ /* 0x000fea0003800000 */
[----:B------:R-:W2:Y:S02]  /*15160*/  LDC.64 R2, c[0x0][0xc80] ;  /* 0x00032000ff027b82 */ /* 0x000ea40000000a00 */
[----:B--2---:R-:W-:-:S05]  /*15170*/  IMAD.WIDE R2, R7, 0x4, R2 ;  /* 0x0000000407027825 */ /* 0x004fca00078e0202 */
[----:B------:R2:W5:Y:S02]  /*15180*/  LDG.E R5, desc[UR36][R2.64] ;  /* 0x0000002402057981 */ /* 0x000564000c1e1900 */
.L_x_1420:
[----:B------:R-:W-:Y:S05]  /*15190*/  BSYNC B0 ;  /* 0x0000000000007941 */ /* 0x000fea0003800000 */
.L_x_1419:
[----:B------:R-:W-:-:S03]  /*151a0*/  UMOV UR4, 0xffffffff ;  /* 0xffffffff00047882 */ /* 0x000fc60000000000 */
[----:B------:R-:W-:Y:S05]  /*151b0*/  BRA.DIV UR4, `(.L_x_1421) ;  /* 0x0000004204407947 */ /* 0x000fea000b800000 */
[----:B-----5:R-:W3:Y:S02]  /*151c0*/  SHFL.UP PT, R14, R5, 0x1, RZ ;  /* 0x04200000050e7989 */ /* 0x020ee400000e00ff */
[----:B---3--:R-:W-:-:S05]  /*151d0*/  SEL R14, R14, RZ, P1 ;  /* 0x000000ff0e0e7207 */ /* 0x008fca0000800000 */
[----:B------:R-:W-:-:S05]  /*151e0*/  IMAD.IADD R13, R5, 0x1, R14 ;  /* 0x00000001050d7824 */ /* 0x000fca00078e020e */
[----:B------:R-:W2:Y:S02]  /*151f0*/  SHFL.UP PT, R14, R13, 0x2, RZ ;  /* 0x044000000d0e7989 */ /* 0x000ea400000e00ff */
[----:B--2---:R-:W-:-:S05]  /*15200*/  SEL R2, R14, RZ, P2 ;  /* 0x000000ff0e027207 */ /* 0x004fca0001000000 */
        /* <DEDUP_REMOVED lines=9> */
[----:B-1----:R-:W-:-:S05]  /*152a0*/  IMAD.IADD R6, R4, 0x1, R7 ;  /* 0x0000000104067824 */ /* 0x002fca00078e0207 */
[----:B------:R1:W2:Y:S02]  /*152b0*/  SHFL.IDX PT, R14, R6, 0x1f, 0x1f ;  /* 0x03e01f00060e7f89 */ /* 0x0002a400000e0000 */
.L_x_1540:
[----:B------:R-:W-:Y:S02]  /*152c0*/  ULDC UR4, c[0x0][0xc38] ;  /* 0x00030e0000047ab9 */ /* 0x000fe40000000800 */
[----:B------:R-:W-:-:S04]  /*152d0*/  IMAD.U32 R7, RZ, RZ, UR4 ;  /* 0x00000004ff077e24 */ /* 0x000fc8000f8e00ff */
[----:B--2---:R-:W-:-:S04]  /*152e0*/  IMAD R14, R14, R7, RZ ;  /* 0x000000070e0e7224 */ /* 0x004fc800078e02ff */
[----:B------:R-:W-:-:S05]  /*152f0*/  IMAD.IADD R9, R14, 0x1, R9 ;  /* 0x000000010e097824 */ /* 0x000fca00078e0209 */
[----:B------:R-:W-:-:S13]  /*15300*/  ISETP.GT.AND P6, PT, R9, R0, PT ;  /* 0x000000000900720c */ /* 0x000fda0003fc4270 */
[----:B------:R-:W-:Y:S05]  /*15310*/  @!P6 BRA `(.L_x_1422) ;  /* 0xfffffffc0064e947 */ /* 0x000fea000383ffff */
.L_x_1417:
[----:B------:R-:W-:Y:S01]  /*15320*/  IMAD.IADD R24, R9, 0x1, -R14 ;  /* 0x0000000109187824 */ /* 0x000fe200078e0a0e */
[----:B------:R-:W-:-:S03]  /*15330*/  UMOV UR4, 0xffffffff ;  /* 0xffffffff00047882 */ /* 0x000fc60000000000 */
[----:B------:R-:W-:-:S05]  /*15340*/  IMAD R3, R6, R7, R24 ;  /* 0x0000000706037224 */ /* 0x000fca00078e0218 */
[----:B------:R-:W-:Y:S01]  /*15350*/  ISETP.GT.AND P6, PT, R3, R0, PT ;  /* 0x000000000300720c */ /* 0x000fe20003fc4270 */
[----:B------:R-:W-:-:S12]  /*15360*/  BRA.DIV UR4, `(.L_x_1423) ;  /* 0x0000004204907947 */ /* 0x000fd8000b800000 */
[----:B------:R-:W-:-:S04]  /*15370*/  VOTE.ANY R2, PT, !P6 ;  /* 0x0000000000027806 */ /* 0x000fc800070e0100 */
[----:B------:R-:W2:Y:S02]  /*15380*/  POPC R4, R2 ;  /* 0x0000000200047309 */ /* 0x000ea40000000000 */
[----:B--2---:R2:W3:Y:S02]  /*15390*/  SHFL.IDX PT, R5, R5, R4, 0x1f ;  /* 0x00001f0405057589 */ /* 0x0044e400000e0000 */
.L_x_1544:
[----:B------:R-:W-:Y:S01]  /*153a0*/  ISETP.NE.AND P0, PT, R2, RZ, PT ;  /* 0x000000ff0200720c */ /* 0x000fe20003f05270 */
[----:B------:R-:W-:-:S12]  /*153b0*/  IMAD.MOV.U32 R14, RZ, RZ, RZ ;  /* 0x000000ffff0e7224 */ /* 0x000fd800078e00ff */
[----:B------:R-:W-:Y:S05]  /*153c0*/  @!P0 BRA `(.L_x_1424) ;  /* 0x0000000000108947 */ /* 0x000fea0003800000 */
[----:B------:R-:W-:Y:S01]  /*153d0*/  UMOV UR4, 0xffffffff ;  /* 0xffffffff00047882 */ /* 0x000fe20000000000 */
[----:B------:R-:W-:Y:S02]  /*153e0*/  VIADD R12, R4, 0xffffffff ;  /* 0xffffffff040c7836 */ /* 0x000fe40000000000 */
[----:B------:R-:W-:Y:S05]  /*153f0*/  BRA.DIV UR4, `(.L_x_1425) ;  /* 0x0000004204b47947 */ /* 0x000fea000b800000 */
[----:B------:R4:W0:Y:S02]  /*15400*/  SHFL.IDX PT, R14, R6, R12, 0x1f ;  /* 0x00001f0c060e7589 */ /* 0x00082400000e0000 */
.L_x_1424:
[----:B------:R-:W5:Y:S01]  /*15410*/  LDC.64 R2, c[0x0][0xc90] ;  /* 0x00032400ff027b82 */ /* 0x000f620000000a00 */
[----:B------:R-:W-:-:S04]  /*15420*/  IMAD.IADD R27, R4, 0x1, R27 ;  /* 0x00000001041b7824 */ /* 0x000fc800078e021b */
[----:B-----5:R-:W-:-:S05]  /*15430*/  IMAD.WIDE R2, R27, 0x4, R2 ;  /* 0x000000041b027825 */ /* 0x020fca00078e0202 */
[----:B-1--4-:R1:W2:Y:S01]  /*15440*/  LDG.E R6, desc[UR36][R2.64] ;  /* 0x0000002402067981 */ /* 0x0122a2000c1e1900 */
[----:B0-----:R-:W-:Y:S02]  /*15450*/  IMAD R24, R14, R7, R24 ;  /* 0x000000070e187224 */ /* 0x001fe400078e0218 */
[----:B-1----:R-:W-:Y:S02]  /*15460*/  IMAD.MOV.U32 R2, RZ, RZ, RZ ;  /* 0x000000ffff027224 */ /* 0x002fe400078e00ff */
[----:B--23--:R-:W-:-:S05]  /*15470*/  IMAD R4, R5, R6, RZ ;  /* 0x0000000605047224 */ /* 0x00cfca00078e02ff */
[----:B------:R-:W-:-:S04]  /*15480*/  IABS R8, R4 ;  /* 0x0000000400087213 */ /* 0x000fc80000000000 */
[----:B------:R-:W0:Y:S08]  /*15490*/  I2F.RP R10, R8 ;  /* 0x00000008000a7306 */ /* 0x000e300000209400 */
[----:B0-----:R-:W0:Y:S02]  /*154a0*/  MUFU.RCP R10, R10 ;  /* 0x0000000a000a7308 */ /* 0x001e240000001000 */
[----:B0-----:R-:W-:-:S06]  /*154b0*/  VIADD R11, R10, 0xffffffe ;  /* 0x0ffffffe0a0b7836 */ /* 0x001fcc0000000000 */
[----:B------:R-:W0:Y:S02]  /*154c0*/  F2I.FTZ.U32.TRUNC.NTZ R3, R11 ;  /* 0x0000000b00037305 */ /* 0x000e24000021f000 */
[----:B0-----:R-:W-:-:S04]  /*154d0*/  IMAD.MOV R9, RZ, RZ, -R3 ;  /* 0x000000ffff097224 */ /* 0x001fc800078e0a03 */
        /* <DEDUP_REMOVED lines=18> */
[----:B------:R-:W-:Y:S02]  /*15600*/  IMAD R0, R6, R2, RZ ;  /* 0x0000000206007224 */ /* 0x000fe400078e02ff */
[----:B------:R-:W-:Y:S02]  /*15610*/  IMAD.MOV R2, RZ, RZ, -R2 ;  /* 0x000000ffff027224 */ /* 0x000fe400078e0a02 */
[----:B------:R-:W-:Y:S02]  /*15620*/  IMAD.MOV R3, RZ, RZ, -R0 ;  /* 0x000000ffff037224 */ /* 0x000fe400078e0a00 */
[----:B------:R-:W-:-:S03]  /*15630*/  IMAD R9, R4, R2, R9 ;  /* 0x0000000204097224 */ /* 0x000fc600078e0209 */
[----:B------:R-:W-:-:S04]  /*15640*/  VIADDMNMX R6, R3, R7, R6, PT ;  /* 0x0000000703067246 */ /* 0x000fc80003800106 */
[-C--:B------:R-:W-:Y:S02]  /*15650*/  IABS R7, R6.reuse ;  /* 0x0000000600077213 */ /* 0x080fe40000000000 */
[----:B------:R-:W-:Y:S02]  /*15660*/  IABS R4, R6 ;  /* 0x0000000600047213 */ /* 0x000fe40000000000 */
[----:B------:R-:W0:Y:S03]  /*15670*/  I2F.RP R8, R7 ;  /* 0x0000000700087306 */ /* 0x000e260000209400 */
[----:B------:R-:W-:-:S05]  /*15680*/  IMAD.MOV R4, RZ, RZ, -R4 ;  /* 0x000000ffff047224 */ /* 0x000fca00078e0a04 */
[----:B0-----:R-:W0:Y:S02]  /*15690*/  MUFU.RCP R8, R8 ;  /* 0x0000000800087308 */ /* 0x001e240000001000 */
[----:B0-----:R-:W-:-:S06]  /*156a0*/  VIADD R3, R8, 0xffffffe ;  /* 0x0ffffffe08037836 */ /* 0x001fcc0000000000 */
[----:B------:R-:W0:Y:S02]  /*156b0*/  F2I.FTZ.U32.TRUNC.NTZ R3, R3 ;  /* 0x0000000300037305 */ /* 0x000e24000021f000 */
[----:B0-----:R-:W-:-:S04]  /*156c0*/  IMAD.MOV R2, RZ, RZ, -R3 ;  /* 0x000000ffff027224 */ /* 0x001fc800078e0a03 */
[----:B------:R-:W-:Y:S02]  /*156d0*/  IMAD R11, R2, R7, RZ ;  /* 0x00000007020b7224 */ /* 0x000fe400078e02ff */
[----:B------:R-:W-:-:S04]  /*156e0*/  IMAD.MOV.U32 R2, RZ, RZ, RZ ;  /* 0x000000ffff027224 */ /* 0x000fc800078e00ff */
[----:B------:R-:W-:Y:S01]  /*156f0*/  IMAD.HI.U32 R2, R3, R11, R2 ;  /* 0x0000000b03027227 */ /* 0x000fe200078e0002 */
[----:B------:R-:W-:Y:S02]  /*15700*/  IABS R11, R9 ;  /* 0x00000009000b7213 */ /* 0x000fe40000000000 */
[C---:B------:R-:W-:Y:S01]  /*15710*/  LOP3.LUT R3, R9.reuse, R6, RZ, 0x3c, !PT ;  /* 0x0000000609037212 */ /* 0x040fe200078e3cff */
[----:B------:R-:W-:Y:S02]  /*15720*/  IMAD.IADD R9, R9, 0x1, R0 ;  /* 0x0000000109097824 */ /* 0x000fe400078e0200 */
[----:B------:R-:W-:Y:S01]  /*15730*/  IMAD.HI.U32 R2, R2, R11, RZ ;  /* 0x0000000b02027227 */ /* 0x000fe200078e00ff */
[----:B------:R-:W-:-:S03]  /*15740*/  ISETP.GE.AND P2, PT, R3, RZ, PT ;  /* 0x000000ff0300720c */ /* 0x000fc60003f46270 */
[----:B------:R-:W-:-:S05]  /*15750*/  IMAD R4, R2, R4, R11 ;  /* 0x0000000402047224 */ /* 0x000fca00078e020b */
[----:B------:R-:W-:-:S13]  /*15760*/  ISETP.GT.U32.AND P1, PT, R7, R4, PT ;  /* 0x000000040700720c */ /* 0x000fda0003f24070 */
[----:B------:R-:W-:Y:S02]  /*15770*/  @!P1 IMAD.IADD R4, R4, 0x1, -R7 ;  /* 0x0000000104049824 */ /* 0x000fe400078e0a07 */
[----:B------:R-:W-:Y:S01]  /*15780*/  @!P1 VIADD R2, R2, 0x1 ;  /* 0x0000000102029836 */ /* 0x000fe20000000000 */
[----:B------:R-:W-:Y:S02]  /*15790*/  ISETP.NE.AND P1, PT, R6, RZ, PT ;  /* 0x000000ff0600720c */ /* 0x000fe40003f25270 */
[----:B------:R-:W-:-:S13]  /*157a0*/  ISETP.GE.U32.AND P0, PT, R4, R7, PT ;  /* 0x000000070400720c */ /* 0x000fda0003f06070 */
[----:B------:R-:W-:-:S04]  /*157b0*/  @P0 VIADD R2, R2, 0x1 ;  /* 0x0000000102020836 */ /* 0x000fc80000000000 */
[----:B------:R-:W-:Y:S01]  /*157c0*/  @!P2 IMAD.MOV R2, RZ, RZ, -R2 ;  /* 0x000000ffff02a224 */ /* 0x000fe200078e0a02 */
[----:B------:R-:W-:Y:S01]  /*157d0*/  @!P1 LOP3.LUT R2, RZ, R6, RZ, 0x33, !PT ;  /* 0x00000006ff029212 */ /* 0x000fe200078e33ff */
[----:B------:R-:W-:-:S04]  /*157e0*/  IMAD.MOV R6, RZ, RZ, -R6 ;  /* 0x000000ffff067224 */ /* 0x000fc800078e0a06 */
[----:B------:R-:W-:Y:S01]  /*157f0*/  IMAD R26, R2, R6, R9 ;  /* 0x00000006021a7224 */ /* 0x000fe200078e0209 */
[----:B------:R-:W-:-:S05]  /*15800*/  LOP3.LUT R2, RZ, R2, RZ, 0x33, !PT ;  /* 0x00000002ff027212 */ /* 0x000fca00078e33ff */
[----:B------:R-:W-:Y:S01]  /*15810*/  IMAD.IADD R25, R5, 0x1, R2 ;  /* 0x0000000105197824 */ /* 0x000fe200078e0202 */
[----:B------:R-:W-:Y:S06]  /*15820*/  BRA `(.L_x_1426) ;  /* 0x00000000001c7947 */ /* 0x000fec0003800000 */
.L_x_1418:
[----:B------:R-:W-:Y:S01]  /*15830*/  UMOV UR4, URZ ;  /* 0x0000003f00047c82 */ /* 0x000fe20008000000 */
[----:B------:R-:W-:Y:S01]  /*15840*/  UMOV UR5, URZ ;  /* 0x0000003f00057c82 */ /* 0x000fe20008000000 */
[----:B------:R-:W-:Y:S01]  /*15850*/  ULDC UR6, c[0x0][0xc3c] ;  /* 0x00030f0000067ab9 */ /* 0x000fe20000000800 */
[----:B------:R-:W-:Y:S02]  /*15860*/  IMAD.MOV.U32 R24, RZ, RZ, R0 ;  /* 0x000000ffff187224 */ /* 0x000fe400078e0000 */
[----:B------:R-:W-:Y:S02]  /*15870*/  IMAD.U32 R25, RZ, RZ, UR4 ;  /* 0x00000004ff197e24 */ /* 0x000fe4000f8e00ff */
[----:B------:R-:W-:Y:S02]  /*15880*/  IMAD.U32 R26, RZ, RZ, UR5 ;  /* 0x00000005ff1a7e24 */ /* 0x000fe4000f8e00ff */
[----:B------:R-:W-:-:S07]  /*15890*/  IMAD.U32 R27, RZ, RZ, UR6 ;  /* 0x00000006ff1b7e24 */ /* 0x000fce000f8e00ff */
.L_x_1426:
[----:B------:R-:W2:Y:S01]  /*158a0*/  S2R R0, SR_TID.X ;  /* 0x0000000000007919 */ /* 0x000ea20000002100 */
[----:B------:R-:W-:Y:S05]  /*158b0*/  WARPSYNC.ALL ;  /* 0x0000000000007948 */ /* 0x000fea0003800000 */
[----:B------:R-:W-:Y:S01]  /*158c0*/  BAR.SYNC.DEFER_BLOCKING 0x4, 0x180 ;  /* 0x0106000000007b1d */ /* 0x000fe20000010000 */
[----:B--2---:R-:W-:-:S04]  /*158d0*/  LOP3.LUT R0, R0, 0x1f, RZ, 0xc0, !PT ;  /* 0x0000001f00007812 */ /* 0x004fc800078ec0ff */
[----:B------:R-:W-:-:S13]  /*158e0*/  ISETP.NE.AND P0, PT, R0, RZ, PT ;  /* 0x000000ff0000720c */ /* 0x000fda0003f05270 */
[----:B------:R-:W2:Y:S01]  /*158f0*/  @!P0 S2R R3, SR_CgaCtaId ;  /* 0x0000000000038919 */ /* 0x000ea20000008800 */
[----:B------:R-:W-:-:S04]  /*15900*/  @!P0 MOV R0, 0x400 ;  /* 0x0000040000008802 */ /* 0x000fc80000000f00 */
[----:B--2---:R-:W-:-:S05]  /*15910*/  @!P0 LEA R17, R3, R0, 0x18 ;  /* 0x0000000003118211 */ /* 0x004fca00078ec0ff */
[----:B------:R3:W-:Y:S01]  /*15920*/  @!P0 STS.128 [R17+0x308d0], R24 ;  /* 0x0308d01811008388 */ /* 0x0007e20000000c00 */
[----:B------:R-:W-:Y:S06]  /*15930*/  BAR.ARV 0x5, 0x180 ;  /* 0x0146000000007b1d */ /* 0x000fec0000002000 */
.L_x_1415:
[----:B------:R-:W-:Y:S02]  /*15940*/  ULDC UR4, c[0x0][0xc3c] ;  /* 0x00030f0000047ab9 */ /* 0x000fe40000000800 */
[----:B--2---:R-:W-:-:S13]  /*15950*/  ISETP.GE.AND P0, PT, R27, UR4, PT ;  /* 0x000000041b007c0c */ /* 0x004fda000bf06270 */
[----:B------:R-:W-:Y:S05]  /*15960*/  @!P0 BRA `(.L_x_1427) ;  /* 0xffffffb400188947 */ /* 0x000fea000383ffff */
[----:B------:R-:W-:Y:S05]  /*15970*/  BSYNC B8 ;  /* 0x0000000000087941 */ /* 0x000fea0003800000 */
.L_x_1356:
[----:B------:R-:W2:Y:S01]  /*15980*/  LDL.LU R0, [R1+0x24] ;  /* 0x0000240001007983 */ /* 0x000ea20000300800 */
[----:B------:R-:W-:Y:S01]  /*15990*/  BSSY B0, `(.L_x_1428) ;  /* 0x000000b000007945 */ /* 0x000fe20003800000 */
[----:B------:R-:W4:Y:S01]  /*159a0*/  S2R R5, SR_CgaCtaId ;  /* 0x0000000000057919 */ /* 0x000f220000008800 */
[----:B--2---:R-:W-:-:S05]  /*159b0*/  VIADD R0, R0, 0x1 ;  /* 0x0000000100007836 */ /* 0x004fca0000000000 */
[----:B-1----:R-:W-:-:S04]  /*159c0*/  LEA.HI R2, R0, R0, RZ, 0x1 ;  /* 0x0000000000027211 */ /* 0x002fc800078f08ff */
[----:B------:R-:W-:Y:S02]  /*159d0*/  LOP3.LUT R3, R2, 0xfffffffe, RZ, 0xc0, !PT ;  /* 0xfffffffe02037812 */ /* 0x000fe400078ec0ff */
[----:B------:R-:W-:-:S03]  /*159e0*/  MOV R2, 0x400 ;  /* 0x0000040000027802 */ /* 0x000fc60000000f00 */
[----:B------:R-:W-:Y:S01]  /*159f0*/  IMAD.IADD R0, R0, 0x1, -R3 ;  /* 0x0000000100007824 */ /* 0x000fe200078e0a03 */
[----:B----4-:R-:W-:-:S04]  /*15a00*/  LEA R4, R5, R2, 0x18 ;  /* 0x0000000205047211 */ /* 0x010fc800078ec0ff */
[----:B------:R-:W-:-:S04]  /*15a10*/  SHF.L.U32 R0, R0, 0x1f, RZ ;  /* 0x0000001f00007819 */ /* 0x000fc800000006ff */
[----:B------:R-:W1:Y:S02]  /*15a20*/  SYNCS.PHASECHK.TRANS64.TRYWAIT P0, [R4+URZ+0x30820], R0 ;  /* 0x03082000040075a7 */ /* 0x000e64000800017f */
[----:B-1----:R-:W-:Y:S05]  /*15a30*/  @!P0 BRA `(.L_x_1429) ;  /* 0x0000003c00488947 */ /* 0x002fea0003800000 */
.L_x_1547:
[----:B------:R-:W-:Y:S05]  /*15a40*/  BSYNC B0 ;  /* 0x0000000000007941 */ /* 0x000fea0003800000 */
.L_x_1428:
[----:B------:R-:W-:-:S03]  /*15a50*/  UMOV UR4, 0xffffffff ;  /* 0xffffffff00047882 */ /* 0x000fc60000000000 */
[----:B------:R-:W-:Y:S05]  /*15a60*/  BRA.DIV UR4, `(.L_x_1430) ;  /* 0x0000003e04507947 */ /* 0x000fea000b800000 */
[----:B-1----:R-:W1:Y:S02]  /*15a70*/  S2R R0, SR_TID.X ;  /* 0x0000000000007919 */ /* 0x002e640000002100 */
[----:B-1----:R-:W-:-:S04]  /*15a80*/  SHF.R.U32.HI R0, RZ, 0x5, R0 ;  /* 0x00000005ff007819 */ /* 0x002fc80000011600 */
[----:B------:R-:W-:-:S05]  /*15a90*/  LOP3.LUT R0, R0, 0x3, RZ, 0xc0, !PT ;  /* 0x0000000300007812 */ /* 0x000fca00078ec0ff */
[----:B------:R1:W2:Y:S02]  /*15aa0*/  SHFL.IDX PT, R14, R0, RZ, 0x1f ;  /* 0x00001fff000e7589 */ /* 0x0002a400000e0000 */
.L_x_1550:
[----:B--2---:R-:W-:Y:S01]  /*15ab0*/  ISETP.NE.AND P0, PT, R14, RZ, PT ;  /* 0x000000ff0e00720c */ /* 0x004fe20003f05270 */
[----:B------:R-:W-:-:S12]  /*15ac0*/  BSSY B0, `(.L_x_1431) ;  /* 0x0000024000007945 */ /* 0x000fd80003800000 */
[----:B------:R-:W-:Y:S05]  /*15ad0*/  @P0 BRA `(.L_x_1432) ;  /* 0x0000000000880947 */ /* 0x000fea0003800000 */
[----:B------:R-:W-:-:S03]  /*15ae0*/  UMOV UR4, 0xffffffff ;  /* 0xffffffff00047882 */ /* 0x000fc60000000000 */
[----:B------:R-:W-:Y:S05]  /*15af0*/  BRA.DIV UR4, `(.L_x_1433) ;  /* 0x0000003e04607947 */ /* 0x000fea000b800000 */
[----:B------:R-:W-:-:S13]  /*15b00*/  ELECT P6, URZ, PT ;  /* 0x00000000003f782f */ /* 0x000fda00038c0000 */
.L_x_1553:
[----:B------:R-:W-:Y:S05]  /*15b10*/  @!P6 BRA `(.L_x_1432) ;  /* 0x000000000078e947 */ /* 0x000fea0003800000 */
[----:B-1----:R-:W2:Y:S02]  /*15b20*/  LDL.LU R0, [R1+0x10] ;  /* 0x0000100001007983 */ /* 0x002ea40000300800 */
[----:B--2---:R-:W-:-:S04]  /*15b30*/  LOP3.LUT R0, R0, 0x2, RZ, 0xfc, !PT ;  /* 0x0000000200007812 */ /* 0x004fc800078efcff */
[----:B------:R-:W-:-:S13]  /*15b40*/  ISETP.NE.AND P0, PT, R0, 0x3, PT ;  /* 0x000000030000780c */ /* 0x000fda0003f05270 */
[----:B------:R-:W-:Y:S05]  /*15b50*/  @!P0 BRA `(.L_x_1434) ;  /* 0x0000000000048947 */ /* 0x000fea0003800000 */
[----:B------:R-:W-:Y:S01]  /*15b60*/  BPT.TRAP 0x1 ;  /* 0x000000040000795c */ /* 0x000fe20000300000 */
.L_x_1434:
[C---:B------:R-:W-:Y:S01]  /*15b70*/  IMAD R5, R23.reuse, 0x8, R4 ;  /* 0x0000000817057824 */ /* 0x040fe200078e0204 */
[----:B------:R-:W-:Y:S01]  /*15b80*/  SHF.L.U32 R0, R28, 0x1f, RZ ;  /* 0x0000001f1c007819 */ /* 0x000fe200000006ff */
[----:B------:R-:W-:-:S03]  /*15b90*/  VIADD R23, R23, 0x1 ;  /* 0x0000000117177836 */ /* 0x000fc60000000000 */
[----:B------:R-:W1:Y:S02]  /*15ba0*/  SYNCS.PHASECHK.TRANS64.TRYWAIT P1, [R5+URZ+0x30840], R0 ;  /* 0x03084000050075a7 */ /* 0x000e64000802017f */
[----:B------:R-:W-:-:S04]  /*15bb0*/  ISETP.NE.AND P2, PT, R23, 0x2, PT ;  /* 0x000000021700780c */ /* 0x000fc80003f45270 */
[----:B------:R-:W-:Y:S01]  /*15bc0*/  SEL R3, RZ, 0x1, P2 ;  /* 0x00000001ff037807 */ /* 0x000fe20001000000 */
[----:B-1----:R-:W-:Y:S08]  /*15bd0*/  @!P1 BRA `(.L_x_1435) ;  /* 0x0000003c00489947 */ /* 0x002ff00003800000 */
.L_x_1554:
[----:B------:R-:W-:Y:S02]  /*15be0*/  SEL R23, R23, RZ, P2 ;  /* 0x000000ff17177207 */ /* 0x000fe40001000000 */
[----:B------:R-:W-:Y:S01]  /*15bf0*/  LOP3.LUT R2, R28, R3, RZ, 0x3c, !PT ;  /* 0x000000031c027212 */ /* 0x000fe200078e3cff */
[----:B------:R-:W-:Y:S06]  /*15c00*/  @!P0 BRA `(.L_x_1436) ;  /* 0x0000000000048947 */ /* 0x000fec0003800000 */
[----:B------:R-:W-:Y:S01]  /*15c10*/  BPT.TRAP 0x1 ;  /* 0x000000040000795c */ /* 0x000fe20000300000 */
.L_x_1436:
[----:B------:R-:W-:Y:S01]  /*15c20*/  IMAD R23, R23, 0x8, R4 ;  /* 0x0000000817177824 */ /* 0x000fe200078e0204 */
[----:B------:R-:W-:-:S04]  /*15c30*/  SHF.L.U32 R2, R2, 0x1f, RZ ;  /* 0x0000001f02027819 */ /* 0x000fc800000006ff */
[----:B------:R-:W2:Y:S02]  /*15c40*/  SYNCS.PHASECHK.TRANS64.TRYWAIT P1, [R23+URZ+0x30840], R2 ;  /* 0x03084002170075a7 */ /* 0x000ea4000802017f */
[----:B--2---:R-:W-:Y:S05]  /*15c50*/  @!P1 BRA `(.L_x_1437) ;  /* 0x0000003c003c9947 */ /* 0x004fea0003800000 */
.L_x_1555:
[----:B------:R-:W-:Y:S05]  /*15c60*/  @!P0 BRA `(.L_x_1438) ;  /* 0x0000000000048947 */ /* 0x000fea0003800000 */
[----:B------:R-:W-:Y:S01]  /*15c70*/  BPT.TRAP 0x1 ;  /* 0x000000040000795c */ /* 0x000fe20000300000 */
.L_x_1438:
[----:B------:R-:W4:Y:S02]  /*15c80*/  SYNCS.PHASECHK.TRANS64.TRYWAIT P1, [R5+URZ+0x30860], R0 ;  /* 0x03086000050075a7 */ /* 0x000f24000802017f */
[----:B----4-:R-:W-:Y:S05]  /*15c90*/  @!P1 BRA `(.L_x_1439) ;  /* 0x0000003c00409947 */ /* 0x010fea0003800000 */
.L_x_1556:
[----:B------:R-:W-:Y:S05]  /*15ca0*/  @!P0 BRA `(.L_x_1440) ;  /* 0x0000000000048947 */ /* 0x000fea0003800000 */
[----:B------:R-:W-:Y:S01]  /*15cb0*/  BPT.TRAP 0x1 ;  /* 0x000000040000795c */ /* 0x000fe20000300000 */
.L_x_1440:
[----:B------:R0:W0:Y:S02]  /*15cc0*/  SYNCS.PHASECHK.TRANS64.TRYWAIT P0, [R23+URZ+0x30860], R2 ;  /* 0x03086002170075a7 */ /* 0x000024000800017f */
[----:B0-----:R-:W-:Y:S05]  /*15cd0*/  @!P0 NANOSLEEP.SYNCS 0x989680 ;  /* 0x009896800000895d */ /* 0x001fea0003900000 */
[----:B------:R-:W0:Y:S02]  /*15ce0*/  @!P0 SYNCS.PHASECHK.TRANS64 P0, [R23+URZ+0x30860], R2 ;  /* 0x03086002170085a7 */ /* 0x000e24000800007f */
[----:B0-----:R-:W-:Y:S05]  /*15cf0*/  @!P0 BRA `(.L_x_1440) ;  /* 0xfffffffc00f08947 */ /* 0x001fea000383ffff */
.L_x_1432:
[----:B------:R-:W-:Y:S05]  /*15d00*/  BSYNC B0 ;  /* 0x0000000000007941 */ /* 0x000fea0003800000 */
.L_x_1431:
[----:B------:R-:W-:Y:S05]  /*15d10*/  EXIT ;  /* 0x000000000000794d */ /* 0x000fea0003800000 */
.L_x_1250:
[----:B0-----:R-:W-:-:S04]  /*15d20*/  IMAD.U32 R3, RZ, RZ, UR40 ;  /* 0x00000028ff037e24 */ /* 0x001fc8000f8e00ff */
[----:B------:R0:W1:Y:S03]  /*15d30*/  SYNCS.PHASECHK.TRANS64.TRYWAIT P1, [R3+URZ+0x30800], R0 ;  /* 0x03080000030075a7 */ /* 0x000066000802017f */
[----:B-1----:R-:W-:Y:S05]  /*15d40*/  @!P1 NANOSLEEP.SYNCS 0x989680 ;  /* 0x009896800000995d */ /* 0x002fea0003900000 */
[----:B------:R-:W1:Y:S02]  /*15d50*/  @!P1 SYNCS.PHASECHK.TRANS64 P1, [R3+URZ+0x30800], R0 ;  /* 0x03080000030095a7 */ /* 0x000e64000802007f */
[----:B-1----:R-:W-:Y:S05]  /*15d60*/  @!P1 BRA `(.L_x_1250) ;  /* 0xfffffffc00ec9947 */ /* 0x002fea000383ffff */
[----:B------:R-:W-:Y:S05]  /*15d70*/  BRA `(.L_x_1441) ;  /* 0xfffffebc00407947 */ /* 0x000fea000383ffff */
.L_x_1254:
[----:B-1----:R1:W2:Y:S02]  /*15d80*/  SYNCS.PHASECHK.TRANS64.TRYWAIT P1, [R3+URZ+0x30830], R0 ;  /* 0x03083000030075a7 */ /* 0x0022a4000802017f */
[----:B--2---:R-:W-:Y:S05]  /*15d90*/  @!P1 NANOSLEEP.SYNCS 0x989680 ;  /* 0x009896800000995d */ /* 0x004fea0003900000 */
[----:B------:R-:W2:Y:S02]  /*15da0*/  @!P1 SYNCS.PHASECHK.TRANS64 P1, [R3+URZ+0x30830], R0 ;  /* 0x03083000030095a7 */ /* 0x000ea4000802007f */
[----:B--2---:R-:W-:Y:S05]  /*15db0*/  @!P1 BRA `(.L_x_1254) ;  /* 0xfffffffc00f09947 */ /* 0x004fea000383ffff */
[----:B------:R-:W-:Y:S05]  /*15dc0*/  BRA `(.L_x_1253) ;  /* 0xfffffebc005c7947 */ /* 0x000fea000383ffff */
.L_x_1271:
[----:B-1----:R-:W-:-:S04]  /*15dd0*/  IMAD.U32 R5, RZ, RZ, UR6 ;  /* 0x00000006ff057e24 */ /* 0x002fc8000f8e00ff */
[----:B------:R1:W2:Y:S03]  /*15de0*/  SYNCS.PHASECHK.TRANS64.TRYWAIT P1, [R5+URZ+0x30830], R0 ;  /* 0x03083000050075a7 */ /* 0x0002a6000802017f */
[----:B--2---:R-:W-:Y:S05]  /*15df0*/  @!P1 NANOSLEEP.SYNCS 0x989680 ;  /* 0x009896800000995d */ /* 0x004fea0003900000 */
[----:B------:R-:W2:Y:S02]  /*15e00*/  @!P1 SYNCS.PHASECHK.TRANS64 P1, [R5+URZ+0x30830], R0 ;  /* 0x03083000050095a7 */ /* 0x000ea4000802007f */
[----:B--2---:R-:W-:Y:S05]  /*15e10*/  @!P1 BRA `(.L_x_1271) ;  /* 0xfffffffc00ec9947 */ /* 0x004fea000383ffff */
[----:B------:R-:W-:Y:S05]  /*15e20*/  BRA `(.L_x_1270) ;  /* 0xfffffee800987947 */ /* 0x000fea000383ffff */
.L_x_1275:
[----:B-1----:R-:W-:-:S04]  /*15e30*/  IMAD.U32 R3, RZ, RZ, UR5 ;  /* 0x00000005ff037e24 */ /* 0x002fc8000f8e00ff */
[----:B------:R1:W2:Y:S03]  /*15e40*/  SYNCS.PHASECHK.TRANS64.TRYWAIT P1, [R3+URZ+0x30850], R0 ;  /* 0x03085000030075a7 */ /* 0x0002a6000802017f */
[----:B--2---:R-:W-:Y:S05]  /*15e50*/  @!P1 NANOSLEEP.SYNCS 0x989680 ;  /* 0x009896800000995d */ /* 0x004fea0003900000 */
[----:B------:R-:W2:Y:S02]  /*15e60*/  @!P1 SYNCS.PHASECHK.TRANS64 P1, [R3+URZ+0x30850], R0 ;  /* 0x03085000030095a7 */ /* 0x000ea4000802007f */
[----:B--2---:R-:W-:Y:S05]  /*15e70*/  @!P1 BRA `(.L_x_1275) ;  /* 0xfffffffc00ec9947 */ /* 0x004fea000383ffff */
[----:B------:R-:W-:Y:S05]  /*15e80*/  BRA `(.L_x_1274) ;  /* 0xfffffef400407947 */ /* 0x000fea000383ffff */
.L_x_1294:
[----:B-1----:R-:W-:-:S04]  /*15e90*/  IMAD.U32 R5, RZ, RZ, UR6 ;  /* 0x00000006ff057e24 */ /* 0x002fc8000f8e00ff */
[----:B------:R1:W2:Y:S03]  /*15ea0*/  SYNCS.PHASECHK.TRANS64.TRYWAIT P1, [R5+URZ+0x30830], R0 ;  /* 0x03083000050075a7 */ /* 0x0002a6000802017f */
[----:B--2---:R-:W-:Y:S05]  /*15eb0*/  @!P1 NANOSLEEP.SYNCS 0x989680 ;  /* 0x009896800000995d */ /* 0x004fea0003900000 */
[----:B------:R-:W2:Y:S02]  /*15ec0*/  @!P1 SYNCS.PHASECHK.TRANS64 P1, [R5+URZ+0x30830], R0 ;  /* 0x03083000050095a7 */ /* 0x000ea4000802007f */
[----:B--2---:R-:W-:Y:S05]  /*15ed0*/  @!P1 BRA `(.L_x_1294) ;  /* 0xfffffffc00ec9947 */ /* 0x004fea000383ffff */
[----:B------:R-:W-:Y:S05]  /*15ee0*/  BRA `(.L_x_1293) ;  /* 0xffffff1c00247947 */ /* 0x000fea000383ffff */
.L_x_1298:
[----:B-1----:R-:W-:-:S04]  /*15ef0*/  IMAD.U32 R3, RZ, RZ, UR5 ;  /* 0x00000005ff037e24 */ /* 0x002fc8000f8e00ff */
[----:B------:R1:W2:Y:S03]  /*15f00*/  SYNCS.PHASECHK.TRANS64.TRYWAIT P1, [R3+URZ+0x30850], R0 ;  /* 0x03085000030075a7 */ /* 0x0002a6000802017f */
[----:B--2---:R-:W-:Y:S05]  /*15f10*/  @!P1 NANOSLEEP.SYNCS 0x989680 ;  /* 0x009896800000995d */ /* 0x004fea0003900000 */
[----:B------:R-:W2:Y:S02]  /*15f20*/  @!P1 SYNCS.PHASECHK.TRANS64 P1, [R3+URZ+0x30850], R0 ;  /* 0x03085000030095a7 */ /* 0x000ea4000802007f */
[----:B--2---:R-:W-:Y:S05]  /*15f30*/  @!P1 BRA `(.L_x_1298) ;  /* 0xfffffffc00ec9947 */ /* 0x004fea000383ffff */
[----:B------:R-:W-:Y:S05]  /*15f40*/  BRA `(.L_x_1297) ;  /* 0xffffff2400cc7947 */ /* 0x000fea000383ffff */
.L_x_1306:
[----:B-1----:R-:W-:-:S04]  /*15f50*/  IMAD.U32 R5, RZ, RZ, UR5 ;  /* 0x00000005ff057e24 */ /* 0x002fc8000f8e00ff */
[----:B------:R1:W2:Y:S03]  /*15f60*/  SYNCS.PHASECHK.TRANS64.TRYWAIT P1, [R5+URZ+0x30830], R0 ;  /* 0x03083000050075a7 */ /* 0x0002a6000802017f */
[----:B--2---:R-:W-:Y:S05]  /*15f70*/  @!P1 NANOSLEEP.SYNCS 0x989680 ;  /* 0x009896800000995d */ /* 0x004fea0003900000 */
[----:B------:R-:W2:Y:S02]  /*15f80*/  @!P1 SYNCS.PHASECHK.TRANS64 P1, [R5+URZ+0x30830], R0 ;  /* 0x03083000050095a7 */ /* 0x000ea4000802007f */
[----:B--2---:R-:W-:Y:S05]  /*15f90*/  @!P1 BRA `(.L_x_1306) ;  /* 0xfffffffc00ec9947 */ /* 0x004fea000383ffff */
[----:B------:R-:W-:Y:S05]  /*15fa0*/  BRA `(.L_x_1305) ;  /* 0xffffff3800947947 */ /* 0x000fea000383ffff */
.L_x_1310:
[----:B-1----:R-:W-:-:S04]  /*15fb0*/  IMAD.U32 R3, RZ, RZ, UR5 ;  /* 0x00000005ff037e24 */ /* 0x002fc8000f8e00ff */
[----:B------:R1:W2:Y:S03]  /*15fc0*/  SYNCS.PHASECHK.TRANS64.TRYWAIT P1, [R3+URZ+0x30850], R0 ;  /* 0x03085000030075a7 */ /* 0x0002a6000802017f */
[----:B--2---:R-:W-:Y:S05]  /*15fd0*/  @!P1 NANOSLEEP.SYNCS 0x989680 ;  /* 0x009896800000995d */ /* 0x004fea0003900000 */
[----:B------:R-:W2:Y:S02]  /*15fe0*/  @!P1 SYNCS.PHASECHK.TRANS64 P1, [R3+URZ+0x30850], R0 ;  /* 0x03085000030095a7 */ /* 0x000ea4000802007f */
[----:B--2---:R-:W-:Y:S05]  /*15ff0*/  @!P1 BRA `(.L_x_1310) ;  /* 0xfffffffc00ec9947 */ /* 0x004fea000383ffff */
[----:B------:R-:W-:Y:S05]  /*16000*/  BRA `(.L_x_1309) ;  /* 0xffffff44003c7947 */ /* 0x000fea000383ffff */
.L_x_1325:
[----:B-1----:R-:W-:-:S04]  /*16010*/  IMAD.U32 R3, RZ, RZ, UR5 ;  /* 0x00000005ff037e24 */ /* 0x002fc8000f8e00ff */
[----:B------:R1:W2:Y:S03]  /*16020*/  SYNCS.PHASECHK.TRANS64.TRYWAIT P1, [R3+URZ+0x30850], R2 ;  /* 0x03085002030075a7 */ /* 0x0002a6000802017f */
[----:B--2---:R-:W-:Y:S05]  /*16030*/  @!P1 NANOSLEEP.SYNCS 0x989680 ;  /* 0x009896800000995d */ /* 0x004fea0003900000 */
[----:B------:R-:W2:Y:S02]  /*16040*/  @!P1 SYNCS.PHASECHK.TRANS64 P1, [R3+URZ+0x30850], R2 ;  /* 0x03085002030095a7 */ /* 0x000ea4000802007f */
[----:B--2---:R-:W-:Y:S05]  /*16050*/  @!P1 BRA `(.L_x_1325) ;  /* 0xfffffffc00ec9947 */ /* 0x004fea000383ffff */
[----:B------:R-:W-:Y:S05]  /*16060*/  BRA `(.L_x_1324) ;  /* 0xffffff7000047947 */ /* 0x000fea000383ffff */
.L_x_1376:
[----:B------:R-:W0:Y:S01]  /*16070*/  S2R R8, SR_TID.X ;  /* 0x0000000000087919 */ /* 0x000e220000002100 */
        /* <DEDUP_REMOVED lines=10> */
.L_x_1443:
[----:B------:R-:W-:Y:S05]  /*16120*/  BSYNC B0 ;  /* 0x0000000000007941 */ /* 0x000fea0003800000 */
.L_x_1442:
[----:B------:R-:W-:Y:S05]  /*16130*/  BRA `(.L_x_1444) ;  /* 0xffffffbc00447947 */ /* 0x000fea000383ffff */
.L_x_1379:
[----:B0-----:R0:W1:Y:S02]  /*16140*/  SYNCS.PHASECHK.TRANS64.TRYWAIT P0, [R7+URZ+0x30840], R2 ;  /* 0x03084002070075a7 */ /* 0x001064000800017f */
[----:B-1----:R-:W-:Y:S05]  /*16150*/  @!P0 NANOSLEEP.SYNCS 0x989680 ;  /* 0x009896800000895d */ /* 0x002fea0003900000 */
[----:B------:R-:W1:Y:S02]  /*16160*/  @!P0 SYNCS.PHASECHK.TRANS64 P0, [R7+URZ+0x30840], R2 ;  /* 0x03084002070085a7 */ /* 0x000e64000800007f */
[----:B-1----:R-:W-:Y:S05]  /*16170*/  @!P0 BRA `(.L_x_1379) ;  /* 0xfffffffc00f08947 */ /* 0x002fea000383ffff */
[----:B------:R-:W-:Y:S05]  /*16180*/  BRA `(.L_x_1445) ;  /* 0xffffffbc00bc7947 */ /* 0x000fea000383ffff */
.L_x_1380:
        /* <DEDUP_REMOVED lines=8> */
.L_x_1447:
[----:B------:R-:W-:Y:S05]  /*16210*/  BSYNC B0 ;  /* 0x0000000000007941 */ /* 0x000fea0003800000 */
.L_x_1446:
        /* <DEDUP_REMOVED lines=9> */
.L_x_1448:
[----:B------:R-:W-:Y:S02]  /*162b0*/  IMAD.MOV.U32 R13, RZ, RZ, R0 ;  /* 0x000000ffff0d7224 */ /* 0x000fe400078e0000 */
[----:B------:R-:W-:Y:S02]  /*162c0*/  IMAD.MOV.U32 R12, RZ, RZ, 0x1 ;  /* 0x00000001ff0c7424 */ /* 0x000fe400078e00ff */
[----:B------:R-:W-:-:S07]  /*162d0*/  IMAD.MOV.U32 R3, RZ, RZ, R14 ;  /* 0x000000ffff037224 */ /* 0x000fce00078e000e */
[----:B------:R-:W-:Y:S05]  /*162e0*/  WARPSYNC.COLLECTIVE R15, `(.L_x_1449) ;  /* 0x000000000f087348 */ /* 0x000fea0003c00000 */
[----:B------:R0:W1:Y:S02]  /*162f0*/  SHFL.IDX P6, R14, R13, R12, R11 ;  /* 0x0000000c0d0e7389 */ /* 0x00006400000c000b */
[----:B01----:R-:W-:Y:S01]  /*16300*/  ENDCOLLECTIVE ;  /* 0x000000000000791b */ /* 0x003fe20003800000 */
.L_x_1449:
        /* <DEDUP_REMOVED lines=17> */
.L_x_1450:
[----:B------:R-:W-:Y:S02]  /*16420*/  @P1 IMAD R8, R5, 0x2, R17 ;  /* 0x0000000205081824 */ /* 0x000fe400078e0211 */
[----:B------:R-:W-:Y:S02]  /*16430*/  IMAD.MOV.U32 R13, RZ, RZ, R0 ;  /* 0x000000ffff0d7224 */ /* 0x000fe400078e0000 */
[----:B------:R-:W-:Y:S02]  /*16440*/  IMAD.MOV.U32 R12, RZ, RZ, 0x2 ;  /* 0x00000002ff0c7424 */ /* 0x000fe400078e00ff */
[----:B------:R-:W-:-:S07]  /*16450*/  IMAD.MOV.U32 R3, RZ, RZ, R14 ;  /* 0x000000ffff037224 */ /* 0x000fce00078e000e */
[----:B------:R-:W-:Y:S05]  /*16460*/  WARPSYNC.COLLECTIVE R15, `(.L_x_1451) ;  /* 0x000000000f087348 */ /* 0x000fea0003c00000 */
[----:B------:R0:W1:Y:S02]  /*16470*/  SHFL.IDX P6, R14, R13, R12, R11 ;  /* 0x0000000c0d0e7389 */ /* 0x00006400000c000b */
[----:B01----:R-:W-:Y:S01]  /*16480*/  ENDCOLLECTIVE ;  /* 0x000000000000791b */ /* 0x003fe20003800000 */
.L_x_1451:
        /* <DEDUP_REMOVED lines=17> */
.L_x_1452:
[----:B------:R-:W-:Y:S02]  /*165a0*/  @P1 IMAD R8, R5, 0x2, R17 ;  /* 0x0000000205081824 */ /* 0x000fe400078e0211 */
[----:B------:R-:W-:Y:S02]  /*165b0*/  IMAD.MOV.U32 R13, RZ, RZ, R0 ;  /* 0x000000ffff0d7224 */ /* 0x000fe400078e0000 */
[----:B------:R-:W-:Y:S02]  /*165c0*/  IMAD.MOV.U32 R12, RZ, RZ, 0x3 ;  /* 0x00000003ff0c7424 */ /* 0x000fe400078e00ff */
[----:B------:R-:W-:-:S07]  /*165d0*/  IMAD.MOV.U32 R3, RZ, RZ, R14 ;  /* 0x000000ffff037224 */ /* 0x000fce00078e000e */
[----:B------:R-:W-:Y:S05]  /*165e0*/  WARPSYNC.COLLECTIVE R15, `(.L_x_1453) ;  /* 0x000000000f087348 */ /* 0x000fea0003c00000 */
[----:B------:R0:W1:Y:S02]  /*165f0*/  SHFL.IDX P6, R14, R13, R12, R11 ;  /* 0x0000000c0d0e7389 */ /* 0x00006400000c000b */
[----:B01----:R-:W-:Y:S01]  /*16600*/  ENDCOLLECTIVE ;  /* 0x000000000000791b */ /* 0x003fe20003800000 */
.L_x_1453:
        /* <DEDUP_REMOVED lines=17> */
.L_x_1454:
[----:B------:R-:W-:Y:S02]  /*16720*/  @P1 IMAD R8, R5, 0x2, R17 ;  /* 0x0000000205081824 */ /* 0x000fe400078e0211 */
[----:B------:R-:W-:Y:S02]  /*16730*/  IMAD.MOV.U32 R13, RZ, RZ, R0 ;  /* 0x000000ffff0d7224 */ /* 0x000fe400078e0000 */
[----:B------:R-:W-:Y:S02]  /*16740*/  IMAD.MOV.U32 R12, RZ, RZ, 0x4 ;  /* 0x00000004ff0c7424 */ /* 0x000fe400078e00ff */
[----:B------:R-:W-:-:S07]  /*16750*/  IMAD.MOV.U32 R3, RZ, RZ, R14 ;  /* 0x000000ffff037224 */ /* 0x000fce00078e000e */
[----:B------:R-:W-:Y:S05]  /*16760*/  WARPSYNC.COLLECTIVE R15, `(.L_x_1455) ;  /* 0x000000000f087348 */ /* 0x000fea0003c00000 */
[----:B------:R0:W1:Y:S02]  /*16770*/  SHFL.IDX P6, R14, R13, R12, R11 ;  /* 0x0000000c0d0e7389 */ /* 0x00006400000c000b */
[----:B01----:R-:W-:Y:S01]  /*16780*/  ENDCOLLECTIVE ;  /* 0x000000000000791b */ /* 0x003fe20003800000 */
.L_x_1455:
        /* <DEDUP_REMOVED lines=17> */
.L_x_1456:
[----:B------:R-:W-:Y:S02]  /*168a0*/  @P1 IMAD R8, R5, 0x2, R17 ;  /* 0x0000000205081824 */ /* 0x000fe400078e0211 */
[----:B------:R-:W-:Y:S02]  /*168b0*/  IMAD.MOV.U32 R13, RZ, RZ, R0 ;  /* 0x000000ffff0d7224 */ /* 0x000fe400078e0000 */
[----:B------:R-:W-:Y:S02]  /*168c0*/  IMAD.MOV.U32 R12, RZ, RZ, 0x5 ;  /* 0x00000005ff0c7424 */ /* 0x000fe400078e00ff */
[----:B------:R-:W-:-:S07]  /*168d0*/  IMAD.MOV.U32 R3, RZ, RZ, R14 ;  /* 0x000000ffff037224 */ /* 0x000fce00078e000e */
[----:B------:R-:W-:Y:S05]  /*168e0*/  WARPSYNC.COLLECTIVE R15, `(.L_x_1457) ;  /* 0x000000000f087348 */ /* 0x000fea0003c00000 */
[----:B------:R0:W1:Y:S02]  /*168f0*/  SHFL.IDX P6, R14, R13, R12, R11 ;  /* 0x0000000c0d0e7389 */ /* 0x00006400000c000b */
[----:B01----:R-:W-:Y:S01]  /*16900*/  ENDCOLLECTIVE ;  /* 0x000000000000791b */ /* 0x003fe20003800000 */
.L_x_1457:
        /* <DEDUP_REMOVED lines=10> */
.L_x_1458:
        /* <DEDUP_REMOVED lines=8> */
.L_x_1385:
[----:B------:R-:W-:Y:S02]  /*16a30*/  IMAD.MOV.U32 R13, RZ, RZ, R4 ;  /* 0x000000ffff0d7224 */ /* 0x000fe400078e0004 */
[----:B------:R-:W-:Y:S02]  /*16a40*/  IMAD.MOV.U32 R12, RZ, RZ, RZ ;  /* 0x000000ffff0c7224 */ /* 0x000fe400078e00ff */
[----:B------:R-:W-:Y:S02]  /*16a50*/  IMAD.MOV.U32 R11, RZ, RZ, 0x181f ;  /* 0x0000181fff0b7424 */ /* 0x000fe400078e00ff */
[----:B------:R-:W-:Y:S02]  /*16a60*/  IMAD.MOV.U32 R15, RZ, RZ, -0x1 ;  /* 0xffffffffff0f7424 */ /* 0x000fe400078e00ff */
[----:B------:R-:W-:Y:S02]  /*16a70*/  IMAD R29, R29, R6, RZ ;  /* 0x000000061d1d7224 */ /* 0x000fe400078e02ff */
[----:B------:R-:W-:-:S07]  /*16a80*/  IMAD.IADD R25, R7, 0x1, R25 ;  /* 0x0000000107197824 */ /* 0x000fce00078e0219 */
[----:B------:R-:W-:Y:S05]  /*16a90*/  WARPSYNC.COLLECTIVE R15, `(.L_x_1460) ;  /* 0x000000000f087348 */ /* 0x000fea0003c00000 */
[----:B------:R0:W1:Y:S02]  /*16aa0*/  SHFL.IDX P6, R14, R13, R12, R11 ;  /* 0x0000000c0d0e7389 */ /* 0x00006400000c000b */
[----:B01----:R-:W-:Y:S01]  /*16ab0*/  ENDCOLLECTIVE ;  /* 0x000000000000791b */ /* 0x003fe20003800000 */
.L_x_1460:
[C---:B------:R-:W-:Y:S01]  /*16ac0*/  VIADD R6, R25.reuse, 0x10 ;  /* 0x0000001019067836 */ /* 0x040fe20000000000 */
[----:B------:R-:W-:Y:S01]  /*16ad0*/  ISETP.GE.AND P1, PT, R25, R29, PT ;  /* 0x0000001d1900720c */ /* 0x000fe20003f26270 */
[----:B------:R-:W-:Y:S02]  /*16ae0*/  IMAD.MOV.U32 R13, RZ, RZ, R0 ;  /* 0x000000ffff0d7224 */ /* 0x000fe400078e0000 */
[----:B------:R-:W-:-:S10]  /*16af0*/  IMAD.MOV.U32 R2, RZ, RZ, R14 ;  /* 0x000000ffff027224 */ /* 0x000fd400078e000e */
[----:B------:R-:W-:Y:S05]  /*16b00*/  WARPSYNC.COLLECTIVE R15, `(.L_x_1461) ;  /* 0x000000000f087348 */ /* 0x000fea0003c00000 */
[----:B------:R0:W1:Y:S02]  /*16b10*/  SHFL.IDX P6, R14, R13, R12, R11 ;  /* 0x0000000c0d0e7389 */ /* 0x00006400000c000b */
[----:B01----:R-:W-:Y:S01]  /*16b20*/  ENDCOLLECTIVE ;  /* 0x000000000000791b */ /* 0x003fe20003800000 */
.L_x_1461:
[----:B------:R-:W-:Y:S02]  /*16b30*/  IMAD.MOV.U32 R13, RZ, RZ, R4 ;  /* 0x000000ffff0d7224 */ /* 0x000fe400078e0004 */
[----:B------:R-:W-:Y:S02]  /*16b40*/  IMAD.MOV.U32 R12, RZ, RZ, 0x1 ;  /* 0x00000001ff0c7424 */ /* 0x000fe400078e00ff */
[----:B------:R-:W-:-:S07]  /*16b50*/  IMAD.MOV.U32 R3, RZ, RZ, R14 ;  /* 0x000000ffff037224 */ /* 0x000fce00078e000e */
[----:B------:R-:W-:Y:S05]  /*16b60*/  WARPSYNC.COLLECTIVE R15, `(.L_x_1462) ;  /* 0x000000000f087348 */ /* 0x000fea0003c00000 */
[----:B------:R0:W1:Y:S02]  /*16b70*/  SHFL.IDX P6, R14, R13, R12, R11 ;  /* 0x0000000c0d0e7389 */ /* 0x00006400000c000b */
[----:B01----:R-:W-:Y:S01]  /*16b80*/  ENDCOLLECTIVE ;  /* 0x000000000000791b */ /* 0x003fe20003800000 */
.L_x_1462:
[----:B------:R-:W-:-:S05]  /*16b90*/  @!P1 LEA R5, P4, R32, R3, 0x1 ;  /* 0x0000000320059211 */ /* 0x000fca00078808ff */
[----:B------:R-:W-:Y:S02]  /*16ba0*/  @!P1 IMAD.X R3, RZ, RZ, R2, P4 ;  /* 0x000000ffff039224 */ /* 0x000fe400020e0602 */
[----:B------:R-:W-:Y:S02]  /*16bb0*/  @!P1 IMAD.MOV.U32 R2, RZ, RZ, R5 ;  /* 0x000000ffff029224 */ /* 0x000fe400078e0005 */
[----:B------:R-:W-:-:S03]  /*16bc0*/  IMAD.MOV.U32 R13, RZ, RZ, R0 ;  /* 0x000000ffff0d7224 */ /* 0x000fc600078e0000 */
[----:B------:R-:W-:Y:S01]  /*16bd0*/  @!PT LDS RZ, [RZ] ;  /* 0x00000000fffff984 */ /* 0x000fe20000000800 */
[----:B------:R-:W-:Y:S01]  /*16be0*/  @!PT LDS RZ, [RZ] ;  /* 0x00000000fffff984 */ /* 0x000fe20000000800 */
[----:B------:R-:W-:Y:S01]  /*16bf0*/  @!PT LDS RZ, [RZ] ;  /* 0x00000000fffff984 */ /* 0x000fe20000000800 */
[----:B------:R-:W-:Y:S04]  /*16c00*/  @!P1 LDGSTS.E.BYPASS.LTC128B.128 [R37+0x12400], desc[UR36][R2.64], !P3 ;  /* 0x1240000002259fae */ /* 0x000fe8000d901d64 */
[----:B------:R-:W-:Y:S04]  /*16c10*/  @!P1 LDGSTS.E.BYPASS.LTC128B.128 [R37+0x16400], desc[UR36][R2.64+0x80], !P2 ;  /* 0x1640008002259fae */ /* 0x000fe8000d101d64 */
[----:B------:R0:W-:Y:S01]  /*16c20*/  @!P1 LDGSTS.E.BYPASS.LTC128B.128 [R37+0x1a400], desc[UR36][R2.64+0x100], !P0 ;  /* 0x1a40010002259fae */ /* 0x0001e2000c101d64 */
[----:B------:R-:W-:Y:S01]  /*16c30*/  ISETP.GE.AND P1, PT, R6, R29, PT ;  /* 0x0000001d0600720c */ /* 0x000fe20003f26270 */
[----:B0-----:R-:W-:-:S12]  /*16c40*/  IMAD.MOV.U32 R2, RZ, RZ, R14 ;  /* 0x000000ffff027224 */ /* 0x001fd800078e000e */
[----:B------:R-:W-:Y:S05]  /*16c50*/  WARPSYNC.COLLECTIVE R15, `(.L_x_1463) ;  /* 0x000000000f087348 */ /* 0x000fea0003c00000 */
[----:B------:R0:W1:Y:S02]  /*16c60*/  SHFL.IDX P6, R14, R13, R12, R11 ;  /* 0x0000000c0d0e7389 */ /* 0x00006400000c000b */
[----:B01----:R-:W-:Y:S01]  /*16c70*/  ENDCOLLECTIVE ;  /* 0x000000000000791b */ /* 0x003fe20003800000 */
.L_x_1463:
[----:B------:R-:W-:Y:S02]  /*16c80*/  IMAD.MOV.U32 R13, RZ, RZ, R4 ;  /* 0x000000ffff0d7224 */ /* 0x000fe400078e0004 */
[----:B------:R-:W-:Y:S02]  /*16c90*/  IMAD.MOV.U32 R12, RZ, RZ, 0x2 ;  /* 0x00000002ff0c7424 */ /* 0x000fe400078e00ff */
[----:B------:R-:W-:-:S07]  /*16ca0*/  IMAD.MOV.U32 R3, RZ, RZ, R14 ;  /* 0x000000ffff037224 */ /* 0x000fce00078e000e */
[----:B------:R-:W-:Y:S05]  /*16cb0*/  WARPSYNC.COLLECTIVE R15, `(.L_x_1464) ;  /* 0x000000000f087348 */ /* 0x000fea0003c00000 */
[----:B------:R0:W1:Y:S02]  /*16cc0*/  SHFL.IDX P6, R14, R13, R12, R11 ;  /* 0x0000000c0d0e7389 */ /* 0x00006400000c000b */
[----:B01----:R-:W-:Y:S01]  /*16cd0*/  ENDCOLLECTIVE ;  /* 0x000000000000791b */ /* 0x003fe20003800000 */
.L_x_1464:
[----:B------:R-:W-:-:S05]  /*16ce0*/  @!P1 LEA R5, P4, R32, R3, 0x1 ;  /* 0x0000000320059211 */ /* 0x000fca00078808ff */
[----:B------:R-:W-:Y:S02]  /*16cf0*/  @!P1 IMAD.X R6, RZ, RZ, R2, P4 ;  /* 0x000000ffff069224 */ /* 0x000fe400020e0602 */
[----:B------:R-:W-:Y:S02]  /*16d00*/  @!P1 IMAD.MOV.U32 R2, RZ, RZ, R5 ;  /* 0x000000ffff029224 */ /* 0x000fe400078e0005 */
[----:B------:R-:W-:Y:S02]  /*16d10*/  @!P1 IMAD.MOV.U32 R3, RZ, RZ, R6 ;  /* 0x000000ffff039224 */ /* 0x000fe400078e0006 */
[----:B------:R-:W-:Y:S02]  /*16d20*/  IMAD.MOV.U32 R13, RZ, RZ, R0 ;  /* 0x000000ffff0d7224 */ /* 0x000fe400078e0000 */
[----:B------:R-:W-:Y:S01]  /*16d30*/  VIADD R6, R25, 0x20 ;  /* 0x0000002019067836 */ /* 0x000fe20000000000 */
        /* <DEDUP_REMOVED lines=11> */
.L_x_1465:
[----:B------:R-:W-:Y:S02]  /*16df0*/  IMAD.MOV.U32 R13, RZ, RZ, R4 ;  /* 0x000000ffff0d7224 */ /* 0x000fe400078e0004 */
[----:B------:R-:W-:Y:S02]  /*16e00*/  IMAD.MOV.U32 R12, RZ, RZ, 0x3 ;  /* 0x00000003ff0c7424 */ /* 0x000fe400078e00ff */
[----:B------:R-:W-:-:S07]  /*16e10*/  IMAD.MOV.U32 R3, RZ, RZ, R14 ;  /* 0x000000ffff037224 */ /* 0x000fce00078e000e */
[----:B------:R-:W-:Y:S05]  /*16e20*/  WARPSYNC.COLLECTIVE R15, `(.L_x_1466) ;  /* 0x000000000f087348 */ /* 0x000fea0003c00000 */
[----:B------:R0:W1:Y:S02]  /*16e30*/  SHFL.IDX P6, R14, R13, R12, R11 ;  /* 0x0000000c0d0e7389 */ /* 0x00006400000c000b */
[----:B01----:R-:W-:Y:S01]  /*16e40*/  ENDCOLLECTIVE ;  /* 0x000000000000791b */ /* 0x003fe20003800000 */
.L_x_1466:
        /* <DEDUP_REMOVED lines=17> */
.L_x_1467:
[----:B------:R-:W-:Y:S02]  /*16f60*/  IMAD.MOV.U32 R13, RZ, RZ, R4 ;  /* 0x000000ffff0d7224 */ /* 0x000fe400078e0004 */
[----:B------:R-:W-:Y:S02]  /*16f70*/  IMAD.MOV.U32 R12, RZ, RZ, 0x4 ;  /* 0x00000004ff0c7424 */ /* 0x000fe400078e00ff */
[----:B------:R-:W-:-:S07]  /*16f80*/  IMAD.MOV.U32 R3, RZ, RZ, R14 ;  /* 0x000000ffff037224 */ /* 0x000fce00078e000e */
[----:B------:R-:W-:Y:S05]  /*16f90*/  WARPSYNC.COLLECTIVE R15, `(.L_x_1468) ;  /* 0x000000000f087348 */ /* 0x000fea0003c00000 */
[----:B------:R0:W1:Y:S02]  /*16fa0*/  SHFL.IDX P6, R14, R13, R12, R11 ;  /* 0x0000000c0d0e7389 */ /* 0x00006400000c000b */
[----:B01----:R-:W-:Y:S01]  /*16fb0*/  ENDCOLLECTIVE ;  /* 0x000000000000791b */ /* 0x003fe20003800000 */
.L_x_1468:
        /* <DEDUP_REMOVED lines=17> */
.L_x_1469:
[----:B------:R-:W-:Y:S02]  /*170d0*/  IMAD.MOV.U32 R13, RZ, RZ, R4 ;  /* 0x000000ffff0d7224 */ /* 0x000fe400078e0004 */
[----:B------:R-:W-:Y:S02]  /*170e0*/  IMAD.MOV.U32 R12, RZ, RZ, 0x5 ;  /* 0x00000005ff0c7424 */ /* 0x000fe400078e00ff */
[----:B------:R-:W-:-:S07]  /*170f0*/  IMAD.MOV.U32 R3, RZ, RZ, R14 ;  /* 0x000000ffff037224 */ /* 0x000fce00078e000e */
[----:B------:R-:W-:Y:S05]  /*17100*/  WARPSYNC.COLLECTIVE R15, `(.L_x_1470) ;  /* 0x000000000f087348 */ /* 0x000fea0003c00000 */
[----:B------:R0:W1:Y:S02]  /*17110*/  SHFL.IDX P6, R14, R13, R12, R11 ;  /* 0x0000000c0d0e7389 */ /* 0x00006400000c000b */
[----:B01----:R-:W-:Y:S01]  /*17120*/  ENDCOLLECTIVE ;  /* 0x000000000000791b */ /* 0x003fe20003800000 */
.L_x_1470:
        /* <DEDUP_REMOVED lines=17> */
.L_x_1471:
[----:B------:R-:W-:Y:S02]  /*17240*/  IMAD.MOV.U32 R13, RZ, RZ, R4 ;  /* 0x000000ffff0d7224 */ /* 0x000fe400078e0004 */
[----:B------:R-:W-:Y:S02]  /*17250*/  IMAD.MOV.U32 R12, RZ, RZ, 0x6 ;  /* 0x00000006ff0c7424 */ /* 0x000fe400078e00ff */
[----:B------:R-:W-:-:S07]  /*17260*/  IMAD.MOV.U32 R3, RZ, RZ, R14 ;  /* 0x000000ffff037224 */ /* 0x000fce00078e000e */
[----:B------:R-:W-:Y:S05]  /*17270*/  WARPSYNC.COLLECTIVE R15, `(.L_x_1472) ;  /* 0x000000000f087348 */ /* 0x000fea0003c00000 */
[----:B------:R0:W1:Y:S02]  /*17280*/  SHFL.IDX P6, R14, R13, R12, R11 ;  /* 0x0000000c0d0e7389 */ /* 0x00006400000c000b */
[----:B01----:R-:W-:Y:S01]  /*17290*/  ENDCOLLECTIVE ;  /* 0x000000000000791b */ /* 0x003fe20003800000 */
.L_x_1472:
        /* <DEDUP_REMOVED lines=17> */
.L_x_1473:
[----:B------:R-:W-:Y:S02]  /*173b0*/  IMAD.MOV.U32 R13, RZ, RZ, R4 ;  /* 0x000000ffff0d7224 */ /* 0x000fe400078e0004 */
[----:B------:R-:W-:Y:S02]  /*173c0*/  IMAD.MOV.U32 R12, RZ, RZ, 0x7 ;  /* 0x00000007ff0c7424 */ /* 0x000fe400078e00ff */
[----:B------:R-:W-:-:S07]  /*173d0*/  IMAD.MOV.U32 R3, RZ, RZ, R14 ;  /* 0x000000ffff037224 */ /* 0x000fce00078e000e */
[----:B------:R-:W-:Y:S05]  /*173e0*/  WARPSYNC.COLLECTIVE R15, `(.L_x_1474) ;  /* 0x000000000f087348 */ /* 0x000fea0003c00000 */
[----:B------:R0:W1:Y:S02]  /*173f0*/  SHFL.IDX P6, R14, R13, R12, R11 ;  /* 0x0000000c0d0e7389 */ /* 0x00006400000c000b */
[----:B01----:R-:W-:Y:S01]  /*17400*/  ENDCOLLECTIVE ;  /* 0x000000000000791b */ /* 0x003fe20003800000 */
.L_x_1474:
[----:B------:R-:W-:-:S05]  /*17410*/  @!P1 LEA R5, P4, R32, R3, 0x1 ;  /* 0x0000000320059211 */ /* 0x000fca00078808ff */
[----:B------:R-:W-:Y:S02]  /*17420*/  @!P1 IMAD.X R6, RZ, RZ, R2, P4 ;  /* 0x000000ffff069224 */ /* 0x000fe400020e0602 */
[----:B------:R-:W-:Y:S02]  /*17430*/  @!P1 IMAD.MOV.U32 R2, RZ, RZ, R5 ;  /* 0x000000ffff029224 */ /* 0x000fe400078e0005 */
[----:B------:R-:W-:Y:S02]  /*17440*/  @!P1 IMAD.MOV.U32 R3, RZ, RZ, R6 ;  /* 0x000000ffff039224 */ /* 0x000fe400078e0006 */
[----:B------:R-:W-:-:S03]  /*17450*/  IMAD.MOV.U32 R13, RZ, RZ, R0 ;  /* 0x000000ffff0d7224 */ /* 0x000fc600078e0000 */
[----:B------:R-:W-:Y:S01]  /*17460*/  @!PT LDS RZ, [RZ] ;  /* 0x00000000fffff984 */ /* 0x000fe20000000800 */
[----:B------:R-:W-:Y:S01]  /*17470*/  @!PT LDS RZ, [RZ] ;  /* 0x00000000fffff984 */ /* 0x000fe20000000800 */
[----:B------:R-:W-:Y:S01]  /*17480*/  @!PT LDS RZ, [RZ] ;  /* 0x00000000fffff984 */ /* 0x000fe20000000800 */
[----:B------:R0:W-:Y:S04]  /*17490*/  @!P1 LDGSTS.E.BYPASS.LTC128B.128 [R37+0x15400], desc[UR36][R2.64], !P3 ;  /* 0x1540000002259fae */ /* 0x0001e8000d901d64 */
[----:B------:R0:W-:Y:S01]  /*174a0*/  @!P1 LDGSTS.E.BYPASS.LTC128B.128 [R37+0x19400], desc[UR36][R2.64+0x80], !P2 ;  /* 0x1940008002259fae */ /* 0x0001e2000d101d64 */
[----:B------:R-:W-:-:S03]  /*174b0*/  IMAD.MOV.U32 R4, RZ, RZ, R14 ;  /* 0x000000ffff047224 */ /* 0x000fc600078e000e */
[----:B------:R0:W-:Y:S04]  /*174c0*/  @!P1 LDGSTS.E.BYPASS.LTC128B.128 [R37+0x1d400], desc[UR36][R2.64+0x100], !P0 ;  /* 0x1d40010002259fae */ /* 0x0001e8000c101d64 */
[----:B0-----:R-:W-:Y:S05]  /*174d0*/  WARPSYNC.COLLECTIVE R15, `(.L_x_1475) ;  /* 0x000000000f087348 */ /* 0x001fea0003c00000 */
[----:B------:R1:W2:Y:S02]  /*174e0*/  SHFL.IDX P6, R14, R13, R12, R11 ;  /* 0x0000000c0d0e7389 */ /* 0x0002a400000c000b */
[----:B012---:R-:W-:Y:S01]  /*174f0*/  ENDCOLLECTIVE ;  /* 0x000000000000791b */ /* 0x007fe20003800000 */
.L_x_1475:
[----:B------:R-:W-:Y:S05]  /*17500*/  BRA `(.L_x_1476) ;  /* 0xffffffbc00507947 */ /* 0x000fea000383ffff */
.L_x_1390:
[----:B0-----:R0:W1:Y:S02]  /*17510*/  SYNCS.PHASECHK.TRANS64.TRYWAIT P0, [R17+URZ+0x30820], R0 ;  /* 0x03082000110075a7 */ /* 0x001064000800017f */
[----:B-1----:R-:W-:Y:S05]  /*17520*/  @!P0 NANOSLEEP.SYNCS 0x989680 ;  /* 0x009896800000895d */ /* 0x002fea0003900000 */
[----:B------:R-:W1:Y:S02]  /*17530*/  @!P0 SYNCS.PHASECHK.TRANS64 P0, [R17+URZ+0x30820], R0 ;  /* 0x03082000110085a7 */ /* 0x000e64000800007f */
[----:B-1----:R-:W-:Y:S05]  /*17540*/  @!P0 BRA `(.L_x_1390) ;  /* 0xfffffffc00f08947 */ /* 0x002fea000383ffff */
[----:B------:R-:W-:Y:S05]  /*17550*/  BRA `(.L_x_1477) ;  /* 0xffffffbc00c87947 */ /* 0x000fea000383ffff */
.L_x_1395:
[----:B0-----:R0:W1:Y:S02]  /*17560*/  SYNCS.PHASECHK.TRANS64.TRYWAIT P0, [R7+URZ+0x30840], R2 ;  /* 0x03084002070075a7 */ /* 0x001064000800017f */
[----:B-1----:R-:W-:Y:S05]  /*17570*/  @!P0 NANOSLEEP.SYNCS 0x989680 ;  /* 0x009896800000895d */ /* 0x002fea0003900000 */
[----:B------:R-:W1:Y:S02]  /*17580*/  @!P0 SYNCS.PHASECHK.TRANS64 P0, [R7+URZ+0x30840], R2 ;  /* 0x03084002070085a7 */ /* 0x000e64000800007f */
[----:B-1----:R-:W-:Y:S05]  /*17590*/  @!P0 BRA `(.L_x_1395) ;  /* 0xfffffffc00f08947 */ /* 0x002fea000383ffff */
[----:B------:R-:W-:Y:S05]  /*175a0*/  BRA `(.L_x_1478) ;  /* 0xffffffc000a87947 */ /* 0x000fea000383ffff */
.L_x_1396:
        /* <DEDUP_REMOVED lines=8> */
.L_x_1480:
[----:B------:R-:W-:Y:S05]  /*17630*/  BSYNC B1 ;  /* 0x0000000000017941 */ /* 0x000fea0003800000 */
.L_x_1479:
[----:B------:R-:W-:Y:S01]  /*17640*/  IMAD.MOV.U32 R13, RZ, RZ, R8 ;  /* 0x000000ffff0d7224 */ /* 0x000fe200078e0008 */
[----:B------:R-:W-:Y:S01]  /*17650*/  LOP3.LUT R16, R16, 0xffdfffff, RZ, 0xc0, !PT ;  /* 0xffdfffff10107812 */ /* 0x000fe200078ec0ff */
[----:B------:R-:W-:Y:S02]  /*17660*/  IMAD.MOV.U32 R12, RZ, RZ, RZ ;  /* 0x000000ffff0c7224 */ /* 0x000fe400078e00ff */
[----:B------:R-:W-:Y:S01]  /*17670*/  IMAD.MOV.U32 R11, RZ, RZ, 0x181f ;  /* 0x0000181fff0b7424 */ /* 0x000fe200078e00ff */
[----:B------:R-:W-:Y:S01]  /*17680*/  @P1 LOP3.LUT R16, R16, 0x200000, RZ, 0xfc, !PT ;  /* 0x0020000010101812 */ /* 0x000fe200078efcff */
[----:B------:R-:W-:Y:S02]  /*17690*/  IMAD.MOV.U32 R15, RZ, RZ, -0x1 ;  /* 0xffffffffff0f7424 */ /* 0x000fe400078e00ff */
[----:B------:R-:W-:Y:S01]  /*176a0*/  IMAD.MOV.U32 R3, RZ, RZ, R14 ;  /* 0x000000ffff037224 */ /* 0x000fe200078e000e */
[----:B------:R-:W-:Y:S01]  /*176b0*/  LOP3.LUT P1, RZ, R16, 0x4, RZ, 0xc0, !PT ;  /* 0x0000000410ff7812 */ /* 0x000fe2000782c0ff */
[----:B------:R-:W-:-:S12]  /*176c0*/  IMAD.SHL.U32 R4, R32, 0x2, RZ ;  /* 0x0000000220047824 */ /* 0x000fd800078e00ff */
[----:B------:R-:W-:Y:S05]  /*176d0*/  WARPSYNC.COLLECTIVE R15, `(.L_x_1481) ;  /* 0x000000000f087348 */ /* 0x000fea0003c00000 */
[----:B------:R0:W1:Y:S02]  /*176e0*/  SHFL.IDX P6, R14, R13, R12, R11 ;  /* 0x0000000c0d0e7389 */ /* 0x00006400000c000b */
[----:B01----:R-:W-:Y:S01]  /*176f0*/  ENDCOLLECTIVE ;  /* 0x000000000000791b */ /* 0x003fe20003800000 */
.L_x_1481:
[----:B------:R-:W-:Y:S02]  /*17700*/  IMAD R5, R5, 0x2, R17 ;  /* 0x0000000205057824 */ /* 0x000fe400078e0211 */
[----:B------:R-:W-:Y:S02]  /*17710*/  IMAD.MOV.U32 R13, RZ, RZ, R6 ;  /* 0x000000ffff0d7224 */ /* 0x000fe400078e0006 */
[----:B------:R-:W-:Y:S02]  /*17720*/  IMAD.MOV.U32 R12, RZ, RZ, 0x1 ;  /* 0x00000001ff0c7424 */ /* 0x000fe400078e00ff */
[----:B------:R-:W-:-:S07]  /*17730*/  IMAD.MOV.U32 R2, RZ, RZ, R14 ;  /* 0x000000ffff027224 */ /* 0x000fce00078e000e */
[----:B------:R-:W-:Y:S05]  /*17740*/  WARPSYNC.COLLECTIVE R15, `(.L_x_1482) ;  /* 0x000000000f087348 */ /* 0x000fea0003c00000 */
[----:B------:R0:W1:Y:S02]  /*17750*/  SHFL.IDX P6, R14, R13, R12, R11 ;  /* 0x0000000c0d0e7389 */ /* 0x00006400000c000b */
[----:B01----:R-:W-:Y:S01]  /*17760*/  ENDCOLLECTIVE ;  /* 0x000000000000791b */ /* 0x003fe20003800000 */
.L_x_1482:
        /* <DEDUP_REMOVED lines=13> */
.L_x_1483:
[----:B------:R-:W-:Y:S02]  /*17840*/  IMAD.MOV.U32 R13, RZ, RZ, R6 ;  /* 0x000000ffff0d7224 */ /* 0x000fe400078e0006 */
[----:B------:R-:W-:Y:S02]  /*17850*/  IMAD.MOV.U32 R12, RZ, RZ, 0x2 ;  /* 0x00000002ff0c7424 */ /* 0x000fe400078e00ff */
[----:B------:R-:W-:-:S07]  /*17860*/  IMAD.MOV.U32 R2, RZ, RZ, R14 ;  /* 0x000000ffff027224 */ /* 0x000fce00078e000e */
[----:B------:R-:W-:Y:S05]  /*17870*/  WARPSYNC.COLLECTIVE R15, `(.L_x_1484) ;  /* 0x000000000f087348 */ /* 0x000fea0003c00000 */
[----:B------:R0:W1:Y:S02]  /*17880*/  SHFL.IDX P6, R14, R13, R12, R11 ;  /* 0x0000000c0d0e7389 */ /* 0x00006400000c000b */
[----:B01----:R-:W-:Y:S01]  /*17890*/  ENDCOLLECTIVE ;  /* 0x000000000000791b */ /* 0x003fe20003800000 */
.L_x_1484:
        /* <DEDUP_REMOVED lines=13> */
.L_x_1485:
[----:B------:R-:W-:Y:S02]  /*17970*/  IMAD.MOV.U32 R13, RZ, RZ, R6 ;  /* 0x000000ffff0d7224 */ /* 0x000fe400078e0006 */
[----:B------:R-:W-:Y:S02]  /*17980*/  IMAD.MOV.U32 R12, RZ, RZ, 0x3 ;  /* 0x00000003ff0c7424 */ /* 0x000fe400078e00ff */
[----:B------:R-:W-:-:S07]  /*17990*/  IMAD.MOV.U32 R2, RZ, RZ, R14 ;  /* 0x000000ffff027224 */ /* 0x000fce00078e000e */
[----:B------:R-:W-:Y:S05]  /*179a0*/  WARPSYNC.COLLECTIVE R15, `(.L_x_1486) ;  /* 0x000000000f087348 */ /* 0x000fea0003c00000 */
[----:B------:R0:W1:Y:S02]  /*179b0*/  SHFL.IDX P6, R14, R13, R12, R11 ;  /* 0x0000000c0d0e7389 */ /* 0x00006400000c000b */
[----:B01----:R-:W-:Y:S01]  /*179c0*/  ENDCOLLECTIVE ;  /* 0x000000000000791b */ /* 0x003fe20003800000 */
.L_x_1486:
        /* <DEDUP_REMOVED lines=13> */
.L_x_1487:
[----:B------:R-:W-:Y:S02]  /*17aa0*/  IMAD.MOV.U32 R13, RZ, RZ, R6 ;  /* 0x000000ffff0d7224 */ /* 0x000fe400078e0006 */
[----:B------:R-:W-:Y:S02]  /*17ab0*/  IMAD.MOV.U32 R12, RZ, RZ, 0x4 ;  /* 0x00000004ff0c7424 */ /* 0x000fe400078e00ff */
[----:B------:R-:W-:-:S07]  /*17ac0*/  IMAD.MOV.U32 R2, RZ, RZ, R14 ;  /* 0x000000ffff027224 */ /* 0x000fce00078e000e */
[----:B------:R-:W-:Y:S05]  /*17ad0*/  WARPSYNC.COLLECTIVE R15, `(.L_x_1488) ;  /* 0x000000000f087348 */ /* 0x000fea0003c00000 */
[----:B------:R0:W1:Y:S02]  /*17ae0*/  SHFL.IDX P6, R14, R13, R12, R11 ;  /* 0x0000000c0d0e7389 */ /* 0x00006400000c000b */
[----:B01----:R-:W-:Y:S01]  /*17af0*/  ENDCOLLECTIVE ;  /* 0x000000000000791b */ /* 0x003fe20003800000 */
.L_x_1488:
        /* <DEDUP_REMOVED lines=13> */
.L_x_1489:
[----:B------:R-:W-:Y:S02]  /*17bd0*/  IMAD.MOV.U32 R13, RZ, RZ, R6 ;  /* 0x000000ffff0d7224 */ /* 0x000fe400078e0006 */
[----:B------:R-:W-:Y:S02]  /*17be0*/  IMAD.MOV.U32 R12, RZ, RZ, 0x5 ;  /* 0x00000005ff0c7424 */ /* 0x000fe400078e00ff */
[----:B------:R-:W-:-:S07]  /*17bf0*/  IMAD.MOV.U32 R2, RZ, RZ, R14 ;  /* 0x000000ffff027224 */ /* 0x000fce00078e000e */
[----:B------:R-:W-:Y:S05]  /*17c00*/  WARPSYNC.COLLECTIVE R15, `(.L_x_1490) ;  /* 0x000000000f087348 */ /* 0x000fea0003c00000 */
[----:B------:R0:W1:Y:S02]  /*17c10*/  SHFL.IDX P6, R14, R13, R12, R11 ;  /* 0x0000000c0d0e7389 */ /* 0x00006400000c000b */
[----:B01----:R-:W-:Y:S01]  /*17c20*/  ENDCOLLECTIVE ;  /* 0x000000000000791b */ /* 0x003fe20003800000 */
.L_x_1490:
[----:B------:R-:W-:-:S05]  /*17c30*/  IADD3 R2, P0, R2, R4, RZ ;  /* 0x0000000402027210 */ /* 0x000fca0007f1e0ff */
[----:B------:R-:W-:-:S05]  /*17c40*/  IMAD.X R3, RZ, RZ, R35, P0 ;  /* 0x000000ffff037224 */ /* 0x000fca00000e0623 */
[----:B------:R-:W-:Y:S01]  /*17c50*/  @!PT LDS RZ, [RZ] ;  /* 0x00000000fffff984 */ /* 0x000fe20000000800 */
[----:B------:R-:W-:Y:S01]  /*17c60*/  @!PT LDS RZ, [RZ] ;  /* 0x00000000fffff984 */ /* 0x000fe20000000800 */
[----:B------:R-:W-:Y:S01]  /*17c70*/  @!PT LDS RZ, [RZ] ;  /* 0x00000000fffff984 */ /* 0x000fe20000000800 */
[----:B------:R0:W-:Y:S01]  /*17c80*/  LDGSTS.E.BYPASS.LTC128B.128 [R5+0x20400], desc[UR36][R2.64], !P1 ;  /* 0x2040000002057fae */ /* 0x0001e2000c901d64 */
[----:B------:R-:W-:Y:S01]  /*17c90*/  IMAD.MOV.U32 R13, RZ, RZ, R8 ;  /* 0x000000ffff0d7224 */ /* 0x000fe200078e0008 */
[----:B------:R-:W-:Y:S02]  /*17ca0*/  LOP3.LUT P1, RZ, R16, 0x200000, RZ, 0xc0, !PT ;  /* 0x0020000010ff7812 */ /* 0x000fe4000782c0ff */
[----:B------:R0:W-:Y:S04]  /*17cb0*/  LDGSTS.E.BYPASS.LTC128B.128 [R5+0x23400], desc[UR36][R2.64+0x80], !P5 ;  /* 0x2340008002057fae */ /* 0x0001e8000e901d64 */
[----:B------:R0:W-:Y:S01]  /*17cc0*/  LDGSTS.E.BYPASS.LTC128B.128 [R5+0x26400], desc[UR36][R2.64+0x100], !P4 ;  /* 0x2640010002057fae */ /* 0x0001e2000e101d64 */
[----:B------:R-:W-:-:S07]  /*17cd0*/  IMAD.MOV.U32 R35, RZ, RZ, R14 ;  /* 0x000000ffff237224 */ /* 0x000fce00078e000e */
[----:B0-----:R-:W-:Y:S05]  /*17ce0*/  WARPSYNC.COLLECTIVE R15, `(.L_x_1491) ;  /* 0x000000000f087348 */ /* 0x001fea0003c00000 */
[----:B------:R1:W2:Y:S02]  /*17cf0*/  SHFL.IDX P6, R14, R13, R12, R11 ;  /* 0x0000000c0d0e7389 */ /* 0x0002a400000c000b */
[----:B012---:R-:W-:Y:S01]  /*17d00*/  ENDCOLLECTIVE ;  /* 0x000000000000791b */ /* 0x007fe20003800000 */
.L_x_1491:
[----:B------:R-:W-:Y:S01]  /*17d10*/  IMAD.MOV.U32 R2, RZ, RZ, R14 ;  /* 0x000000ffff027224 */ /* 0x000fe200078e000e */
[----:B------:R-:W-:Y:S06]  /*17d20*/  BRA `(.L_x_1492) ;  /* 0xffffffbc00d07947 */ /* 0x000fec000383ffff */
.L_x_1401:
[----:B0-----:R0:W2:Y:S02]  /*17d30*/  SYNCS.PHASECHK.TRANS64.TRYWAIT P0, [R6+URZ+0x30860], R2 ;  /* 0x03086002060075a7 */ /* 0x0010a4000800017f */
[----:B--2---:R-:W-:Y:S05]  /*17d40*/  @!P0 NANOSLEEP.SYNCS 0x989680 ;  /* 0x009896800000895d */ /* 0x004fea0003900000 */
[----:B------:R-:W2:Y:S02]  /*17d50*/  @!P0 SYNCS.PHASECHK.TRANS64 P0, [R6+URZ+0x30860], R2 ;  /* 0x03086002060085a7 */ /* 0x000ea4000800007f */
[----:B--2---:R-:W-:Y:S05]  /*17d60*/  @!P0 BRA `(.L_x_1401) ;  /* 0xfffffffc00f08947 */ /* 0x004fea000383ffff */
[----:B------:R-:W-:Y:S05]  /*17d70*/  BRA `(.L_x_1493) ;  /* 0xffffffc000347947 */ /* 0x000fea000383ffff */
.L_x_1402:
        /* <DEDUP_REMOVED lines=8> */
.L_x_1495:
[----:B------:R-:W-:Y:S05]  /*17e00*/  BSYNC B1 ;  /* 0x0000000000017941 */ /* 0x000fea0003800000 */
.L_x_1494:
        /* <DEDUP_REMOVED lines=9> */
.L_x_1496:
[----:B------:R-:W-:Y:S02]  /*17ea0*/  IMAD.MOV.U32 R13, RZ, RZ, R19 ;  /* 0x000000ffff0d7224 */ /* 0x000fe400078e0013 */
[----:B------:R-:W-:Y:S02]  /*17eb0*/  IMAD.MOV.U32 R12, RZ, RZ, 0x1 ;  /* 0x00000001ff0c7424 */ /* 0x000fe400078e00ff */
[----:B------:R-:W-:-:S07]  /*17ec0*/  IMAD.MOV.U32 R2, RZ, RZ, R14 ;  /* 0x000000ffff027224 */ /* 0x000fce00078e000e */
[----:B------:R-:W-:Y:S05]  /*17ed0*/  WARPSYNC.COLLECTIVE R15, `(.L_x_1497) ;  /* 0x000000000f087348 */ /* 0x000fea0003c00000 */
[----:B------:R0:W1:Y:S02]  /*17ee0*/  SHFL.IDX P6, R14, R13, R12, R11 ;  /* 0x0000000c0d0e7389 */ /* 0x00006400000c000b */
[----:B01----:R-:W-:Y:S01]  /*17ef0*/  ENDCOLLECTIVE ;  /* 0x000000000000791b */ /* 0x003fe20003800000 */
.L_x_1497:
        /* <DEDUP_REMOVED lines=16> */
.L_x_1498:
[----:B------:R-:W-:Y:S02]  /*18000*/  IMAD.MOV.U32 R13, RZ, RZ, R19 ;  /* 0x000000ffff0d7224 */ /* 0x000fe400078e0013 */
[----:B------:R-:W-:Y:S02]  /*18010*/  IMAD.MOV.U32 R12, RZ, RZ, 0x2 ;  /* 0x00000002ff0c7424 */ /* 0x000fe400078e00ff */
[----:B------:R-:W-:-:S07]  /*18020*/  IMAD.MOV.U32 R2, RZ, RZ, R14 ;  /* 0x000000ffff027224 */ /* 0x000fce00078e000e */
[----:B------:R-:W-:Y:S05]  /*18030*/  WARPSYNC.COLLECTIVE R15, `(.L_x_1499) ;  /* 0x000000000f087348 */ /* 0x000fea0003c00000 */
[----:B------:R0:W1:Y:S02]  /*18040*/  SHFL.IDX P6, R14, R13, R12, R11 ;  /* 0x0000000c0d0e7389 */ /* 0x00006400000c000b */
[----:B01----:R-:W-:Y:S01]  /*18050*/  ENDCOLLECTIVE ;  /* 0x000000000000791b */ /* 0x003fe20003800000 */
.L_x_1499:
        /* <DEDUP_REMOVED lines=16> */
.L_x_1500:
[----:B------:R-:W-:Y:S02]  /*18160*/  IMAD.MOV.U32 R13, RZ, RZ, R19 ;  /* 0x000000ffff0d7224 */ /* 0x000fe400078e0013 */
[----:B------:R-:W-:Y:S02]  /*18170*/  IMAD.MOV.U32 R12, RZ, RZ, 0x3 ;  /* 0x00000003ff0c7424 */ /* 0x000fe400078e00ff */
[----:B------:R-:W-:-:S07]  /*18180*/  IMAD.MOV.U32 R2, RZ, RZ, R14 ;  /* 0x000000ffff027224 */ /* 0x000fce00078e000e */
[----:B------:R-:W-:Y:S05]  /*18190*/  WARPSYNC.COLLECTIVE R15, `(.L_x_1501) ;  /* 0x000000000f087348 */ /* 0x000fea0003c00000 */
[----:B------:R0:W1:Y:S02]  /*181a0*/  SHFL.IDX P6, R14, R13, R12, R11 ;  /* 0x0000000c0d0e7389 */ /* 0x00006400000c000b */
[----:B01----:R-:W-:Y:S01]  /*181b0*/  ENDCOLLECTIVE ;  /* 0x000000000000791b */ /* 0x003fe20003800000 */
.L_x_1501:
        /* <DEDUP_REMOVED lines=16> */
.L_x_1502:
[----:B------:R-:W-:Y:S02]  /*182c0*/  IMAD.MOV.U32 R13, RZ, RZ, R19 ;  /* 0x000000ffff0d7224 */ /* 0x000fe400078e0013 */
[----:B------:R-:W-:Y:S02]  /*182d0*/  IMAD.MOV.U32 R12, RZ, RZ, 0x4 ;  /* 0x00000004ff0c7424 */ /* 0x000fe400078e00ff */
[----:B------:R-:W-:-:S07]  /*182e0*/  IMAD.MOV.U32 R2, RZ, RZ, R14 ;  /* 0x000000ffff027224 */ /* 0x000fce00078e000e */
[----:B------:R-:W-:Y:S05]  /*182f0*/  WARPSYNC.COLLECTIVE R15, `(.L_x_1503) ;  /* 0x000000000f087348 */ /* 0x000fea0003c00000 */
[----:B------:R0:W1:Y:S02]  /*18300*/  SHFL.IDX P6, R14, R13, R12, R11 ;  /* 0x0000000c0d0e7389 */ /* 0x00006400000c000b */
[----:B01----:R-:W-:Y:S01]  /*18310*/  ENDCOLLECTIVE ;  /* 0x000000000000791b */ /* 0x003fe20003800000 */
.L_x_1503:
        /* <DEDUP_REMOVED lines=16> */
.L_x_1504:
[----:B------:R-:W-:Y:S02]  /*18420*/  IMAD.MOV.U32 R13, RZ, RZ, R19 ;  /* 0x000000ffff0d7224 */ /* 0x000fe400078e0013 */
[----:B------:R-:W-:Y:S02]  /*18430*/  IMAD.MOV.U32 R12, RZ, RZ, 0x5 ;  /* 0x00000005ff0c7424 */ /* 0x000fe400078e00ff */
[----:B------:R-:W-:-:S07]  /*18440*/  IMAD.MOV.U32 R2, RZ, RZ, R14 ;  /* 0x000000ffff027224 */ /* 0x000fce00078e000e */
[----:B------:R-:W-:Y:S05]  /*18450*/  WARPSYNC.COLLECTIVE R15, `(.L_x_1505) ;  /* 0x000000000f087348 */ /* 0x000fea0003c00000 */
[----:B------:R0:W1:Y:S02]  /*18460*/  SHFL.IDX P6, R14, R13, R12, R11 ;  /* 0x0000000c0d0e7389 */ /* 0x00006400000c000b */
[----:B01----:R-:W-:Y:S01]  /*18470*/  ENDCOLLECTIVE ;  /* 0x000000000000791b */ /* 0x003fe20003800000 */
.L_x_1505:
        /* <DEDUP_REMOVED lines=13> */
.L_x_1506:
[----:B------:R-:W-:Y:S01]  /*18550*/  @!PT LDS RZ, [RZ] ;  /* 0x00000000fffff984 */ /* 0x000fe20000000800 */
[----:B------:R-:W-:Y:S01]  /*18560*/  @!PT LDS RZ, [RZ] ;  /* 0x00000000fffff984 */ /* 0x000fe20000000800 */
[----:B------:R-:W-:Y:S01]  /*18570*/  @!PT LDS RZ, [RZ] ;  /* 0x00000000fffff984 */ /* 0x000fe20000000800 */
[----:B------:R-:W-:Y:S01]  /*18580*/  LDGSTS.E.BYPASS.LTC128B.128 [R5+0x5400], desc[UR36][R2.64+0x80], !P0 ;  /* 0x0540008002057fae */ /* 0x000fe2000c101d64 */
[----:B------:R-:W-:-:S13]  /*18590*/  ISETP.LT.OR P0, PT, R7, 0x41, P1 ;  /* 0x000000410700780c */ /* 0x000fda0000f01670 */
[----:B------:R0:W-:Y:S02]  /*185a0*/  LDGSTS.E.BYPASS.LTC128B.128 [R5+0x8400], desc[UR36][R2.64+0x100], !P0 ;  /* 0x0840010002057fae */ /* 0x0001e4000c101d64 */
[----:B0-----:R-:W-:Y:S01]  /*185b0*/  IMAD.MOV.U32 R2, RZ, RZ, R14 ;  /* 0x000000ffff027224 */ /* 0x001fe200078e000e */
[----:B------:R-:W-:Y:S06]  /*185c0*/  BRA `(.L_x_1507) ;  /* 0xffffffbc00207947 */ /* 0x000fec000383ffff */
.L_x_1410:
[----:B0-----:R0:W1:Y:S02]  /*185d0*/  SYNCS.PHASECHK.TRANS64.TRYWAIT P0, [R0+URZ+0x30860], R3 ;  /* 0x03086003000075a7 */ /* 0x001064000800017f */
[----:B-1----:R-:W-:Y:S05]  /*185e0*/  @!P0 NANOSLEEP.SYNCS 0x989680 ;  /* 0x009896800000895d */ /* 0x002fea0003900000 */
[----:B------:R-:W1:Y:S02]  /*185f0*/  @!P0 SYNCS.PHASECHK.TRANS64 P0, [R0+URZ+0x30860], R3 ;  /* 0x03086003000085a7 */ /* 0x000e64000800007f */
[----:B-1----:R-:W-:Y:S05]  /*18600*/  @!P0 BRA `(.L_x_1410) ;  /* 0xfffffffc00f08947 */ /* 0x002fea000383ffff */
[----:B------:R-:W-:Y:S05]  /*18610*/  BRA `(.L_x_1508) ;  /* 0xffffffc0004c7947 */ /* 0x000fea000383ffff */
.L_x_1411:
        /* <DEDUP_REMOVED lines=8> */
.L_x_1510:
[----:B------:R-:W-:Y:S05]  /*186a0*/  BSYNC B0 ;  /* 0x0000000000007941 */ /* 0x000fea0003800000 */
.L_x_1509:
        /* <DEDUP_REMOVED lines=9> */
.L_x_1511:
        /* <DEDUP_REMOVED lines=14> */
.L_x_1512:
        /* <DEDUP_REMOVED lines=8> */
[----:B------:R-:W-:Y:S01]  /*188a0*/  ISETP.LT.OR P3, PT, R6, 0x11, P2 ;  /* 0x000000110600780c */ /* 0x000fe20001761670 */
[----:B------:R-:W-:-:S12]  /*188b0*/  IMAD.MOV.U32 R7, RZ, RZ, R14 ;  /* 0x000000ffff077224 */ /* 0x000fd800078e000e */
[----:B0-----:R-:W-:Y:S05]  /*188c0*/  WARPSYNC.COLLECTIVE R15, `(.L_x_1513) ;  /* 0x000000000f087348 */ /* 0x001fea0003c00000 */
[----:B------:R1:W2:Y:S02]  /*188d0*/  SHFL.IDX P6, R14, R13, R12, R11 ;  /* 0x0000000c0d0e7389 */ /* 0x0002a400000c000b */
[----:B012---:R-:W-:Y:S01]  /*188e0*/  ENDCOLLECTIVE ;  /* 0x000000000000791b */ /* 0x007fe20003800000 */
.L_x_1513:
[----:B------:R-:W-:Y:S02]  /*188f0*/  IMAD.MOV.U32 R13, RZ, RZ, R19 ;  /* 0x000000ffff0d7224 */ /* 0x000fe400078e0013 */
[----:B------:R-:W-:Y:S01]  /*18900*/  IMAD.MOV.U32 R12, RZ, RZ, 0x2 ;  /* 0x00000002ff0c7424 */ /* 0x000fe200078e00ff */
[----:B------:R-:W-:-:S13]  /*18910*/  IADD3 R2, P4, R14, R5, RZ ;  /* 0x000000050e027210 */ /* 0x000fda0007f9e0ff */
[----:B------:R-:W-:Y:S05]  /*18920*/  WARPSYNC.COLLECTIVE R15, `(.L_x_1514) ;  /* 0x000000000f087348 */ /* 0x000fea0003c00000 */
[----:B------:R0:W1:Y:S02]  /*18930*/  SHFL.IDX P6, R14, R13, R12, R11 ;  /* 0x0000000c0d0e7389 */ /* 0x00006400000c000b */
[----:B01----:R-:W-:Y:S01]  /*18940*/  ENDCOLLECTIVE ;  /* 0x000000000000791b */ /* 0x003fe20003800000 */
.L_x_1514:
        /* <DEDUP_REMOVED lines=15> */
.L_x_1515:
[----:B------:R-:W-:Y:S02]  /*18a40*/  IMAD.MOV.U32 R13, RZ, RZ, R19 ;  /* 0x000000ffff0d7224 */ /* 0x000fe400078e0013 */
[----:B------:R-:W-:Y:S01]  /*18a50*/  IMAD.MOV.U32 R12, RZ, RZ, 0x3 ;  /* 0x00000003ff0c7424 */ /* 0x000fe200078e00ff */
[----:B------:R-:W-:-:S13]  /*18a60*/  IADD3 R2, P4, R14, R5, RZ ;  /* 0x000000050e027210 */ /* 0x000fda0007f9e0ff */
[----:B------:R-:W-:Y:S05]  /*18a70*/  WARPSYNC.COLLECTIVE R15, `(.L_x_1516) ;  /* 0x000000000f087348 */ /* 0x000fea0003c00000 */
[----:B------:R0:W1:Y:S02]  /*18a80*/  SHFL.IDX P6, R14, R13, R12, R11 ;  /* 0x0000000c0d0e7389 */ /* 0x00006400000c000b */
[----:B01----:R-:W-:Y:S01]  /*18a90*/  ENDCOLLECTIVE ;  /* 0x000000000000791b */ /* 0x003fe20003800000 */
.L_x_1516:
        /* <DEDUP_REMOVED lines=15> */
.L_x_1517:
[----:B------:R-:W-:Y:S02]  /*18b90*/  IMAD.MOV.U32 R13, RZ, RZ, R19 ;  /* 0x000000ffff0d7224 */ /* 0x000fe400078e0013 */
[----:B------:R-:W-:Y:S01]  /*18ba0*/  IMAD.MOV.U32 R12, RZ, RZ, 0x4 ;  /* 0x00000004ff0c7424 */ /* 0x000fe200078e00ff */
[----:B------:R-:W-:-:S13]  /*18bb0*/  IADD3 R2, P4, R14, R5, RZ ;  /* 0x000000050e027210 */ /* 0x000fda0007f9e0ff */
[----:B------:R-:W-:Y:S05]  /*18bc0*/  WARPSYNC.COLLECTIVE R15, `(.L_x_1518) ;  /* 0x000000000f087348 */ /* 0x000fea0003c00000 */
[----:B------:R0:W1:Y:S02]  /*18bd0*/  SHFL.IDX P6, R14, R13, R12, R11 ;  /* 0x0000000c0d0e7389 */ /* 0x00006400000c000b */
[----:B01----:R-:W-:Y:S01]  /*18be0*/  ENDCOLLECTIVE ;  /* 0x000000000000791b */ /* 0x003fe20003800000 */
.L_x_1518:
        /* <DEDUP_REMOVED lines=15> */
.L_x_1519:
[----:B------:R-:W-:Y:S02]  /*18ce0*/  IMAD.MOV.U32 R13, RZ, RZ, R19 ;  /* 0x000000ffff0d7224 */ /* 0x000fe400078e0013 */
[----:B------:R-:W-:Y:S01]  /*18cf0*/  IMAD.MOV.U32 R12, RZ, RZ, 0x5 ;  /* 0x00000005ff0c7424 */ /* 0x000fe200078e00ff */
[----:B------:R-:W-:-:S13]  /*18d00*/  IADD3 R2, P4, R14, R5, RZ ;  /* 0x000000050e027210 */ /* 0x000fda0007f9e0ff */
[----:B------:R-:W-:Y:S05]  /*18d10*/  WARPSYNC.COLLECTIVE R15, `(.L_x_1520) ;  /* 0x000000000f087348 */ /* 0x000fea0003c00000 */
[----:B------:R0:W1:Y:S02]  /*18d20*/  SHFL.IDX P6, R14, R13, R12, R11 ;  /* 0x0000000c0d0e7389 */ /* 0x00006400000c000b */
[----:B01----:R-:W-:Y:S01]  /*18d30*/  ENDCOLLECTIVE ;  /* 0x000000000000791b */ /* 0x003fe20003800000 */
.L_x_1520:
        /* <DEDUP_REMOVED lines=14> */
.L_x_1521:
[----:B------:R-:W-:Y:S05]  /*18e20*/  BRA `(.L_x_1522) ;  /* 0xffffffbc00507947 */ /* 0x000fea000383ffff */
.L_x_1416:
        /* <DEDUP_REMOVED lines=8> */
.L_x_1524:
[----:B------:R-:W-:Y:S05]  /*18eb0*/  BSYNC B0 ;  /* 0x0000000000007941 */ /* 0x000fea0003800000 */
.L_x_1523:
[----:B------:R-:W-:Y:S02]  /*18ec0*/  IMAD.MOV.U32 R13, RZ, RZ, R24 ;  /* 0x000000ffff0d7224 */ /* 0x000fe400078e0018 */
[----:B------:R-:W-:Y:S02]  /*18ed0*/  IMAD.MOV.U32 R12, RZ, RZ, 0x1 ;  /* 0x00000001ff0c7424 */ /* 0x000fe400078e00ff */
[----:B------:R-:W-:Y:S02]  /*18ee0*/  IMAD.MOV.U32 R11, RZ, RZ, 0x1f ;  /* 0x0000001fff0b7424 */ /* 0x000fe400078e00ff */
[----:B------:R-:W-:Y:S02]  /*18ef0*/  IMAD.MOV.U32 R15, RZ, RZ, -0x1 ;  /* 0xffffffffff0f7424 */ /* 0x000fe400078e00ff */
[----:B------:R-:W-:Y:S02]  /*18f00*/  IMAD.IADD R5, R27, 0x1, R8 ;  /* 0x000000011b057824 */ /* 0x000fe400078e0208 */
[----:B------:R-:W-:-:S07]  /*18f10*/  IMAD.MOV.U32 R0, RZ, RZ, R14 ;  /* 0x000000ffff007224 */ /* 0x000fce00078e000e */
[----:B------:R-:W-:Y:S05]  /*18f20*/  WARPSYNC.COLLECTIVE R15, `(.L_x_1525) ;  /* 0x000000000f087348 */ /* 0x000fea0003c00000 */
[----:B------:R0:W1:Y:S02]  /*18f30*/  SHFL.IDX P6, R14, R13, R12, R11 ;  /* 0x0000000c0d0e7389 */ /* 0x00006400000c000b */
[----:B01----:R-:W-:Y:S01]  /*18f40*/  ENDCOLLECTIVE ;  /* 0x000000000000791b */ /* 0x003fe20003800000 */
.L_x_1525:
[----:B------:R-:W-:Y:S02]  /*18f50*/  ULDC UR4, c[0x0][0xc3c] ;  /* 0x00030f0000047ab9 */ /* 0x000fe40000000800 */
[----:B------:R-:W-:-:S13]  /*18f60*/  ISETP.GE.OR P1, PT, R5, UR4, !P0 ;  /* 0x0000000405007c0c */ /* 0x000fda000c726670 */
[----:B------:R-:W0:Y:S01]  /*18f70*/  @!P1 LDC.64 R2, c[0x0][0xc80] ;  /* 0x00032000ff029b82 */ /* 0x000e220000000a00 */
[----:B------:R-:W-:Y:S02]  /*18f80*/  IMAD.MOV.U32 R11, RZ, RZ, RZ ;  /* 0x000000ffff0b7224 */ /* 0x000fe400078e00ff */
[----:B------:R-:W-:Y:S02]  /*18f90*/  IMAD.MOV.U32 R4, RZ, RZ, R14 ;  /* 0x000000ffff047224 */ /* 0x000fe400078e000e */
[----:B0-----:R-:W-:-:S06]  /*18fa0*/  @!P1 IMAD.WIDE R2, R5, 0x4, R2 ;  /* 0x0000000405029825 */ /* 0x001fcc00078e0202 */
[----:B------:R-:W2:Y:S01]  /*18fb0*/  @!P1 LDG.E R2, desc[UR36][R2.64] ;  /* 0x0000002402029981 */ /* 0x000ea2000c1e1900 */
[----:B------:R-:W-:Y:S01]  /*18fc0*/  IMAD.MOV.U32 R5, RZ, RZ, RZ ;  /* 0x000000ffff057224 */ /* 0x000fe200078e00ff */
        /* <DEDUP_REMOVED lines=10> */
.L_x_1526:
[----:B------:R-:W-:Y:S01]  /*19070*/  IMAD.MOV.U32 R12, RZ, RZ, 0x2 ;  /* 0x00000002ff0c7424 */ /* 0x000fe200078e00ff */
[----:B------:R-:W-:-:S05]  /*19080*/  SEL R6, R14, RZ, P1 ;  /* 0x000000ff0e067207 */ /* 0x000fca0000800000 */
[----:B------:R-:W-:-:S04]  /*19090*/  IMAD.IADD R6, R5, 0x1, R6 ;  /* 0x0000000105067824 */ /* 0x000fc800078e0206 */
[----:B------:R-:W-:-:S07]  /*190a0*/  IMAD.MOV.U32 R13, RZ, RZ, R6 ;  /* 0x000000ffff0d7224 */ /* 0x000fce00078e0006 */
[----:B------:R-:W-:Y:S05]  /*190b0*/  WARPSYNC.COLLECTIVE R15, `(.L_x_1527) ;  /* 0x000000000f087348 */ /* 0x000fea0003c00000 */
[----:B------:R0:W1:Y:S02]  /*190c0*/  SHFL.UP P6, R14, R13, R12, R11 ;  /* 0x0400000c0d0e7389 */ /* 0x00006400000c000b */
[----:B01----:R-:W-:Y:S01]  /*190d0*/  ENDCOLLECTIVE ;  /* 0x000000000000791b */ /* 0x003fe20003800000 */
.L_x_1527:
[----:B------:R-:W-:Y:S01]  /*190e0*/  IMAD.MOV.U32 R12, RZ, RZ, 0x4 ;  /* 0x00000004ff0c7424 */ /* 0x000fe200078e00ff */
[----:B------:R-:W-:-:S05]  /*190f0*/  SEL R7, R14, RZ, P2 ;  /* 0x000000ff0e077207 */ /* 0x000fca0001000000 */
[----:B------:R-:W-:-:S04]  /*19100*/  IMAD.IADD R7, R6, 0x1, R7 ;  /* 0x0000000106077824 */ /* 0x000fc800078e0207 */
[----:B------:R-:W-:-:S07]  /*19110*/  IMAD.MOV.U32 R13, RZ, RZ, R7 ;  /* 0x000000ffff0d7224 */ /* 0x000fce00078e0007 */
[----:B------:R-:W-:Y:S05]  /*19120*/  WARPSYNC.COLLECTIVE R15, `(.L_x_1528) ;  /* 0x000000000f087348 */ /* 0x000fea0003c00000 */
[----:B------:R0:W1:Y:S02]  /*19130*/  SHFL.UP P6, R14, R13, R12, R11 ;  /* 0x0400000c0d0e7389 */ /* 0x00006400000c000b */
[----:B01----:R-:W-:Y:S01]  /*19140*/  ENDCOLLECTIVE ;  /* 0x000000000000791b */ /* 0x003fe20003800000 */
.L_x_1528:
[----:B------:R-:W-:Y:S01]  /*19150*/  IMAD.MOV.U32 R12, RZ, RZ, 0x8 ;  /* 0x00000008ff0c7424 */ /* 0x000fe200078e00ff */
[----:B------:R-:W-:-:S05]  /*19160*/  SEL R2, R14, RZ, P3 ;  /* 0x000000ff0e027207 */ /* 0x000fca0001800000 */
[----:B------:R-:W-:-:S04]  /*19170*/  IMAD.IADD R2, R7, 0x1, R2 ;  /* 0x0000000107027824 */ /* 0x000fc800078e0202 */
[----:B------:R-:W-:-:S07]  /*19180*/  IMAD.MOV.U32 R13, RZ, RZ, R2 ;  /* 0x000000ffff0d7224 */ /* 0x000fce00078e0002 */
[----:B------:R-:W-:Y:S05]  /*19190*/  WARPSYNC.COLLECTIVE R15, `(.L_x_1529) ;  /* 0x000000000f087348 */ /* 0x000fea0003c00000 */
[----:B------:R0:W1:Y:S02]  /*191a0*/  SHFL.UP P6, R14, R13, R12, R11 ;  /* 0x0400000c0d0e7389 */ /* 0x00006400000c000b */
[----:B01----:R-:W-:Y:S01]  /*191b0*/  ENDCOLLECTIVE ;  /* 0x000000000000791b */ /* 0x003fe20003800000 */
.L_x_1529:
[----:B------:R-:W-:Y:S01]  /*191c0*/  IMAD.MOV.U32 R12, RZ, RZ, 0x10 ;  /* 0x00000010ff0c7424 */ /* 0x000fe200078e00ff */
[----:B------:R-:W-:-:S05]  /*191d0*/  SEL R3, R14, RZ, P4 ;  /* 0x000000ff0e037207 */ /* 0x000fca0002000000 */
[----:B------:R-:W-:-:S04]  /*191e0*/  IMAD.IADD R3, R2, 0x1, R3 ;  /* 0x0000000102037824 */ /* 0x000fc800078e0203 */
[----:B------:R-:W-:-:S07]  /*191f0*/  IMAD.MOV.U32 R13, RZ, RZ, R3 ;  /* 0x000000ffff0d7224 */ /* 0x000fce00078e0003 */
[----:B------:R-:W-:Y:S05]  /*19200*/  WARPSYNC.COLLECTIVE R15, `(.L_x_1530) ;  /* 0x000000000f087348 */ /* 0x000fea0003c00000 */
[----:B------:R0:W1:Y:S02]  /*19210*/  SHFL.UP P6, R14, R13, R12, R11 ;  /* 0x0400000c0d0e7389 */ /* 0x00006400000c000b */
[----:B01----:R-:W-:Y:S01]  /*19220*/  ENDCOLLECTIVE ;  /* 0x000000000000791b */ /* 0x003fe20003800000 */
.L_x_1530:
        /* <DEDUP_REMOVED lines=8> */
.L_x_1531:
[----:B------:R-:W-:Y:S05]  /*192b0*/  BRA `(.L_x_1532) ;  /* 0xffffffbc00647947 */ /* 0x000fea000383ffff */
.L_x_1421:
[----:B------:R-:W-:Y:S01]  /*192c0*/  BSSY B0, `(.L_x_1533) ;  /* 0x0000008000007945 */ /* 0x000fe20003800000 */
[----:B-----5:R-:W-:Y:S02]  /*192d0*/  IMAD.MOV.U32 R13, RZ, RZ, R5 ;  /* 0x000000ffff0d7224 */ /* 0x020fe400078e0005 */
[----:B------:R-:W-:Y:S02]  /*192e0*/  IMAD.MOV.U32 R12, RZ, RZ, 0x1 ;  /* 0x00000001ff0c7424 */ /* 0x000fe400078e00ff */
[----:B------:R-:W-:Y:S02]  /*192f0*/  IMAD.MOV.U32 R11, RZ, RZ, RZ ;  /* 0x000000ffff0b7224 */ /* 0x000fe400078e00ff */
[----:B------:R-:W-:-:S07]  /*19300*/  IMAD.MOV.U32 R15, RZ, RZ, -0x1 ;  /* 0xffffffffff0f7424 */ /* 0x000fce00078e00ff */
[----:B012---:R-:W-:Y:S05]  /*19310*/  WARPSYNC.COLLECTIVE R15, `(.L_x_1534) ;  /* 0x000000000f087348 */ /* 0x007fea0003c00000 */
[----:B------:R3:W4:Y:S02]  /*19320*/  SHFL.UP P6, R14, R13, R12, R11 ;  /* 0x0400000c0d0e7389 */ /* 0x00072400000c000b */
[----:B01234-:R-:W-:Y:S01]  /*19330*/  ENDCOLLECTIVE ;  /* 0x000000000000791b */ /* 0x01ffe20003800000 */
.L_x_1534:
[----:B------:R-:W-:Y:S05]  /*19340*/  BSYNC B0 ;  /* 0x0000000000007941 */ /* 0x000fea0003800000 */
.L_x_1533:
[----:B------:R-:W-:Y:S01]  /*19350*/  SEL R14, R14, RZ, P1 ;  /* 0x000000ff0e0e7207 */ /* 0x000fe20000800000 */
[----:B------:R-:W-:Y:S02]  /*19360*/  IMAD.MOV.U32 R12, RZ, RZ, 0x2 ;  /* 0x00000002ff0c7424 */ /* 0x000fe400078e00ff */
[----:B------:R-:W-:Y:S02]  /*19370*/  IMAD.MOV.U32 R11, RZ, RZ, RZ ;  /* 0x000000ffff0b7224 */ /* 0x000fe400078e00ff */
[----:B------:R-:W-:Y:S02]  /*19380*/  IMAD.IADD R13, R5, 0x1, R14 ;  /* 0x00000001050d7824 */ /* 0x000fe400078e020e */
[----:B------:R-:W-:-:S07]  /*19390*/  IMAD.MOV.U32 R15, RZ, RZ, -0x1 ;  /* 0xffffffffff0f7424 */ /* 0x000fce00078e00ff */
[----:B------:R-:W-:Y:S05]  /*193a0*/  WARPSYNC.COLLECTIVE R15, `(.L_x_1535) ;  /* 0x000000000f087348 */ /* 0x000fea0003c00000 */
[----:B------:R0:W1:Y:S02]  /*193b0*/  SHFL.UP P6, R14, R13, R12, R11 ;  /* 0x0400000c0d0e7389 */ /* 0x00006400000c000b */
[----:B01----:R-:W-:Y:S01]  /*193c0*/  ENDCOLLECTIVE ;  /* 0x000000000000791b */ /* 0x003fe20003800000 */
.L_x_1535:
[----:B------:R-:W-:Y:S01]  /*193d0*/  IMAD.MOV.U32 R12, RZ, RZ, 0x4 ;  /* 0x00000004ff0c7424 */ /* 0x000fe200078e00ff */
[----:B------:R-:W-:-:S05]  /*193e0*/  SEL R2, R14, RZ, P2 ;  /* 0x000000ff0e027207 */ /* 0x000fca0001000000 */
[----:B------:R-:W-:-:S04]  /*193f0*/  IMAD.IADD R2, R13, 0x1, R2 ;  /* 0x000000010d027824 */ /* 0x000fc800078e0202 */
[----:B------:R-:W-:-:S07]  /*19400*/  IMAD.MOV.U32 R13, RZ, RZ, R2 ;  /* 0x000000ffff0d7224 */ /* 0x000fce00078e0002 */
[----:B------:R-:W-:Y:S05]  /*19410*/  WARPSYNC.COLLECTIVE R15, `(.L_x_1536) ;  /* 0x000000000f087348 */ /* 0x000fea0003c00000 */
[----:B------:R0:W1:Y:S02]  /*19420*/  SHFL.UP P6, R14, R13, R12, R11 ;  /* 0x0400000c0d0e7389 */ /* 0x00006400000c000b */
[----:B01----:R-:W-:Y:S01]  /*19430*/  ENDCOLLECTIVE ;  /* 0x000000000000791b */ /* 0x003fe20003800000 */
.L_x_1536:
[----:B------:R-:W-:Y:S01]  /*19440*/  IMAD.MOV.U32 R12, RZ, RZ, 0x8 ;  /* 0x00000008ff0c7424 */ /* 0x000fe200078e00ff */
[----:B------:R-:W-:-:S05]  /*19450*/  SEL R3, R14, RZ, P3 ;  /* 0x000000ff0e037207 */ /* 0x000fca0001800000 */
[----:B------:R-:W-:-:S04]  /*19460*/  IMAD.IADD R3, R2, 0x1, R3 ;  /* 0x0000000102037824 */ /* 0x000fc800078e0203 */
[----:B------:R-:W-:-:S07]  /*19470*/  IMAD.MOV.U32 R13, RZ, RZ, R3 ;  /* 0x000000ffff0d7224 */ /* 0x000fce00078e0003 */
[----:B------:R-:W-:Y:S05]  /*19480*/  WARPSYNC.COLLECTIVE R15, `(.L_x_1537) ;  /* 0x000000000f087348 */ /* 0x000fea0003c00000 */
[----:B------:R0:W1:Y:S02]  /*19490*/  SHFL.UP P6, R14, R13, R12, R11 ;  /* 0x0400000c0d0e7389 */ /* 0x00006400000c000b */
[----:B01----:R-:W-:Y:S01]  /*194a0*/  ENDCOLLECTIVE ;  /* 0x000000000000791b */ /* 0x003fe20003800000 */
.L_x_1537:
[----:B------:R-:W-:Y:S01]  /*194b0*/  IMAD.MOV.U32 R12, RZ, RZ, 0x10 ;  /* 0x00000010ff0c7424 */ /* 0x000fe200078e00ff */
[----:B------:R-:W-:-:S05]  /*194c0*/  SEL R4, R14, RZ, P4 ;  /* 0x000000ff0e047207 */ /* 0x000fca0002000000 */
[----:B------:R-:W-:-:S04]  /*194d0*/  IMAD.IADD R4, R3, 0x1, R4 ;  /* 0x0000000103047824 */ /* 0x000fc800078e0204 */
[----:B------:R-:W-:-:S07]  /*194e0*/  IMAD.MOV.U32 R13, RZ, RZ, R4 ;  /* 0x000000ffff0d7224 */ /* 0x000fce00078e0004 */
[----:B------:R-:W-:Y:S05]  /*194f0*/  WARPSYNC.COLLECTIVE R15, `(.L_x_1538) ;  /* 0x000000000f087348 */ /* 0x000fea0003c00000 */
[----:B------:R0:W1:Y:S02]  /*19500*/  SHFL.UP P6, R14, R13, R12, R11 ;  /* 0x0400000c0d0e7389 */ /* 0x00006400000c000b */
[----:B01----:R-:W-:Y:S01]  /*19510*/  ENDCOLLECTIVE ;  /* 0x000000000000791b */ /* 0x003fe20003800000 */
.L_x_1538:
        /* <DEDUP_REMOVED lines=8> */
.L_x_1539:
[----:B------:R-:W-:Y:S05]  /*195a0*/  BRA `(.L_x_1540) ;  /* 0xffffffbc00447947 */ /* 0x000fea000383ffff */
.L_x_1423:
[----:B------:R-:W-:Y:S01]  /*195b0*/  BSSY B0, `(.L_x_1541) ;  /* 0x0000006000007945 */ /* 0x000fe20003800000 */
[----:B------:R-:W-:Y:S01]  /*195c0*/  PLOP3.LUT P6, PT, P6, PT, PT, 0x8, 0x0 ;  /* 0x000000000000781c */ /* 0x000fe200037ce170 */
[----:B------:R-:W-:-:S12]  /*195d0*/  IMAD.MOV.U32 R15, RZ, RZ, -0x1 ;  /* 0xffffffffff0f7424 */ /* 0x000fd800078e00ff */
[----:B01----:R-:W-:Y:S05]  /*195e0*/  WARPSYNC.COLLECTIVE R15, `(.L_x_1542) ;  /* 0x000000000f087348 */ /* 0x003fea0003c00000 */
[----:B------:R-:W-:Y:S01]  /*195f0*/  VOTE.ANY R14, PT, P6 ;  /* 0x00000000000e7806 */ /* 0x000fe200030e0100 */
[----:B01----:R-:W-:Y:S06]  /*19600*/  ENDCOLLECTIVE ;  /* 0x000000000000791b */ /* 0x003fec0003800000 */
.L_x_1542:
[----:B------:R-:W-:Y:S05]  /*19610*/  BSYNC B0 ;  /* 0x0000000000007941 */ /* 0x000fea0003800000 */
.L_x_1541:
[----:B------:R-:W-:Y:S02]  /*19620*/  IMAD.MOV.U32 R2, RZ, RZ, R14 ;  /* 0x000000ffff027224 */ /* 0x000fe400078e000e */
[----:B------:R-:W-:Y:S02]  /*19630*/  IMAD.MOV.U32 R13, RZ, RZ, R5 ;  /* 0x000000ffff0d7224 */ /* 0x000fe400078e0005 */
[----:B------:R-:W0:Y:S01]  /*19640*/  POPC R4, R2 ;  /* 0x0000000200047309 */ /* 0x000e220000000000 */
[----:B------:R-:W-:Y:S02]  /*19650*/  IMAD.MOV.U32 R11, RZ, RZ, 0x1f ;  /* 0x0000001fff0b7424 */ /* 0x000fe400078e00ff */
[----:B------:R-:W-:Y:S02]  /*19660*/  IMAD.MOV.U32 R15, RZ, RZ, -0x1 ;  /* 0xffffffffff0f7424 */ /* 0x000fe400078e00ff */
[----:B0-----:R-:W-:-:S07]  /*19670*/  IMAD.MOV.U32 R12, RZ, RZ, R4 ;  /* 0x000000ffff0c7224 */ /* 0x001fce00078e0004 */
[----:B------:R-:W-:Y:S05]  /*19680*/  WARPSYNC.COLLECTIVE R15, `(.L_x_1543) ;  /* 0x000000000f087348 */ /* 0x000fea0003c00000 */
[----:B------:R0:W1:Y:S02]  /*19690*/  SHFL.IDX P6, R14, R13, R12, R11 ;  /* 0x0000000c0d0e7389 */ /* 0x00006400000c000b */
[----:B01----:R-:W-:Y:S01]  /*196a0*/  ENDCOLLECTIVE ;  /* 0x000000000000791b */ /* 0x003fe20003800000 */
.L_x_1543:
[----:B------:R-:W-:Y:S01]  /*196b0*/  IMAD.MOV.U32 R5, RZ, RZ, R14 ;  /* 0x000000ffff057224 */ /* 0x000fe200078e000e */
[----:B------:R-:W-:Y:S06]  /*196c0*/  BRA `(.L_x_1544) ;  /* 0xffffffbc00347947 */ /* 0x000fec000383ffff */
.L_x_1425:
[----:B------:R-:W-:Y:S01]  /*196d0*/  BSSY B0, `(.L_x_1545) ;  /* 0x0000007000007945 */ /* 0x000fe20003800000 */
[----:B------:R-:W-:Y:S02]  /*196e0*/  IMAD.MOV.U32 R13, RZ, RZ, R6 ;  /* 0x000000ffff0d7224 */ /* 0x000fe400078e0006 */
[----:B------:R-:W-:Y:S02]  /*196f0*/  IMAD.MOV.U32 R11, RZ, RZ, 0x1f ;  /* 0x0000001fff0b7424 */ /* 0x000fe400078e00ff */
[----:B------:R-:W-:-:S07]  /*19700*/  IMAD.MOV.U32 R15, RZ, RZ, -0x1 ;  /* 0xffffffffff0f7424 */ /* 0x000fce00078e00ff */
[----:B0123--:R-:W-:Y:S05]  /*19710*/  WARPSYNC.COLLECTIVE R15, `(.L_x_1546) ;  /* 0x000000000f087348 */ /* 0x00ffea0003c00000 */
[----:B------:R4:W0:Y:S02]  /*19720*/  SHFL.IDX P6, R14, R13, R12, R11 ;  /* 0x0000000c0d0e7389 */ /* 0x00082400000c000b */
[----:B01234-:R-:W-:Y:S01]  /*19730*/  ENDCOLLECTIVE ;  /* 0x000000000000791b */ /* 0x01ffe20003800000 */
.L_x_1546:
[----:B------:R-:W-:Y:S05]  /*19740*/  BSYNC B0 ;  /* 0x0000000000007941 */ /* 0x000fea0003800000 */
.L_x_1545:
[----:B------:R-:W-:Y:S05]  /*19750*/  BRA `(.L_x_1424) ;  /* 0xffffffbc002c7947 */ /* 0x000fea000383ffff */
.L_x_1429:
[----:B-1----:R1:W2:Y:S02]  /*19760*/  SYNCS.PHASECHK.TRANS64.TRYWAIT P0, [R4+URZ+0x30820], R0 ;  /* 0x03082000040075a7 */ /* 0x0022a4000800017f */
[----:B--2---:R-:W-:Y:S05]  /*19770*/  @!P0 NANOSLEEP.SYNCS 0x989680 ;  /* 0x009896800000895d */ /* 0x004fea0003900000 */
[----:B------:R-:W2:Y:S02]  /*19780*/  @!P0 SYNCS.PHASECHK.TRANS64 P0, [R4+URZ+0x30820], R0 ;  /* 0x03082000040085a7 */ /* 0x000ea4000800007f */
[----:B--2---:R-:W-:Y:S05]  /*19790*/  @!P0 BRA `(.L_x_1429) ;  /* 0xfffffffc00f08947 */ /* 0x004fea000383ffff */
[----:B------:R-:W-:Y:S05]  /*197a0*/  BRA `(.L_x_1547) ;  /* 0xffffffc000a47947 */ /* 0x000fea000383ffff */
.L_x_1430:
        /* <DEDUP_REMOVED lines=8> */
[----:B01-3--:R-:W-:Y:S05]  /*19830*/  WARPSYNC.COLLECTIVE R15, `(.L_x_1549) ;  /* 0x000000000f087348 */ /* 0x00bfea0003c00000 */
[----:B------:R2:W4:Y:S02]  /*19840*/  SHFL.IDX P6, R14, R13, R12, R11 ;  /* 0x0000000c0d0e7389 */ /* 0x00052400000c000b */
[----:B01234-:R-:W-:Y:S01]  /*19850*/  ENDCOLLECTIVE ;  /* 0x000000000000791b */ /* 0x01ffe20003800000 */
.L_x_1549:
[----:B------:R-:W-:Y:S05]  /*19860*/  BSYNC B0 ;  /* 0x0000000000007941 */ /* 0x000fea0003800000 */
.L_x_1548:
[----:B------:R-:W-:Y:S05]  /*19870*/  BRA `(.L_x_1550) ;  /* 0xffffffc0008c7947 */ /* 0x000fea000383ffff */
.L_x_1433:
[----:B------:R-:W-:Y:S01]  /*19880*/  BSSY B1, `(.L_x_1551) ;  /* 0x0000006000017945 */ /* 0x000fe20003800000 */
[----:B------:R-:W-:-:S07]  /*19890*/  IMAD.MOV.U32 R15, RZ, RZ, -0x1 ;  /* 0xffffffffff0f7424 */ /* 0x000fce00078e00ff */
[----:B01-3--:R-:W-:Y:S05]  /*198a0*/  WARPSYNC.COLLECTIVE R15, `(.L_x_1552) ;  /* 0x000000000f0c7348 */ /* 0x00bfea0003c00000 */
[----:B------:R-:W-:Y:S02]  /*198b0*/  ELECT P6, UR62, PT ;  /* 0x00000000003e782f */ /* 0x000fe400038c0000 */
[----:B------:R-:W-:Y:S01]  /*198c0*/  MOV R14, UR62 ;  /* 0x0000003e000e7c02 */ /* 0x000fe20008000f00 */
[----:B01-3--:R-:W-:Y:S10]  /*198d0*/  ENDCOLLECTIVE ;  /* 0x000000000000791b */ /* 0x00bff40003800000 */
.L_x_1552:
[----:B------:R-:W-:Y:S05]  /*198e0*/  BSYNC B1 ;  /* 0x0000000000017941 */ /* 0x000fea0003800000 */
.L_x_1551:
[----:B------:R-:W-:Y:S05]  /*198f0*/  BRA `(.L_x_1553) ;  /* 0xffffffc000847947 */ /* 0x000fea000383ffff */
.L_x_1435:
[----:B-1----:R1:W2:Y:S02]  /*19900*/  SYNCS.PHASECHK.TRANS64.TRYWAIT P1, [R5+URZ+0x30840], R0 ;  /* 0x03084000050075a7 */ /* 0x0022a4000802017f */
[----:B--2---:R-:W-:Y:S05]  /*19910*/  @!P1 NANOSLEEP.SYNCS 0x989680 ;  /* 0x009896800000995d */ /* 0x004fea0003900000 */
[----:B------:R-:W2:Y:S02]  /*19920*/  @!P1 SYNCS.PHASECHK.TRANS64 P1, [R5+URZ+0x30840], R0 ;  /* 0x03084000050095a7 */ /* 0x000ea4000802007f */
[----:B--2---:R-:W-:Y:S05]  /*19930*/  @!P1 BRA `(.L_x_1435) ;  /* 0xfffffffc00f09947 */ /* 0x004fea000383ffff */
[----:B------:R-:W-:Y:S05]  /*19940*/  BRA `(.L_x_1554) ;  /* 0xffffffc000a47947 */ /* 0x000fea000383ffff */
.L_x_1437:
[----:B--2---:R2:W4:Y:S02]  /*19950*/  SYNCS.PHASECHK.TRANS64.TRYWAIT P1, [R23+URZ+0x30840], R2 ;  /* 0x03084002170075a7 */ /* 0x004524000802017f */
[----:B----4-:R-:W-:Y:S05]  /*19960*/  @!P1 NANOSLEEP.SYNCS 0x989680 ;  /* 0x009896800000995d */ /* 0x010fea0003900000 */
[----:B------:R-:W4:Y:S02]  /*19970*/  @!P1 SYNCS.PHASECHK.TRANS64 P1, [R23+URZ+0x30840], R2 ;  /* 0x03084002170095a7 */ /* 0x000f24000802007f */
[----:B----4-:R-:W-:Y:S05]  /*19980*/  @!P1 BRA `(.L_x_1437) ;  /* 0xfffffffc00f09947 */ /* 0x010fea000383ffff */
[----:B------:R-:W-:Y:S05]  /*19990*/  BRA `(.L_x_1555) ;  /* 0xffffffc000b07947 */ /* 0x000fea000383ffff */
.L_x_1439:
[----:B----4-:R4:W0:Y:S02]  /*199a0*/  SYNCS.PHASECHK.TRANS64.TRYWAIT P1, [R5+URZ+0x30860], R0 ;  /* 0x03086000050075a7 */ /* 0x010824000802017f */
[----:B0-----:R-:W-:Y:S05]  /*199b0*/  @!P1 NANOSLEEP.SYNCS 0x989680 ;  /* 0x009896800000995d */ /* 0x001fea0003900000 */
[----:B------:R-:W0:Y:S02]  /*199c0*/  @!P1 SYNCS.PHASECHK.TRANS64 P1, [R5+URZ+0x30860], R0 ;  /* 0x03086000050095a7 */ /* 0x000e24000802007f */
[----:B0-----:R-:W-:Y:S05]  /*199d0*/  @!P1 BRA `(.L_x_1439) ;  /* 0xfffffffc00f09947 */ /* 0x001fea000383ffff */
[----:B------:R-:W-:Y:S05]  /*199e0*/  BRA `(.L_x_1556) ;  /* 0xffffffc000ac7947 */ /* 0x000fea000383ffff */
.L_x_1557:
        /* <DEDUP_REMOVED lines=9> */
.L_x_3236:


//--------------------- .text._ZN7cutlass13device_kernelIN5flash11enable_sm90INS1_16FlashAttnFwdSm90INS1_25CollectiveMainloopFwdSm90ILi2EN4cute5tupleIJNS5_1CILi1EEES8_S8_EEENS6_IJNS7_ILi128EEENS7_ILi96EEENS7_ILi192EEEEEELi192ENS_10bfloat16_tEfNS_4arch4Sm90ELb0ELb1ELb0ELb1ELb1ELb1ELb0ELb1ELb1ELb1ELb0ELb0EEENS1_21CollectiveEpilogueFwdINS6_IJSA_SC_SB_EEES9_SE_SG_Li256ELb1ELb1ELb0ELb0EEENS1_36VarlenDynamicPersistentTileSchedulerILi128ELi96ELi256ELi128ELb0ELb1ELb1ELb1ELb0ELb1EEEEEEEEEvNT_6ParamsE --------------------------
	.section	.text._ZN7cutlass13device_kernelIN5flash11enable_sm90INS1_16FlashAttnFwdSm90INS1_25CollectiveMainloopFwdSm90ILi2EN4cute5tupleIJNS5_1CILi1EEES8_S8_EEENS6_IJNS7_ILi128EEENS7_ILi96EEENS7_ILi192EEEEEELi192ENS_10bfloat16_tEfNS_4arch4Sm90ELb0ELb1ELb0ELb1ELb1ELb1ELb0ELb1ELb1ELb1ELb0ELb0EEENS1_21CollectiveEpilogueFwdINS6_IJSA_SC_SB_EEES9_SE_SG_Li256ELb1ELb1ELb0ELb0EEENS1_36VarlenDynamicPersistentTileSchedulerILi128ELi96ELi256ELi128ELb0ELb1ELb1ELb1ELb0ELb1EEEEEEEEEvNT_6ParamsE,"ax",@progbits
	.align	128
.text._ZN7cutlass13device_kernelIN5flash11enable_sm90INS1_16FlashAttnFwdSm90INS1_25CollectiveMainloopFwdSm90ILi2EN4cute5tupleIJNS5_1CILi1EEES8_S8_EEENS6_IJNS7_ILi128EEENS7_ILi96EEENS7_ILi192EEEEEELi192ENS_10bfloat16_tEfNS_4arch4Sm90ELb0ELb1ELb0ELb1ELb1ELb1ELb0ELb1ELb1ELb1ELb0ELb0EEENS1_21CollectiveEpilogueFwdINS6_IJSA_SC_SB_EEES9_SE_SG_Li256ELb1ELb1ELb0ELb0EEENS1_36VarlenDynamicPersistentTileSchedulerILi128ELi96ELi256ELi128ELb0ELb1ELb1ELb1ELb0ELb1EEEEEEEEEvNT_6ParamsE:
        .type           _ZN7cutlass13device_kernelIN5flash11enable_sm90INS1_16FlashAttnFwdSm90INS1_25CollectiveMainloopFwdSm90ILi2EN4cute5tupleIJNS5_1CILi1EEES8_S8_EEENS6_IJNS7_ILi128EEENS7_ILi96EEENS7_ILi192EEEEEELi192ENS_10bfloat16_tEfNS_4arch4Sm90ELb0ELb1ELb0ELb1ELb1ELb1ELb0ELb1ELb1ELb1ELb0ELb0EEENS1_21CollectiveEpilogueFwdINS6_IJSA_SC_SB_EEES9_SE_SG_Li256ELb1ELb1ELb0ELb0EEENS1_36VarlenDynamicPersistentTileSchedulerILi128ELi96ELi256ELi128ELb0ELb1ELb1ELb1ELb0ELb1EEEEEEEEEvNT_6ParamsE,@function
        .size           _ZN7cutlass13device_kernelIN5flash11enable_sm90INS1_16FlashAttnFwdSm90INS1_25CollectiveMainloopFwdSm90ILi2EN4cute5tupleIJNS5_1CILi1EEES8_S8_EEENS6_IJNS7_ILi128EEENS7_ILi96EEENS7_ILi192EEEEEELi192ENS_10bfloat16_tEfNS_4arch4Sm90ELb0ELb1ELb0ELb1ELb1ELb1ELb0ELb1ELb1ELb1ELb0ELb0EEENS1_21CollectiveEpilogueFwdINS6_IJSA_SC_SB_EEES9_SE_SG_Li256ELb1ELb1ELb0ELb0EEENS1_36VarlenDynamicPersistentTileSchedulerILi128ELi96ELi256ELi128ELb0ELb1ELb1ELb1ELb0ELb1EEEEEEEEEvNT_6ParamsE,(.L_x_3237 - _ZN7cutlass13device_kernelIN5flash11enable_sm90INS1_16FlashAttnFwdSm90INS1_25CollectiveMainloopFwdSm90ILi2EN4cute5tupleIJNS5_1CILi1EEES8_S8_EEENS6_IJNS7_ILi128EEENS7_ILi96EEENS7_ILi192EEEEEELi192ENS_10bfloat16_tEfNS_4arch4Sm90ELb0ELb1ELb0ELb1ELb1ELb1ELb0ELb1ELb1ELb1ELb0ELb0EEENS1_21CollectiveEpilogueFwdINS6_IJSA_SC_SB_EEES9_SE_SG_Li256ELb1ELb1ELb0ELb0EEENS1_36VarlenDynamicPersistentTileSchedulerILi128ELi96ELi256ELi128ELb0ELb1ELb1ELb1ELb0ELb1EEEEEEEEEvNT_6ParamsE)
        .other          _ZN7cutlass13device_kernelIN5flash11enable_sm90INS1_16FlashAttnFwdSm90INS1_25CollectiveMainloopFwdSm90ILi2EN4cute5tupleIJNS5_1CILi1EEES8_S8_EEENS6_IJNS7_ILi128EEENS7_ILi96EEENS7_ILi192EEEEEELi192ENS_10bfloat16_tEfNS_4arch4Sm90ELb0ELb1ELb0ELb1ELb1ELb1ELb0ELb1ELb1ELb1ELb0ELb0EEENS1_21CollectiveEpilogueFwdINS6_IJSA_SC_SB_EEES9_SE_SG_Li256ELb1ELb1ELb0ELb0EEENS1_36VarlenDynamicPersistentTileSchedulerILi128ELi96ELi256ELi128ELb0ELb1ELb1ELb1ELb0ELb1EEEEEEEEEvNT_6ParamsE,@"STO_CUDA_ENTRY STV_DEFAULT"
_ZN7cutlass13device_kernelIN5flash11enable_sm90INS1_16FlashAttnFwdSm90INS1_25CollectiveMainloopFwdSm90ILi2EN4cute5tupleIJNS5_1CILi1EEES8_S8_EEENS6_IJNS7_ILi128EEENS7_ILi96EEENS7_ILi192EEEEEELi192ENS_10bfloat16_tEfNS_4arch4Sm90ELb0ELb1ELb0ELb1ELb1ELb1ELb0ELb1ELb1ELb1ELb0ELb0EEENS1_21CollectiveEpilogueFwdINS6_IJSA_SC_SB_EEES9_SE_SG_Li256ELb1ELb1ELb0ELb0EEENS1_36VarlenDynamicPersistentTileSchedulerILi128ELi96ELi256ELi128ELb0ELb1ELb1ELb1ELb0ELb1EEEEEEEEEvNT_6ParamsE:
        /* <DEDUP_REMOVED lines=18> */
.L_x_1559:
[----:B------:R-:W-:Y:S05]  /*0120*/  BSYNC B0 ;  /* 0x0000000000007941 */ /* 0x000fea0003800000 */
.L_x_1558:
        /* <DEDUP_REMOVED lines=41> */
.L_x_1560:
        /* <DEDUP_REMOVED lines=22> */
.L_x_1561:
        /* <DEDUP_REMOVED lines=18> */
.L_x_1562:
        /* <DEDUP_REMOVED lines=22> */
.L_x_1563:
        /* <DEDUP_REMOVED lines=22> */
.L_x_1564:
[----:B0-----:R-:W-:Y:S01]  /*0900*/  UMOV UR4, 0x1 ;  /* 0x0000000100047882 */ /* 0x001fe20000000000 */
[----:B------:R-:W-:Y:S01]  /*0910*/  PLOP3.LUT P0, PT, PT, PT, UP0, 0x80, 0x0 ;  /* 0x000000000000781c */ /* 0x000fe20003f0f008 */
[----:B------:R-:W-:Y:S01]  /*0920*/  USEL UR4, UR4, 0x2, !UP0 ;  /* 0x0000000204047887 */ /* 0x000fe2000c000000 */
[----:B------:R-:W-:Y:S01]  /*0930*/  NOP ;  /* 0x0000000000007918 */ /* 0x000fe20000000000 */
[----:B------:R-:W-:Y:S01]  /*0940*/  ULDC.64 UR60, c[0x0][0x208] ;  /* 0x00008200003c7ab9 */ /* 0x000fe20000000a00 */
[----:B------:R-:W-:Y:S03]  /*0950*/  BSSY B9, `(.L_x_1565) ;  /* 0x00029e1000097945 */ /* 0x000fe60003800000 */
[----:B------:R-:W-:-:S05]  /*0960*/  IMAD.U32 R3, RZ, RZ, UR4 ;  /* 0x00000004ff037e24 */ /* 0x000fca000f8e00ff */
[----:B------:R0:W-:Y:S01]  /*0970*/  STL [R1+0x8c], R3 ;  /* 0x00008c0301007387 */ /* 0x0001e20000100800 */
[----:B-12-4-:R-:W-:Y:S06]  /*0980*/  BAR.SYNC.DEFER_BLOCKING 0x0 ;  /* 0x0000000000007b1d */ /* 0x016fec0000010000 */
[----:B------:R-:W-:Y:S05]  /*0990*/  @!P0 BRA `(.L_x_1566) ;  /* 0x0000022400cc8947 */ /* 0x000fea0003800000 */
.L_x_1567:
[----:B------:R-:W-:-:S08]  /*09a0*/  NOP ;  /* 0x0000000000007918 */ /* 0x000fd00000000000 */
[----:B------:R-:W1:Y:S02]  /*09b0*/  USETMAXREG.TRY_ALLOC.CTAPOOL UP0, 0xe8 ;  /* 0x000000e8000079c8 */ /* 0x000e640008000600 */
[----:B-1----:R-:W-:-:S13]  /*09c0*/  PLOP3.LUT P0, PT, PT, PT, UP0, 0x80, 0x0 ;  /* 0x000000000000781c */ /* 0x002fda0003f0f008 */
[----:B------:R-:W-:Y:S05]  /*09d0*/  @!P0 BRA `(.L_x_1567) ;  /* 0xfffffffc00f08947 */ /* 0x000fea000383ffff */
[----:B------:R-:W1:Y:S08]  /*09e0*/  S2UR UR4, SR_CgaCtaId ;  /* 0x00000000000479c3 */ /* 0x000e700000008800 */
[----:B------:R-:W-:Y:S06]  /*09f0*/  BAR.ARV 0x8, 0x180 ;  /* 0x0206000000007b1d */ /* 0x000fec0000002000 */
[----:B0-----:R-:W-:-:S02]  /*0a00*/  MOV R3, 0x400 ;  /* 0x0000040000037802 */ /* 0x001fc40000000f00 */
[----:B------:R-:W-:Y:S01]  /*0a10*/  BAR.SYNC.DEFER_BLOCKING 0x5, 0x180 ;  /* 0x0146000000007b1d */ /* 0x000fe20000010000 */
[----:B-1----:R-:W-:-:S05]  /*0a20*/  IMAD.U32 R204, RZ, RZ, UR4 ;  /* 0x00000004ffcc7e24 */ /* 0x002fca000f8e00ff */
[----:B------:R-:W-:Y:S01]  /*0a30*/  ULDC UR4, c[0x0][0xc3c] ;  /* 0x00030f0000047ab9 */ /* 0x000fe20000000800 */
[----:B------:R-:W-:-:S05]  /*0a40*/  LEA R18, R204, R3, 0x18 ;  /* 0x00000003cc127211 */ /* 0x000fca00078ec0ff */
[----:B------:R-:W0:Y:S01]  /*0a50*/  LDS.128 R28, [R18+0x308d0] ;  /* 0x0308d000121c7984 */ /* 0x000e220000000c00 */
[----:B------:R-:W-:Y:S06]  /*0a60*/  BAR.ARV 0x4, 0x180 ;  /* 0x0106000000007b1d */ /* 0x000fec0000002000 */
[----:B0-----:R-:W-:-:S13]  /*0a70*/  ISETP.GE.AND P0, PT, R31, UR4, PT ;  /* 0x000000041f007c0c */ /* 0x001fda000bf06270 */
[----:B------:R-:W-:Y:S05]  /*0a80*/  @P0 BRA `(.L_x_1568) ;  /* 0x0000029c00340947 */ /* 0x000fea0003800000 */
[----:B------:R-:W2:Y:S01]  /*0a90*/  LDL R2, [R1+0x8c] ;  /* 0x00008c0001027983 */ /* 0x000ea20000100800 */
[----:B------:R-:W-:Y:S01]  /*0aa0*/  VIADD R0, R0, 0xffffff80 ;  /* 0xffffff8000007836 */ /* 0x000fe20000000000 */
[----:B------:R-:W-:Y:S01]  /*0ab0*/  R2UR UR4, R18 ;  /* 0x00000000120472ca */ /* 0x000fe200000e0000 */
[----:B------:R-:W-:Y:S02]  /*0ac0*/  IMAD.MOV.U32 R19, RZ, RZ, RZ ;  /* 0x000000ffff137224 */ /* 0x000fe400078e00ff */
[----:B------:R-:W-:Y:S01]  /*0ad0*/  IMAD.MOV.U32 R219, RZ, RZ, RZ ;  /* 0x000000ffffdb7224 */ /* 0x000fe200078e00ff */
[----:B------:R-:W-:Y:S01]  /*0ae0*/  SHF.R.S32.HI R3, RZ, 0x1f, R0 ;  /* 0x0000001fff037819 */ /* 0x000fe20000011400 */
[----:B------:R-:W-:Y:S02]  /*0af0*/  IMAD.MOV.U32 R199, RZ, RZ, RZ ;  /* 0x000000ffffc77224 */ /* 0x000fe400078e00ff */
[----:B------:R-:W-:Y:S01]  /*0b00*/  IMAD.MOV.U32 R194, RZ, RZ, RZ ;  /* 0x000000ffffc27224 */ /* 0x000fe200078e00ff */
[----:B------:R-:W-:-:S02]  /*0b10*/  LEA.HI R4, R3, R0, RZ, 0x4 ;  /* 0x0000000003047211 */ /* 0x000fc400078f20ff */
[CC--:B------:R-:W-:Y:S02]  /*0b20*/  LEA.HI R6, R3.reuse, R0.reuse, RZ, 0x2 ;  /* 0x0000000003067211 */ /* 0x0c0fe400078f10ff */
[----:B------:R-:W-:Y:S01]  /*0b30*/  SHF.R.S32.HI R7, RZ, 0x4, R4 ;  /* 0x00000004ff077819 */ /* 0x000fe20000011404 */
[----:B------:R-:W-:Y:S01]  /*0b40*/  UIADD3 UR4, UR4, 0x12400, URZ ;  /* 0x0001240004047890 */ /* 0x000fe2000fffe03f */
[----:B------:R-:W-:Y:S02]  /*0b50*/  LEA.HI R8, R3, R0, RZ, 0x3 ;  /* 0x0000000003087211 */ /* 0x000fe400078f18ff */
[----:B------:R-:W-:Y:S02]  /*0b60*/  LOP3.LUT R9, R6, 0xfffffffc, RZ, 0xc0, !PT ;  /* 0xfffffffc06097812 */ /* 0x000fe400078ec0ff */
[----:B------:R-:W-:Y:S02]  /*0b70*/  LOP3.LUT R11, R8, 0xfffffff8, RZ, 0xc0, !PT ;  /* 0xfffffff8080b7812 */ /* 0x000fe400078ec0ff */
[----:B------:R-:W-:Y:S01]  /*0b80*/  SHF.R.S32.HI R218, RZ, 0x2, R6 ;  /* 0x00000002ffda7819 */ /* 0x000fe20000011406 */
[----:B------:R-:W-:-:S02]  /*0b90*/  IMAD.IADD R20, R0, 0x1, -R9 ;  /* 0x0000000100147824 */ /* 0x000fc400078e0a09 */
[----:B------:R-:W-:Y:S02]  /*0ba0*/  IMAD.IADD R11, R0, 0x1, -R11 ;  /* 0x00000001000b7824 */ /* 0x000fe400078e0a0b */
[----:B------:R-:W-:-:S04]  /*0bb0*/  IMAD.SHL.U32 R196, R20, 0x4, RZ ;  /* 0x0000000414c47824 */ /* 0x000fc800078e00ff */
[C---:B------:R-:W-:Y:S02]  /*0bc0*/  VIADD R221, R196.reuse, 0x20 ;  /* 0x00000020c4dd7836 */ /* 0x040fe40000000000 */
[C---:B------:R-:W-:Y:S02]  /*0bd0*/  VIADD R220, R196.reuse, 0x40 ;  /* 0x00000040c4dc7836 */ /* 0x040fe40000000000 */
[C---:B------:R-:W-:Y:S02]  /*0be0*/  IMAD.IADD R198, R196.reuse, 0x1, R221 ;  /* 0x00000001c4c67824 */ /* 0x040fe400078e02dd */
[C---:B------:R-:W-:Y:S02]  /*0bf0*/  IMAD.IADD R195, R196.reuse, 0x1, R220 ;  /* 0x00000001c4c37824 */ /* 0x040fe400078e02dc */
[C---:B------:R-:W-:Y:S02]  /*0c00*/  VIADD R223, R196.reuse, 0x10 ;  /* 0x00000010c4df7836 */ /* 0x040fe40000000000 */
[----:B------:R-:W-:-:S02]  /*0c10*/  VIADD R222, R196, 0x30 ;  /* 0x00000030c4de7836 */ /* 0x000fc40000000000 */
[----:B------:R-:W-:Y:S01]  /*0c20*/  VIADD R224, R196, 0x50 ;  /* 0x00000050c4e07836 */ /* 0x000fe20000000000 */
[----:B--2---:R-:W-:Y:S02]  /*0c30*/  R2UR UR5, R2 ;  /* 0x00000000020572ca */ /* 0x004fe400000e0000 */
[----:B------:R-:W-:-:S04]  /*0c40*/  LEA.HI R2, R3, R0, RZ, 0x7 ;  /* 0x0000000003027211 */ /* 0x000fc800078f38ff */
[----:B------:R-:W-:Y:S02]  /*0c50*/  LOP3.LUT R5, R2, 0xffffff80, RZ, 0xc0, !PT ;  /* 0xffffff8002057812 */ /* 0x000fe400078ec0ff */
[----:B------:R-:W-:-:S03]  /*0c60*/  SHF.R.S32.HI R16, RZ, 0x7, R2 ;  /* 0x00000007ff107819 */ /* 0x000fc60000011402 */
[----:B------:R-:W-:Y:S01]  /*0c70*/  IMAD.IADD R15, R0, 0x1, -R5 ;  /* 0x00000001000f7824 */ /* 0x000fe200078e0a05 */
[----:B------:R-:W-:Y:S01]  /*0c80*/  LEA.HI R5, R3, R0, RZ, 0x5 ;  /* 0x0000000003057211 */ /* 0x000fe200078f28ff */
[----:B------:R-:W-:Y:S01]  /*0c90*/  ULOP3.LUT UR5, UR5, 0x1, URZ, 0xfc, !UPT ;  /* 0x0000000105057892 */ /* 0x000fe2000f8efc3f */
[C---:B------:R-:W-:Y:S02]  /*0ca0*/  LOP3.LUT R3, R4.reuse, 0x3fffff0, RZ, 0xc0, !PT ;  /* 0x03fffff004037812 */ /* 0x040fe400078ec0ff */
[----:B------:R-:W-:Y:S01]  /*0cb0*/  SHF.R.S32.HI R10, RZ, 0x1f, R15 ;  /* 0x0000001fff0a7819 */ /* 0x000fe2000001140f */
[----:B------:R-:W-:Y:S01]  /*0cc0*/  STL [R1+0x64], R15 ;  /* 0x0000640f01007387 */ /* 0x000fe20000100800 */
[----:B------:R-:W-:Y:S01]  /*0cd0*/  LEA.HI R4, R4, R7, RZ, 0x1 ;  /* 0x0000000704047211 */ /* 0x000fe200078f08ff */
[----:B------:R-:W-:Y:S01]  /*0ce0*/  IMAD.IADD R3, R0, 0x1, -R3 ;  /* 0x0000000100037824 */ /* 0x000fe200078e0a03 */
[----:B------:R-:W-:Y:S01]  /*0cf0*/  LEA.HI R12, R10, R15, RZ, 0x2 ;  /* 0x0000000f0a0c7211 */ /* 0x000fe200078f10ff */
[----:B------:R0:W-:Y:S01]  /*0d00*/  STL [R1+0x4c], R11 ;  /* 0x00004c0b01007387 */ /* 0x0001e20000100800 */
[----:B------:R-:W-:-:S02]  /*0d10*/  LOP3.LUT R4, R4, 0x1ffffffe, RZ, 0xc0, !PT ;  /* 0x1ffffffe04047812 */ /* 0x000fc400078ec0ff */
[--C-:B------:R-:W-:Y:S01]  /*0d20*/  SHF.R.S32.HI R13, RZ, 0x2, R12.reuse ;  /* 0x00000002ff0d7819 */ /* 0x100fe2000001140c */
[----:B------:R-:W-:Y:S01]  /*0d30*/  STL [R1+0x5c], R20 ;  /* 0x00005c1401007387 */ /* 0x000fe20000100800 */
[----:B------:R-:W-:Y:S01]  /*0d40*/  SHF.R.S32.HI R14, RZ, 0x1f, R12 ;  /* 0x0000001fff0e7819 */ /* 0x000fe2000001140c */
[----:B------:R-:W-:Y:S01]  /*0d50*/  IMAD.IADD R4, R7, 0x1, -R4 ;  /* 0x0000000107047824 */ /* 0x000fe200078e0a04 */
[----:B------:R-:W-:Y:S01]  /*0d60*/  SHF.R.S32.HI R0, RZ, 0x5, R5 ;  /* 0x00000005ff007819 */ /* 0x000fe20000011405 */
[----:B------:R-:W-:Y:S01]  /*0d70*/  VIADD R7, R218, 0x40 ;  /* 0x00000040da077836 */ /* 0x000fe20000000000 */
[----:B------:R-:W-:Y:S01]  /*0d80*/  LEA.HI R14, R14, R13, RZ, 0x3 ;  /* 0x0000000d0e0e7211 */ /* 0x000fe200078f18ff */
[----:B------:R1:W-:Y:S01]  /*0d90*/  STL [R1+0x80], R16 ;  /* 0x0000801001007387 */ /* 0x0003e20000100800 */
[----:B------:R-:W-:Y:S01]  /*0da0*/  LEA.HI R10, R10, R15, RZ, 0x5 ;  /* 0x0000000f0a0a7211 */ /* 0x000fe200078f28ff */
[C---:B------:R-:W-:Y:S01]  /*0db0*/  IMAD R5, R0.reuse, 0x10, R3 ;  /* 0x0000001000057824 */ /* 0x040fe200078e0203 */
[----:B------:R-:W-:Y:S01]  /*0dc0*/  SHF.R.S32.HI R3, RZ, 0x1f, R6 ;  /* 0x0000001fff037819 */ /* 0x000fe20000011406 */
[----:B------:R-:W-:Y:S01]  /*0dd0*/  IMAD.SHL.U32 R229, R0, 0x200, RZ ;  /* 0x0000020000e57824 */ /* 0x000fe200078e00ff */
[----:B------:R-:W-:Y:S01]  /*0de0*/  LOP3.LUT R14, R14, 0xfffffff8, RZ, 0xc0, !PT ;  /* 0xfffffff80e0e7812 */ /* 0x000fe200078ec0ff */
[----:B------:R-:W-:Y:S01]  /*0df0*/  IMAD.SHL.U32 R225, R7, 0x40, RZ ;  /* 0x0000004007e17824 */ /* 0x000fe200078e00ff */
[----:B------:R-:W-:-:S02]  /*0e00*/  LEA.HI R2, R2, R16, RZ, 0x1 ;  /* 0x0000001002027211 */ /* 0x000fc400078f08ff */
[----:B------:R-:W-:Y:S01]  /*0e10*/  SHF.R.S32.HI R0, RZ, 0x1f, R7 ;  /* 0x0000001fff007819 */ /* 0x000fe20000011407 */
[----:B------:R-:W-:Y:S01]  /*0e20*/  IMAD.IADD R13, R13, 0x1, -R14 ;  /* 0x000000010d0d7824 */ /* 0x000fe200078e0a0e */
[----:B------:R-:W-:Y:S02]  /*0e30*/  LEA.HI R3, R3, R218, RZ, 0x3 ;  /* 0x000000da03037211 */ /* 0x000fe400078f18ff */
[----:B------:R-:W-:Y:S02]  /*0e40*/  SHF.R.S32.HI R10, RZ, 0x5, R10 ;  /* 0x00000005ff0a7819 */ /* 0x000fe4000001140a */
[----:B------:R-:W-:Y:S02]  /*0e50*/  LOP3.LUT R2, R2, 0x3fffffe, RZ, 0xc0, !PT ;  /* 0x03fffffe02027812 */ /* 0x000fe400078ec0ff */
[----:B------:R-:W-:Y:S01]  /*0e60*/  LEA.HI R0, R0, R7, RZ, 0x3 ;  /* 0x0000000700007211 */ /* 0x000fe200078f18ff */
[----:B------:R-:W-:Y:S01]  /*0e70*/  IMAD R13, R10, 0x10, R13 ;  /* 0x000000100a0d7824 */ /* 0x000fe200078e020d */
[----:B------:R-:W-:Y:S01]  /*0e80*/  LOP3.LUT R3, R3, 0xfffffff8, RZ, 0xc0, !PT ;  /* 0xfffffff803037812 */ /* 0x000fe200078ec0ff */
[----:B------:R-:W-:Y:S01]  /*0e90*/  IMAD.IADD R2, R16, 0x1, -R2 ;  /* 0x0000000110027824 */ /* 0x000fe200078e0a02 */
[----:B------:R-:W-:Y:S01]  /*0ea0*/  LOP3.LUT R225, R225, 0x1c0, RZ, 0xc0, !PT ;  /* 0x000001c0e1e17812 */ /* 0x000fe200078ec0ff */
[----:B------:R-:W-:Y:S01]  /*0eb0*/  IMAD.SHL.U32 R0, R0, 0x40, RZ ;  /* 0x0000004000007824 */ /* 0x000fe200078e00ff */
[----:B------:R-:W-:Y:S01]  /*0ec0*/  LOP3.LUT R12, R12, 0x7ffffffc, RZ, 0xc0, !PT ;  /* 0x7ffffffc0c0c7812 */ /* 0x000fe200078ec0ff */
[----:B------:R-:W-:Y:S01]  /*0ed0*/  IMAD.IADD R6, R218, 0x1, -R3 ;  /* 0x00000001da067824 */ /* 0x000fe200078e0a03 */
[----:B------:R-:W-:Y:S01]  /*0ee0*/  SHF.R.S32.HI R3, RZ, 0x1f, R198 ;  /* 0x0000001fff037819 */ /* 0x000fe200000114c6 */
[----:B0-----:R-:W-:Y:S01]  /*0ef0*/  IMAD R11, R2, 0x40, R13 ;  /* 0x00000040020b7824 */ /* 0x001fe200078e020d */
[----:B------:R-:W-:Y:S01]  /*0f00*/  LOP3.LUT R13, R0, 0xfffffe00, RZ, 0xc0, !PT ;  /* 0xfffffe00000d7812 */ /* 0x000fe200078ec0ff */
[----:B------:R-:W-:Y:S01]  /*0f10*/  IMAD.SHL.U32 R227, R6, 0x40, RZ ;  /* 0x0000004006e37824 */ /* 0x000fe200078e00ff */
[----:B------:R-:W-:Y:S01]  /*0f20*/  SHF.R.S32.HI R0, RZ, 0x1f, R195 ;  /* 0x0000001fff007819 */ /* 0x000fe200000114c3 */
[----:B------:R-:W-:Y:S01]  /*0f30*/  IMAD R10, R5, 0x8, R4 ;  /* 0x00000008050a7824 */ /* 0x000fe200078e0204 */
[CC--:B------:R-:W-:Y:S01]  /*0f40*/  LEA.HI R202, R3.reuse, R198.reuse, RZ, 0x3 ;  /* 0x000000c603ca7211 */ /* 0x0c0fe200078f18ff */
[----:B------:R-:W-:Y:S01]  /*0f50*/  STL [R1+0x84], R11 ;  /* 0x0000840b01007387 */ /* 0x000fe20000100800 */
[----:B------:R-:W-:Y:S01]  /*0f60*/  LEA.HI R3, R3, R198, RZ, 0x6 ;  /* 0x000000c603037211 */ /* 0x000fe200078f30ff */
[----:B-1----:R-:W-:Y:S01]  /*0f70*/  IMAD.SHL.U32 R16, R20, 0x8, RZ ;  /* 0x0000000814107824 */ /* 0x002fe200078e00ff */
[-C--:B------:R-:W-:Y:S01]  /*0f80*/  LEA.HI R4, R0, R195.reuse, RZ, 0x6 ;  /* 0x000000c300047211 */ /* 0x080fe200078f30ff */
[----:B------:R0:W-:Y:S01]  /*0f90*/  STL [R1+0x48], R6 ;  /* 0x0000480601007387 */ /* 0x0001e20000100800 */
[----:B------:R-:W-:Y:S01]  /*0fa0*/  LOP3.LUT R227, R227, 0x1c0, RZ, 0xc0, !PT ;  /* 0x000001c0e3e37812 */ /* 0x000fe200078ec0ff */
[----:B------:R-:W-:Y:S01]  /*0fb0*/  VIADD R192, R16, 0x60 ;  /* 0x0000006010c07836 */ /* 0x000fe20000000000 */
[----:B------:R-:W-:Y:S01]  /*0fc0*/  LEA.HI R2, R0, R195, RZ, 0x3 ;  /* 0x000000c300027211 */ /* 0x000fe200078f18ff */
[----:B------:R-:W-:Y:S01]  /*0fd0*/  IMAD.SHL.U32 R0, R3, 0x80, RZ ;  /* 0x0000008003007824 */ /* 0x000fe200078e00ff */
[----:B------:R-:W-:Y:S01]  /*0fe0*/  SHF.R.U32.HI R14, RZ, 0x3, R225 ;  /* 0x00000003ff0e7819 */ /* 0x000fe200000116e1 */
[----:B------:R-:W-:Y:S01]  /*0ff0*/  IMAD.SHL.U32 R4, R4, 0x80, RZ ;  /* 0x0000008004047824 */ /* 0x000fe200078e00ff */
[----:B------:R-:W-:Y:S01]  /*1000*/  SHF.R.U32.HI R228, RZ, 0x3, R227 ;  /* 0x00000003ffe47819 */ /* 0x000fe200000116e3 */
[----:B------:R-:W-:Y:S01]  /*1010*/  STL [R1+0x34], R13 ;  /* 0x0000340d01007387 */ /* 0x000fe20000100800 */
[--C-:B------:R-:W-:Y:S01]  /*1020*/  LOP3.LUT R3, R227, 0x38, R202.reuse, 0xf8, !PT ;  /* 0x00000038e3037812 */ /* 0x100fe200078ef8ca */
[C---:B------:R-:W-:Y:S01]  /*1030*/  VIADD R23, R16.reuse, 0x80 ;  /* 0x0000008010177836 */ /* 0x040fe20000000000 */
[----:B0-----:R-:W-:Y:S01]  /*1040*/  LOP3.LUT R6, R225, 0x38, R202, 0xf8, !PT ;  /* 0x00000038e1067812 */ /* 0x001fe200078ef8ca */
[----:B------:R-:W-:Y:S01]  /*1050*/  STL [R1+0x58], RZ ;  /* 0x000058ff01007387 */ /* 0x000fe20000100800 */
[--C-:B------:R-:W-:Y:S01]  /*1060*/  LOP3.LUT R5, R227, 0x38, R2.reuse, 0xf8, !PT ;  /* 0x00000038e3057812 */ /* 0x100fe200078ef802 */
[----:B------:R-:W-:Y:S01]  /*1070*/  VIADD R193, R16, 0xa0 ;  /* 0x000000a010c17836 */ /* 0x000fe20000000000 */
[----:B------:R-:W-:-:S02]  /*1080*/  LOP3.LUT R9, R225, 0x38, R2, 0xf8, !PT ;  /* 0x00000038e1097812 */ /* 0x000fc400078ef802 */
[----:B------:R-:W-:Y:S02]  /*1090*/  LOP3.LUT R0, R0, 0xffffe000, RZ, 0xc0, !PT ;  /* 0xffffe00000007812 */ /* 0x000fe400078ec0ff */
[----:B------:R-:W-:Y:S02]  /*10a0*/  LOP3.LUT R3, R3, R228, RZ, 0x3c, !PT ;  /* 0x000000e403037212 */ /* 0x000fe400078e3cff */
[----:B------:R-:W-:Y:S01]  /*10b0*/  LOP3.LUT R7, R6, R14, RZ, 0x3c, !PT ;  /* 0x0000000e06077212 */ /* 0x000fe200078e3cff */
[----:B------:R-:W-:Y:S01]  /*10c0*/  IMAD.IADD R6, R15, 0x1, -R12 ;  /* 0x000000010f067824 */ /* 0x000fe200078e0a0c */
[----:B------:R-:W-:Y:S02]  /*10d0*/  LOP3.LUT R4, R4, 0xffffe000, RZ, 0xc0, !PT ;  /* 0xffffe00004047812 */ /* 0x000fe400078ec0ff */
[----:B------:R-:W-:Y:S02]  /*10e0*/  LOP3.LUT R5, R5, R228, RZ, 0x3c, !PT ;  /* 0x000000e405057212 */ /* 0x000fe400078e3cff */
[----:B------:R-:W-:-:S02]  /*10f0*/  LOP3.LUT R9, R9, R14, RZ, 0x3c, !PT ;  /* 0x0000000e09097212 */ /* 0x000fc400078e3cff */
[-C--:B------:R-:W-:Y:S02]  /*1100*/  IADD3 R3, R3, R0.reuse, R229 ;  /* 0x0000000003037210 */ /* 0x080fe40007ffe0e5 */
[----:B------:R-:W-:Y:S01]  /*1110*/  IADD3 R7, R7, R0, R13 ;  /* 0x0000000007077210 */ /* 0x000fe20007ffe00d */
[----:B------:R-:W-:Y:S01]  /*1120*/  IMAD.U32 R0, RZ, RZ, UR5 ;  /* 0x00000005ff007e24 */ /* 0x000fe2000f8e00ff */
[-C--:B------:R-:W-:Y:S02]  /*1130*/  IADD3 R5, R5, R4.reuse, R229 ;  /* 0x0000000405057210 */ /* 0x080fe40007ffe0e5 */
[----:B------:R-:W-:Y:S02]  /*1140*/  IADD3 R9, R9, R4, R13 ;  /* 0x0000000409097210 */ /* 0x000fe40007ffe00d */
[----:B------:R-:W-:Y:S01]  /*1150*/  SHF.R.S32.HI R4, RZ, 0x3, R8 ;  /* 0x00000003ff047819 */ /* 0x000fe20000011408 */
[----:B------:R0:W-:Y:S01]  /*1160*/  STL [R1+0x38], R0 ;  /* 0x0000380001007387 */ /* 0x0001e20000100800 */
[----:B------:R-:W-:Y:S01]  /*1170*/  IMAD.SHL.U32 R8, R10, 0x8, RZ ;  /* 0x000000080a087824 */ /* 0x000fe200078e00ff */
[----:B------:R-:W-:-:S02]  /*1180*/  SHF.R.S32.HI R203, RZ, 0x3, R2 ;  /* 0x00000003ffcb7819 */ /* 0x000fc40000011402 */
[----:B------:R1:W-:Y:S01]  /*1190*/  STL [R1+0x60], R4 ;  /* 0x0000600401007387 */ /* 0x0003e20000100800 */
[----:B------:R-:W-:Y:S02]  /*11a0*/  LEA R2, R3, UR4, 0x1 ;  /* 0x0000000403027c11 */ /* 0x000fe4000f8e08ff */
[----:B------:R-:W-:Y:S02]  /*11b0*/  LEA R3, R5, UR4, 0x1 ;  /* 0x0000000405037c11 */ /* 0x000fe4000f8e08ff */
[----:B------:R-:W-:Y:S02]  /*11c0*/  SHF.R.S32.HI R17, RZ, 0x1f, R16 ;  /* 0x0000001fff117819 */ /* 0x000fe40000011410 */
[----:B0-----:R-:W-:Y:S02]  /*11d0*/  LEA.HI R0, R20, R20, RZ, 0x1 ;  /* 0x0000001414007211 */ /* 0x001fe400078f08ff */
[----:B------:R-:W-:Y:S01]  /*11e0*/  SHF.R.S32.HI R216, RZ, 0x1f, R192 ;  /* 0x0000001fffd87819 */ /* 0x000fe200000114c0 */
[----:B-1----:R-:W-:Y:S01]  /*11f0*/  IMAD.U32 R4, RZ, RZ, UR4 ;  /* 0x00000004ff047e24 */ /* 0x002fe2000f8e00ff */
[----:B------:R-:W-:-:S02]  /*1200*/  LOP3.LUT R0, R0, 0x1ffffffe, RZ, 0xc0, !PT ;  /* 0x1ffffffe00007812 */ /* 0x000fc400078ec0ff */
[----:B------:R-:W-:Y:S02]  /*1210*/  SHF.R.S32.HI R206, RZ, 0x1f, R23 ;  /* 0x0000001fffce7819 */ /* 0x000fe40000011417 */
[----:B------:R0:W-:Y:S01]  /*1220*/  STL [R1+0x7c], R4 ;  /* 0x00007c0401007387 */ /* 0x0001e20000100800 */
[----:B------:R-:W-:Y:S01]  /*1230*/  IMAD.IADD R0, R20, 0x1, -R0 ;  /* 0x0000000114007824 */ /* 0x000fe200078e0a00 */
[----:B------:R-:W-:Y:S02]  /*1240*/  SHF.R.S32.HI R205, RZ, 0x1f, R193 ;  /* 0x0000001fffcd7819 */ /* 0x000fe400000114c1 */
[----:B------:R-:W-:Y:S01]  /*1250*/  STL [R1+0x88], R8 ;  /* 0x0000880801007387 */ /* 0x000fe20000100800 */
[----:B------:R-:W-:Y:S01]  /*1260*/  IMAD R0, R0, 0x8, R11 ;  /* 0x0000000800007824 */ /* 0x000fe200078e020b */
[----:B------:R-:W-:Y:S02]  /*1270*/  SHF.R.S32.HI R202, RZ, 0x3, R202 ;  /* 0x00000003ffca7819 */ /* 0x000fe400000114ca */
[----:B------:R1:W-:Y:S01]  /*1280*/  STL [R1+0x40], R6 ;  /* 0x0000400601007387 */ /* 0x0003e20000100800 */
[----:B0-----:R-:W-:-:S04]  /*1290*/  LOP3.LUT R4, R225, 0x38, R16, 0xf8, !PT ;  /* 0x00000038e1047812 */ /* 0x001fc800078ef810 */
[----:B------:R-:W-:-:S04]  /*12a0*/  LOP3.LUT R4, R13, R4, R14, 0xf6, !PT ;  /* 0x000000040d047212 */ /* 0x000fc800078ef60e */
[----:B-1----:R-:W-:Y:S02]  /*12b0*/  LEA R6, R4, UR4, 0x1 ;  /* 0x0000000404067c11 */ /* 0x002fe4000f8e08ff */
[----:B------:R-:W-:-:S03]  /*12c0*/  LEA R4, R7, UR4, 0x1 ;  /* 0x0000000407047c11 */ /* 0x000fc6000f8e08ff */
[----:B------:R-:W-:Y:S04]  /*12d0*/  STL [R1+0x74], R6 ;  /* 0x0000740601007387 */ /* 0x000fe80000100800 */
[----:B------:R0:W-:Y:S04]  /*12e0*/  STL [R1+0x78], R2 ;  /* 0x0000780201007387 */ /* 0x0001e80000100800 */
[----:B------:R1:W-:Y:S04]  /*12f0*/  STL [R1+0x6c], R4 ;  /* 0x00006c0401007387 */ /* 0x0003e80000100800 */
[----:B------:R1:W-:Y:S01]  /*1300*/  STL [R1+0x70], R3 ;  /* 0x0000700301007387 */ /* 0x0003e20000100800 */
[----:B0-----:R-:W-:-:S03]  /*1310*/  LEA R2, R9, UR4, 0x1 ;  /* 0x0000000409027c11 */ /* 0x001fc6000f8e08ff */
[----:B------:R1:W-:Y:S04]  /*1320*/  STL [R1+0x44], R0 ;  /* 0x0000440001007387 */ /* 0x0003e80000100800 */
[----:B------:R1:W-:Y:S02]  /*1330*/  STL [R1+0x68], R2 ;  /* 0x0000680201007387 */ /* 0x0003e40000100800 */
.L_x_1868:
[----:B------:R-:W-:Y:S01]  /*1340*/  ULDC.64 UR4, c[0x0][0xa28] ;  /* 0x00028a0000047ab9 */ /* 0x000fe20000000a00 */
[----:B012---:R-:W0:Y:S01]  /*1350*/  LDC.64 R4, c[0x0][0xa08] ;  /* 0x00028200ff047b82 */ /* 0x007e220000000a00 */
[----:B------:R-:W-:Y:S01]  /*1360*/  ISETP.NE.U32.AND P0, PT, RZ, UR4, PT ;  /* 0x00000004ff007c0c */ /* 0x000fe2000bf05070 */
[----:B------:R-:W-:Y:S01]  /*1370*/  IMAD.MOV.U32 R0, RZ, RZ, RZ ;  /* 0x000000ffff007224 */ /* 0x000fe200078e00ff */
[----:B------:R-:W-:Y:S01]  /*1380*/  ULDC.64 UR6, c[0x0][0xa20] ;  /* 0x0002880000067ab9 */ /* 0x000fe20000000a00 */
[----:B------:R-:W-:Y:S01]  /*1390*/  IMAD.MOV.U32 R26, RZ, RZ, RZ ;  /* 0x000000ffff1a7224 */ /* 0x000fe200078e00ff */
[----:B------:R-:W-:Y:S01]  /*13a0*/  ISETP.NE.AND.EX P0, PT, RZ, UR5, PT, P0 ;  /* 0x00000005ff007c0c */ /* 0x000fe2000bf05300 */
[----:B------:R-:W-:Y:S02]  /*13b0*/  ULDC.64 UR4, c[0x0][0xa18] ;  /* 0x0002860000047ab9 */ /* 0x000fe40000000a00 */
[----:B------:R-:W-:-:S04]  /*13c0*/  ISETP.NE.U32.AND P1, PT, RZ, UR4, PT ;  /* 0x00000004ff007c0c */ /* 0x000fc8000bf25070 */
[----:B------:R-:W-:Y:S01]  /*13d0*/  ISETP.NE.AND.EX P1, PT, RZ, UR5, PT, P1 ;  /* 0x00000005ff007c0c */ /* 0x000fe2000bf25310 */
[----:B------:R-:W-:Y:S02]  /*13e0*/  ULDC.64 UR4, c[0x0][0xa08] ;  /* 0x0002820000047ab9 */ /* 0x000fe40000000a00 */
[----:B------:R-:W-:-:S03]  /*13f0*/  ISETP.NE.U32.AND P3, PT, RZ, UR4, PT ;  /* 0x00000004ff007c0c */ /* 0x000fc6000bf65070 */
[----:B----4-:R-:W1:Y:S01]  /*1400*/  @P0 LDC.64 R2, c[0x0][0xa28] ;  /* 0x00028a00ff020b82 */ /* 0x010e620000000a00 */
[----:B------:R-:W-:Y:S01]  /*1410*/  ISETP.NE.AND.EX P3, PT, RZ, UR5, PT, P3 ;  /* 0x00000005ff007c0c */ /* 0x000fe2000bf65330 */
[----:B0-----:R-:W-:-:S06]  /*1420*/  IMAD.WIDE R8, R31, 0x4, R4 ;  /* 0x000000041f087825 */ /* 0x001fcc00078e0204 */
[----:B------:R-:W0:Y:S01]  /*1430*/  @P1 LDC.64 R6, c[0x0][0xa18] ;  /* 0x00028600ff061b82 */ /* 0x000e220000000a00 */
[----:B------:R-:W-:Y:S02]  /*1440*/  ULDC UR4, c[0x0][0x288] ;  /* 0x0000a20000047ab9 */ /* 0x000fe40000000800 */
[----:B------:R-:W-:Y:S01]  /*1450*/  IMAD.U32 R200, RZ, RZ, UR4 ;  /* 0x00000004ffc87e24 */ /* 0x000fe2000f8e00ff */
[----:B------:R2:W-:Y:S01]  /*1460*/  STL [R1+0x50], R30 ;  /* 0x0000501e01007387 */ /* 0x0005e20000100800 */
[----:B------:R-:W-:-:S03]  /*1470*/  ULDC.64 UR4, c[0x0][0x418] ;  /* 0x0001060000047ab9 */ /* 0x000fc60000000a00 */
[----:B------:R2:W5:Y:S01]  /*1480*/  @P3 LDG.E R26, desc[UR60][R8.64] ;  /* 0x0000003c081a3981 */ /* 0x000562000c1e1900 */
[----:B-1----:R-:W-:-:S05]  /*1490*/  @P0 IMAD.WIDE R2, R31, 0x4, R2 ;  /* 0x000000041f020825 */ /* 0x002fca00078e0202 */
[----:B------:R2:W5:Y:S01]  /*14a0*/  @P0 LDG.E R0, desc[UR60][R2.64] ;  /* 0x0000003c02000981 */ /* 0x000562000c1e1900 */
[----:B0-----:R-:W-:-:S05]  /*14b0*/  @P1 IMAD.WIDE R4, R31, 0x4, R6 ;  /* 0x000000041f041825 */ /* 0x001fca00078e0206 */
[----:B------:R2:W5:Y:S04]  /*14c0*/  @P1 LDG.E R200, desc[UR60][R4.64] ;  /* 0x0000003c04c81981 */ /* 0x000568000c1e1900 */
[----:B------:R2:W-:Y:S01]  /*14d0*/  STL [R1+0x54], R31 ;  /* 0x0000541f01007387 */ /* 0x0005e20000100800 */
        /* <DEDUP_REMOVED lines=9> */
[----:B--23--:R-:W-:Y:S08]  /*1570*/  @P1 BRA `(.L_x_1569) ;  /* 0x0000000000241947 */ /* 0x00cff00003800000 */
        /* <DEDUP_REMOVED lines=9> */
.L_x_1569:
[----:B------:R-:W-:Y:S02]  /*1610*/  IMAD.U32 R24, RZ, RZ, UR5 ;  /* 0x00000005ff187e24 */ /* 0x000fe4000f8e00ff */
[----:B------:R-:W-:Y:S01]  /*1620*/  IMAD.U32 R25, RZ, RZ, UR4 ;  /* 0x00000004ff197e24 */ /* 0x000fe2000f8e00ff */
[----:B------:R-:W-:Y:S06]  /*1630*/  @!P2 BRA `(.L_x_1570) ;  /* 0x000000000010a947 */ /* 0x000fec0003800000 */
[----:B------:R-:W0:Y:S02]  /*1640*/  LDC.64 R2, c[0x0][0xa20] ;  /* 0x00028800ff027b82 */ /* 0x000e240000000a00 */
[----:B0-----:R-:W-:-:S05]  /*1650*/  IMAD.WIDE R2, R31, 0x4, R2 ;  /* 0x000000041f027825 */ /* 0x001fca00078e0202 */
[----:B------:R0:W5:Y:S01]  /*1660*/  LDG.E R25, desc[UR60][R2.64] ;  /* 0x0000003c02197981 */ /* 0x000162000c1e1900 */
[----:B------:R-:W-:Y:S05]  /*1670*/  BRA `(.L_x_1571) ;  /* 0x0000000000107947 */ /* 0x000fea0003800000 */
.L_x_1570:
[----:B------:R-:W-:Y:S05]  /*1680*/  @!P3 BRA `(.L_x_1571) ;  /* 0x00000000000cb947 */ /* 0x000fea0003800000 */
[----:B------:R-:W2:Y:S04]  /*1690*/  LDG.E R2, desc[UR60][R8.64] ;  /* 0x0000003c08027981 */ /* 0x000ea8000c1e1900 */
[----:B------:R-:W2:Y:S02]  /*16a0*/  LDG.E R25, desc[UR60][R8.64+0x4] ;  /* 0x0000043c08197981 */ /* 0x000ea4000c1e1900 */
[----:B--2---:R-:W-:-:S07]  /*16b0*/  IMAD.IADD R25, R25, 0x1, -R2 ;  /* 0x0000000119197824 */ /* 0x004fce00078e0a02 */
.L_x_1571:
[----:B------:R-:W-:Y:S01]  /*16c0*/  ULDC.64 UR4, c[0x0][0xa10] ;  /* 0x0002840000047ab9 */ /* 0x000fe20000000a00 */
[----:B------:R-:W1:Y:S01]  /*16d0*/  LDC R8, c[0x0][0x448] ;  /* 0x00011200ff087b82 */ /* 0x000e620000000800 */
[----:B------:R-:W-:-:S04]  /*16e0*/  ISETP.NE.U32.AND P0, PT, RZ, UR4, PT ;  /* 0x00000004ff007c0c */ /* 0x000fc8000bf05070 */
[----:B------:R-:W-:Y:S01]  /*16f0*/  ISETP.NE.AND.EX P0, PT, RZ, UR5, PT, P0 ;  /* 0x00000005ff007c0c */ /* 0x000fe2000bf05300 */
[----:B------:R-:W-:Y:S02]  /*1700*/  ULDC.64 UR4, c[0x0][0xa30] ;  /* 0x00028c0000047ab9 */ /* 0x000fe40000000a00 */
[----:B------:R-:W-:Y:S01]  /*1710*/  ISETP.NE.U32.AND P1, PT, RZ, UR4, PT ;  /* 0x00000004ff007c0c */ /* 0x000fe2000bf25070 */
[----:B-----5:R-:W-:Y:S01]  /*1720*/  IMAD.MOV.U32 R137, RZ, RZ, R25 ;  /* 0x000000ffff897224 */ /* 0x020fe200078e0019 */
[----:B------:R-:W2:Y:S02]  /*1730*/  LDC.64 R10, c[0x0][0x9e0] ;  /* 0x00027800ff0a7b82 */ /* 0x000ea40000000a00 */
[----:B------:R-:W-:-:S06]  /*1740*/  ISETP.NE.AND.EX P1, PT, RZ, UR5, PT, P1 ;  /* 0x00000005ff007c0c */ /* 0x000fcc000bf25310 */
[----:B0-----:R-:W0:Y:S08]  /*1750*/  @P0 LDC.64 R2, c[0x0][0xa10] ;  /* 0x00028400ff020b82 */ /* 0x001e300000000a00 */
[----:B------:R-:W3:Y:S01]  /*1760*/  @P1 LDC.64 R4, c[0x0][0xa30] ;  /* 0x00028c00ff041b82 */ /* 0x000ee20000000a00 */
[----:B0-----:R-:W-:-:S05]  /*1770*/  @P0 IMAD.WIDE R2, R31, 0x4, R2 ;  /* 0x000000041f020825 */ /* 0x001fca00078e0202 */
[----:B------:R-:W4:Y:S04]  /*1780*/  @P0 LDG.E R6, desc[UR60][R2.64] ;  /* 0x0000003c02060981 */ /* 0x000f28000c1e1900 */
[----:B------:R0:W4:Y:S01]  /*1790*/  @P0 LDG.E R7, desc[UR60][R2.64+0x4] ;  /* 0x0000043c02070981 */ /* 0x000122000c1e1900 */
[----:B---3--:R-:W-:-:S05]  /*17a0*/  @P1 IMAD.WIDE R4, R31, 0x4, R4 ;  /* 0x000000041f041825 */ /* 0x008fca00078e0204 */
[----:B------:R3:W5:Y:S01]  /*17b0*/  @P1 LDG.E R137, desc[UR60][R4.64] ;  /* 0x0000003c04891981 */ /* 0x000762000c1e1900 */
[----:B-1----:R-:W-:Y:S01]  /*17c0*/  ISETP.NE.AND P1, PT, R8, 0x1, PT ;  /* 0x000000010800780c */ /* 0x002fe20003f25270 */
[----:B------:R-:W-:Y:S01]  /*17d0*/  IMAD.SHL.U32 R12, R29, 0x80, RZ ;  /* 0x000000801d0c7824 */ /* 0x000fe200078e00ff */
[----:B--2---:R-:W-:-:S03]  /*17e0*/  ISETP.GE.AND P2, PT, R11, 0x1, PT ;  /* 0x000000010b00780c */ /* 0x004fc60003f46270 */
[----:B0-----:R-:W-:Y:S01]  /*17f0*/  VIADD R2, R12, 0x7f ;  /* 0x0000007f0c027836 */ /* 0x001fe20000000000 */
[----:B------:R0:W-:Y:S07]  /*1800*/  STL [R1+0x30], R12 ;  /* 0x0000300c01007387 */ /* 0x0001ee0000100800 */
[----:B------:R-:W1:Y:S08]  /*1810*/  @P1 LDC R9, c[0x0][0x44c] ;  /* 0x00011300ff091b82 */ /* 0x000e700000000800 */
[----:B------:R-:W2:Y:S01]  /*1820*/  @P1 LDC R8, c[0x0][0x450] ;  /* 0x00011400ff081b82 */ /* 0x000ea20000000800 */
[----:B-1----:R-:W-:-:S05]  /*1830*/  @P1 IMAD.HI.U32 R3, R2, R9, RZ ;  /* 0x0000000902031227 */ /* 0x002fca00078e00ff */
[----:B--2---:R-:W-:Y:S01]  /*1840*/  @P1 SHF.R.U32.HI R2, RZ, R8, R3 ;  /* 0x00000008ff021219 */ /* 0x004fe20000011603 */
[----:B----4-:R-:W-:Y:S02]  /*1850*/  @P0 IMAD.IADD R24, R7, 0x1, -R6 ;  /* 0x0000000107180824 */ /* 0x010fe400078e0a06 */
[----:B------:R-:W-:-:S04]  /*1860*/  IMAD.IADD R6, R25, 0x1, -R0 ;  /* 0x0000000119067824 */ /* 0x000fc800078e0a00 */
[----:B------:R-:W-:-:S04]  /*1870*/  IMAD.IADD R201, R6, 0x1, R24 ;  /* 0x0000000106c97824 */ /* 0x000fc800078e0218 */
[C---:B------:R-:W-:Y:S01]  /*1880*/  VIADD R0, R201.reuse, 0x5f ;  /* 0x0000005fc9007836 */ /* 0x040fe20000000000 */
[----:B---3--:R-:W-:-:S03]  /*1890*/  IADD3 R5, R201, 0x1, -R200 ;  /* 0x00000001c9057810 */ /* 0x008fc60007ffe8c8 */
[----:B------:R-:W-:-:S04]  /*18a0*/  IMAD.HI R0, R0, 0x2aaaaaab, RZ ;  /* 0x2aaaaaab00007827 */ /* 0x000fc800078e02ff */
[----:B------:R-:W-:Y:S01]  /*18b0*/  IMAD.IADD R7, R5, 0x1, R2 ;  /* 0x0000000105077824 */ /* 0x000fe200078e0202 */
[----:B------:R-:W-:-:S04]  /*18c0*/  SHF.R.U32.HI R3, RZ, 0x1f, R0 ;  /* 0x0000001fff037819 */ /* 0x000fc80000011600 */
[----:B------:R-:W-:Y:S01]  /*18d0*/  LEA.HI.SX32 R138, R0, R3, 0x1c ;  /* 0x00000003008a7211 */ /* 0x000fe200078fe2ff */
[----:B------:R-:W-:Y:S01]  /*18e0*/  IMAD.IADD R0, R7, 0x1, R10 ;  /* 0x0000000107007824 */ /* 0x000fe200078e020a */
[----:B0-----:R-:W-:Y:S06]  /*18f0*/  @!P2 BRA `(.L_x_1572) ;  /* 0x000000000048a947 */ /* 0x001fec0003800000 */
        /* <DEDUP_REMOVED lines=11> */
.L_x_1574:
[----:B------:R-:W-:-:S13]  /*19b0*/  ISETP.NE.AND P0, PT, R11, 0x1, PT ;  /* 0x000000010b00780c */ /* 0x000fda0003f05270 */
[----:B------:R-:W0:Y:S02]  /*19c0*/  @P0 LDC.64 R4, c[0x0][0x9e8] ;  /* 0x00027a00ff040b82 */ /* 0x000e240000000a00 */
[----:B0-----:R-:W-:-:S05]  /*19d0*/  @P0 IMAD.HI.U32 R4, R2, R4, RZ ;  /* 0x0000000402040227 */ /* 0x001fca00078e00ff */
[----:B------:R-:W-:-:S07]  /*19e0*/  @P0 SHF.R.U32.HI R2, RZ, R5, R4 ;  /* 0x00000005ff020219 */ /* 0x000fce0000011604 */
.L_x_1575:
[----:B------:R-:W-:Y:S05]  /*19f0*/  BSYNC B0 ;  /* 0x0000000000007941 */ /* 0x000fea0003800000 */
.L_x_1573:
[----:B------:R-:W-:-:S05]  /*1a00*/  IMAD R3, R2, R11, R11 ;  /* 0x0000000b02037224 */ /* 0x000fca00078e020b */
[----:B------:R-:W-:-:S07]  /*1a10*/  VIMNMX R0, R0, R3, PT ;  /* 0x0000000300007248 */ /* 0x000fce0003fe0100 */
.L_x_1572:
[----:B------:R-:W0:Y:S01]  /*1a20*/  @P1 LDC R3, c[0x0][0x44c] ;  /* 0x00011300ff031b82 */ /* 0x000e220000000800 */
[----:B------:R-:W-:Y:S01]  /*1a30*/  IMAD.MOV.U32 R2, RZ, RZ, R12 ;  /* 0x000000ffff027224 */ /* 0x000fe200078e000c */
[----:B------:R-:W-:Y:S01]  /*1a40*/  ULDC UR4, c[0x0][0x9dc] ;  /* 0x0002770000047ab9 */ /* 0x000fe20000000800 */
[----:B------:R-:W-:-:S05]  /*1a50*/  IMAD.IADD R139, R201, 0x1, -R200 ;  /* 0x00000001c98b7824 */ /* 0x000fca00078e0ac8 */
[----:B------:R-:W1:Y:S01]  /*1a60*/  @P1 LDC R4, c[0x0][0x450] ;  /* 0x00011400ff041b82 */ /* 0x000e620000000800 */
[----:B0-----:R-:W-:-:S05]  /*1a70*/  @P1 IMAD.HI.U32 R3, R12, R3, RZ ;  /* 0x000000030c031227 */ /* 0x001fca00078e00ff */
[----:B-1----:R-:W-:-:S05]  /*1a80*/  @P1 SHF.R.U32.HI R2, RZ, R4, R3 ;  /* 0x00000004ff021219 */ /* 0x002fca0000011603 */
[----:B------:R-:W-:-:S04]  /*1a90*/  IMAD.IADD R2, R139, 0x1, R2 ;  /* 0x000000018b027824 */ /* 0x000fc800078e0202 */
[----:B------:R-:W-:Y:S01]  /*1aa0*/  VIADD R3, R2, -UR4 ;  /* 0x8000000402037c36 */ /* 0x000fe20008000000 */
[----:B------:R-:W-:Y:S06]  /*1ab0*/  @!P2 BRA `(.L_x_1576) ;  /* 0x000000000044a947 */ /* 0x000fec0003800000 */
[----:B------:R-:W-:Y:S01]  /*1ac0*/  ISETP.GT.AND P0, PT, R2, -0x1, PT ;  /* 0xffffffff0200780c */ /* 0x000fe20003f04270 */
[----:B------:R-:W-:-:S12]  /*1ad0*/  BSSY B0, `(.L_x_1577) ;  /* 0x000000d000007945 */ /* 0x000fd80003800000 */
        /* <DEDUP_REMOVED lines=8> */
.L_x_1578:
[----:B------:R-:W-:-:S13]  /*1b60*/  ISETP.NE.AND P0, PT, R11, 0x1, PT ;  /* 0x000000010b00780c */ /* 0x000fda0003f05270 */
[----:B------:R-:W0:Y:S02]  /*1b70*/  @P0 LDC.64 R4, c[0x0][0x9e8] ;  /* 0x00027a00ff040b82 */ /* 0x000e240000000a00 */
[----:B0-----:R-:W-:-:S05]  /*1b80*/  @P0 IMAD.HI.U32 R4, R2, R4, RZ ;  /* 0x0000000402040227 */ /* 0x001fca00078e00ff */
[----:B------:R-:W-:-:S07]  /*1b90*/  @P0 SHF.R.U32.HI R2, RZ, R5, R4 ;  /* 0x00000005ff020219 */ /* 0x000fce0000011604 */
.L_x_1579:
[----:B------:R-:W-:Y:S05]  /*1ba0*/  BSYNC B0 ;  /* 0x0000000000007941 */ /* 0x000fea0003800000 */
.L_x_1577:
[----:B------:R-:W-:-:S05]  /*1bb0*/  IMAD R2, R2, R11, RZ ;  /* 0x0000000b02027224 */ /* 0x000fca00078e02ff */
[----:B------:R-:W-:-:S07]  /*1bc0*/  VIMNMX R3, R3, R2, !PT ;  /* 0x0000000203037248 */ /* 0x000fce0007fe0100 */
.L_x_1576:
[----:B------:R-:W-:Y:S01]  /*1bd0*/  VIADD R0, R0, 0x5f ;  /* 0x0000005f00007836 */ /* 0x000fe20000000000 */
[----:B------:R-:W-:Y:S01]  /*1be0*/  PLOP3.LUT P2, PT, PT, PT, PT, 0x80, 0x0 ;  /* 0x000000000000781c */ /* 0x000fe20003f4f070 */
[----:B------:R-:W-:-:S04]  /*1bf0*/  IMAD.HI R2, R3, 0x2aaaaaab, RZ ;  /* 0x2aaaaaab03027827 */ /* 0x000fc800078e02ff */
[----:B------:R-:W-:Y:S01]  /*1c00*/  IMAD.HI R0, R0, 0x2aaaaaab, RZ ;  /* 0x2aaaaaab00007827 */ /* 0x000fe200078e02ff */
[----:B------:R-:W-:-:S04]  /*1c10*/  SHF.R.U32.HI R5, RZ, 0x1f, R2 ;  /* 0x0000001fff057819 */ /* 0x000fc80000011602 */
[----:B------:R-:W-:Y:S02]  /*1c20*/  SHF.R.U32.HI R3, RZ, 0x1f, R0 ;  /* 0x0000001fff037819 */ /* 0x000fe40000011600 */
[----:B------:R-:W-:Y:S02]  /*1c30*/  LEA.HI.SX32 R5, R2, R5, 0x1c ;  /* 0x0000000502057211 */ /* 0x000fe400078fe2ff */
[----:B------:R-:W-:Y:S02]  /*1c40*/  LEA.HI.SX32 R3, R0, R3, 0x1c ;  /* 0x0000000300037211 */ /* 0x000fe400078fe2ff */
[----:B------:R-:W-:Y:S02]  /*1c50*/  VIMNMX R5, RZ, R5, !PT ;  /* 0x00000005ff057248 */ /* 0x000fe40007fe0100 */
[----:B------:R-:W-:-:S03]  /*1c60*/  VIMNMX R3, R138, R3, PT ;  /* 0x000000038a037248 */ /* 0x000fc60003fe0100 */
[--C-:B------:R-:W-:Y:S02]  /*1c70*/  IMAD R5, R5, 0x60, -R6.reuse ;  /* 0x0000006005057824 */ /* 0x100fe400078e0a06 */
[----:B------:R-:W-:-:S03]  /*1c80*/  IMAD R3, R3, 0x60, -R6 ;  /* 0x0000006003037824 */ /* 0x000fc600078e0a06 */
[----:B------:R-:W-:Y:S02]  /*1c90*/  VIMNMX R5, RZ, R5, !PT ;  /* 0x00000005ff057248 */ /* 0x000fe40007fe0100 */
[----:B------:R-:W-:-:S03]  /*1ca0*/  VIMNMX R0, R3, R24, PT ;  /* 0x0000001803007248 */ /* 0x000fc60003fe0100 */
[----:B------:R-:W-:Y:S01]  /*1cb0*/  IMAD.WIDE.U32 R2, R5, -0x55555555, RZ ;  /* 0xaaaaaaab05027825 */ /* 0x000fe200078e00ff */
[----:B------:R-:W-:-:S04]  /*1cc0*/  ISETP.GT.AND P0, PT, R0, R5, PT ;  /* 0x000000050000720c */ /* 0x000fc80003f04270 */
[----:B------:R-:W-:-:S05]  /*1cd0*/  SHF.R.U32.HI R123, RZ, 0x6, R3 ;  /* 0x00000006ff7b7819 */ /* 0x000fca0000011603 */
[----:B------:R-:W-:-:S04]  /*1ce0*/  IMAD.MOV.U32 R2, RZ, RZ, R123 ;  /* 0x000000ffff027224 */ /* 0x000fc800078e007b */
[----:B------:R-:W-:-:S04]  /*1cf0*/  @P0 VIADD R0, R0, 0x5f ;  /* 0x0000005f00000836 */ /* 0x000fc80000000000 */
[----:B------:R-:W-:-:S05]  /*1d00*/  @P0 IMAD.HI R0, R0, 0x2aaaaaab, RZ ;  /* 0x2aaaaaab00000827 */ /* 0x000fca00078e02ff */
[----:B------:R-:W-:-:S04]  /*1d10*/  @P0 SHF.R.U32.HI R3, RZ, 0x1f, R0 ;  /* 0x0000001fff030819 */ /* 0x000fc80000011600 */
[----:B------:R-:W-:-:S04]  /*1d20*/  @P0 LEA.HI.SX32 R2, R0, R3, 0x1c ;  /* 0x0000000300020211 */ /* 0x000fc800078fe2ff */
[----:B------:R-:W-:-:S13]  /*1d30*/  ISETP.GT.AND P0, PT, R2, R123, PT ;  /* 0x0000007b0200720c */ /* 0x000fda0003f04270 */
[----:B------:R-:W-:Y:S05]  /*1d40*/  @!P0 BRA `(.L_x_1580) ;  /* 0x0000009400748947 */ /* 0x000fea0003800000 */
        /* <DEDUP_REMOVED lines=20> */
.L_x_1582:
[----:B------:R-:W-:Y:S05]  /*1e90*/  BSYNC B6 ;  /* 0x0000000000067941 */ /* 0x000fea0003800000 */
.L_x_1581:
        /* <DEDUP_REMOVED lines=20> */
.L_x_1584:
[----:B------:R-:W-:Y:S05]  /*1fe0*/  BSYNC B6 ;  /* 0x0000000000067941 */ /* 0x000fea0003800000 */
.L_x_1583:
[----:B------:R-:W-:Y:S01]  /*1ff0*/  ULDC.64 UR4, c[0x0][0x9f8] ;  /* 0x00027e0000047ab9 */ /* 0x000fe20000000a00 */
[----:B------:R-:W2:Y:S01]  /*2000*/  LDL R29, [R1+0x34] ;  /* 0x00003400011d7983 */ /* 0x000ea20000100800 */
[----:B------:R-:W-:-:S03]  /*2010*/  ISETP.NE.U32.AND P0, PT, RZ, UR4, PT ;  /* 0x00000004ff007c0c */ /* 0x000fc6000bf05070 */
[----:B------:R-:W3:Y:S01]  /*2020*/  LDL R27, [R1+0x48] ;  /* 0x00004800011b7983 */ /* 0x000ee20000100800 */
[----:B------:R-:W-:Y:S01]  /*2030*/  ISETP.NE.AND.EX P0, PT, RZ, UR5, PT, P0 ;  /* 0x00000005ff007c0c */ /* 0x000fe2000bf05300 */
[----:B------:R-:W-:Y:S01]  /*2040*/  IMAD.MOV.U32 R0, RZ, RZ, R31 ;  /* 0x000000ffff007224 */ /* 0x000fe200078e001f */
[----:B------:R-:W0:Y:S01]  /*2050*/  LDC.64 R94, c[0x0][0x3f8] ;  /* 0x0000fe00ff5e7b82 */ /* 0x000e220000000a00 */
[----:B------:R-:W4:Y:S01]  /*2060*/  LDL R21, [R1+0x5c] ;  /* 0x00005c0001157983 */ /* 0x000f220000100800 */
[----:B------:R-:W-:-:S06]  /*2070*/  ULDC UR4, c[0x0][0x2f4] ;  /* 0x0000bd0000047ab9 */ /* 0x000fcc0000000800 */
[----:B------:R-:W1:Y:S08]  /*2080*/  LDC R15, c[0x0][0x3f4] ;  /* 0x0000fd00ff0f7b82 */ /* 0x000e700000000800 */
[----:B------:R-:W0:Y:S08]  /*2090*/  @P0 LDC.64 R4, c[0x0][0x9f8] ;  /* 0x00027e00ff040b82 */ /* 0x000e300000000a00 */
[----:B------:R-:W1:Y:S01]  /*20a0*/  LDC.64 R88, c[0x0][0x408] ;  /* 0x00010200ff587b82 */ /* 0x000e620000000a00 */
[----:B0-----:R-:W-:-:S05]  /*20b0*/  @P0 IMAD.WIDE R4, R31, 0x4, R4 ;  /* 0x000000041f040825 */ /* 0x001fca00078e0204 */
[----:B------:R0:W4:Y:S01]  /*20c0*/  @P0 LDG.E R0, desc[UR60][R4.64] ;  /* 0x0000003c04000981 */ /* 0x000122000c1e1900 */
[----:B------:R-:W-:Y:S01]  /*20d0*/  ISETP.GE.AND P1, PT, R198, UR4, PT ;  /* 0x00000004c6007c0c */ /* 0x000fe2000bf26270 */
[--C-:B------:R-:W-:Y:S01]  /*20e0*/  IMAD.WIDE.U32 R96, R218, R94, R16.reuse ;  /* 0x0000005eda607225 */ /* 0x100fe200078e0010 */
[----:B------:R-:W-:Y:S01]  /*20f0*/  ISETP.GE.AND P0, PT, R16, UR4, PT ;  /* 0x0000000410007c0c */ /* 0x000fe2000bf06270 */
[----:B------:R-:W0:Y:S01]  /*2100*/  S2R R140, SR_TID.X ;  /* 0x00000000008c7919 */ /* 0x000e220000002100 */
[----:B------:R-:W-:Y:S01]  /*2110*/  SEL R6, RZ, 0xffffffff, P1 ;  /* 0xffffffffff067807 */ /* 0x000fe20000800000 */
[----:B-1----:R-:W-:Y:S01]  /*2120*/  IMAD.WIDE.U32 R90, R218, R88, R16 ;  /* 0x00000058da5a7225 */ /* 0x002fe200078e0010 */
[----:B------:R-:W-:Y:S02]  /*2130*/  SEL R3, RZ, 0x1, P0 ;  /* 0x00000001ff037807 */ /* 0x000fe40000000000 */
[----:B------:R-:W-:Y:S01]  /*2140*/  SHF.R.S32.HI R7, RZ, 0x1f, R218 ;  /* 0x0000001fff077819 */ /* 0x000fe200000114da */
[----:B------:R-:W-:Y:S01]  /*2150*/  IMAD.SHL.U32 R6, R6, 0x2, RZ ;  /* 0x0000000206067824 */ /* 0x000fe200078e00ff */
[----:B------:R-:W-:Y:S01]  /*2160*/  ISETP.GE.AND P0, PT, R195, UR4, PT ;  /* 0x00000004c3007c0c */ /* 0x000fe2000bf06270 */
[----:B------:R-:W-:Y:S01]  /*2170*/  IMAD.SHL.U32 R104, R94, 0x40, RZ ;  /* 0x000000405e687824 */ /* 0x000fe200078e00ff */
[----:B------:R-:W-:Y:S01]  /*2180*/  ISETP.GE.AND P1, PT, R192, UR4, PT ;  /* 0x00000004c0007c0c */ /* 0x000fe2000bf26270 */
[----:B------:R-:W-:Y:S01]  /*2190*/  IMAD.IADD R125, R26, 0x1, R25 ;  /* 0x000000011a7d7824 */ /* 0x000fe200078e0219 */
[----:B------:R-:W-:Y:S01]  /*21a0*/  LOP3.LUT R3, R6, 0x2, R3, 0xe2, !PT ;  /* 0x0000000206037812 */ /* 0x000fe200078ee203 */
[C---:B------:R-:W-:Y:S01]  /*21b0*/  IMAD R6, R7.reuse, R94, RZ ;  /* 0x0000005e07067224 */ /* 0x040fe200078e02ff */
[----:B------:R-:W-:Y:S01]  /*21c0*/  SHF.R.S32.HI R197, RZ, 0x1f, R196 ;  /* 0x0000001fffc57819 */ /* 0x000fe200000114c4 */
[----:B------:R-:W-:Y:S01]  /*21d0*/  IMAD R7, R7, R88, RZ ;  /* 0x0000005807077224 */ /* 0x000fe200078e02ff */
[----:B0-----:R-:W-:Y:S01]  /*21e0*/  SEL R4, RZ, 0x4, P0 ;  /* 0x00000004ff047807 */ /* 0x001fe20000000000 */
        /* <DEDUP_REMOVED lines=8> */
[-C--:B------:R-:W-:Y:S01]  /*2270*/  ISETP.GE.AND P0, PT, R16, R15.reuse, PT ;  /* 0x0000000f1000720c */ /* 0x080fe20003f06270 */
[----:B------:R-:W-:Y:S01]  /*2280*/  IMAD.WIDE.U32 R92, R218, R88, R196 ;  /* 0x00000058da5c7225 */ /* 0x000fe200078e00c4 */
[----:B------:R-:W-:Y:S02]  /*2290*/  LOP3.LUT R9, R3, R4, RZ, 0xfc, !PT ;  /* 0x0000000403097212 */ /* 0x000fe400078efcff */
[----:B------:R-:W-:Y:S01]  /*22a0*/  ISETP.GE.AND P1, PT, R198, R15, PT ;  /* 0x0000000fc600720c */ /* 0x000fe20003f26270 */
[----:B------:R-:W-:Y:S01]  /*22b0*/  IMAD R7, R218, R89, R7 ;  /* 0x00000059da077224 */ /* 0x000fe200078e0207 */
[----:B------:R-:W-:Y:S01]  /*22c0*/  ISETP.GE.AND P3, PT, R195, R15, PT ;  /* 0x0000000fc300720c */ /* 0x000fe20003f66270 */
[----:B-----5:R-:W-:Y:S01]  /*22d0*/  IMAD.WIDE.U32 R98, R137, R94, R98 ;  /* 0x0000005e89627225 */ /* 0x020fe200078e0062 */
[----:B------:R-:W-:-:S02]  /*22e0*/  SEL R3, R15, RZ, P0 ;  /* 0x000000ff0f037207 */ /* 0x000fc40000000000 */
[----:B------:R-:W-:Y:S01]  /*22f0*/  SEL R5, R15, RZ, P1 ;  /* 0x000000ff0f057207 */ /* 0x000fe20000800000 */
[----:B------:R-:W-:Y:S01]  /*2300*/  IMAD.IADD R93, R93, 0x1, R7 ;  /* 0x000000015d5d7824 */ /* 0x000fe200078e0207 */
[----:B------:R-:W-:Y:S01]  /*2310*/  SEL R4, R15, RZ, P3 ;  /* 0x000000ff0f047207 */ /* 0x000fe20001800000 */
[----:B------:R-:W-:Y:S01]  /*2320*/  IMAD.IADD R3, R16, 0x1, R3 ;  /* 0x0000000110037824 */ /* 0x000fe200078e0203 */
[----:B------:R-:W-:Y:S01]  /*2330*/  LOP3.LUT R22, R22, 0xfffffffe, RZ, 0xc0, !PT ;  /* 0xfffffffe16167812 */ /* 0x000fe200078ec0ff */
[----:B------:R-:W-:Y:S01]  /*2340*/  IMAD.IADD R5, R198, 0x1, R5 ;  /* 0x00000001c6057824 */ /* 0x000fe200078e0205 */
[----:B------:R-:W-:Y:S01]  /*2350*/  SHF.R.U32.HI R28, RZ, 0x3, R225 ;  /* 0x00000003ff1c7819 */ /* 0x000fe200000116e1 */
[----:B------:R-:W-:Y:S01]  /*2360*/  IMAD.IADD R11, R195, 0x1, R4 ;  /* 0x00000001c30b7824 */ /* 0x000fe200078e0204 */
[----:B------:R-:W-:Y:S01]  /*2370*/  SHF.R.S32.HI R4, RZ, 0x1f, R3 ;  /* 0x0000001fff047819 */ /* 0x000fe20000011403 */
[----:B------:R-:W-:Y:S01]  /*2380*/  IMAD.IADD R91, R7, 0x1, R91 ;  /* 0x00000001075b7824 */ /* 0x000fe200078e025b */
[----:B------:R-:W-:Y:S01]  /*2390*/  SHF.R.S32.HI R8, RZ, 0x1f, R5 ;  /* 0x0000001fff087819 */ /* 0x000fe20000011405 */
[----:B------:R-:W-:Y:S01]  /*23a0*/  IMAD.WIDE.U32 R96, R137, R94, R96 ;  /* 0x0000005e89607225 */ /* 0x000fe200078e0060 */
[----:B------:R-:W-:-:S02]  /*23b0*/  LEA.HI R6, R4, R3, RZ, 0x3 ;  /* 0x0000000304067211 */ /* 0x000fc400078f18ff */
[----:B------:R-:W-:Y:S01]  /*23c0*/  LEA.HI R3, R4, R3, RZ, 0x6 ;  /* 0x0000000304037211 */ /* 0x000fe200078f30ff */
[----:B------:R-:W-:Y:S01]  /*23d0*/  IMAD R127, R89, 0x60, RZ ;  /* 0x00000060597f7824 */ /* 0x000fe200078e02ff */
[-C--:B------:R-:W-:Y:S01]  /*23e0*/  LEA.HI R7, R8, R5.reuse, RZ, 0x6 ;  /* 0x0000000508077211 */ /* 0x080fe200078f30ff */
[----:B------:R-:W-:Y:S01]  /*23f0*/  IMAD.SHL.U32 R106, R88, 0x40, RZ ;  /* 0x00000040586a7824 */ /* 0x000fe200078e00ff */
[----:B------:R-:W-:Y:S01]  /*2400*/  LEA.HI R10, R8, R5, RZ, 0x3 ;  /* 0x00000005080a7211 */ /* 0x000fe200078f18ff */
[CC--:B------:R-:W-:Y:S01]  /*2410*/  IMAD.WIDE.U32 R92, R137.reuse, R88.reuse, R92 ;  /* 0x00000058895c7225 */ /* 0x0c0fe200078e005c */
[----:B------:R-:W-:Y:S02]  /*2420*/  SHF.R.S32.HI R4, RZ, 0x6, R3 ;  /* 0x00000006ff047819 */ /* 0x000fe40000011403 */
[----:B------:R-:W-:Y:S01]  /*2430*/  SHF.R.S32.HI R8, RZ, 0x6, R7 ;  /* 0x00000006ff087819 */ /* 0x000fe20000011407 */
[----:B------:R-:W-:Y:S01]  /*2440*/  IMAD.WIDE.U32 R90, R137, R88, R90 ;  /* 0x00000058895a7225 */ /* 0x000fe200078e005a */
[----:B------:R-:W-:-:S02]  /*2450*/  LOP3.LUT R5, R227, 0x38, R10, 0xf8, !PT ;  /* 0x00000038e3057812 */ /* 0x000fc400078ef80a */
[----:B------:R-:W-:Y:S01]  /*2460*/  SHF.R.S32.HI R14, RZ, 0x1f, R11 ;  /* 0x0000001fff0e7819 */ /* 0x000fe2000001140b */
[--C-:B------:R-:W-:Y:S01]  /*2470*/  IMAD R136, R4, 0x1800, R229.reuse ;  /* 0x0000180004887824 */ /* 0x100fe200078e02e5 */
[--C-:B------:R-:W-:Y:S01]  /*2480*/  LOP3.LUT R7, R225, 0x38, R6.reuse, 0xf8, !PT ;  /* 0x00000038e1077812 */ /* 0x100fe200078ef806 */
[----:B------:R-:W-:Y:S01]  /*2490*/  IMAD R135, R8, 0x1800, R229 ;  /* 0x0000180008877824 */ /* 0x000fe200078e02e5 */
[CC--:B------:R-:W-:Y:S01]  /*24a0*/  LEA.HI R20, R14.reuse, R11.reuse, RZ, 0x3 ;  /* 0x0000000b0e147211 */ /* 0x0c0fe200078f18ff */
[----:B------:R-:W-:Y:S01]  /*24b0*/  IMAD.SHL.U32 R122, R15, 0x2, RZ ;  /* 0x000000020f7a7824 */ /* 0x000fe200078e00ff */
[----:B------:R-:W-:Y:S02]  /*24c0*/  LEA.HI R11, R14, R11, RZ, 0x6 ;  /* 0x0000000b0e0b7211 */ /* 0x000fe400078f30ff */
[----:B------:R-:W-:Y:S02]  /*24d0*/  @P3 LOP3.LUT R22, R22, 0x1, RZ, 0xfc, !PT ;  /* 0x0000000116163812 */ /* 0x000fe400078efcff */
[----:B------:R-:W-:-:S02]  /*24e0*/  LOP3.LUT R3, R227, 0x38, R6, 0xf8, !PT ;  /* 0x00000038e3037812 */ /* 0x000fc400078ef806 */
[----:B------:R-:W-:Y:S02]  /*24f0*/  LOP3.LUT R12, R7, R28, RZ, 0x3c, !PT ;  /* 0x0000001c070c7212 */ /* 0x000fe400078e3cff */
[----:B------:R-:W-:Y:S02]  /*2500*/  SHF.R.S32.HI R13, RZ, 0x1f, R137 ;  /* 0x0000001fff0d7819 */ /* 0x000fe40000011489 */
[----:B------:R-:W-:Y:S02]  /*2510*/  LOP3.LUT R7, R225, 0x38, R20, 0xf8, !PT ;  /* 0x00000038e1077812 */ /* 0x000fe400078ef814 */
[----:B------:R-:W-:Y:S02]  /*2520*/  LOP3.LUT R22, R22, 0xfffffffb, RZ, 0xc0, !PT ;  /* 0xfffffffb16167812 */ /* 0x000fe400078ec0ff */
[----:B------:R-:W-:Y:S02]  /*2530*/  LOP3.LUT R3, R3, R228, RZ, 0x3c, !PT ;  /* 0x000000e403037212 */ /* 0x000fe400078e3cff */
[----:B------:R-:W-:-:S02]  /*2540*/  SHF.L.U64.HI R103, R94, 0x6, R95 ;  /* 0x000000065e677819 */ /* 0x000fc4000001025f */
[----:B------:R-:W-:Y:S01]  /*2550*/  SHF.L.U64.HI R105, R88, 0x6, R89 ;  /* 0x0000000658697819 */ /* 0x000fe20000010259 */
[----:B------:R-:W-:Y:S01]  /*2560*/  IMAD.IADD R136, R136, 0x1, R3 ;  /* 0x0000000188887824 */ /* 0x000fe200078e0203 */
[----:B------:R-:W-:Y:S02]  /*2570*/  LOP3.LUT R3, R227, 0x38, R20, 0xf8, !PT ;  /* 0x00000038e3037812 */ /* 0x000fe400078ef814 */
[----:B------:R-:W-:Y:S02]  /*2580*/  SHF.R.S32.HI R113, RZ, 0x3, R6 ;  /* 0x00000003ff717819 */ /* 0x000fe40000011406 */
[----:B------:R-:W-:Y:S02]  /*2590*/  LOP3.LUT R3, R3, R228, RZ, 0x3c, !PT ;  /* 0x000000e403037212 */ /* 0x000fe400078e3cff */
[----:B------:R-:W-:Y:S02]  /*25a0*/  SHF.R.S32.HI R112, RZ, 0x3, R10 ;  /* 0x00000003ff707819 */ /* 0x000fe4000001140a */
[----:B------:R-:W-:-:S02]  /*25b0*/  SHF.R.S32.HI R111, RZ, 0x3, R20 ;  /* 0x00000003ff6f7819 */ /* 0x000fc40000011414 */
[----:B------:R-:W-:Y:S01]  /*25c0*/  LEA.HI R140, R140, 0x8, RZ, 0x19 ;  /* 0x000000088c8c7811 */ /* 0x000fe200078fc8ff */
[--C-:B--2---:R-:W-:Y:S01]  /*25d0*/  IMAD R133, R4, 0x1800, R29.reuse ;  /* 0x0000180004857824 */ /* 0x104fe200078e021d */
[----:B------:R-:W-:Y:S01]  /*25e0*/  LOP3.LUT R4, R5, R228, RZ, 0x3c, !PT ;  /* 0x000000e405047212 */ /* 0x000fe200078e3cff */
[----:B------:R-:W-:Y:S01]  /*25f0*/  IMAD R131, R8, 0x1800, R29 ;  /* 0x0000180008837824 */ /* 0x000fe200078e021d */
[----:B------:R-:W-:Y:S01]  /*2600*/  LOP3.LUT R5, R225, 0x38, R10, 0xf8, !PT ;  /* 0x00000038e1057812 */ /* 0x000fe200078ef80a */
[----:B------:R-:W-:Y:S01]  /*2610*/  IMAD.IADD R133, R133, 0x1, R12 ;  /* 0x0000000185857824 */ /* 0x000fe200078e020c */
[----:B---3--:R-:W-:Y:S01]  /*2620*/  LOP3.LUT P2, RZ, R27, 0x4, RZ, 0xc0, !PT ;  /* 0x000000041bff7812 */ /* 0x008fe2000784c0ff */
[----:B------:R-:W-:Y:S01]  /*2630*/  IMAD.IADD R135, R135, 0x1, R4 ;  /* 0x0000000187877824 */ /* 0x000fe200078e0204 */
[----:B------:R-:W-:Y:S01]  /*2640*/  SHF.R.S32.HI R4, RZ, 0x6, R11 ;  /* 0x00000006ff047819 */ /* 0x000fe2000001140b */
[----:B----4-:R-:W-:Y:S01]  /*2650*/  IMAD R110, R21, 0x40, R218 ;  /* 0x00000040156e7824 */ /* 0x010fe200078e02da */
[----:B------:R-:W-:-:S02]  /*2660*/  LOP3.LUT R8, R5, R28, RZ, 0x3c, !PT ;  /* 0x0000001c05087212 */ /* 0x000fc400078e3cff */
[----:B------:R-:W-:Y:S01]  /*2670*/  LOP3.LUT R5, R227, 0x18, R16, 0xf8, !PT ;  /* 0x00000018e3057812 */ /* 0x000fe200078ef810 */
[C---:B------:R-:W-:Y:S02]  /*2680*/  IMAD R132, R4.reuse, 0x1800, R229 ;  /* 0x0000180004847824 */ /* 0x040fe400078e02e5 */
[----:B------:R-:W-:Y:S01]  /*2690*/  IMAD R129, R4, 0x1800, R29 ;  /* 0x0000180004817824 */ /* 0x000fe200078e021d */
[----:B------:R-:W-:Y:S01]  /*26a0*/  LOP3.LUT R4, R7, R28, RZ, 0x3c, !PT ;  /* 0x0000001c07047212 */ /* 0x000fe200078e3cff */
[----:B------:R-:W-:Y:S01]  /*26b0*/  IMAD.IADD R131, R131, 0x1, R8 ;  /* 0x0000000183837824 */ /* 0x000fe200078e0208 */
[----:B------:R-:W-:Y:S01]  /*26c0*/  LOP3.LUT R128, R5, R228, RZ, 0x3c, !PT ;  /* 0x000000e405807212 */ /* 0x000fe200078e3cff */
[----:B------:R-:W-:Y:S01]  /*26d0*/  IMAD R8, R13, R94, RZ ;  /* 0x0000005e0d087224 */ /* 0x000fe200078e02ff */
[----:B------:R-:W-:Y:S01]  /*26e0*/  @P2 LOP3.LUT R22, R22, 0x4, RZ, 0xfc, !PT ;  /* 0x0000000416162812 */ /* 0x000fe200078efcff */
[----:B------:R-:W-:Y:S01]  /*26f0*/  IMAD.IADD R129, R129, 0x1, R4 ;  /* 0x0000000181817824 */ /* 0x000fe200078e0204 */
[----:B------:R-:W-:Y:S01]  /*2700*/  ISETP.GE.AND P2, PT, R193, UR4, PT ;  /* 0x00000004c1007c0c */ /* 0x000fe2000bf46270 */
[----:B------:R-:W-:Y:S01]  /*2710*/  IMAD R7, R95, 0x60, RZ ;  /* 0x000000605f077824 */ /* 0x000fe200078e02ff */
[----:B------:R-:W-:Y:S01]  /*2720*/  LOP3.LUT R5, R6, 0xfffffff8, RZ, 0xc0, !PT ;  /* 0xfffffff806057812 */ /* 0x000fe200078ec0ff */
[----:B------:R-:W-:Y:S01]  /*2730*/  IMAD R11, R137, R95, R8 ;  /* 0x0000005f890b7224 */ /* 0x000fe200078e0208 */
[----:B------:R-:W-:Y:S01]  /*2740*/  SEL R8, RZ, 0x20, P2 ;  /* 0x00000020ff087807 */ /* 0x000fe20001000000 */
[----:B------:R-:W-:Y:S01]  /*2750*/  IMAD R4, R13, R88, RZ ;  /* 0x000000580d047224 */ /* 0x000fe200078e02ff */
[----:B------:R-:W-:Y:S01]  /*2760*/  LOP3.LUT R6, R10, 0xfffffff8, RZ, 0xc0, !PT ;  /* 0xfffffff80a067812 */ /* 0x000fe200078ec0ff */
[----:B------:R-:W-:Y:S01]  /*2770*/  IMAD.WIDE.U32 R94, R94, 0x60, RZ ;  /* 0x000000605e5e7825 */ /* 0x000fe200078e00ff */
[----:B------:R-:W-:-:S02]  /*2780*/  LOP3.LUT R25, R9, R8, RZ, 0xfc, !PT ;  /* 0x0000000809197212 */ /* 0x000fc400078efcff */
[----:B------:R-:W-:Y:S01]  /*2790*/  LOP3.LUT R8, R9, 0x1, RZ, 0xc0, !PT ;  /* 0x0000000109087812 */ /* 0x000fe200078ec0ff */
[----:B------:R-:W-:Y:S01]  /*27a0*/  IMAD R13, R137, R89, R4 ;  /* 0x00000059890d7224 */ /* 0x000fe200078e0204 */
[----:B------:R-:W-:Y:S01]  /*27b0*/  LOP3.LUT R9, R25, 0x2, RZ, 0xc0, !PT ;  /* 0x0000000219097812 */ /* 0x000fe200078ec0ff */
[----:B------:R-:W-:Y:S01]  /*27c0*/  IMAD.IADD R126, R95, 0x1, R7 ;  /* 0x000000015f7e7824 */ /* 0x000fe200078e0207 */
[----:B------:R-:W-:Y:S01]  /*27d0*/  LOP3.LUT R7, R20, 0xfffffff8, RZ, 0xc0, !PT ;  /* 0xfffffff814077812 */ /* 0x000fe200078ec0ff */
[----:B------:R-:W-:Y:S01]  /*27e0*/  IMAD.WIDE.U32 R88, R88, 0x60, RZ ;  /* 0x0000006058587825 */ /* 0x000fe200078e00ff */
[C---:B------:R-:W-:Y:S02]  /*27f0*/  LOP3.LUT R10, R25.reuse, 0x4, RZ, 0xc0, !PT ;  /* 0x00000004190a7812 */ /* 0x040fe400078ec0ff */
[C---:B------:R-:W-:Y:S01]  /*2800*/  LOP3.LUT R20, R25.reuse, 0x8, RZ, 0xc0, !PT ;  /* 0x0000000819147812 */ /* 0x040fe200078ec0ff */
[----:B------:R-:W-:Y:S01]  /*2810*/  IMAD.IADD R132, R132, 0x1, R3 ;  /* 0x0000000184847824 */ /* 0x000fe200078e0203 */
[----:B------:R-:W-:Y:S01]  /*2820*/  LOP3.LUT R21, R25, 0x10, RZ, 0xc0, !PT ;  /* 0x0000001019157812 */ /* 0x000fe200078ec0ff */
[----:B------:R-:W-:Y:S01]  /*2830*/  IMAD.IADD R128, R229, 0x1, R128 ;  /* 0x00000001e5807824 */ /* 0x000fe200078e0280 */
        /* <DEDUP_REMOVED lines=8> */
[----:B------:R-:W-:Y:S01]  /*28c0*/  LOP3.LUT R25, R25, 0x20, RZ, 0xc0, !PT ;  /* 0x0000002019197812 */ /* 0x000fe200078ec0ff */
[----:B------:R-:W-:Y:S01]  /*28d0*/  IMAD.IADD R4, R13, 0x1, R91 ;  /* 0x000000010d047824 */ /* 0x000fe200078e025b */
[----:B------:R-:W-:-:S07]  /*28e0*/  SHF.R.S32.HI R124, RZ, 0x1f, R0 ;  /* 0x0000001fff7c7819 */ /* 0x000fce0000011400 */
.L_x_1690:
[----:B--2---:R-:W2:Y:S01]  /*28f0*/  LDL R32, [R1+0x48] ;  /* 0x0000480001207983 */ /* 0x004ea20000100800 */
[----:B0-----:R-:W0:Y:S01]  /*2900*/  LDC R28, c[0x0][0x430] ;  /* 0x00010c00ff1c7b82 */ /* 0x001e220000000800 */
[----:B------:R-:W-:-:S04]  /*2910*/  VIADD R2, R2, 0xffffffff ;  /* 0xffffffff02027836 */ /* 0x000fc80000000000 */
[----:B------:R-:W-:-:S03]  /*2920*/  IMAD R11, R2, 0x60, R110 ;  /* 0x00000060020b7824 */ /* 0x000fc600078e026e */
[----:B------:R-:W1:Y:S01]  /*2930*/  LDC R119, c[0x0][0x3f4] ;  /* 0x0000fd00ff777b82 */ /* 0x000e620000000800 */
        /* <DEDUP_REMOVED lines=12> */
[--C-:B------:R-:W-:Y:S01]  /*2a00*/  @!P2 SHF.R.S32.HI R27, RZ, 0x1f, R11.reuse ;  /* 0x0000001fff1ba819 */ /* 0x100fe2000001140b */
[----:B------:R-:W-:Y:S02]  /*2a10*/  @!P2 IMAD R29, R0, R15, R26 ;  /* 0x0000000f001da224 */ /* 0x000fe400078e021a */
[----:B------:R-:W-:-:S04]  /*2a20*/  @!P2 IMAD.MOV.U32 R26, RZ, RZ, R11 ;  /* 0x000000ffff1aa224 */ /* 0x000fc800078e000b */
[----:B------:R-:W-:-:S04]  /*2a30*/  @!P2 IMAD.WIDE.U32 R14, R0, R14, R26 ;  /* 0x0000000e000ea225 */ /* 0x000fc800078e001a */
[----:B------:R-:W-:Y:S01]  /*2a40*/  @!P2 IMAD.IADD R15, R15, 0x1, R29 ;  /* 0x000000010f0fa824 */ /* 0x000fe200078e021d */
[----:B---3--:R-:W-:Y:S01]  /*2a50*/  @!P2 LEA R12, P3, R14, R12, 0x2 ;  /* 0x0000000c0e0ca211 */ /* 0x008fe200078610ff */
[----:B------:R-:W-:-:S03]  /*2a60*/  IMAD.MOV.U32 R26, RZ, RZ, RZ ;  /* 0x000000ffff1a7224 */ /* 0x000fc600078e00ff */
[----:B------:R-:W-:-:S05]  /*2a70*/  @!P2 LEA.HI.X R13, R14, R13, R15, 0x2, P3 ;  /* 0x0000000d0e0da211 */ /* 0x000fca00018f140f */
[----:B------:R0:W5:Y:S01]  /*2a80*/  @!P2 LDG.E R26, desc[UR60][R12.64] ;  /* 0x0000003c0c1aa981 */ /* 0x000162000c1e1900 */
[----:B------:R-:W-:Y:S01]  /*2a90*/  ISETP.GT.AND P2, PT, R2, R123, PT ;  /* 0x0000007b0200720c */ /* 0x000fe20003f44270 */
[----:B------:R-:W-:Y:S01]  /*2aa0*/  IMAD R15, R19, 0x4800, R128 ;  /* 0x00004800130f7824 */ /* 0x000fe200078e0280 */
[----:B------:R-:W-:Y:S01]  /*2ab0*/  LOP3.LUT R22, R22, 0xfffffffd, RZ, 0xc0, !PT ;  /* 0xfffffffd16167812 */ /* 0x000fe200078ec0ff */
[----:B------:R-:W-:Y:S01]  /*2ac0*/  IMAD.MOV R27, RZ, RZ, -R11 ;  /* 0x000000ffff1b7224 */ /* 0x000fe200078e0a0b */
[----:B------:R-:W-:Y:S05]  /*2ad0*/  YIELD ;  /* 0x0000000000007946 */ /* 0x000fea0003800000 */
[----:B------:R-:W-:Y:S01]  /*2ae0*/  VIADD R29, R15, 0x20 ;  /* 0x000000200f1d7836 */ /* 0x000fe20000000000 */
[----:B------:R-:W-:Y:S01]  /*2af0*/  BSSY B0, `(.L_x_1585) ;  /* 0x00007f9000007945 */ /* 0x000fe20003800000 */
[----:B------:R-:W-:-:S02]  /*2b00*/  IMAD R27, R28, R27, R31 ;  /* 0x0000001b1c1b7224 */ /* 0x000fc400078e021f */
[----:B------:R-:W-:Y:S01]  /*2b10*/  @P2 LOP3.LUT R22, R22, 0x2, RZ, 0xfc, !PT ;  /* 0x0000000216162812 */ /* 0x000fe200078efcff */
[----:B------:R-:W-:Y:S01]  /*2b20*/  IMAD R28, R15, 0x2, R114 ;  /* 0x000000020f1c7824 */ /* 0x000fe200078e0272 */
[----:B------:R-:W-:Y:S02]  /*2b30*/  ISETP.GE.AND P2, PT, R119, 0x1, PT ;  /* 0x000000017700780c */ /* 0x000fe40003f46270 */
[----:B--2---:R-:W-:-:S13]  /*2b40*/  LOP3.LUT P4, RZ, R32, 0x4, RZ, 0xc0, !PT ;  /* 0x0000000420ff7812 */ /* 0x004fda000788c0ff */
[----:B------:R-:W-:-:S04]  /*2b50*/  @P4 VIADD R29, R15, 0xffffffe0 ;  /* 0xffffffe00f1d4836 */ /* 0x000fc80000000000 */
[----:B------:R-:W-:Y:S01]  /*2b60*/  IMAD R29, R29, 0x2, R114 ;  /* 0x000000021d1d7824 */ /* 0x000fe200078e0272 */
[----:B0-----:R-:W-:Y:S06]  /*2b70*/  @!P2 BRA `(.L_x_1586) ;  /* 0x0000007400e4a947 */ /* 0x001fec0003800000 */
[----:B------:R-:W-:Y:S01]  /*2b80*/  SHF.R.S32.HI R31, RZ, 0x1f, R27 ;  /* 0x0000001fff1f7819 */ /* 0x000fe2000001141b */
[----:B------:R-:W-:Y:S01]  /*2b90*/  ULDC.64 UR4, c[0x0][0x300] ;  /* 0x0000c00000047ab9 */ /* 0x000fe20000000a00 */
[----:B-----5:R-:W-:Y:S01]  /*2ba0*/  SHF.R.S32.HI R84, RZ, 0x1f, R26 ;  /* 0x0000001fff547819 */ /* 0x020fe2000001141a */
[----:B------:R-:W-:Y:S01]  /*2bb0*/  IMAD.WIDE.U32 R12, R27, UR4, RZ ;  /* 0x000000041b0c7c25 */ /* 0x000fe2000f8e00ff */
[----:B------:R-:W-:Y:S02]  /*2bc0*/  ULDC.U8 UR6, c[0x0][0x410] ;  /* 0x0001040000067ab9 */ /* 0x000fe40000000000 */
[----:B------:R-:W-:Y:S01]  /*2bd0*/  ISETP.NE.AND P2, PT, RZ, UR6, PT ;  /* 0x00000006ff007c0c */ /* 0x000fe2000bf45270 */
[----:B------:R-:W-:Y:S02]  /*2be0*/  IMAD R14, R31, UR4, RZ ;  /* 0x000000041f0e7c24 */ /* 0x000fe4000f8e02ff */
[-C--:B------:R-:W-:Y:S02]  /*2bf0*/  IMAD R32, R127, R2.reuse, RZ ;  /* 0x000000027f207224 */ /* 0x080fe400078e02ff */
[----:B------:R-:W-:Y:S01]  /*2c00*/  IMAD R11, R27, UR5, R14 ;  /* 0x000000051b0b7c24 */ /* 0x000fe2000f8e020e */
[----:B------:R-:W-:Y:S01]  /*2c10*/  ULDC.64 UR4, c[0x0][0x310] ;  /* 0x0000c40000047ab9 */ /* 0x000fe20000000a00 */
[----:B------:R-:W-:-:S02]  /*2c20*/  IMAD R14, R126, R2, RZ ;  /* 0x000000027e0e7224 */ /* 0x000fc400078e02ff */
[----:B------:R-:W-:Y:S02]  /*2c30*/  IMAD R15, R84, UR4, RZ ;  /* 0x00000004540f7c24 */ /* 0x000fe4000f8e02ff */
[----:B------:R-:W-:Y:S01]  /*2c40*/  IMAD.IADD R13, R13, 0x1, R11 ;  /* 0x000000010d0d7824 */ /* 0x000fe200078e020b */
[----:B------:R-:W-:Y:S01]  /*2c50*/  SHF.R.S32.HI R11, RZ, 0x1f, R2 ;  /* 0x0000001fff0b7819 */ /* 0x000fe20000011402 */
[C---:B------:R-:W-:Y:S02]  /*2c60*/  IMAD R15, R26.reuse, UR5, R15 ;  /* 0x000000051a0f7c24 */ /* 0x040fe4000f8e020f */
[----:B------:R-:W-:Y:S01]  /*2c70*/  IMAD.WIDE.U32 R12, R26, UR4, R12 ;  /* 0x000000041a0c7c25 */ /* 0x000fe2000f8e000c */
[----:B------:R-:W-:-:S03]  /*2c80*/  ULDC.64 UR4, c[0x0][0x308] ;  /* 0x0000c20000047ab9 */ /* 0x000fc60000000a00 */
[----:B------:R-:W-:Y:S02]  /*2c90*/  IMAD.IADD R13, R13, 0x1, R15 ;  /* 0x000000010d0d7824 */ /* 0x000fe400078e020f */
[----:B------:R-:W-:Y:S02]  /*2ca0*/  IMAD R15, R3, UR4, RZ ;  /* 0x00000004030f7c24 */ /* 0x000fe4000f8e02ff */
[----:B------:R-:W-:Y:S02]  /*2cb0*/  IMAD R37, R11, R88, R32 ;  /* 0x000000580b257224 */ /* 0x000fe400078e0220 */
[C---:B------:R-:W-:Y:S02]  /*2cc0*/  IMAD R115, R30.reuse, UR5, R15 ;  /* 0x000000051e737c24 */ /* 0x040fe4000f8e020f */
[----:B------:R-:W-:Y:S01]  /*2cd0*/  IMAD.WIDE.U32 R32, R30, UR4, R12 ;  /* 0x000000041e207c25 */ /* 0x000fe2000f8e000c */
[----:B------:R-:W-:-:S03]  /*2ce0*/  ULDC.64 UR4, c[0x0][0x2e8] ;  /* 0x0000ba0000047ab9 */ /* 0x000fc60000000a00 */
[----:B------:R-:W-:Y:S01]  /*2cf0*/  IMAD.IADD R115, R33, 0x1, R115 ;  /* 0x0000000121737824 */ /* 0x000fe200078e0273 */
[----:B------:R-:W-:Y:S01]  /*2d00*/  LEA R118, P3, R32, UR4, 0x1 ;  /* 0x0000000420767c11 */ /* 0x000fe2000f8608ff */
[----:B------:R-:W-:Y:S02]  /*2d10*/  IMAD R35, R11, R94, R14 ;  /* 0x0000005e0b237224 */ /* 0x000fe400078e020e */
[----:B------:R-:W-:Y:S01]  /*2d20*/  IMAD R85, R2, -0x60, R24 ;  /* 0xffffffa002557824 */ /* 0x000fe200078e0218 */
[----:B------:R-:W-:Y:S01]  /*2d30*/  LEA.HI.X R115, R32, UR5, R115, 0x1, P3 ;  /* 0x0000000520737c11 */ /* 0x000fe200098f0c73 */
[----:B------:R-:W-:-:S03]  /*2d40*/  IMAD.WIDE.U32 R14, R94, R2, RZ ;  /* 0x000000025e0e7225 */ /* 0x000fc600078e00ff */
[----:B------:R-:W-:Y:S01]  /*2d50*/  VIMNMX R85, R85, 0x60, PT ;  /* 0x0000006055557848 */ /* 0x000fe20003fe0100 */
        /* <DEDUP_REMOVED lines=60> */
.L_x_1589:
[----:B------:R-:W-:Y:S05]  /*3120*/  BSYNC B1 ;  /* 0x0000000000017941 */ /* 0x000fea0003800000 */
.L_x_1588:
        /* <DEDUP_REMOVED lines=57> */
.L_x_1591:
[----:B------:R-:W-:Y:S05]  /*34c0*/  BSYNC B1 ;  /* 0x0000000000017941 */ /* 0x000fea0003800000 */
.L_x_1590:
[----:B------:R-:W2:Y:S01]  /*34d0*/  LDL R11, [R1+0x38] ;  /* 0x00003800010b7983 */ /* 0x000ea20000100800 */
        /* <DEDUP_REMOVED lines=36> */
[----:B------:R-:W-:-:S03]  /*3720*/  IMAD.MOV.U32 R12, RZ, RZ, R33 ;  /* 0x000000ffff0c7224 */ /* 0x000fc600078e0021 */
[----:B------:R-:W-:Y:S01]  /*3730*/  PRMT R134, R14, 0x7610, R134 ;  /* 0x000076100e867816 */ /* 0x000fe20000000086 */
[----:B------:R-:W-:-:S05]  /*3740*/  IMAD.MOV.U32 R14, RZ, RZ, R45 ;  /* 0x000000ffff0e7224 */ /* 0x000fca00078e002d */
        /* <DEDUP_REMOVED lines=8> */
[----:B------:R-:W-:Y:S02]  /*37d0*/  PRMT R153, R14, 0x7610, R153 ;  /* 0x000076100e997816 */ /* 0x000fe40000000099 */
[----:B--2---:R-:W-:Y:S01]  /*37e0*/  R2UR UR4, R11 ;  /* 0x000000000b0472ca */ /* 0x004fe200000e0000 */
[----:B------:R-:W-:-:S05]  /*37f0*/  IMAD.MOV.U32 R11, RZ, RZ, R60 ;  /* 0x000000ffff0b7224 */ /* 0x000fca00078e003c */
[----:B------:R-:W-:Y:S01]  /*3800*/  PRMT R173, R11, 0x7610, R173 ;  /* 0x000076100bad7816 */ /* 0x000fe200000000ad */
[----:B------:R-:W-:-:S05]  /*3810*/  IMAD.MOV.U32 R11, RZ, RZ, R64 ;  /* 0x000000ffff0b7224 */ /* 0x000fca00078e0040 */
[----:B------:R-:W-:Y:S01]  /*3820*/  PRMT R174, R11, 0x7610, R174 ;  /* 0x000076100bae7816 */ /* 0x000fe200000000ae */
[----:B------:R-:W-:Y:S01]  /*3830*/  IMAD.MOV.U32 R11, RZ, RZ, R72 ;  /* 0x000000ffff0b7224 */ /* 0x000fe200078e0048 */
[----:B------:R-:W-:-:S04]  /*3840*/  UISETP.NE.AND UP0, UPT, UR4, 0x3, UPT ;  /* 0x000000030400788c */ /* 0x000fc8000bf05270 */
[----:B------:R-:W-:Y:S01]  /*3850*/  PRMT R117, R117, 0x5410, R11 ;  /* 0x0000541075757816 */ /* 0x000fe2000000000b */
[----:B------:R-:W-:Y:S01]  /*3860*/  IMAD.MOV.U32 R11, RZ, RZ, R58 ;  /* 0x000000ffff0b7224 */ /* 0x000fe200078e003a */
[----:B------:R-:W-:Y:S02]  /*3870*/  PLOP3.LUT P2, PT, PT, PT, UP0, 0x80, 0x0 ;  /* 0x000000000000781c */ /* 0x000fe40003f4f008 */
[----:B------:R-:W-:Y:S01]  /*3880*/  PRMT R117, R12, 0x7610, R117 ;  /* 0x000076100c757816 */ /* 0x000fe20000000075 */
[----:B------:R-:W-:Y:S01]  /*3890*/  IMAD.MOV.U32 R12, RZ, RZ, R41 ;  /* 0x000000ffff0c7224 */ /* 0x000fe200078e0029 */
[----:B------:R-:W-:Y:S01]  /*38a0*/  PRMT R166, R11, 0x7610, R166 ;  /* 0x000076100ba67816 */ /* 0x000fe200000000a6 */
[----:B------:R-:W-:-:S03]  /*38b0*/  IMAD.MOV.U32 R11, RZ, RZ, R66 ;  /* 0x000000ffff0b7224 */ /* 0x000fc600078e0042 */
        /* <DEDUP_REMOVED lines=33> */
[----:B------:R-:W-:Y:S02]  /*3ad0*/  PRMT R154, R13, 0x7610, R154 ;  /* 0x000076100d9a7816 */ /* 0x000fe4000000009a */
[----:B------:R-:W-:Y:S01]  /*3ae0*/  PRMT R169, R11, 0x7610, R169 ;  /* 0x000076100ba97816 */ /* 0x000fe200000000a9 */
[----:B------:R-:W-:Y:S06]  /*3af0*/  @!P2 BRA `(.L_x_1592) ;  /* 0x000000000004a947 */ /* 0x000fec0003800000 */
[----:B------:R-:W-:Y:S01]  /*3b00*/  BPT.TRAP 0x1 ;  /* 0x000000040000795c */ /* 0x000fe20000300000 */
.L_x_1592:
[----:B------:R-:W-:Y:S01]  /*3b10*/  IMAD R86, R19, 0x8, R18 ;  /* 0x0000000813567824 */ /* 0x000fe200078e0212 */
[----:B------:R-:W-:Y:S01]  /*3b20*/  SHF.L.U32 R87, R219, 0x1f, RZ ;  /* 0x0000001fdb577819 */ /* 0x000fe200000006ff */
[----:B------:R-:W-:Y:S03]  /*3b30*/  BSSY B1, `(.L_x_1593) ;  /* 0x0000003000017945 */ /* 0x000fe60003800000 */
[----:B------:R-:W0:Y:S02]  /*3b40*/  SYNCS.PHASECHK.TRANS64.TRYWAIT P5, [R86+URZ+0x30890], R87 ;  /* 0x03089057560075a7 */ /* 0x000e2400080a017f */
[----:B0-----:R-:W-:Y:S05]  /*3b50*/  @!P5 BRA `(.L_x_1594) ;  /* 0x0000026c0008d947 */ /* 0x001fea0003800000 */
.L_x_2009:
[----:B------:R-:W-:Y:S05]  /*3b60*/  BSYNC B1 ;  /* 0x0000000000017941 */ /* 0x000fea0003800000 */
.L_x_1593:
[----:B------:R-:W-:-:S03]  /*3b70*/  UMOV UR4, 0xffffffff ;  /* 0xffffffff00047882 */ /* 0x000fc60000000000 */
[----:B------:R-:W-:Y:S05]  /*3b80*/  BRA.DIV UR4, `(.L_x_1595) ;  /* 0x0000026e04107947 */ /* 0x000fea000b800000 */
[----:B------:R1:W2:Y:S04]  /*3b90*/  SHFL.IDX PT, R82, R115, RZ, 0x1c1f ;  /* 0x001c1fff73527589 */ /* 0x0002a800000e0000 */
[----:B------:R1:W3:Y:S02]  /*3ba0*/  SHFL.IDX PT, R83, R118, RZ, 0x1c1f ;  /* 0x001c1fff76537589 */ /* 0x0002e400000e0000 */
.L_x_2013:
        /* <DEDUP_REMOVED lines=11> */
[----:B------:R-:W-:Y:S01]  /*3c60*/  SHF.R.U64 R161, R78, 0x10, R79 ;  /* 0x000000104ea17819 */ /* 0x000fe2000000124f */
[C---:B0-----:R-:W-:Y:S01]  /*3c70*/  IMAD.U32 R78, R15.reuse, 0x10000, RZ ;  /* 0x000100000f4e7824 */ /* 0x041fe200078e00ff */
[--C-:B------:R-:W-:Y:S01]  /*3c80*/  SHF.R.U64 R159, R76, 0x10, R77.reuse ;  /* 0x000000104c9f7819 */ /* 0x100fe2000000124d */
[C---:B------:R-:W-:Y:S01]  /*3c90*/  IMAD.U32 R76, R14.reuse, 0x10000, RZ ;  /* 0x000100000e4c7824 */ /* 0x040fe200078e00ff */
[----:B------:R-:W-:Y:S02]  /*3ca0*/  LOP3.LUT R11, R14, 0xffff0000, RZ, 0xc0, !PT ;  /* 0xffff00000e0b7812 */ /* 0x000fe400078ec0ff */
[----:B------:R-:W-:Y:S02]  /*3cb0*/  LOP3.LUT R14, R15, 0xffff0000, RZ, 0xc0, !PT ;  /* 0xffff00000f0e7812 */ /* 0x000fe400078ec0ff */
[----:B------:R-:W-:Y:S02]  /*3cc0*/  SHF.R.U32.HI R158, RZ, 0x10, R77 ;  /* 0x00000010ff9e7819 */ /* 0x000fe4000001164d */
[----:B------:R-:W-:Y:S01]  /*3cd0*/  PRMT R15, R162, 0x5410, R161 ;  /* 0x00005410a20f7816 */ /* 0x000fe200000000a1 */
[----:B------:R-:W-:Y:S01]  /*3ce0*/  IMAD.U32 R162, R13, 0x10000, RZ ;  /* 0x000100000da27824 */ /* 0x000fe200078e00ff */
[----:B------:R-:W-:-:S02]  /*3cf0*/  PRMT R77, R164, 0x5410, R159 ;  /* 0x00005410a44d7816 */ /* 0x000fc4000000009f */
[----:B------:R-:W-:Y:S02]  /*3d00*/  SHF.R.U32.HI R160, RZ, 0x10, R79 ;  /* 0x00000010ffa07819 */ /* 0x000fe4000001164f */
[----:B------:R-:W-:Y:S02]  /*3d10*/  LOP3.LUT R164, R13, 0xffff0000, RZ, 0xc0, !PT ;  /* 0xffff00000da47812 */ /* 0x000fe400078ec0ff */
[C---:B------:R-:W-:Y:S01]  /*3d20*/  LOP3.LUT R79, R15.reuse, 0xffff0000, RZ, 0xc0, !PT ;  /* 0xffff00000f4f7812 */ /* 0x040fe200078ec0ff */
[----:B------:R-:W-:Y:S01]  /*3d30*/  IMAD.U32 R15, R15, 0x10000, RZ ;  /* 0x000100000f0f7824 */ /* 0x000fe200078e00ff */
[C---:B------:R-:W-:Y:S01]  /*3d40*/  LOP3.LUT R159, R77.reuse, 0xffff0000, RZ, 0xc0, !PT ;  /* 0xffff00004d9f7812 */ /* 0x040fe200078ec0ff */
[----:B------:R-:W-:Y:S01]  /*3d50*/  IMAD.U32 R77, R77, 0x10000, RZ ;  /* 0x000100004d4d7824 */ /* 0x000fe200078e00ff */
[----:B------:R-:W-:Y:S01]  /*3d60*/  PRMT R160, R141, 0x5432, R160 ;  /* 0x000054328da07816 */ /* 0x000fe200000000a0 */
[----:B------:R-:W-:Y:S01]  /*3d70*/  FMUL.FTZ R13, R164, R79 ;  /* 0x0000004fa40d7220 */ /* 0x000fe20000410000 */
[----:B------:R-:W-:Y:S01]  /*3d80*/  PRMT R158, R142, 0x5432, R158 ;  /* 0x000054328e9e7816 */ /* 0x000fe2000000009e */
[----:B------:R-:W-:-:S02]  /*3d90*/  FMUL.FTZ R164, R164, R159 ;  /* 0x0000009fa4a47220 */ /* 0x000fc40000410000 */
[----:B------:R-:W-:Y:S02]  /*3da0*/  IMAD.U32 R161, R160, 0x10000, RZ ;  /* 0x00010000a0a17824 */ /* 0x000fe400078e00ff */
[C---:B------:R-:W-:Y:S01]  /*3db0*/  FFMA.FTZ R13, R162.reuse, R159, -R13 ;  /* 0x0000009fa20d7223 */ /* 0x040fe2000001080d */
[----:B------:R-:W-:Y:S01]  /*3dc0*/  FFMA.FTZ R164, R162, R79, R164 ;  /* 0x0000004fa2a47223 */ /* 0x000fe200000100a4 */
[----:B------:R-:W-:Y:S02]  /*3dd0*/  IMAD.U32 R159, R158, 0x10000, RZ ;  /* 0x000100009e9f7824 */ /* 0x000fe400078e00ff */
[C---:B------:R-:W-:Y:S01]  /*3de0*/  FMUL.FTZ R79, R11.reuse, R161 ;  /* 0x000000a10b4f7220 */ /* 0x040fe20000410000 */
[C---:B------:R-:W-:Y:S01]  /*3df0*/  IMAD.U32 R162, R12.reuse, 0x10000, RZ ;  /* 0x000100000ca27824 */ /* 0x040fe200078e00ff */
[----:B------:R-:W-:Y:S01]  /*3e00*/  LOP3.LUT R12, R12, 0xffff0000, RZ, 0xc0, !PT ;  /* 0xffff00000c0c7812 */ /* 0x000fe200078ec0ff */
[-C--:B------:R-:W-:Y:S01]  /*3e10*/  FMUL.FTZ R11, R11, R159.reuse ;  /* 0x0000009f0b0b7220 */ /* 0x080fe20000410000 */
[----:B------:R-:W-:Y:S01]  /*3e20*/  FFMA.FTZ R79, R76, R159, -R79 ;  /* 0x0000009f4c4f7223 */ /* 0x000fe2000001084f */
[----:B------:R-:W-:-:S02]  /*3e30*/  LOP3.LUT R159, R160, 0xffff0000, RZ, 0xc0, !PT ;  /* 0xffff0000a09f7812 */ /* 0x000fc400078ec0ff */
[----:B------:R-:W-:Y:S01]  /*3e40*/  LOP3.LUT R167, R158, 0xffff0000, RZ, 0xc0, !PT ;  /* 0xffff00009ea77812 */ /* 0x000fe200078ec0ff */
        /* <DEDUP_REMOVED lines=9> */
[----:B------:R-:W-:-:S03]  /*3ee0*/  F2FP.BF16.F32.PACK_AB R13, R164, R13 ;  /* 0x0000000da40d723e */ /* 0x000fc600000010ff */
[----:B------:R-:W-:Y:S02]  /*3ef0*/  F2FP.BF16.F32.PACK_AB R12, R12, R161 ;  /* 0x000000a10c0c723e */ /* 0x000fe400000010ff */
[----:B------:R-:W-:Y:S02]  /*3f00*/  F2FP.BF16.F32.PACK_AB R15, R14, R11 ;  /* 0x0000000b0e0f723e */ /* 0x000fe400000010ff */
[----:B------:R-:W-:-:S07]  /*3f10*/  F2FP.BF16.F32.PACK_AB R14, R76, R79 ;  /* 0x0000004f4c0e723e */ /* 0x000fce00000010ff */
.L_x_1601:
[----:B------:R-:W-:Y:S05]  /*3f20*/  BSYNC B3 ;  /* 0x0000000000037941 */ /* 0x000fea0003800000 */
.L_x_1600:
[----:B0-----:R4:W-:Y:S02]  /*3f30*/  ST.E.128 desc[UR60][R80.64], R12 ;  /* 0x0000000c50007985 */ /* 0x0019e4000c101d3c */
.L_x_1599:
[----:B------:R-:W-:Y:S05]  /*3f40*/  BSYNC B2 ;  /* 0x0000000000027941 */ /* 0x000fea0003800000 */
.L_x_1598:
        /* <DEDUP_REMOVED lines=11> */
[----:B------:R-:W-:Y:S01]  /*4000*/  SHF.R.U64 R74, R74, 0x10, R75 ;  /* 0x000000104a4a7819 */ /* 0x000fe2000000124b */
[----:B0-----:R-:W-:Y:S01]  /*4010*/  IMAD.U32 R79, R15, 0x10000, RZ ;  /* 0x000100000f4f7824 */ /* 0x001fe200078e00ff */
[----:B------:R-:W-:Y:S01]  /*4020*/  SHF.R.U64 R78, R72, 0x10, R73 ;  /* 0x00000010484e7819 */ /* 0x000fe20000001249 */
[----:B------:R-:W-:Y:S01]  /*4030*/  IMAD.U32 R72, R14, 0x10000, RZ ;  /* 0x000100000e487824 */ /* 0x000fe200078e00ff */
[----:B------:R-:W-:Y:S02]  /*4040*/  SHF.R.U32.HI R80, RZ, 0x10, R75 ;  /* 0x00000010ff507819 */ /* 0x000fe4000001164b */
[----:B------:R-:W-:Y:S02]  /*4050*/  SHF.R.U32.HI R73, RZ, 0x10, R73 ;  /* 0x00000010ff497819 */ /* 0x000fe40000011649 */
[----:B------:R-:W-:Y:S02]  /*4060*/  PRMT R75, R130, 0x5432, R74 ;  /* 0x00005432824b7816 */ /* 0x000fe4000000004a */
[----:B------:R-:W-:-:S02]  /*4070*/  PRMT R74, R134, 0x5432, R80 ;  /* 0x00005432864a7816 */ /* 0x000fc40000000050 */
[----:B------:R-:W-:Y:S02]  /*4080*/  PRMT R78, R117, 0x5432, R78 ;  /* 0x00005432754e7816 */ /* 0x000fe4000000004e */
[----:B------:R-:W-:Y:S01]  /*4090*/  PRMT R73, R177, 0x5410, R73 ;  /* 0x00005410b1497816 */ /* 0x000fe20000000049 */
[----:B------:R-:W-:Y:S01]  /*40a0*/  IMAD.U32 R81, R74, 0x10000, RZ ;  /* 0x000100004a517824 */ /* 0x000fe200078e00ff */
[----:B------:R-:W-:Y:S02]  /*40b0*/  LOP3.LUT R11, R14, 0xffff0000, RZ, 0xc0, !PT ;  /* 0xffff00000e0b7812 */ /* 0x000fe400078ec0ff */
[----:B------:R-:W-:Y:S01]  /*40c0*/  LOP3.LUT R161, R13, 0xffff0000, RZ, 0xc0, !PT ;  /* 0xffff00000da17812 */ /* 0x000fe200078ec0ff */
[----:B------:R-:W-:Y:S01]  /*40d0*/  IMAD.U32 R159, R73, 0x10000, RZ ;  /* 0x00010000499f7824 */ /* 0x000fe200078e00ff */
[----:B------:R-:W-:Y:S01]  /*40e0*/  LOP3.LUT R80, R75, 0xffff0000, RZ, 0xc0, !PT ;  /* 0xffff00004b507812 */ /* 0x000fe200078ec0ff */
[C---:B------:R-:W-:Y:S01]  /*40f0*/  FMUL.FTZ R167, R11.reuse, R81 ;  /* 0x000000510ba77220 */ /* 0x040fe20000410000 */
[----:B------:R-:W-:Y:S01]  /*4100*/  LOP3.LUT R158, R78, 0xffff0000, RZ, 0xc0, !PT ;  /* 0xffff00004e9e7812 */ /* 0x000fe200078ec0ff */
[----:B------:R-:W-:Y:S01]  /*4110*/  FMUL.FTZ R11, R11, R159 ;  /* 0x0000009f0b0b7220 */ /* 0x000fe20000410000 */
[----:B------:R-:W-:Y:S01]  /*4120*/  LOP3.LUT R14, R15, 0xffff0000, RZ, 0xc0, !PT ;  /* 0xffff00000f0e7812 */ /* 0x000fe200078ec0ff */
[----:B------:R-:W-:-:S02]  /*4130*/  IMAD.U32 R15, R13, 0x10000, RZ ;  /* 0x000100000d0f7824 */ /* 0x000fc400078e00ff */
[C---:B------:R-:W-:Y:S01]  /*4140*/  FMUL.FTZ R160, R161.reuse, R80 ;  /* 0x00000050a1a07220 */ /* 0x040fe20000410000 */
[----:B------:R-:W-:Y:S02]  /*4150*/  IMAD.U32 R13, R12, 0x10000, RZ ;  /* 0x000100000c0d7824 */ /* 0x000fe400078e00ff */
[----:B------:R-:W-:Y:S01]  /*4160*/  FMUL.FTZ R161, R161, R158 ;  /* 0x0000009ea1a17220 */ /* 0x000fe20000410000 */
[----:B------:R-:W-:Y:S01]  /*4170*/  LOP3.LUT R74, R74, 0xffff0000, RZ, 0xc0, !PT ;  /* 0xffff00004a4a7812 */ /* 0x000fe200078ec0ff */
[----:B------:R-:W-:Y:S01]  /*4180*/  IMAD.U32 R75, R75, 0x10000, RZ ;  /* 0x000100004b4b7824 */ /* 0x000fe200078e00ff */
[----:B------:R-:W-:Y:S01]  /*4190*/  LOP3.LUT R73, R73, 0xffff0000, RZ, 0xc0, !PT ;  /* 0xffff000049497812 */ /* 0x000fe200078ec0ff */
[----:B------:R-:W-:Y:S01]  /*41a0*/  FFMA.FTZ R167, R72, R159, -R167 ;  /* 0x0000009f48a77223 */ /* 0x000fe200000108a7 */
[----:B------:R-:W-:Y:S01]  /*41b0*/  LOP3.LUT R12, R12, 0xffff0000, RZ, 0xc0, !PT ;  /* 0xffff00000c0c7812 */ /* 0x000fe200078ec0ff */
[----:B------:R-:W-:Y:S02]  /*41c0*/  IMAD.U32 R78, R78, 0x10000, RZ ;  /* 0x000100004e4e7824 */ /* 0x000fe400078e00ff */
[C---:B------:R-:W-:Y:S01]  /*41d0*/  FFMA.FTZ R161, R15.reuse, R80, R161 ;  /* 0x000000500fa17223 */ /* 0x040fe200000100a1 */
[----:B------:R-:W-:Y:S01]  /*41e0*/  FFMA.FTZ R72, R72, R81, R11 ;  /* 0x0000005148487223 */ /* 0x000fe2000001000b */
[C---:B------:R-:W-:Y:S01]  /*41f0*/  FMUL.FTZ R80, R14.reuse, R74 ;  /* 0x0000004a0e507220 */ /* 0x040fe20000410000 */
[----:B------:R-:W-:Y:S01]  /*4200*/  FMUL.FTZ R11, R14, R73 ;  /* 0x000000490e0b7220 */ /* 0x000fe20000410000 */
[C---:B------:R-:W-:Y:S01]  /*4210*/  FMUL.FTZ R14, R12.reuse, R75 ;  /* 0x0000004b0c0e7220 */ /* 0x040fe20000410000 */
[----:B------:R-:W-:Y:S01]  /*4220*/  FFMA.FTZ R160, R15, R158, -R160 ;  /* 0x0000009e0fa07223 */ /* 0x000fe200000108a0 */
[-C--:B------:R-:W-:Y:S01]  /*4230*/  FMUL.FTZ R12, R12, R78.reuse ;  /* 0x0000004e0c0c7220 */ /* 0x080fe20000410000 */
[----:B------:R-:W-:Y:S01]  /*4240*/  FFMA.FTZ R80, R79, R73, -R80 ;  /* 0x000000494f507223 */ /* 0x000fe20000010850 */
[----:B------:R-:W-:Y:S01]  /*4250*/  FFMA.FTZ R14, R13, R78, -R14 ;  /* 0x0000004e0d0e7223 */ /* 0x000fe2000001080e */
[----:B------:R-:W-:Y:S01]  /*4260*/  FFMA.FTZ R11, R79, R74, R11 ;  /* 0x0000004a4f0b7223 */ /* 0x000fe2000001000b */
[----:B------:R-:W-:Y:S01]  /*4270*/  FFMA.FTZ R13, R13, R75, R12 ;  /* 0x0000004b0d0d7223 */ /* 0x000fe2000001000c */
[----:B------:R-:W-:-:S02]  /*4280*/  F2FP.BF16.F32.PACK_AB R160, R161, R160 ;  /* 0x000000a0a1a0723e */ /* 0x000fc400000010ff */
[----:B------:R-:W-:Y:S02]  /*4290*/  F2FP.BF16.F32.PACK_AB R72, R72, R167 ;  /* 0x000000a74848723e */ /* 0x000fe400000010ff */
[----:B------:R-:W-:Y:S01]  /*42a0*/  F2FP.BF16.F32.PACK_AB R12, R13, R14 ;  /* 0x0000000e0d0c723e */ /* 0x000fe200000010ff */
[----:B------:R-:W-:Y:S01]  /*42b0*/  IMAD.MOV.U32 R13, RZ, RZ, R160 ;  /* 0x000000ffff0d7224 */ /* 0x000fe200078e00a0 */
[----:B------:R-:W-:Y:S01]  /*42c0*/  F2FP.BF16.F32.PACK_AB R15, R11, R80 ;  /* 0x000000500b0f723e */ /* 0x000fe200000010ff */
[----:B------:R-:W-:-:S07]  /*42d0*/  IMAD.MOV.U32 R14, RZ, RZ, R72 ;  /* 0x000000ffff0e7224 */ /* 0x000fce00078e0048 */
.L_x_1605:
[----:B------:R-:W-:Y:S05]  /*42e0*/  BSYNC B3 ;  /* 0x0000000000037941 */ /* 0x000fea0003800000 */
.L_x_1604:
[----:B0-----:R0:W-:Y:S02]  /*42f0*/  ST.E.128 desc[UR60][R76.64], R12 ;  /* 0x0000000c4c007985 */ /* 0x0011e4000c101d3c */
.L_x_1603:
[----:B------:R-:W-:Y:S05]  /*4300*/  BSYNC B2 ;  /* 0x0000000000027941 */ /* 0x000fea0003800000 */
.L_x_1602:
        /* <DEDUP_REMOVED lines=45> */
[----:B------:R-:W-:Y:S01]  /*45e0*/  FMUL.FTZ R12, R12, R74 ;  /* 0x0000004a0c0c7220 */ /* 0x000fe20000410000 */
[----:B------:R-:W-:Y:S01]  /*45f0*/  FFMA.FTZ R80, R15, R78, -R80 ;  /* 0x0000004e0f507223 */ /* 0x000fe20000010850 */
[----:B------:R-:W-:Y:S01]  /*4600*/  FFMA.FTZ R76, R75, R69, -R76 ;  /* 0x000000454b4c7223 */ /* 0x000fe2000001084c */
        /* <DEDUP_REMOVED lines=8> */
.L_x_1609:
[----:B------:R-:W-:Y:S05]  /*4690*/  BSYNC B3 ;  /* 0x0000000000037941 */ /* 0x000fea0003800000 */
.L_x_1608:
[----:B----4-:R0:W-:Y:S02]  /*46a0*/  ST.E.128 desc[UR60][R72.64], R12 ;  /* 0x0000000c48007985 */ /* 0x0101e4000c101d3c */
.L_x_1607:
[----:B------:R-:W-:Y:S05]  /*46b0*/  BSYNC B2 ;  /* 0x0000000000027941 */ /* 0x000fea0003800000 */
.L_x_1606:
        /* <DEDUP_REMOVED lines=9> */
[--C-:B------:R-:W-:Y:S01]  /*4750*/  SHF.R.U64 R71, R64, 0x10, R65.reuse ;  /* 0x0000001040477819 */ /* 0x100fe20000001241 */
[----:B----4-:R-:W-:Y:S01]  /*4760*/  IMAD.U32 R64, R14, 0x10000, RZ ;  /* 0x000100000e407824 */ /* 0x010fe200078e00ff */
[----:B------:R-:W-:Y:S02]  /*4770*/  SHF.R.U32.HI R70, RZ, 0x10, R65 ;  /* 0x00000010ff467819 */ /* 0x000fe40000011641 */
[--C-:B------:R-:W-:Y:S02]  /*4780*/  SHF.R.U64 R65, R66, 0x10, R67.reuse ;  /* 0x0000001042417819 */ /* 0x100fe40000001243 */
[----:B------:R-:W-:Y:S02]  /*4790*/  SHF.R.U32.HI R66, RZ, 0x10, R67 ;  /* 0x00000010ff427819 */ /* 0x000fe40000011643 */
[----:B------:R-:W-:Y:S01]  /*47a0*/  PRMT R178, R178, 0x5410, R65 ;  /* 0x00005410b2b27816 */ /* 0x000fe20000000041 */
[----:B------:R-:W-:Y:S01]  /*47b0*/  IMAD.U32 R65, R12, 0x10000, RZ ;  /* 0x000100000c417824 */ /* 0x000fe200078e00ff */
[----:B------:R-:W-:-:S02]  /*47c0*/  PRMT R179, R179, 0x5410, R66 ;  /* 0x00005410b3b37816 */ /* 0x000fc40000000042 */
[----:B------:R-:W-:Y:S02]  /*47d0*/  PRMT R174, R174, 0x5410, R71 ;  /* 0x00005410aeae7816 */ /* 0x000fe40000000047 */
[----:B------:R-:W-:Y:S01]  /*47e0*/  PRMT R175, R175, 0x5410, R70 ;  /* 0x00005410afaf7816 */ /* 0x000fe20000000046 */
[----:B------:R-:W-:Y:S01]  /*47f0*/  IMAD.U32 R70, R13, 0x10000, RZ ;  /* 0x000100000d467824 */ /* 0x000fe200078e00ff */
[----:B------:R-:W-:Y:S01]  /*4800*/  LOP3.LUT R11, R14, 0xffff0000, RZ, 0xc0, !PT ;  /* 0xffff00000e0b7812 */ /* 0x000fe200078ec0ff */
[----:B------:R-:W-:Y:S01]  /*4810*/  IMAD.U32 R66, R179, 0x10000, RZ ;  /* 0x00010000b3427824 */ /* 0x000fe200078e00ff */
[----:B------:R-:W-:Y:S01]  /*4820*/  LOP3.LUT R13, R13, 0xffff0000, RZ, 0xc0, !PT ;  /* 0xffff00000d0d7812 */ /* 0x000fe200078ec0ff */
[----:B------:R-:W-:Y:S01]  /*4830*/  IMAD.U32 R67, R175, 0x10000, RZ ;  /* 0x00010000af437824 */ /* 0x000fe200078e00ff */
[----:B------:R-:W-:Y:S01]  /*4840*/  LOP3.LUT R72, R178, 0xffff0000, RZ, 0xc0, !PT ;  /* 0xffff0000b2487812 */ /* 0x000fe200078ec0ff */
[C---:B------:R-:W-:Y:S01]  /*4850*/  FMUL.FTZ R75, R11.reuse, R66 ;  /* 0x000000420b4b7220 */ /* 0x040fe20000410000 */
[----:B------:R-:W-:Y:S01]  /*4860*/  LOP3.LUT R71, R174, 0xffff0000, RZ, 0xc0, !PT ;  /* 0xffff0000ae477812 */ /* 0x000fe200078ec0ff */
[----:B------:R-:W-:Y:S01]  /*4870*/  FMUL.FTZ R11, R11, R67 ;  /* 0x000000430b0b7220 */ /* 0x000fe20000410000 */
[----:B------:R-:W-:Y:S01]  /*4880*/  LOP3.LUT R14, R15, 0xffff0000, RZ, 0xc0, !PT ;  /* 0xffff00000f0e7812 */ /* 0x000fe200078ec0ff */
[----:B------:R-:W-:Y:S01]  /*4890*/  FMUL.FTZ R73, R13, R72 ;  /* 0x000000480d497220 */ /* 0x000fe20000410000 */
[----:B------:R-:W-:Y:S01]  /*48a0*/  LOP3.LUT R179, R179, 0xffff0000, RZ, 0xc0, !PT ;  /* 0xffff0000b3b37812 */ /* 0x000fe200078ec0ff */
[----:B------:R-:W-:Y:S01]  /*48b0*/  FMUL.FTZ R13, R13, R71 ;  /* 0x000000470d0d7220 */ /* 0x000fe20000410000 */
[----:B------:R-:W-:Y:S01]  /*48c0*/  LOP3.LUT R175, R175, 0xffff0000, RZ, 0xc0, !PT ;  /* 0xffff0000afaf7812 */ /* 0x000fe200078ec0ff */
[----:B------:R-:W-:Y:S01]  /*48d0*/  IMAD.U32 R178, R178, 0x10000, RZ ;  /* 0x00010000b2b27824 */ /* 0x000fe200078e00ff */
[----:B------:R-:W-:Y:S01]  /*48e0*/  LOP3.LUT R12, R12, 0xffff0000, RZ, 0xc0, !PT ;  /* 0xffff00000c0c7812 */ /* 0x000fe200078ec0ff */
[----:B------:R-:W-:-:S02]  /*48f0*/  IMAD.U32 R174, R174, 0x10000, RZ ;  /* 0x00010000aeae7824 */ /* 0x000fc400078e00ff */
[----:B------:R-:W-:Y:S01]  /*4900*/  FFMA.FTZ R73, R70, R71, -R73 ;  /* 0x0000004746497223 */ /* 0x000fe20000010849 */
[----:B------:R-:W-:Y:S01]  /*4910*/  FFMA.FTZ R75, R64, R67, -R75 ;  /* 0x00000043404b7223 */ /* 0x000fe2000001084b */
[----:B------:R-:W-:Y:S01]  /*4920*/  FFMA.FTZ R70, R70, R72, R13 ;  /* 0x0000004846467223 */ /* 0x000fe2000001000d */
[----:B------:R-:W-:Y:S01]  /*4930*/  FFMA.FTZ R64, R64, R66, R11 ;  /* 0x0000004240407223 */ /* 0x000fe2000001000b */
[C---:B------:R-:W-:Y:S01]  /*4940*/  FMUL.FTZ R66, R14.reuse, R179 ;  /* 0x000000b30e427220 */ /* 0x040fe20000410000 */
[----:B------:R-:W-:Y:S01]  /*4950*/  FMUL.FTZ R72, R14, R175 ;  /* 0x000000af0e487220 */ /* 0x000fe20000410000 */
[----:B------:R-:W-:Y:S02]  /*4960*/  IMAD.U32 R15, R15, 0x10000, RZ ;  /* 0x000100000f0f7824 */ /* 0x000fe400078e00ff */
[C---:B------:R-:W-:Y:S01]  /*4970*/  FMUL.FTZ R14, R12.reuse, R178 ;  /* 0x000000b20c0e7220 */ /* 0x040fe20000410000 */
[-C--:B------:R-:W-:Y:S01]  /*4980*/  FMUL.FTZ R11, R12, R174.reuse ;  /* 0x000000ae0c0b7220 */ /* 0x080fe20000410000 */
[----:B------:R-:W-:Y:S01]  /*4990*/  F2FP.BF16.F32.PACK_AB R64, R64, R75 ;  /* 0x0000004b4040723e */ /* 0x000fe200000010ff */
[----:B------:R-:W-:Y:S01]  /*49a0*/  FFMA.FTZ R66, R15, R175, -R66 ;  /* 0x000000af0f427223 */ /* 0x000fe20000010842 */
[C---:B------:R-:W-:Y:S01]  /*49b0*/  FFMA.FTZ R14, R65.reuse, R174, -R14 ;  /* 0x000000ae410e7223 */ /* 0x040fe2000001080e */
[----:B------:R-:W-:Y:S01]  /*49c0*/  FFMA.FTZ R11, R65, R178, R11 ;  /* 0x000000b2410b7223 */ /* 0x000fe2000001000b */
[----:B------:R-:W-:Y:S01]  /*49d0*/  FFMA.FTZ R15, R15, R179, R72 ;  /* 0x000000b30f0f7223 */ /* 0x000fe20000010048 */
[----:B------:R-:W-:-:S03]  /*49e0*/  F2FP.BF16.F32.PACK_AB R13, R70, R73 ;  /* 0x00000049460d723e */ /* 0x000fc600000010ff */
[----:B------:R-:W-:Y:S01]  /*49f0*/  F2FP.BF16.F32.PACK_AB R12, R11, R14 ;  /* 0x0000000e0b0c723e */ /* 0x000fe200000010ff */
[----:B------:R-:W-:Y:S01]  /*4a00*/  IMAD.MOV.U32 R14, RZ, RZ, R64 ;  /* 0x000000ffff0e7224 */ /* 0x000fe200078e0040 */
[----:B------:R-:W-:-:S07]  /*4a10*/  F2FP.BF16.F32.PACK_AB R15, R15, R66 ;  /* 0x000000420f0f723e */ /* 0x000fce00000010ff */
.L_x_1613:
[----:B------:R-:W-:Y:S05]  /*4a20*/  BSYNC B3 ;  /* 0x0000000000037941 */ /* 0x000fea0003800000 */
.L_x_1612:
[----:B----4-:R0:W-:Y:S02]  /*4a30*/  ST.E.128 desc[UR60][R68.64], R12 ;  /* 0x0000000c44007985 */ /* 0x0101e4000c101d3c */
.L_x_1611:
[----:B------:R-:W-:Y:S05]  /*4a40*/  BSYNC B2 ;  /* 0x0000000000027941 */ /* 0x000fea0003800000 */
.L_x_1610:
        /* <DEDUP_REMOVED lines=10> */
[--C-:B------:R-:W-:Y:S01]  /*4af0*/  SHF.R.U64 R66, R60, 0x10, R61.reuse ;  /* 0x000000103c427819 */ /* 0x100fe2000000123d */
[----:B----4-:R-:W-:Y:S01]  /*4b00*/  IMAD.U32 R60, R14, 0x10000, RZ ;  /* 0x000100000e3c7824 */ /* 0x010fe200078e00ff */
[----:B------:R-:W-:Y:S02]  /*4b10*/  PRMT R171, R171, 0x5410, R62 ;  /* 0x00005410abab7816 */ /* 0x000fe4000000003e */
[----:B------:R-:W-:Y:S02]  /*4b20*/  PRMT R173, R173, 0x5410, R66 ;  /* 0x00005410adad7816 */ /* 0x000fe40000000042 */
[----:B------:R-:W-:Y:S02]  /*4b30*/  SHF.R.U32.HI R67, RZ, 0x10, R61 ;  /* 0x00000010ff437819 */ /* 0x000fe4000001163d */
[----:B------:R-:W-:-:S02]  /*4b40*/  SHF.R.U32.HI R63, RZ, 0x10, R63 ;  /* 0x00000010ff3f7819 */ /* 0x000fc4000001163f */
        /* <DEDUP_REMOVED lines=8> */
[----:B------:R-:W-:Y:S01]  /*4bd0*/  IMAD.U32 R63, R13, 0x10000, RZ ;  /* 0x000100000d3f7824 */ /* 0x000fe200078e00ff */
[----:B------:R-:W-:Y:S01]  /*4be0*/  LOP3.LUT R61, R14, 0xffff0000, RZ, 0xc0, !PT ;  /* 0xffff00000e3d7812 */ /* 0x000fe200078ec0ff */
[C---:B------:R-:W-:Y:S01]  /*4bf0*/  IMAD.U32 R14, R15.reuse, 0x10000, RZ ;  /* 0x000100000f0e7824 */ /* 0x040fe200078e00ff */
[----:B------:R-:W-:Y:S01]  /*4c00*/  LOP3.LUT R11, R15, 0xffff0000, RZ, 0xc0, !PT ;  /* 0xffff00000f0b7812 */ /* 0x000fe200078ec0ff */
[----:B------:R-:W-:Y:S01]  /*4c10*/  FMUL.FTZ R69, R62, R66 ;  /* 0x000000423e457220 */ /* 0x000fe20000410000 */
[----:B------:R-:W-:Y:S01]  /*4c20*/  IMAD.U32 R15, R170, 0x10000, RZ ;  /* 0x00010000aa0f7824 */ /* 0x000fe200078e00ff */
[----:B------:R-:W-:Y:S01]  /*4c30*/  LOP3.LUT R62, R12, 0xffff0000, RZ, 0xc0, !PT ;  /* 0xffff00000c3e7812 */ /* 0x000fe200078ec0ff */
[----:B------:R-:W-:Y:S01]  /*4c40*/  IMAD.U32 R67, R172, 0x10000, RZ ;  /* 0x00010000ac437824 */ /* 0x000fe200078e00ff */
[----:B------:R-:W-:Y:S01]  /*4c50*/  LOP3.LUT R170, R170, 0xffff0000, RZ, 0xc0, !PT ;  /* 0xffff0000aaaa7812 */ /* 0x000fe200078ec0ff */
[----:B------:R-:W-:-:S02]  /*4c60*/  IMAD.U32 R13, R12, 0x10000, RZ ;  /* 0x000100000c0d7824 */ /* 0x000fc400078e00ff */
[C---:B------:R-:W-:Y:S01]  /*4c70*/  FFMA.FTZ R12, R63.reuse, R66, -R70 ;  /* 0x000000423f0c7223 */ /* 0x040fe20000010846 */
[----:B------:R-:W-:Y:S01]  /*4c80*/  FFMA.FTZ R63, R63, R68, R69 ;  /* 0x000000443f3f7223 */ /* 0x000fe20000010045 */
[C---:B------:R-:W-:Y:S01]  /*4c90*/  FMUL.FTZ R71, R61.reuse, R15 ;  /* 0x0000000f3d477220 */ /* 0x040fe20000410000 */
[-C--:B------:R-:W-:Y:S01]  /*4ca0*/  FMUL.FTZ R69, R61, R67.reuse ;  /* 0x000000433d457220 */ /* 0x080fe20000410000 */
[----:B------:R-:W-:Y:S02]  /*4cb0*/  LOP3.LUT R172, R172, 0xffff0000, RZ, 0xc0, !PT ;  /* 0xffff0000acac7812 */ /* 0x000fe400078ec0ff */
[C---:B------:R-:W-:Y:S01]  /*4cc0*/  FFMA.FTZ R61, R60.reuse, R67, -R71 ;  /* 0x000000433c3d7223 */ /* 0x040fe20000010847 */
        /* <DEDUP_REMOVED lines=9> */
[----:B------:R-:W-:-:S03]  /*4d60*/  F2FP.BF16.F32.PACK_AB R63, R63, R12 ;  /* 0x0000000c3f3f723e */ /* 0x000fc600000010ff */
[----:B------:R-:W-:Y:S02]  /*4d70*/  F2FP.BF16.F32.PACK_AB R15, R14, R15 ;  /* 0x0000000f0e0f723e */ /* 0x000fe400000010ff */
[----:B------:R-:W-:Y:S01]  /*4d80*/  F2FP.BF16.F32.PACK_AB R12, R13, R60 ;  /* 0x0000003c0d0c723e */ /* 0x000fe200000010ff */
[----:B------:R-:W-:Y:S01]  /*4d90*/  IMAD.MOV.U32 R13, RZ, RZ, R63 ;  /* 0x000000ffff0d7224 */ /* 0x000fe200078e003f */
[----:B------:R-:W-:-:S07]  /*4da0*/  F2FP.BF16.F32.PACK_AB R14, R66, R61 ;  /* 0x0000003d420e723e */ /* 0x000fce00000010ff */
.L_x_1617:
[----:B------:R-:W-:Y:S05]  /*4db0*/  BSYNC B3 ;  /* 0x0000000000037941 */ /* 0x000fea0003800000 */
.L_x_1616:
[----:B----4-:R0:W-:Y:S02]  /*4dc0*/  ST.E.128 desc[UR60][R64.64], R12 ;  /* 0x0000000c40007985 */ /* 0x0101e4000c101d3c */
.L_x_1615:
[----:B------:R-:W-:Y:S05]  /*4dd0*/  BSYNC B2 ;  /* 0x0000000000027941 */ /* 0x000fea0003800000 */
.L_x_1614:
        /* <DEDUP_REMOVED lines=11> */
[----:B------:R-:W-:Y:S02]  /*4e90*/  SHF.R.U64 R57, R58, 0x10, R59 ;  /* 0x000000103a397819 */ /* 0x000fe4000000123b */
[----:B------:R-:W-:Y:S02]  /*4ea0*/  PRMT R163, R163, 0x5410, R64 ;  /* 0x00005410a3a37816 */ /* 0x000fe40000000040 */
[----:B------:R-:W-:Y:S02]  /*4eb0*/  PRMT R166, R166, 0x5410, R57 ;  /* 0x00005410a6a67816 */ /* 0x000fe40000000039 */
[----:B------:R-:W-:-:S02]  /*4ec0*/  SHF.R.U32.HI R59, RZ, 0x10, R59 ;  /* 0x00000010ff3b7819 */ /* 0x000fc4000001163b */
[----:B------:R-:W-:Y:S02]  /*4ed0*/  PRMT R165, R165, 0x5410, R62 ;  /* 0x00005410a5a57816 */ /* 0x000fe4000000003e */
[----:B------:R-:W-:Y:S02]  /*4ee0*/  LOP3.LUT R57, R13, 0xffff0000, RZ, 0xc0, !PT ;  /* 0xffff00000d397812 */ /* 0x000fe400078ec0ff */
[C---:B------:R-:W-:Y:S01]  /*4ef0*/  LOP3.LUT R64, R166.reuse, 0xffff0000, RZ, 0xc0, !PT ;  /* 0xffff0000a6407812 */ /* 0x040fe200078ec0ff */
[----:B------:R-:W-:Y:S01]  /*4f00*/  IMAD.U32 R166, R166, 0x10000, RZ ;  /* 0x00010000a6a67824 */ /* 0x000fe200078e00ff */
[C---:B------:R-:W-:Y:S01]  /*4f10*/  LOP3.LUT R62, R163.reuse, 0xffff0000, RZ, 0xc0, !PT ;  /* 0xffff0000a33e7812 */ /* 0x040fe200078ec0ff */
[----:B------:R-:W-:Y:S01]  /*4f20*/  IMAD.U32 R163, R163, 0x10000, RZ ;  /* 0x00010000a3a37824 */ /* 0x000fe200078e00ff */
[----:B------:R-:W-:Y:S01]  /*4f30*/  PRMT R168, R168, 0x5410, R59 ;  /* 0x00005410a8a87816 */ /* 0x000fe2000000003b */
[----:B------:R-:W-:Y:S01]  /*4f40*/  FMUL.FTZ R66, R57, R64 ;  /* 0x0000004039427220 */ /* 0x000fe20000410000 */
[----:B------:R-:W-:Y:S01]  /*4f50*/  LOP3.LUT R58, R14, 0xffff0000, RZ, 0xc0, !PT ;  /* 0xffff00000e3a7812 */ /* 0x000fe200078ec0ff */
[C---:B------:R-:W-:Y:S01]  /*4f60*/  IMAD.U32 R14, R15.reuse, 0x10000, RZ ;  /* 0x000100000f0e7824 */ /* 0x040fe200078e00ff */
[----:B------:R-:W-:Y:S01]  /*4f70*/  LOP3.LUT R11, R15, 0xffff0000, RZ, 0xc0, !PT ;  /* 0xffff00000f0b7812 */ /* 0x000fe200078ec0ff */
[----:B------:R-:W-:-:S02]  /*4f80*/  IMAD.U32 R15, R13, 0x10000, RZ ;  /* 0x000100000d0f7824 */ /* 0x000fc400078e00ff */
[-C--:B------:R-:W-:Y:S01]  /*4f90*/  FMUL.FTZ R57, R57, R62.reuse ;  /* 0x0000003e39397220 */ /* 0x080fe20000410000 */
[C---:B------:R-:W-:Y:S01]  /*4fa0*/  IMAD.U32 R59, R165.reuse, 0x10000, RZ ;  /* 0x00010000a53b7824 */ /* 0x040fe200078e00ff */
[----:B------:R-:W-:Y:S01]  /*4fb0*/  LOP3.LUT R165, R165, 0xffff0000, RZ, 0xc0, !PT ;  /* 0xffff0000a5a57812 */ /* 0x000fe200078ec0ff */
[----:B------:R-:W-:Y:S02]  /*4fc0*/  IMAD.U32 R63, R168, 0x10000, RZ ;  /* 0x00010000a83f7824 */ /* 0x000fe400078e00ff */
[C---:B------:R-:W-:Y:S01]  /*4fd0*/  FFMA.FTZ R66, R15.reuse, R62, -R66 ;  /* 0x0000003e0f427223 */ /* 0x040fe20000010842 */
[----:B------:R-:W-:Y:S01]  /*4fe0*/  FFMA.FTZ R57, R15, R64, R57 ;  /* 0x000000400f397223 */ /* 0x000fe20000010039 */
[----:B------:R-:W-:Y:S01]  /*4ff0*/  FMUL.FTZ R15, R58, R59 ;  /* 0x0000003b3a0f7220 */ /* 0x000fe20000410000 */
[----:B------:R-:W-:Y:S01]  /*5000*/  LOP3.LUT R168, R168, 0xffff0000, RZ, 0xc0, !PT ;  /* 0xffff0000a8a87812 */ /* 0x000fe200078ec0ff */
[----:B------:R-:W-:Y:S02]  /*5010*/  IMAD.U32 R13, R12, 0x10000, RZ ;  /* 0x000100000c0d7824 */ /* 0x000fe400078e00ff */
[-C--:B------:R-:W-:Y:S01]  /*5020*/  FMUL.FTZ R65, R58, R63.reuse ;  /* 0x0000003f3a417220 */ /* 0x080fe20000410000 */
[----:B------:R-:W-:Y:S01]  /*5030*/  LOP3.LUT R12, R12, 0xffff0000, RZ, 0xc0, !PT ;  /* 0xffff00000c0c7812 */ /* 0x000fe200078ec0ff */
[C---:B------:R-:W-:Y:S01]  /*5040*/  FFMA.FTZ R58, R56.reuse, R63, R15 ;  /* 0x0000003f383a7223 */ /* 0x040fe2000001000f */
[C---:B------:R-:W-:Y:S01]  /*5050*/  FMUL.FTZ R15, R11.reuse, R168 ;  /* 0x000000a80b0f7220 */ /* 0x040fe20000410000 */
[----:B------:R-:W-:Y:S01]  /*5060*/  FFMA.FTZ R65, R56, R59, -R65 ;  /* 0x0000003b38417223 */ /* 0x000fe20000010841 */
[----:B------:R-:W-:Y:S01]  /*5070*/  FMUL.FTZ R59, R11, R165 ;  /* 0x000000a50b3b7220 */ /* 0x000fe20000410000 */
        /* <DEDUP_REMOVED lines=10> */
.L_x_1619:
[----:B------:R-:W-:Y:S05]  /*5120*/  BSYNC B2 ;  /* 0x0000000000027941 */ /* 0x000fea0003800000 */
.L_x_1618:
[----:B----4-:R0:W-:Y:S02]  /*5130*/  ST.E.128 desc[UR60][R60.64], R12 ;  /* 0x0000000c3c007985 */ /* 0x0101e4000c101d3c */
.L_x_1597:
[----:B------:R-:W-:Y:S05]  /*5140*/  BSYNC B1 ;  /* 0x0000000000017941 */ /* 0x000fea0003800000 */
.L_x_1596:
[----:B------:R-:W-:-:S03]  /*5150*/  UMOV UR4, 0xffffffff ;  /* 0xffffffff00047882 */ /* 0x000fc60000000000 */
[----:B------:R-:W-:Y:S05]  /*5160*/  BRA.DIV UR4, `(.L_x_1620) ;  /* 0x0000025604e47947 */ /* 0x000fea000b800000 */
[----:B-1----:R-:W1:Y:S04]  /*5170*/  SHFL.IDX PT, R115, R115, 0x1, 0x1c1f ;  /* 0x003c1f0073737f89 */ /* 0x002e6800000e0000 */
[----:B------:R-:W0:Y:S02]  /*5180*/  SHFL.IDX PT, R118, R118, 0x1, 0x1c1f ;  /* 0x003c1f0076767f89 */ /* 0x000e2400000e0000 */
.L_x_2017:
[----:B------:R-:W-:Y:S05]  /*5190*/  @P4 BRA `(.L_x_1621) ;  /* 0x0000005800384947 */ /* 0x000fea0003800000 */
[----:B------:R-:W-:Y:S01]  /*51a0*/  ISETP.NE.AND P3, PT, R8, RZ, PT ;  /* 0x000000ff0800720c */ /* 0x000fe20003f65270 */
[----:B------:R-:W-:-:S12]  /*51b0*/  BSSY B1, `(.L_x_1622) ;  /* 0x0000038000017945 */ /* 0x000fd80003800000 */
[----:B------:R-:W-:Y:S05]  /*51c0*/  @!P3 BRA `(.L_x_1623) ;  /* 0x0000000000d8b947 */ /* 0x000fea0003800000 */
[----:B0---4-:R0:W4:Y:S01]  /*51d0*/  LDS.128 R12, [R28+0x20000] ;  /* 0x020000001c0c7984 */ /* 0x0111220000000c00 */
[C---:B------:R-:W-:Y:S01]  /*51e0*/  LEA R56, P3, R16.reuse, R118, 0x1 ;  /* 0x0000007610387211 */ /* 0x040fe200078608ff */
[----:B------:R-:W-:Y:S03]  /*51f0*/  BSSY B2, `(.L_x_1624) ;  /* 0x0000032000027945 */ /* 0x000fe60003800000 */
[----:B-1----:R-:W-:Y:S02]  /*5200*/  LEA.HI.X R57, R16, R115, R17, 0x1, P3 ;  /* 0x0000007310397211 */ /* 0x002fe400018f0c11 */
[----:B------:R-:W-:-:S13]  /*5210*/  ISETP.GE.AND P3, PT, R196, R119, PT ;  /* 0x00000077c400720c */ /* 0x000fda0003f66270 */
[----:B0-----:R-:W-:Y:S05]  /*5220*/  @P3 BRA `(.L_x_1625) ;  /* 0x0000000000b83947 */ /* 0x001fea0003800000 */
[----:B------:R-:W-:Y:S01]  /*5230*/  SHF.R.U64 R62, R52, 0x10, R53 ;  /* 0x00000010343e7819 */ /* 0x000fe20000001235 */
[----:B----4-:R-:W-:Y:S01]  /*5240*/  IMAD.U32 R52, R14, 0x10000, RZ ;  /* 0x000100000e347824 */ /* 0x010fe200078e00ff */
[--C-:B------:R-:W-:Y:S02]  /*5250*/  SHF.R.U64 R60, R54, 0x10, R55.reuse ;  /* 0x00000010363c7819 */ /* 0x100fe40000001237 */
[----:B------:R-:W-:Y:S02]  /*5260*/  SHF.R.U32.HI R58, RZ, 0x10, R55 ;  /* 0x00000010ff3a7819 */ /* 0x000fe40000011637 */
[----:B------:R-:W-:Y:S02]  /*5270*/  SHF.R.U32.HI R11, RZ, 0x10, R53 ;  /* 0x00000010ff0b7819 */ /* 0x000fe40000011635 */
        /* <DEDUP_REMOVED lines=16> */
[----:B------:R-:W-:Y:S01]  /*5380*/  FMUL.FTZ R62, R13, R55 ;  /* 0x000000370d3e7220 */ /* 0x000fe20000410000 */
[----:B------:R-:W-:Y:S01]  /*5390*/  FMUL.FTZ R13, R53, R60 ;  /* 0x0000003c350d7220 */ /* 0x000fe20000410000 */
[----:B------:R-:W-:Y:S01]  /*53a0*/  LOP3.LUT R169, R169, 0xffff0000, RZ, 0xc0, !PT ;  /* 0xffff0000a9a97812 */ /* 0x000fe200078ec0ff */
[----:B------:R-:W-:Y:S01]  /*53b0*/  FMUL.FTZ R53, R53, R58 ;  /* 0x0000003a35357220 */ /* 0x000fe20000410000 */
[----:B------:R-:W-:Y:S01]  /*53c0*/  LOP3.LUT R156, R156, 0xffff0000, RZ, 0xc0, !PT ;  /* 0xffff00009c9c7812 */ /* 0x000fe200078ec0ff */
[----:B------:R-:W-:-:S02]  /*53d0*/  IMAD.U32 R155, R155, 0x10000, RZ ;  /* 0x000100009b9b7824 */ /* 0x000fc400078e00ff */
[C---:B------:R-:W-:Y:S01]  /*53e0*/  FFMA.FTZ R61, R14.reuse, R55, -R61 ;  /* 0x000000370e3d7223 */ /* 0x040fe2000001083d */
[----:B------:R-:W-:Y:S01]  /*53f0*/  FFMA.FTZ R62, R14, R59, R62 ;  /* 0x0000003b0e3e7223 */ /* 0x000fe2000001003e */
[----:B------:R-:W-:Y:S01]  /*5400*/  FFMA.FTZ R13, R52, R58, -R13 ;  /* 0x0000003a340d7223 */ /* 0x000fe2000001080d */
[----:B------:R-:W-:Y:S01]  /*5410*/  FMUL.FTZ R14, R12, R157 ;  /* 0x0000009d0c0e7220 */ /* 0x000fe20000410000 */
[----:B------:R-:W-:Y:S02]  /*5420*/  IMAD.U32 R15, R15, 0x10000, RZ ;  /* 0x000100000f0f7824 */ /* 0x000fe400078e00ff */
[----:B------:R-:W-:Y:S01]  /*5430*/  FFMA.FTZ R52, R52, R60, R53 ;  /* 0x0000003c34347223 */ /* 0x000fe20000010035 */
[----:B------:R-:W-:Y:S01]  /*5440*/  FMUL.FTZ R58, R54, R169 ;  /* 0x000000a9363a7220 */ /* 0x000fe20000410000 */
        /* <DEDUP_REMOVED lines=12> */
.L_x_1625:
[----:B------:R-:W-:Y:S05]  /*5510*/  BSYNC B2 ;  /* 0x0000000000027941 */ /* 0x000fea0003800000 */
.L_x_1624:
[----:B----4-:R0:W-:Y:S02]  /*5520*/  ST.E.128 desc[UR60][R56.64], R12 ;  /* 0x0000000c38007985 */ /* 0x0101e4000c101d3c */
.L_x_1623:
[----:B------:R-:W-:Y:S05]  /*5530*/  BSYNC B1 ;  /* 0x0000000000017941 */ /* 0x000fea0003800000 */
.L_x_1622:
[----:B------:R-:W-:Y:S01]  /*5540*/  ISETP.NE.AND P3, PT, R9, RZ, PT ;  /* 0x000000ff0900720c */ /* 0x000fe20003f65270 */
[----:B------:R-:W-:-:S12]  /*5550*/  BSSY B1, `(.L_x_1626) ;  /* 0x000003a000017945 */ /* 0x000fd80003800000 */
[----:B------:R-:W-:Y:S05]  /*5560*/  @!P3 BRA `(.L_x_1627) ;  /* 0x0000000000e0b947 */ /* 0x000fea0003800000 */
[----:B0---4-:R0:W4:Y:S01]  /*5570*/  LDS.128 R12, [R29+0x20000] ;  /* 0x020000001d0c7984 */ /* 0x0111220000000c00 */
[----:B------:R-:W-:Y:S01]  /*5580*/  ISETP.GE.AND P3, PT, R223, R119, PT ;  /* 0x00000077df00720c */ /* 0x000fe20003f66270 */
[----:B------:R-:W-:Y:S01]  /*5590*/  IMAD.SHL.U32 R11, R202, 0x8, RZ ;  /* 0x00000008ca0b7824 */ /* 0x000fe200078e00ff */
[----:B------:R-:W-:Y:S01]  /*55a0*/  BSSY B2, `(.L_x_1628) ;  /* 0x0000033000027945 */ /* 0x000fe20003800000 */
[----:B------:R-:W-:Y:S02]  /*55b0*/  IMAD.MOV.U32 R52, RZ, RZ, R118 ;  /* 0x000000ffff347224 */ /* 0x000fe400078e0076 */
[----:B-1----:R-:W-:Y:S02]  /*55c0*/  IMAD.MOV.U32 R53, RZ, RZ, R115 ;  /* 0x000000ffff357224 */ /* 0x002fe400078e0073 */
        /* <DEDUP_REMOVED lines=48> */
.L_x_1629:
[----:B------:R-:W-:Y:S05]  /*58d0*/  BSYNC B2 ;  /* 0x0000000000027941 */ /* 0x000fea0003800000 */
.L_x_1628:
[----:B----4-:R0:W-:Y:S02]  /*58e0*/  ST.E.128 desc[UR60][R52.64], R12 ;  /* 0x0000000c34007985 */ /* 0x0101e4000c101d3c */
.L_x_1627:
[----:B------:R-:W-:Y:S05]  /*58f0*/  BSYNC B1 ;  /* 0x0000000000017941 */ /* 0x000fea0003800000 */
.L_x_1626:
        /* <DEDUP_REMOVED lines=57> */
.L_x_1633:
[----:B------:R-:W-:Y:S05]  /*5c90*/  BSYNC B2 ;  /* 0x0000000000027941 */ /* 0x000fea0003800000 */
.L_x_1632:
[----:B----4-:R0:W-:Y:S02]  /*5ca0*/  ST.E.128 desc[UR60][R48.64], R12 ;  /* 0x0000000c30007985 */ /* 0x0101e4000c101d3c */
.L_x_1631:
[----:B------:R-:W-:Y:S05]  /*5cb0*/  BSYNC B1 ;  /* 0x0000000000017941 */ /* 0x000fea0003800000 */
.L_x_1630:
        /* <DEDUP_REMOVED lines=55> */
.L_x_1637:
[----:B------:R-:W-:Y:S05]  /*6030*/  BSYNC B2 ;  /* 0x0000000000027941 */ /* 0x000fea0003800000 */
.L_x_1636:
[----:B----4-:R0:W-:Y:S02]  /*6040*/  ST.E.128 desc[UR60][R44.64], R12 ;  /* 0x0000000c2c007985 */ /* 0x0101e4000c101d3c */
.L_x_1635:
[----:B------:R-:W-:Y:S05]  /*6050*/  BSYNC B1 ;  /* 0x0000000000017941 */ /* 0x000fea0003800000 */
.L_x_1634:
        /* <DEDUP_REMOVED lines=23> */
[C---:B------:R-:W-:Y:S01]  /*61d0*/  LOP3.LUT R43, R141.reuse, 0xffff0000, RZ, 0xc0, !PT ;  /* 0xffff00008d2b7812 */ /* 0x040fe200078ec0ff */
        /* <DEDUP_REMOVED lines=20> */
[----:B------:R-:W-:Y:S01]  /*6320*/  FMUL.FTZ R37, R38, R134 ;  /* 0x0000008626257220 */ /* 0x000fe20000410000 */
        /* <DEDUP_REMOVED lines=10> */
.L_x_1641:
[----:B------:R-:W-:Y:S05]  /*63d0*/  BSYNC B2 ;  /* 0x0000000000027941 */ /* 0x000fea0003800000 */
.L_x_1640:
[----:B----4-:R0:W-:Y:S02]  /*63e0*/  ST.E.128 desc[UR60][R40.64], R12 ;  /* 0x0000000c28007985 */ /* 0x0101e4000c101d3c */
.L_x_1639:
[----:B------:R-:W-:Y:S05]  /*63f0*/  BSYNC B1 ;  /* 0x0000000000017941 */ /* 0x000fea0003800000 */
.L_x_1638:
[----:B------:R-:W-:-:S13]  /*6400*/  ISETP.NE.AND P3, PT, R25, RZ, PT ;  /* 0x000000ff1900720c */ /* 0x000fda0003f65270 */
        /* <DEDUP_REMOVED lines=53> */
.L_x_1643:
[----:B------:R-:W-:Y:S05]  /*6760*/  BSYNC B1 ;  /* 0x0000000000017941 */ /* 0x000fea0003800000 */
.L_x_1642:
[----:B----4-:R0:W-:Y:S01]  /*6770*/  ST.E.128 desc[UR60][R36.64], R12 ;  /* 0x0000000c24007985 */ /* 0x0101e2000c101d3c */
[----:B------:R-:W-:Y:S05]  /*6780*/  BRA `(.L_x_1621) ;  /* 0x0000004000bc7947 */ /* 0x000fea0003800000 */
.L_x_1587:
        /* <DEDUP_REMOVED lines=47> */
.L_x_1645:
[----:B------:R-:W-:Y:S05]  /*6a80*/  BSYNC B1 ;  /* 0x0000000000017941 */ /* 0x000fea0003800000 */
.L_x_1644:
        /* <DEDUP_REMOVED lines=48> */
.L_x_1647:
[----:B------:R-:W-:Y:S05]  /*6d90*/  BSYNC B1 ;  /* 0x0000000000017941 */ /* 0x000fea0003800000 */
.L_x_1646:
[----:B------:R-:W2:Y:S01]  /*6da0*/  LDL R11, [R1+0x38] ;  /* 0x00003800010b7983 */ /* 0x000ea20000100800 */
[----:B0-----:R-:W-:Y:S02]  /*6db0*/  IMAD.MOV.U32 R12, RZ, RZ, R33 ;  /* 0x000000ffff0c7224 */ /* 0x001fe400078e0021 */
[----:B------:R-:W-:Y:S02]  /*6dc0*/  IMAD.MOV.U32 R13, RZ, RZ, R36 ;  /* 0x000000ffff0d7224 */ /* 0x000fe400078e0024 */
[----:B------:R-:W-:Y:S01]  /*6dd0*/  IMAD.MOV.U32 R14, RZ, RZ, R37 ;  /* 0x000000ffff0e7224 */ /* 0x000fe200078e0025 */
[----:B------:R-:W-:Y:S01]  /*6de0*/  PRMT R163, R12, 0x5410, R82 ;  /* 0x000054100ca37816 */ /* 0x000fe20000000052 */
[----:B------:R-:W-:-:S03]  /*6df0*/  IMAD.MOV.U32 R12, RZ, RZ, R39 ;  /* 0x000000ffff0c7224 */ /* 0x000fc600078e0027 */
[----:B------:R-:W-:Y:S01]  /*6e00*/  PRMT R168, R14, 0x5410, R13 ;  /* 0x000054100ea87816 */ /* 0x000fe2000000000d */
[----:B------:R-:W-:Y:S02]  /*6e10*/  IMAD.MOV.U32 R13, RZ, RZ, R40 ;  /* 0x000000ffff0d7224 */ /* 0x000fe400078e0028 */
[----:B------:R-:W-:-:S03]  /*6e20*/  IMAD.MOV.U32 R14, RZ, RZ, R41 ;  /* 0x000000ffff0e7224 */ /* 0x000fc600078e0029 */
[----:B------:R-:W-:Y:S01]  /*6e30*/  PRMT R170, R170, 0x5410, R13 ;  /* 0x00005410aaaa7816 */ /* 0x000fe2000000000d */
[----:B------:R-:W-:Y:S01]  /*6e40*/  IMAD.MOV.U32 R13, RZ, RZ, R44 ;  /* 0x000000ffff0d7224 */ /* 0x000fe200078e002c */
[----:B------:R-:W-:Y:S01]  /*6e50*/  PRMT R150, R14, 0x7610, R150 ;  /* 0x000076100e967816 */ /* 0x000fe20000000096 */
[----:B------:R-:W-:Y:S01]  /*6e60*/  IMAD.MOV.U32 R14, RZ, RZ, R45 ;  /* 0x000000ffff0e7224 */ /* 0x000fe200078e002d */
[----:B--2---:R-:W-:Y:S01]  /*6e70*/  R2UR UR4, R11 ;  /* 0x000000000b0472ca */ /* 0x004fe200000e0000 */
[----:B------:R-:W-:-:S05]  /*6e80*/  IMAD.MOV.U32 R11, RZ, RZ, R32 ;  /* 0x000000ffff0b7224 */ /* 0x000fca00078e0020 */
[----:B------:R-:W-:Y:S01]  /*6e90*/  PRMT R166, R11, 0x5410, R81 ;  /* 0x000054100ba67816 */ /* 0x000fe20000000051 */
[----:B------:R-:W-:-:S05]  /*6ea0*/  IMAD.MOV.U32 R11, RZ, RZ, R38 ;  /* 0x000000ffff0b7224 */ /* 0x000fca00078e0026 */
[----:B------:R-:W-:Y:S01]  /*6eb0*/  PRMT R167, R12, 0x5410, R11 ;  /* 0x000054100ca77816 */ /* 0x000fe2000000000b */
[----:B------:R-:W-:Y:S01]  /*6ec0*/  IMAD.MOV.U32 R11, RZ, RZ, R42 ;  /* 0x000000ffff0b7224 */ /* 0x000fe200078e002a */
[----:B------:R-:W-:Y:S01]  /*6ed0*/  UISETP.NE.AND UP0, UPT, UR4, 0x3, UPT ;  /* 0x000000030400788c */ /* 0x000fe2000bf05270 */
[----:B------:R-:W-:-:S03]  /*6ee0*/  IMAD.MOV.U32 R12, RZ, RZ, R43 ;  /* 0x000000ffff0c7224 */ /* 0x000fc600078e002b */
[----:B------:R-:W-:Y:S01]  /*6ef0*/  PRMT R169, R169, 0x5410, R11 ;  /* 0x00005410a9a97816 */ /* 0x000fe2000000000b */
[----:B------:R-:W-:Y:S01]  /*6f00*/  IMAD.MOV.U32 R11, RZ, RZ, R46 ;  /* 0x000000ffff0b7224 */ /* 0x000fe200078e002e */
[----:B------:R-:W-:Y:S01]  /*6f10*/  PRMT R155, R12, 0x7610, R155 ;  /* 0x000076100c9b7816 */ /* 0x000fe2000000009b */
[----:B------:R-:W-:Y:S01]  /*6f20*/  IMAD.MOV.U32 R12, RZ, RZ, R47 ;  /* 0x000000ffff0c7224 */ /* 0x000fe200078e002f */
[----:B------:R-:W-:Y:S02]  /*6f30*/  PLOP3.LUT P2, PT, PT, PT, UP0, 0x80, 0x0 ;  /* 0x000000000000781c */ /* 0x000fe40003f4f008 */
        /* <DEDUP_REMOVED lines=52> */
[----:B------:R-:W-:-:S04]  /*7280*/  PRMT R162, R12, 0x5410, R11 ;  /* 0x000054100ca27816 */ /* 0x000fc8000000000b */
[----:B------:R-:W-:Y:S01]  /*7290*/  PRMT R161, R14, 0x5410, R13 ;  /* 0x000054100ea17816 */ /* 0x000fe2000000000d */
[----:B------:R-:W-:Y:S06]  /*72a0*/  @!P2 BRA `(.L_x_1648) ;  /* 0x000000000004a947 */ /* 0x000fec0003800000 */
[----:B------:R-:W-:Y:S01]  /*72b0*/  BPT.TRAP 0x1 ;  /* 0x000000040000795c */ /* 0x000fe20000300000 */
.L_x_1648:
[----:B------:R-:W-:Y:S01]  /*72c0*/  IMAD R86, R19, 0x8, R18 ;  /* 0x0000000813567824 */ /* 0x000fe200078e0212 */
[----:B------:R-:W-:Y:S01]  /*72d0*/  SHF.L.U32 R87, R219, 0x1f, RZ ;  /* 0x0000001fdb577819 */ /* 0x000fe200000006ff */
[----:B------:R-:W0:Y:S01]  /*72e0*/  LDC R130, c[0x0][0x2f4] ;  /* 0x0000bd00ff827b82 */ /* 0x000e220000000800 */
[----:B------:R-:W-:Y:S02]  /*72f0*/  BSSY B1, `(.L_x_1649) ;  /* 0x0000003000017945 */ /* 0x000fe40003800000 */
[----:B------:R-:W1:Y:S02]  /*7300*/  SYNCS.PHASECHK.TRANS64.TRYWAIT P5, [R86+URZ+0x30890], R87 ;  /* 0x03089057560075a7 */ /* 0x000e6400080a017f */
[----:B-1----:R-:W-:Y:S05]  /*7310*/  @!P5 BRA `(.L_x_1650) ;  /* 0x0000023400c4d947 */ /* 0x002fea0003800000 */
.L_x_2018:
[----:B------:R-:W-:Y:S05]  /*7320*/  BSYNC B1 ;  /* 0x0000000000017941 */ /* 0x000fea0003800000 */
.L_x_1649:
[----:B------:R-:W-:Y:S01]  /*7330*/  UMOV UR4, 0xffffffff ;  /* 0xffffffff00047882 */ /* 0x000fe20000000000 */
[----:B0-----:R-:W-:Y:S02]  /*7340*/  IMAD.IADD R134, R130, 0x1, -R122 ;  /* 0x0000000182867824 */ /* 0x001fe400078e0a7a */
[----:B------:R-:W-:Y:S05]  /*7350*/  BRA.DIV UR4, `(.L_x_1651) ;  /* 0x0000023604c87947 */ /* 0x000fea000b800000 */
[----:B------:R0:W2:Y:S04]  /*7360*/  SHFL.IDX PT, R117, R115, RZ, 0x1c1f ;  /* 0x001c1fff73757589 */ /* 0x0000a800000e0000 */
[----:B------:R0:W3:Y:S02]  /*7370*/  SHFL.IDX PT, R11, R118, RZ, 0x1c1f ;  /* 0x001c1fff760b7589 */ /* 0x0000e400000e0000 */
.L_x_2022:
        /* <DEDUP_REMOVED lines=29> */
[----:B------:R-:W-:Y:S01]  /*7550*/  SHF.R.U32.HI R148, RZ, 0x10, R53 ;  /* 0x00000010ff947819 */ /* 0x000fe20000011635 */
[----:B---3--:R-:W-:Y:S01]  /*7560*/  IMAD.U32 R153, R81, 0x10000, RZ ;  /* 0x0001000051997824 */ /* 0x008fe200078e00ff */
[----:B------:R-:W-:Y:S02]  /*7570*/  SHF.R.U32.HI R149, RZ, 0x10, R41 ;  /* 0x00000010ff957819 */ /* 0x000fe40000011629 */
[C---:B------:R-:W-:Y:S02]  /*7580*/  PRMT R148, R150.reuse, 0x5432, R148 ;  /* 0x0000543296947816 */ /* 0x040fe40000000094 */
[----:B------:R-:W-:Y:S01]  /*7590*/  PRMT R149, R150, 0x5410, R149 ;  /* 0x0000541096957816 */ /* 0x000fe20000000095 */
[----:B--2---:R-:W-:Y:S01]  /*75a0*/  IMAD.U32 R150, R13, 0x10000, RZ ;  /* 0x000100000d967824 */ /* 0x004fe200078e00ff */
        /* <DEDUP_REMOVED lines=8> */
[C---:B------:R-:W-:Y:S01]  /*7630*/  LOP3.LUT R52, R83.reuse, 0xffff0000, RZ, 0xc0, !PT ;  /* 0xffff000053347812 */ /* 0x040fe200078ec0ff */
[----:B------:R-:W-:Y:S01]  /*7640*/  FFMA.FTZ R151, R150, R151, -R154 ;  /* 0x0000009796977223 */ /* 0x000fe2000001089a */
[----:B------:R-:W-:-:S02]  /*7650*/  IMAD.U32 R154, R83, 0x10000, RZ ;  /* 0x00010000539a7824 */ /* 0x000fc400078e00ff */
[----:B------:R-:W-:Y:S01]  /*7660*/  FFMA.FTZ R150, R150, R152, R153 ;  /* 0x0000009896967223 */ /* 0x000fe20000010099 */
[----:B------:R-:W-:Y:S02]  /*7670*/  LOP3.LUT R152, R149, 0xffff0000, RZ, 0xc0, !PT ;  /* 0xffff000095987812 */ /* 0x000fe400078ec0ff */
[----:B------:R-:W-:Y:S02]  /*7680*/  LOP3.LUT R149, R148, 0xffff0000, RZ, 0xc0, !PT ;  /* 0xffff000094957812 */ /* 0x000fe400078ec0ff */
[----:B------:R-:W-:Y:S02]  /*7690*/  SHF.R.U64 R54, R54, 0x10, R55 ;  /* 0x0000001036367819 */ /* 0x000fe40000001237 */
        /* <DEDUP_REMOVED lines=18> */
[----:B------:R-:W-:Y:S01]  /*77c0*/  FMUL.FTZ R83, R52, R81 ;  /* 0x0000005134537220 */ /* 0x000fe20000410000 */
[----:B------:R-:W-:Y:S01]  /*77d0*/  FMUL.FTZ R154, R154, R155 ;  /* 0x0000009b9a9a7220 */ /* 0x000fe20000410000 */
[----:B------:R-:W-:Y:S01]  /*77e0*/  FMUL.FTZ R52, R52, R41 ;  /* 0x0000002934347220 */ /* 0x000fe20000410000 */
[C---:B------:R-:W-:Y:S01]  /*77f0*/  FFMA.FTZ R155, R152.reuse, R155, -R156 ;  /* 0x0000009b989b7223 */ /* 0x040fe2000001089c */
[C---:B------:R-:W-:Y:S01]  /*7800*/  FFMA.FTZ R41, R15.reuse, R41, -R83 ;  /* 0x000000290f297223 */ /* 0x040fe20000010853 */
        /* <DEDUP_REMOVED lines=20> */
[C---:B------:R-:W-:Y:S01]  /*7950*/  IMAD.U32 R80, R82.reuse, 0x10000, RZ ;  /* 0x0001000052507824 */ /* 0x040fe200078e00ff */
[----:B------:R-:W-:Y:S01]  /*7960*/  LOP3.LUT R82, R82, 0xffff0000, RZ, 0xc0, !PT ;  /* 0xffff000052527812 */ /* 0x000fe200078ec0ff */
        /* <DEDUP_REMOVED lines=10> */
[C---:B------:R-:W-:Y:S01]  /*7a10*/  FMUL.FTZ R43, R82.reuse, R54 ;  /* 0x00000036522b7220 */ /* 0x040fe20000410000 */
[-C--:B------:R-:W-:Y:S01]  /*7a20*/  FMUL.FTZ R82, R82, R42.reuse ;  /* 0x0000002a52527220 */ /* 0x080fe20000410000 */
[----:B------:R-:W-:Y:S02]  /*7a30*/  F2FP.BF16.F32.PACK_AB R148, R148, R151 ;  /* 0x000000979494723e */ /* 0x000fe400000010ff */
[C---:B------:R-:W-:Y:S01]  /*7a40*/  FFMA.FTZ R43, R14.reuse, R42, -R43 ;  /* 0x0000002a0e2b7223 */ /* 0x040fe2000001082b */
[----:B------:R-:W-:Y:S01]  /*7a50*/  FFMA.FTZ R82, R14, R54, R82 ;  /* 0x000000360e527223 */ /* 0x000fe20000010052 */
[----:B------:R-:W-:-:S02]  /*7a60*/  F2FP.BF16.F32.PACK_AB R41, R41, R155 ;  /* 0x0000009b2929723e */ /* 0x000fc400000010ff */
        /* <DEDUP_REMOVED lines=12> */
.L_x_1657:
[----:B------:R-:W-:Y:S05]  /*7b30*/  BSYNC B3 ;  /* 0x0000000000037941 */ /* 0x000fea0003800000 */
.L_x_1656:
[----:B------:R-:W-:Y:S01]  /*7b40*/  ISETP.GE.AND P3, PT, R147, R130, PT ;  /* 0x000000829300720c */ /* 0x000fe20003f66270 */
[----:B--2---:R4:W-:-:S12]  /*7b50*/  ST.E.128 desc[UR60][R120.64], R12 ;  /* 0x0000000c78007985 */ /* 0x0049d8000c101d3c */
[----:B------:R-:W-:-:S05]  /*7b60*/  @!P3 IMAD.WIDE R40, R147, 0x2, R116 ;  /* 0x000000029328b825 */ /* 0x000fca00078e0274 */
[----:B---3--:R4:W-:Y:S02]  /*7b70*/  @!P3 ST.E.128 desc[UR60][R40.64], R80 ;  /* 0x000000502800b985 */ /* 0x0089e4000c101d3c */
.L_x_1655:
[----:B------:R-:W-:Y:S05]  /*7b80*/  BSYNC B2 ;  /* 0x0000000000027941 */ /* 0x000fea0003800000 */
.L_x_1654:
[----:B------:R-:W-:Y:S01]  /*7b90*/  ISETP.NE.AND P3, PT, R9, RZ, PT ;  /* 0x000000ff0900720c */ /* 0x000fe20003f65270 */
[----:B------:R-:W-:-:S12]  /*7ba0*/  BSSY B2, `(.L_x_1658) ;  /* 0x000007a000027945 */ /* 0x000fd80003800000 */
[----:B------:R-:W-:Y:S05]  /*7bb0*/  @!P3 BRA `(.L_x_1659) ;  /* 0x0000000400e0b947 */ /* 0x000fea0003800000 */
[----:B----4-:R-:W-:Y:S01]  /*7bc0*/  SEL R12, R122, R134, !P1 ;  /* 0x000000867a0c7207 */ /* 0x010fe20004800000 */
[----:B------:R-:W-:Y:S01]  /*7bd0*/  IMAD R15, R19, 0x4800, R135 ;  /* 0x00004800130f7824 */ /* 0x000fe200078e0287 */
[C---:B------:R-:W-:Y:S01]  /*7be0*/  LEA R52, P3, R6.reuse, R11, 0x1 ;  /* 0x0000000b06347211 */ /* 0x040fe200078608ff */
[----:B------:R-:W-:Y:S01]  /*7bf0*/  BSSY B3, `(.L_x_1660) ;  /* 0x0000070000037945 */ /* 0x000fe20003800000 */
        /* <DEDUP_REMOVED lines=27> */
[--C-:B------:R-:W-:Y:S02]  /*7db0*/  SHF.R.U64 R36, R36, 0x10, R37.reuse ;  /* 0x0000001024247819 */ /* 0x100fe40000001225 */
[----:B------:R-:W-:-:S02]  /*7dc0*/  SHF.R.U32.HI R37, RZ, 0x10, R37 ;  /* 0x00000010ff257819 */ /* 0x000fc40000011625 */
[----:B------:R-:W-:Y:S02]  /*7dd0*/  PRMT R48, R172, 0x5432, R48 ;  /* 0x00005432ac307816 */ /* 0x000fe40000000030 */
[----:B------:R-:W-:Y:S02]  /*7de0*/  SHF.R.U64 R49, R50, 0x10, R51 ;  /* 0x0000001032317819 */ /* 0x000fe40000001233 */
[----:B------:R-:W-:Y:S01]  /*7df0*/  PRMT R37, R168, 0x5410, R37 ;  /* 0x00005410a8257816 */ /* 0x000fe20000000025 */
[C---:B------:R-:W-:Y:S01]  /*7e00*/  IMAD.U32 R148, R48.reuse, 0x10000, RZ ;  /* 0x0001000030947824 */ /* 0x040fe200078e00ff */
[----:B------:R-:W-:Y:S01]  /*7e10*/  SHF.R.U32.HI R50, RZ, 0x10, R51 ;  /* 0x00000010ff327819 */ /* 0x000fe20000011633 */
[----:B------:R-:W-:Y:S01]  /*7e20*/  IMAD.U32 R51, R13, 0x10000, RZ ;  /* 0x000100000d337824 */ /* 0x000fe200078e00ff */
[----:B------:R-:W-:Y:S01]  /*7e30*/  LOP3.LUT R82, R41, 0xffff0000, RZ, 0xc0, !PT ;  /* 0xffff000029527812 */ /* 0x000fe200078ec0ff */
[----:B------:R-:W-:Y:S01]  /*7e40*/  IMAD.U32 R149, R37, 0x10000, RZ ;  /* 0x0001000025957824 */ /* 0x000fe200078e00ff */
[----:B------:R-:W-:Y:S01]  /*7e50*/  PRMT R150, R169, 0x5410, R49 ;  /* 0x00005410a9967816 */ /* 0x000fe20000000031 */
[C---:B------:R-:W-:Y:S01]  /*7e60*/  FMUL.FTZ R49, R81.reuse, R148 ;  /* 0x0000009451317220 */ /* 0x040fe20000410000 */
[----:B------:R-:W-:Y:S01]  /*7e70*/  LOP3.LUT R48, R48, 0xffff0000, RZ, 0xc0, !PT ;  /* 0xffff000030307812 */ /* 0x000fe200078ec0ff */
[-C--:B------:R-:W-:Y:S01]  /*7e80*/  FMUL.FTZ R81, R81, R149.reuse ;  /* 0x0000009551517220 */ /* 0x080fe20000410000 */
[----:B------:R-:W-:Y:S01]  /*7e90*/  PRMT R50, R171, 0x5432, R50 ;  /* 0x00005432ab327816 */ /* 0x000fe20000000032 */
[----:B------:R-:W-:Y:S01]  /*7ea0*/  FFMA.FTZ R49, R51, R149, -R49 ;  /* 0x0000009533317223 */ /* 0x000fe20000010831 */
[----:B------:R-:W-:Y:S01]  /*7eb0*/  LOP3.LUT R37, R37, 0xffff0000, RZ, 0xc0, !PT ;  /* 0xffff000025257812 */ /* 0x000fe200078ec0ff */
[----:B------:R-:W-:Y:S01]  /*7ec0*/  FMUL.FTZ R151, R82, R48 ;  /* 0x0000003052977220 */ /* 0x000fe20000410000 */
[----:B------:R-:W-:Y:S01]  /*7ed0*/  LOP3.LUT R80, R13, 0xffff0000, RZ, 0xc0, !PT ;  /* 0xffff00000d507812 */ /* 0x000fe200078ec0ff */
[----:B------:R-:W-:Y:S01]  /*7ee0*/  IMAD.U32 R149, R50, 0x10000, RZ ;  /* 0x0001000032957824 */ /* 0x000fe200078e00ff */
[----:B------:R-:W-:Y:S01]  /*7ef0*/  PRMT R55, R167, 0x5410, R55 ;  /* 0x00005410a7377816 */ /* 0x000fe20000000037 */
[-C--:B------:R-:W-:Y:S01]  /*7f00*/  FMUL.FTZ R82, R82, R37.reuse ;  /* 0x0000002552527220 */ /* 0x080fe20000410000 */
[----:B------:R-:W-:Y:S01]  /*7f10*/  LOP3.LUT R43, R43, 0xffff0000, RZ, 0xc0, !PT ;  /* 0xffff00002b2b7812 */ /* 0x000fe200078ec0ff */
[----:B------:R-:W-:Y:S01]  /*7f20*/  FFMA.FTZ R81, R51, R148, R81 ;  /* 0x0000009433517223 */ /* 0x000fe20000010051 */
[----:B------:R-:W-:Y:S01]  /*7f30*/  LOP3.LUT R50, R50, 0xffff0000, RZ, 0xc0, !PT ;  /* 0xffff000032327812 */ /* 0x000fe200078ec0ff */
[----:B------:R-:W-:Y:S01]  /*7f40*/  FFMA.FTZ R151, R80, R37, -R151 ;  /* 0x0000002550977223 */ /* 0x000fe20000010897 */
[----:B------:R-:W-:Y:S01]  /*7f50*/  PRMT R39, R170, 0x5410, R39 ;  /* 0x00005410aa277816 */ /* 0x000fe20000000027 */
        /* <DEDUP_REMOVED lines=9> */
[C---:B------:R-:W-:Y:S01]  /*7ff0*/  IMAD.U32 R41, R40.reuse, 0x10000, RZ ;  /* 0x0001000028297824 */ /* 0x040fe200078e00ff */
[----:B------:R-:W-:Y:S01]  /*8000*/  LOP3.LUT R40, R40, 0xffff0000, RZ, 0xc0, !PT ;  /* 0xffff000028287812 */ /* 0x000fe200078ec0ff */
[----:B------:R-:W-:-:S02]  /*8010*/  IMAD.U32 R51, R39, 0x10000, RZ ;  /* 0x0001000027337824 */ /* 0x000fc400078e00ff */
[-C--:B------:R-:W-:Y:S01]  /*8020*/  FMUL.FTZ R43, R43, R55.reuse ;  /* 0x000000372b2b7220 */ /* 0x080fe20000410000 */
[C---:B------:R-:W-:Y:S02]  /*8030*/  IMAD.U32 R48, R36.reuse, 0x10000, RZ ;  /* 0x0001000024307824 */ /* 0x040fe400078e00ff */
[----:B------:R-:W-:Y:S01]  /*8040*/  FFMA.FTZ R80, R15, R55, -R80 ;  /* 0x000000370f507223 */ /* 0x000fe20000010850 */
[----:B------:R-:W-:Y:S01]  /*8050*/  LOP3.LUT R55, R36, 0xffff0000, RZ, 0xc0, !PT ;  /* 0xffff000024377812 */ /* 0x000fe200078ec0ff */
[----:B------:R-:W-:Y:S01]  /*8060*/  FMUL.FTZ R36, R41, R51 ;  /* 0x0000003329247220 */ /* 0x000fe20000410000 */
[----:B------:R-:W-:Y:S01]  /*8070*/  LOP3.LUT R39, R39, 0xffff0000, RZ, 0xc0, !PT ;  /* 0xffff000027277812 */ /* 0x000fe200078ec0ff */
[C---:B------:R-:W-:Y:S02]  /*8080*/  IMAD.U32 R13, R12.reuse, 0x10000, RZ ;  /* 0x000100000c0d7824 */ /* 0x040fe400078e00ff */
[----:B------:R-:W-:Y:S01]  /*8090*/  FMUL.FTZ R41, R41, R48 ;  /* 0x0000003029297220 */ /* 0x000fe20000410000 */
[----:B------:R-:W-:Y:S01]  /*80a0*/  PRMT R38, R167, 0x5432, R38 ;  /* 0x00005432a7267816 */ /* 0x000fe20000000026 */
[----:B------:R-:W-:Y:S01]  /*80b0*/  FFMA.FTZ R43, R15, R50, R43 ;  /* 0x000000320f2b7223 */ /* 0x000fe2000001002b */
[----:B------:R-:W-:Y:S01]  /*80c0*/  LOP3.LUT R12, R12, 0xffff0000, RZ, 0xc0, !PT ;  /* 0xffff00000c0c7812 */ /* 0x000fe200078ec0ff */
[----:B------:R-:W-:Y:S01]  /*80d0*/  FMUL.FTZ R15, R40, R39 ;  /* 0x00000027280f7220 */ /* 0x000fe20000410000 */
[----:B------:R-:W-:Y:S01]  /*80e0*/  LOP3.LUT R121, R14, 0xffff0000, RZ, 0xc0, !PT ;  /* 0xffff00000e797812 */ /* 0x000fe200078ec0ff */
        /* <DEDUP_REMOVED lines=10> */
[----:B------:R-:W-:Y:S01]  /*8190*/  FFMA.FTZ R40, R12, R39, R40 ;  /* 0x000000270c287223 */ /* 0x000fe20000010028 */
[C---:B------:R-:W-:Y:S01]  /*81a0*/  FMUL.FTZ R12, R14.reuse, R13 ;  /* 0x0000000d0e0c7220 */ /* 0x040fe20000410000 */
[----:B------:R-:W-:Y:S01]  /*81b0*/  FMUL.FTZ R39, R14, R48 ;  /* 0x000000300e277220 */ /* 0x000fe20000410000 */
[C---:B------:R-:W-:Y:S01]  /*81c0*/  FMUL.FTZ R14, R42.reuse, R150 ;  /* 0x000000962a0e7220 */ /* 0x040fe20000410000 */
[----:B------:R-:W-:Y:S01]  /*81d0*/  FMUL.FTZ R42, R42, R38 ;  /* 0x000000262a2a7220 */ /* 0x000fe20000410000 */
[----:B------:R-:W-:Y:S01]  /*81e0*/  FFMA.FTZ R12, R83, R48, -R12 ;  /* 0x00000030530c7223 */ /* 0x000fe2000001080c */
[----:B------:R-:W-:Y:S01]  /*81f0*/  FFMA.FTZ R147, R120, R149, R147 ;  /* 0x0000009578937223 */ /* 0x000fe20000010093 */
        /* <DEDUP_REMOVED lines=15> */
.L_x_1661:
[----:B------:R-:W-:Y:S05]  /*82f0*/  BSYNC B3 ;  /* 0x0000000000037941 */ /* 0x000fea0003800000 */
.L_x_1660:
[----:B------:R-:W-:Y:S01]  /*8300*/  ISETP.GE.AND P3, PT, R54, R130, PT ;  /* 0x000000823600720c */ /* 0x000fe20003f66270 */
[----:B--2---:R2:W-:-:S12]  /*8310*/  ST.E.128 desc[UR60][R52.64], R12 ;  /* 0x0000000c34007985 */ /* 0x0045d8000c101d3c */
[----:B------:R-:W-:-:S05]  /*8320*/  @!P3 IMAD.WIDE R36, R54, 0x2, R116 ;  /* 0x000000023624b825 */ /* 0x000fca00078e0274 */
[----:B---3--:R2:W-:Y:S02]  /*8330*/  @!P3 ST.E.128 desc[UR60][R36.64], R40 ;  /* 0x000000282400b985 */ /* 0x0085e4000c101d3c */
.L_x_1659:
[----:B------:R-:W-:Y:S05]  /*8340*/  BSYNC B2 ;  /* 0x0000000000027941 */ /* 0x000fea0003800000 */
.L_x_1658:
[----:B------:R-:W-:-:S13]  /*8350*/  ISETP.NE.AND P3, PT, R10, RZ, PT ;  /* 0x000000ff0a00720c */ /* 0x000fda0003f65270 */
[----:B------:R-:W-:Y:S05]  /*8360*/  @!P3 BRA `(.L_x_1653) ;  /* 0x0000000400e4b947 */ /* 0x000fea0003800000 */
[----:B------:R-:W-:Y:S01]  /*8370*/  LOP3.LUT P5, RZ, R22, 0x1, RZ, 0xc0, !PT ;  /* 0x0000000116ff7812 */ /* 0x000fe200078ac0ff */
[----:B------:R-:W-:Y:S01]  /*8380*/  BSSY B2, `(.L_x_1662) ;  /* 0x0000073000027945 */ /* 0x000fe20003800000 */
[C---:B--2-4-:R-:W-:Y:S02]  /*8390*/  LEA R40, P3, R7.reuse, R11, 0x1 ;  /* 0x0000000b07287211 */ /* 0x054fe400078608ff */
[----:B------:R-:W-:Y:S02]  /*83a0*/  SEL R11, R122, R134, !P5 ;  /* 0x000000867a0b7207 */ /* 0x000fe40006800000 */
[----:B------:R-:W-:Y:S02]  /*83b0*/  LEA.HI.X R41, R7, R117, R107, 0x1, P3 ;  /* 0x0000007507297211 */ /* 0x000fe400018f0c6b */
[----:B------:R-:W-:Y:S02]  /*83c0*/  SHF.R.S32.HI R12, RZ, 0x1f, R11 ;  /* 0x0000001fff0c7819 */ /* 0x000fe4000001140b */
[----:B------:R-:W-:-:S02]  /*83d0*/  ISETP.GE.AND P3, PT, R195, R119, PT ;  /* 0x00000077c300720c */ /* 0x000fc40003f66270 */
        /* <DEDUP_REMOVED lines=27> */
[----:B------:R-:W-:Y:S01]  /*8590*/  SHF.R.U32.HI R33, RZ, 0x10, R33 ;  /* 0x00000010ff217819 */ /* 0x000fe20000011621 */
[----:B------:R-:W-:Y:S01]  /*85a0*/  IMAD.U32 R50, R14, 0x10000, RZ ;  /* 0x000100000e327824 */ /* 0x000fe200078e00ff */
[----:B------:R-:W-:-:S02]  /*85b0*/  PRMT R54, R165, 0x5432, R44 ;  /* 0x00005432a5367816 */ /* 0x000fc4000000002c */
[----:B------:R-:W-:Y:S02]  /*85c0*/  PRMT R33, R163, 0x5410, R33 ;  /* 0x00005410a3217816 */ /* 0x000fe40000000021 */
[--C-:B------:R-:W-:Y:S01]  /*85d0*/  SHF.R.U64 R43, R46, 0x10, R47.reuse ;  /* 0x000000102e2b7819 */ /* 0x100fe2000000122f */
[----:B------:R-:W-:Y:S01]  /*85e0*/  IMAD.U32 R44, R54, 0x10000, RZ ;  /* 0x00010000362c7824 */ /* 0x000fe200078e00ff */
[----:B------:R-:W-:Y:S01]  /*85f0*/  SHF.R.U32.HI R46, RZ, 0x10, R47 ;  /* 0x00000010ff2e7819 */ /* 0x000fe2000001162f */
[----:B------:R-:W-:Y:S01]  /*8600*/  IMAD.U32 R55, R33, 0x10000, RZ ;  /* 0x0001000021377824 */ /* 0x000fe200078e00ff */
[----:B------:R-:W-:Y:S01]  /*8610*/  LOP3.LUT R49, R37, 0xffff0000, RZ, 0xc0, !PT ;  /* 0xffff000025317812 */ /* 0x000fe200078ec0ff */
[-C--:B------:R-:W-:Y:S01]  /*8620*/  FMUL.FTZ R80, R48, R44.reuse ;  /* 0x0000002c30507220 */ /* 0x080fe20000410000 */
[----:B------:R-:W-:Y:S01]  /*8630*/  LOP3.LUT R54, R54, 0xffff0000, RZ, 0xc0, !PT ;  /* 0xffff000036367812 */ /* 0x000fe200078ec0ff */
[----:B------:R-:W-:Y:S01]  /*8640*/  FMUL.FTZ R48, R48, R55 ;  /* 0x0000003730307220 */ /* 0x000fe20000410000 */
[----:B------:R-:W-:Y:S01]  /*8650*/  PRMT R165, R165, 0x5410, R46 ;  /* 0x00005410a5a57816 */ /* 0x000fe2000000002e */
[----:B------:R-:W-:Y:S01]  /*8660*/  IMAD.U32 R37, R36, 0x10000, RZ ;  /* 0x0001000024257824 */ /* 0x000fe200078e00ff */
[----:B------:R-:W-:Y:S01]  /*8670*/  PRMT R42, R163, 0x5432, R42 ;  /* 0x00005432a32a7816 */ /* 0x000fe2000000002a */
[----:B------:R-:W-:Y:S01]  /*8680*/  FFMA.FTZ R44, R45, R44, R48 ;  /* 0x0000002c2d2c7223 */ /* 0x000fe20000010030 */
[----:B------:R-:W-:-:S02]  /*8690*/  PRMT R35, R164, 0x5432, R35 ;  /* 0x00005432a4237816 */ /* 0x000fc40000000023 */
[----:B------:R-:W-:Y:S01]  /*86a0*/  PRMT R164, R164, 0x5410, R43 ;  /* 0x00005410a4a47816 */ /* 0x000fe2000000002b */
[----:B------:R-:W-:Y:S01]  /*86b0*/  FFMA.FTZ R43, R45, R55, -R80 ;  /* 0x000000372d2b7223 */ /* 0x000fe20000010850 */
[----:B------:R-:W-:Y:S01]  /*86c0*/  LOP3.LUT R46, R33, 0xffff0000, RZ, 0xc0, !PT ;  /* 0xffff0000212e7812 */ /* 0x000fe200078ec0ff */
[----:B------:R-:W-:Y:S01]  /*86d0*/  FMUL.FTZ R80, R49, R54 ;  /* 0x0000003631507220 */ /* 0x000fe20000410000 */
[----:B------:R-:W-:Y:S01]  /*86e0*/  LOP3.LUT R47, R13, 0xffff0000, RZ, 0xc0, !PT ;  /* 0xffff00000d2f7812 */ /* 0x000fe200078ec0ff */
[----:B------:R-:W-:Y:S01]  /*86f0*/  IMAD.U32 R55, R165, 0x10000, RZ ;  /* 0x00010000a5377824 */ /* 0x000fe200078e00ff */
[----:B------:R-:W-:Y:S01]  /*8700*/  LOP3.LUT R39, R39, 0xffff0000, RZ, 0xc0, !PT ;  /* 0xffff000027277812 */ /* 0x000fe200078ec0ff */
[----:B------:R-:W-:Y:S02]  /*8710*/  IMAD.U32 R33, R42, 0x10000, RZ ;  /* 0x000100002a217824 */ /* 0x000fe400078e00ff */
[-C--:B------:R-:W-:Y:S01]  /*8720*/  FMUL.FTZ R82, R49, R46.reuse ;  /* 0x0000002e31527220 */ /* 0x080fe20000410000 */
[C---:B------:R-:W-:Y:S01]  /*8730*/  FFMA.FTZ R46, R47.reuse, R46, -R80 ;  /* 0x0000002e2f2e7223 */ /* 0x040fe20000010850 */
[C---:B------:R-:W-:Y:S01]  /*8740*/  FMUL.FTZ R80, R52.reuse, R55 ;  /* 0x0000003734507220 */ /* 0x040fe20000410000 */
[-C--:B------:R-:W-:Y:S01]  /*8750*/  FMUL.FTZ R52, R52, R33.reuse ;  /* 0x0000002134347220 */ /* 0x080fe20000410000 */
[----:B------:R-:W-:Y:S01]  /*8760*/  PRMT R32, R166, 0x5410, R32 ;  /* 0x00005410a6207816 */ /* 0x000fe20000000020 */
[----:B------:R-:W-:Y:S01]  /*8770*/  FFMA.FTZ R47, R47, R54, R82 ;  /* 0x000000362f2f7223 */ /* 0x000fe20000010052 */
[----:B------:R-:W-:Y:S01]  /*8780*/  LOP3.LUT R48, R165, 0xffff0000, RZ, 0xc0, !PT ;  /* 0xffff0000a5307812 */ /* 0x000fe200078ec0ff */
[C---:B------:R-:W-:Y:S01]  /*8790*/  FFMA.FTZ R33, R51.reuse, R33, -R80 ;  /* 0x0000002133217223 */ /* 0x040fe20000010850 */
[----:B------:R-:W-:Y:S01]  /*87a0*/  LOP3.LUT R42, R42, 0xffff0000, RZ, 0xc0, !PT ;  /* 0xffff00002a2a7812 */ /* 0x000fe200078ec0ff */
[----:B------:R-:W-:Y:S01]  /*87b0*/  FFMA.FTZ R51, R51, R55, R52 ;  /* 0x0000003733337223 */ /* 0x000fe20000010034 */
[----:B------:R-:W-:Y:S01]  /*87c0*/  IMAD.U32 R52, R35, 0x10000, RZ ;  /* 0x0001000023347824 */ /* 0x000fe200078e00ff */
[----:B------:R-:W-:Y:S01]  /*87d0*/  LOP3.LUT R36, R36, 0xffff0000, RZ, 0xc0, !PT ;  /* 0xffff000024247812 */ /* 0x000fe200078ec0ff */
[----:B------:R-:W-:Y:S01]  /*87e0*/  FMUL.FTZ R80, R39, R48 ;  /* 0x0000003027507220 */ /* 0x000fe20000410000 */
[----:B------:R-:W-:Y:S01]  /*87f0*/  LOP3.LUT R35, R35, 0xffff0000, RZ, 0xc0, !PT ;  /* 0xffff000023237812 */ /* 0x000fe200078ec0ff */
[----:B------:R-:W-:Y:S01]  /*8800*/  IMAD.U32 R54, R32, 0x10000, RZ ;  /* 0x0001000020367824 */ /* 0x000fe200078e00ff */
[----:B------:R-:W-:Y:S01]  /*8810*/  LOP3.LUT R15, R15, 0xffff0000, RZ, 0xc0, !PT ;  /* 0xffff00000f0f7812 */ /* 0x000fe200078ec0ff */
[----:B------:R-:W-:Y:S01]  /*8820*/  FMUL.FTZ R82, R39, R42 ;  /* 0x0000002a27527220 */ /* 0x000fe20000410000 */
[----:B------:R-:W-:Y:S01]  /*8830*/  IMAD.U32 R13, R12, 0x10000, RZ ;  /* 0x000100000c0d7824 */ /* 0x000fe200078e00ff */
[----:B------:R-:W-:Y:S01]  /*8840*/  LOP3.LUT R39, R32, 0xffff0000, RZ, 0xc0, !PT ;  /* 0xffff000020277812 */ /* 0x000fe200078ec0ff */
[C---:B------:R-:W-:Y:S01]  /*8850*/  FMUL.FTZ R32, R37.reuse, R52 ;  /* 0x0000003425207220 */ /* 0x040fe20000410000 */
[----:B------:R-:W-:Y:S01]  /*8860*/  LOP3.LUT R12, R12, 0xffff0000, RZ, 0xc0, !PT ;  /* 0xffff00000c0c7812 */ /* 0x000fe200078ec0ff */
[----:B------:R-:W-:Y:S01]  /*8870*/  FMUL.FTZ R45, R36, R35 ;  /* 0x00000023242d7220 */ /* 0x000fe20000410000 */
[----:B------:R-:W-:Y:S01]  /*8880*/  FMUL.FTZ R37, R37, R54 ;  /* 0x0000003625257220 */ /* 0x000fe20000410000 */
[----:B------:R-:W-:Y:S01]  /*8890*/  PRMT R34, R166, 0x5432, R34 ;  /* 0x00005432a6227816 */ /* 0x000fe20000000022 */
[C---:B------:R-:W-:Y:S01]  /*88a0*/  FFMA.FTZ R42, R15.reuse, R42, -R80 ;  /* 0x0000002a0f2a7223 */ /* 0x040fe20000010850 */
[----:B------:R-:W-:Y:S01]  /*88b0*/  FFMA.FTZ R48, R15, R48, R82 ;  /* 0x000000300f307223 */ /* 0x000fe20000010052 */
[C---:B------:R-:W-:Y:S01]  /*88c0*/  FFMA.FTZ R15, R13.reuse, R54, -R32 ;  /* 0x000000360d0f7223 */ /* 0x040fe20000010820 */
[-C--:B------:R-:W-:Y:S01]  /*88d0*/  FMUL.FTZ R49, R36, R39.reuse ;  /* 0x0000002724317220 */ /* 0x080fe20000410000 */
[----:B------:R-:W-:Y:S01]  /*88e0*/  FFMA.FTZ R32, R12, R39, -R45 ;  /* 0x000000270c207223 */ /* 0x000fe2000001082d */
[----:B------:R-:W-:Y:S01]  /*88f0*/  LOP3.LUT R38, R38, 0xffff0000, RZ, 0xc0, !PT ;  /* 0xffff000026267812 */ /* 0x000fe200078ec0ff */
[----:B------:R-:W-:Y:S01]  /*8900*/  FFMA.FTZ R13, R13, R52, R37 ;  /* 0x000000340d0d7223 */ /* 0x000fe20000010025 */
[C---:B------:R-:W-:Y:S01]  /*8910*/  IMAD.U32 R39, R164.reuse, 0x10000, RZ ;  /* 0x00010000a4277824 */ /* 0x040fe200078e00ff */
[----:B------:R-:W-:Y:S01]  /*8920*/  LOP3.LUT R45, R164, 0xffff0000, RZ, 0xc0, !PT ;  /* 0xffff0000a42d7812 */ /* 0x000fe200078ec0ff */
[C---:B------:R-:W-:Y:S01]  /*8930*/  IMAD.U32 R36, R34.reuse, 0x10000, RZ ;  /* 0x0001000022247824 */ /* 0x040fe200078e00ff */
[----:B------:R-:W-:Y:S01]  /*8940*/  LOP3.LUT R37, R34, 0xffff0000, RZ, 0xc0, !PT ;  /* 0xffff000022257812 */ /* 0x000fe200078ec0ff */
[----:B------:R-:W-:Y:S01]  /*8950*/  FFMA.FTZ R12, R12, R35, R49 ;  /* 0x000000230c0c7223 */ /* 0x000fe20000010031 */
[----:B------:R-:W-:Y:S01]  /*8960*/  LOP3.LUT R14, R14, 0xffff0000, RZ, 0xc0, !PT ;  /* 0xffff00000e0e7812 */ /* 0x000fe200078ec0ff */
[C---:B------:R-:W-:Y:S01]  /*8970*/  FMUL.FTZ R35, R53.reuse, R39 ;  /* 0x0000002735237220 */ /* 0x040fe20000410000 */
[C---:B------:R-:W-:Y:S01]  /*8980*/  FMUL.FTZ R49, R38.reuse, R45 ;  /* 0x0000002d26317220 */ /* 0x040fe20000410000 */
[-C--:B------:R-:W-:Y:S01]  /*8990*/  FMUL.FTZ R34, R53, R36.reuse ;  /* 0x0000002435227220 */ /* 0x080fe20000410000 */
[----:B------:R-:W-:Y:S01]  /*89a0*/  FMUL.FTZ R38, R38, R37 ;  /* 0x0000002526267220 */ /* 0x000fe20000410000 */
[----:B------:R-:W-:Y:S01]  /*89b0*/  FFMA.FTZ R35, R50, R36, -R35 ;  /* 0x0000002432237223 */ /* 0x000fe20000010823 */
[----:B------:R-:W-:Y:S01]  /*89c0*/  F2FP.BF16.F32.PACK_AB R33, R42, R33 ;  /* 0x000000212a21723e */ /* 0x000fe200000010ff */
[----:B------:R-:W-:Y:S01]  /*89d0*/  FFMA.FTZ R36, R14, R37, -R49 ;  /* 0x000000250e247223 */ /* 0x000fe20000010831 */
[----:B------:R-:W-:Y:S01]  /*89e0*/  F2FP.BF16.F32.PACK_AB R42, R32, R15 ;  /* 0x0000000f202a723e */ /* 0x000fe200000010ff */
[----:B------:R-:W-:Y:S01]  /*89f0*/  FFMA.FTZ R34, R50, R39, R34 ;  /* 0x0000002732227223 */ /* 0x000fe20000010022 */
        /* <DEDUP_REMOVED lines=11> */
.L_x_1663:
[----:B------:R-:W-:Y:S05]  /*8ab0*/  BSYNC B2 ;  /* 0x0000000000027941 */ /* 0x000fea0003800000 */
.L_x_1662:
[----:B------:R-:W-:Y:S01]  /*8ac0*/  ISETP.GE.AND P3, PT, R11, R130, PT ;  /* 0x000000820b00720c */ /* 0x000fe20003f66270 */
[----:B--2---:R2:W-:-:S12]  /*8ad0*/  ST.E.128 desc[UR60][R40.64], R12 ;  /* 0x0000000c28007985 */ /* 0x0045d8000c101d3c */
[----:B------:R-:W-:-:S05]  /*8ae0*/  @!P3 IMAD.WIDE R116, R11, 0x2, R116 ;  /* 0x000000020b74b825 */ /* 0x000fca00078e0274 */
[----:B---3--:R2:W-:Y:S02]  /*8af0*/  @!P3 ST.E.128 desc[UR60][R116.64], R36 ;  /* 0x000000247400b985 */ /* 0x0085e4000c101d3c */
.L_x_1653:
[----:B------:R-:W-:Y:S05]  /*8b00*/  BSYNC B1 ;  /* 0x0000000000017941 */ /* 0x000fea0003800000 */
.L_x_1652:
[----:B------:R-:W-:-:S03]  /*8b10*/  UMOV UR4, 0xffffffff ;  /* 0xffffffff00047882 */ /* 0x000fc60000000000 */
[----:B------:R-:W-:Y:S05]  /*8b20*/  BRA.DIV UR4, `(.L_x_1664) ;  /* 0x0000022204207947 */ /* 0x000fea000b800000 */
[----:B--2---:R2:W0:Y:S04]  /*8b30*/  SHFL.IDX PT, R37, R115, 0x1, 0x1c1f ;  /* 0x003c1f0073257f89 */ /* 0x00442800000e0000 */
[----:B------:R2:W0:Y:S02]  /*8b40*/  SHFL.IDX PT, R36, R118, 0x1, 0x1c1f ;  /* 0x003c1f0076247f89 */ /* 0x00042400000e0000 */
.L_x_2026:
[----:B------:R-:W-:Y:S05]  /*8b50*/  @P4 BRA `(.L_x_1621) ;  /* 0x0000001c00c84947 */ /* 0x000fea0003800000 */
[----:B------:R-:W-:Y:S01]  /*8b60*/  ISETP.NE.AND P3, PT, R8, RZ, PT ;  /* 0x000000ff0800720c */ /* 0x000fe20003f65270 */
[----:B------:R-:W-:-:S12]  /*8b70*/  BSSY B1, `(.L_x_1665) ;  /* 0x000007d000017945 */ /* 0x000fd80003800000 */
[----:B------:R-:W-:Y:S05]  /*8b80*/  @!P3 BRA `(.L_x_1666) ;  /* 0x0000000400ecb947 */ /* 0x000fea0003800000 */
[----:B----4-:R-:W4:Y:S01]  /*8b90*/  LDL R14, [R1+0x34] ;  /* 0x00003400010e7983 */ /* 0x010f220000100800 */
[----:B---3--:R-:W-:Y:S01]  /*8ba0*/  SEL R11, R122, R134, !P0 ;  /* 0x000000867a0b7207 */ /* 0x008fe20004000000 */
[----:B------:R-:W-:Y:S01]  /*8bb0*/  BSSY B2, `(.L_x_1667) ;  /* 0x0000076000027945 */ /* 0x000fe20003800000 */
[----:B------:R-:W-:Y:S02]  /*8bc0*/  SHF.R.U32.HI R13, RZ, 0x3, R225 ;  /* 0x00000003ff0d7819 */ /* 0x000fe400000116e1 */
[----:B------:R-:W-:Y:S02]  /*8bd0*/  SHF.R.S32.HI R12, RZ, 0x1f, R11 ;  /* 0x0000001fff0c7819 */ /* 0x000fe4000001140b */
[----:B0-----:R-:W-:Y:S02]  /*8be0*/  LEA R38, P3, R5, R36, 0x1 ;  /* 0x0000002405267211 */ /* 0x001fe400078608ff */
        /* <DEDUP_REMOVED lines=9> */
[----:B------:R-:W-:-:S04]  /*8c80*/  LOP3.LUT R11, R225, 0x38, R41, 0xf8, !PT ;  /* 0x00000038e10b7812 */ /* 0x000fc800078ef829 */
[----:B------:R-:W-:-:S05]  /*8c90*/  LOP3.LUT R11, R11, R13, RZ, 0x3c, !PT ;  /* 0x0000000d0b0b7212 */ /* 0x000fca00078e3cff */
[----:B------:R-:W-:-:S04]  /*8ca0*/  @!P3 IMAD.WIDE R40, R41, 0x2, R36 ;  /* 0x000000022928b825 */ /* 0x000fc800078e0224 */
[----:B----4-:R-:W-:-:S04]  /*8cb0*/  IMAD R12, R12, 0x1800, R14 ;  /* 0x000018000c0c7824 */ /* 0x010fc800078e020e */
[----:B------:R-:W-:Y:S02]  /*8cc0*/  IMAD.IADD R12, R12, 0x1, R11 ;  /* 0x000000010c0c7824 */ /* 0x000fe400078e020b */
[C---:B------:R-:W-:Y:S02]  /*8cd0*/  IMAD R11, R19.reuse, 0x4800, R133 ;  /* 0x00004800130b7824 */ /* 0x040fe400078e0285 */
[----:B------:R-:W-:Y:S02]  /*8ce0*/  IMAD R13, R19, 0x4800, R12 ;  /* 0x00004800130d7824 */ /* 0x000fe400078e020c */
[--C-:B------:R-:W-:Y:S02]  /*8cf0*/  IMAD R11, R11, 0x2, R18.reuse ;  /* 0x000000020b0b7824 */ /* 0x100fe400078e0212 */
[----:B------:R-:W-:-:S03]  /*8d00*/  IMAD R32, R13, 0x2, R18 ;  /* 0x000000020d207824 */ /* 0x000fc600078e0212 */
[----:B------:R0:W3:Y:S04]  /*8d10*/  LDS.128 R12, [R11+0x1e400] ;  /* 0x01e400000b0c7984 */ /* 0x0000e80000000c00 */
[----:B------:R-:W4:Y:S01]  /*8d20*/  LDS.128 R32, [R32+0x1e400] ;  /* 0x01e4000020207984 */ /* 0x000f220000000c00 */
[----:B------:R-:W-:Y:S05]  /*8d30*/  @P4 BRA `(.L_x_1668) ;  /* 0x0000000400744947 */ /* 0x000fea0003800000 */
[----:B------:R-:W-:Y:S01]  /*8d40*/  SHF.R.U64 R45, R64, 0x10, R65 ;  /* 0x00000010402d7819 */ /* 0x000fe20000001241 */
[----:B----4-:R-:W-:Y:S01]  /*8d50*/  IMAD.U32 R52, R33, 0x10000, RZ ;  /* 0x0001000021347824 */ /* 0x010fe200078e00ff */
[----:B------:R-:W-:Y:S01]  /*8d60*/  SHF.R.U32.HI R53, RZ, 0x10, R77 ;  /* 0x00000010ff357819 */ /* 0x000fe2000001164d */
[----:B---3--:R-:W-:Y:S01]  /*8d70*/  IMAD.U32 R46, R13, 0x10000, RZ ;  /* 0x000100000d2e7824 */ /* 0x008fe200078e00ff */
[----:B------:R-:W-:Y:S01]  /*8d80*/  SHF.R.U32.HI R65, RZ, 0x10, R65 ;  /* 0x00000010ff417819 */ /* 0x000fe20000011641 */
[----:B------:R-:W-:Y:S01]  /*8d90*/  IMAD.U32 R51, R35, 0x10000, RZ ;  /* 0x0001000023337824 */ /* 0x000fe200078e00ff */
[----:B------:R-:W-:Y:S01]  /*8da0*/  PRMT R45, R160, 0x5410, R45 ;  /* 0x00005410a02d7816 */ /* 0x000fe2000000002d */
[----:B------:R-:W-:Y:S01]  /*8db0*/  IMAD.U32 R44, R15, 0x10000, RZ ;  /* 0x000100000f2c7824 */ /* 0x000fe200078e00ff */
[----:B------:R-:W-:Y:S01]  /*8dc0*/  PRMT R53, R162, 0x5432, R53 ;  /* 0x00005432a2357816 */ /* 0x000fe20000000035 */
[----:B0-----:R-:W-:Y:S01]  /*8dd0*/  IMAD.U32 R11, R12, 0x10000, RZ ;  /* 0x000100000c0b7824 */ /* 0x001fe200078e00ff */
[----:B------:R-:W-:-:S02]  /*8de0*/  SHF.R.U64 R49, R76, 0x10, R77 ;  /* 0x000000104c317819 */ /* 0x000fc4000000124d */
[----:B------:R-:W-:Y:S01]  /*8df0*/  SHF.R.U64 R50, R78, 0x10, R79 ;  /* 0x000000104e327819 */ /* 0x000fe2000000124f */
[----:B------:R-:W-:Y:S01]  /*8e00*/  IMAD.U32 R55, R53, 0x10000, RZ ;  /* 0x0001000035377824 */ /* 0x000fe200078e00ff */
[----:B------:R-:W-:Y:S02]  /*8e10*/  PRMT R160, R160, 0x5432, R65 ;  /* 0x00005432a0a07816 */ /* 0x000fe40000000041 */
[----:B------:R-:W-:Y:S01]  /*8e20*/  SHF.R.U32.HI R78, RZ, 0x10, R79 ;  /* 0x00000010ff4e7819 */ /* 0x000fe2000001164f */
[----:B------:R-:W-:Y:S01]  /*8e30*/  FMUL.FTZ R65, R52, R55 ;  /* 0x0000003734417220 */ /* 0x000fe20000410000 */
[--C-:B------:R-:W-:Y:S02]  /*8e40*/  SHF.R.U64 R54, R66, 0x10, R67.reuse ;  /* 0x0000001042367819 */ /* 0x100fe40000001243 */
[----:B------:R-:W-:Y:S02]  /*8e50*/  SHF.R.U32.HI R66, RZ, 0x10, R67 ;  /* 0x00000010ff427819 */ /* 0x000fe40000011643 */
[----:B------:R-:W-:Y:S01]  /*8e60*/  PRMT R162, R162, 0x5410, R49 ;  /* 0x00005410a2a27816 */ /* 0x000fe20000000031 */
[----:B------:R-:W-:Y:S01]  /*8e70*/  IMAD.U32 R49, R160, 0x10000, RZ ;  /* 0x00010000a0317824 */ /* 0x000fe200078e00ff */
[----:B------:R-:W-:-:S02]  /*8e80*/  PRMT R78, R161, 0x5432, R78 ;  /* 0x00005432a14e7816 */ /* 0x000fc4000000004e */
[C---:B------:R-:W-:Y:S01]  /*8e90*/  PRMT R47, R159.reuse, 0x5410, R54 ;  /* 0x000054109f2f7816 */ /* 0x040fe20000000036 */
[-C--:B------:R-:W-:Y:S01]  /*8ea0*/  FMUL.FTZ R67, R52, R49.reuse ;  /* 0x0000003134437220 */ /* 0x080fe20000410000 */
[----:B------:R-:W-:Y:S01]  /*8eb0*/  PRMT R159, R159, 0x5432, R66 ;  /* 0x000054329f9f7816 */ /* 0x000fe20000000042 */
[----:B------:R-:W-:Y:S02]  /*8ec0*/  IMAD.U32 R54, R78, 0x10000, RZ ;  /* 0x000100004e367824 */ /* 0x000fe400078e00ff */
[C---:B------:R-:W-:Y:S01]  /*8ed0*/  FFMA.FTZ R49, R46.reuse, R49, -R65 ;  /* 0x000000312e317223 */ /* 0x040fe20000010841 */
[----:B------:R-:W-:Y:S01]  /*8ee0*/  LOP3.LUT R48, R33, 0xffff0000, RZ, 0xc0, !PT ;  /* 0xffff000021307812 */ /* 0x000fe200078ec0ff */
[----:B------:R-:W-:Y:S01]  /*8ef0*/  FFMA.FTZ R46, R46, R55, R67 ;  /* 0x000000372e2e7223 */ /* 0x000fe20000010043 */
[----:B------:R-:W-:Y:S01]  /*8f00*/  LOP3.LUT R53, R53, 0xffff0000, RZ, 0xc0, !PT ;  /* 0xffff000035357812 */ /* 0x000fe200078ec0ff */
[----:B------:R-:W-:Y:S01]  /*8f10*/  IMAD.U32 R52, R159, 0x10000, RZ ;  /* 0x000100009f347824 */ /* 0x000fe200078e00ff */
[----:B------:R-:W-:Y:S01]  /*8f20*/  LOP3.LUT R160, R160, 0xffff0000, RZ, 0xc0, !PT ;  /* 0xffff0000a0a07812 */ /* 0x000fe200078ec0ff */
[----:B------:R-:W-:Y:S01]  /*8f30*/  FMUL.FTZ R55, R51, R54 ;  /* 0x0000003633377220 */ /* 0x000fe20000410000 */
[----:B------:R-:W-:Y:S01]  /*8f40*/  LOP3.LUT R43, R13, 0xffff0000, RZ, 0xc0, !PT ;  /* 0xffff00000d2b7812 */ /* 0x000fe200078ec0ff */
[-C--:B------:R-:W-:Y:S01]  /*8f50*/  FMUL.FTZ R65, R51, R52.reuse ;  /* 0x0000003433417220 */ /* 0x080fe20000410000 */
[-C--:B------:R-:W-:Y:S01]  /*8f60*/  FMUL.FTZ R64, R48, R53.reuse ;  /* 0x0000003530407220 */ /* 0x080fe20000410000 */
[----:B------:R-:W-:Y:S01]  /*8f70*/  FFMA.FTZ R51, R44, R52, -R55 ;  /* 0x000000342c337223 */ /* 0x000fe20000010837 */
[----:B------:R-:W-:Y:S01]  /*8f80*/  LOP3.LUT R35, R35, 0xffff0000, RZ, 0xc0, !PT ;  /* 0xffff000023237812 */ /* 0x000fe200078ec0ff */
[-C--:B------:R-:W-:Y:S01]  /*8f90*/  FMUL.FTZ R66, R48, R160.reuse ;  /* 0x000000a030427220 */ /* 0x080fe20000410000 */
[----:B------:R-:W-:Y:S01]  /*8fa0*/  LOP3.LUT R78, R78, 0xffff0000, RZ, 0xc0, !PT ;  /* 0xffff00004e4e7812 */ /* 0x000fe200078ec0ff */
[----:B------:R-:W-:Y:S01]  /*8fb0*/  FFMA.FTZ R48, R43, R160, -R64 ;  /* 0x000000a02b307223 */ /* 0x000fe20000010840 */
[----:B------:R-:W-:Y:S01]  /*8fc0*/  LOP3.LUT R52, R159, 0xffff0000, RZ, 0xc0, !PT ;  /* 0xffff00009f347812 */ /* 0x000fe200078ec0ff */
[----:B------:R-:W-:Y:S01]  /*8fd0*/  FFMA.FTZ R43, R43, R53, R66 ;  /* 0x000000352b2b7223 */ /* 0x000fe20000010042 */
[----:B------:R-:W-:Y:S01]  /*8fe0*/  LOP3.LUT R33, R15, 0xffff0000, RZ, 0xc0, !PT ;  /* 0xffff00000f217812 */ /* 0x000fe200078ec0ff */
[----:B------:R-:W-:-:S02]  /*8ff0*/  IMAD.U32 R13, R32, 0x10000, RZ ;  /* 0x00010000200d7824 */ /* 0x000fc400078e00ff */
[C---:B------:R-:W-:Y:S01]  /*9000*/  FMUL.FTZ R66, R35.reuse, R78 ;  /* 0x0000004e23427220 */ /* 0x040fe20000410000 */
[----:B------:R-:W-:Y:S01]  /*9010*/  FMUL.FTZ R76, R35, R52 ;  /* 0x00000034234c7220 */ /* 0x000fe20000410000 */
[----:B------:R-:W-:Y:S01]  /*9020*/  LOP3.LUT R32, R32, 0xffff0000, RZ, 0xc0, !PT ;  /* 0xffff000020207812 */ /* 0x000fe200078ec0ff */
[----:B------:R-:W-:Y:S01]  /*9030*/  FFMA.FTZ R44, R44, R54, R65 ;  /* 0x000000362c2c7223 */ /* 0x000fe20000010041 */
[C---:B------:R-:W-:Y:S01]  /*9040*/  IMAD.U32 R64, R162.reuse, 0x10000, RZ ;  /* 0x00010000a2407824 */ /* 0x040fe200078e00ff */
[----:B------:R-:W-:Y:S01]  /*9050*/  LOP3.LUT R35, R162, 0xffff0000, RZ, 0xc0, !PT ;  /* 0xffff0000a2237812 */ /* 0x000fe200078ec0ff */
[----:B------:R-:W-:Y:S02]  /*9060*/  IMAD.U32 R54, R45, 0x10000, RZ ;  /* 0x000100002d367824 */ /* 0x000fe400078e00ff */
[----:B------:R-:W-:Y:S01]  /*9070*/  FFMA.FTZ R52, R33, R52, -R66 ;  /* 0x0000003421347223 */ /* 0x000fe20000010842 */
[----:B------:R-:W-:Y:S01]  /*9080*/  LOP3.LUT R45, R45, 0xffff0000, RZ, 0xc0, !PT ;  /* 0xffff00002d2d7812 */ /* 0x000fe200078ec0ff */
[----:B------:R-:W-:Y:S01]  /*9090*/  FMUL.FTZ R66, R13, R64 ;  /* 0x000000400d427220 */ /* 0x000fe20000410000 */
[----:B------:R-:W-:Y:S01]  /*90a0*/  LOP3.LUT R12, R12, 0xffff0000, RZ, 0xc0, !PT ;  /* 0xffff00000c0c7812 */ /* 0x000fe200078ec0ff */
[----:B------:R-:W-:Y:S01]  /*90b0*/  FFMA.FTZ R55, R33, R78, R76 ;  /* 0x0000004e21377223 */ /* 0x000fe2000001004c */
[----:B------:R-:W-:Y:S01]  /*90c0*/  FMUL.FTZ R13, R13, R54 ;  /* 0x000000360d0d7220 */ /* 0x000fe20000410000 */
[----:B------:R-:W-:Y:S01]  /*90d0*/  FMUL.FTZ R33, R32, R35 ;  /* 0x0000002320217220 */ /* 0x000fe20000410000 */
[----:B------:R-:W-:Y:S01]  /*90e0*/  PRMT R50, R161, 0x5410, R50 ;  /* 0x00005410a1327816 */ /* 0x000fe20000000032 */
[C---:B------:R-:W-:Y:S01]  /*90f0*/  IMAD.U32 R15, R14.reuse, 0x10000, RZ ;  /* 0x000100000e0f7824 */ /* 0x040fe200078e00ff */
[----:B------:R-:W-:Y:S01]  /*9100*/  LOP3.LUT R42, R14, 0xffff0000, RZ, 0xc0, !PT ;  /* 0xffff00000e2a7812 */ /* 0x000fe200078ec0ff */
[----:B------:R-:W-:Y:S01]  /*9110*/  FMUL.FTZ R53, R32, R45 ;  /* 0x0000002d20357220 */ /* 0x000fe20000410000 */
[----:B------:R-:W-:-:S02]  /*9120*/  IMAD.U32 R14, R34, 0x10000, RZ ;  /* 0x00010000220e7824 */ /* 0x000fc400078e00ff */
[C---:B------:R-:W-:Y:S01]  /*9130*/  FFMA.FTZ R66, R11.reuse, R54, -R66 ;  /* 0x000000360b427223 */ /* 0x040fe20000010842 */
[----:B------:R-:W-:Y:S01]  /*9140*/  FFMA.FTZ R64, R11, R64, R13 ;  /* 0x000000400b407223 */ /* 0x000fe2000001000d */
[----:B------:R-:W-:Y:S01]  /*9150*/  FFMA.FTZ R45, R12, R45, -R33 ;  /* 0x0000002d0c2d7223 */ /* 0x000fe20000010821 */
[----:B------:R-:W-:Y:S01]  /*9160*/  LOP3.LUT R34, R34, 0xffff0000, RZ, 0xc0, !PT ;  /* 0xffff000022227812 */ /* 0x000fe200078ec0ff */
[C---:B------:R-:W-:Y:S01]  /*9170*/  IMAD.U32 R11, R47.reuse, 0x10000, RZ ;  /* 0x000100002f0b7824 */ /* 0x040fe200078e00ff */
[C---:B------:R-:W-:Y:S01]  /*9180*/  LOP3.LUT R33, R50.reuse, 0xffff0000, RZ, 0xc0, !PT ;  /* 0xffff000032217812 */ /* 0x040fe200078ec0ff */
[----:B------:R-:W-:Y:S01]  /*9190*/  IMAD.U32 R13, R50, 0x10000, RZ ;  /* 0x00010000320d7824 */ /* 0x000fe200078e00ff */
[----:B------:R-:W-:Y:S01]  /*91a0*/  LOP3.LUT R47, R47, 0xffff0000, RZ, 0xc0, !PT ;  /* 0xffff00002f2f7812 */ /* 0x000fe200078ec0ff */
[----:B------:R-:W-:Y:S01]  /*91b0*/  FFMA.FTZ R53, R12, R35, R53 ;  /* 0x000000230c357223 */ /* 0x000fe20000010035 */
[----:B------:R-:W-:Y:S01]  /*91c0*/  F2FP.BF16.F32.PACK_AB R43, R43, R46 ;  /* 0x0000002e2b2b723e */ /* 0x000fe200000010ff */
[----:B------:R-:W-:Y:S01]  /*91d0*/  FMUL.FTZ R12, R14, R13 ;  /* 0x0000000d0e0c7220 */ /* 0x000fe20000410000 */
[----:B------:R-:W-:Y:S01]  /*91e0*/  FMUL.FTZ R35, R34, R33 ;  /* 0x0000002122237220 */ /* 0x000fe20000410000 */
[----:B------:R-:W-:Y:S01]  /*91f0*/  FMUL.FTZ R14, R14, R11 ;  /* 0x0000000b0e0e7220 */ /* 0x000fe20000410000 */
[----:B------:R-:W-:Y:S01]  /*9200*/  FMUL.FTZ R34, R34, R47 ;  /* 0x0000002f22227220 */ /* 0x000fe20000410000 */
        /* <DEDUP_REMOVED lines=16> */
.L_x_1668:
[----:B------:R-:W-:Y:S05]  /*9310*/  BSYNC B2 ;  /* 0x0000000000027941 */ /* 0x000fea0003800000 */
.L_x_1667:
[----:B---3--:R3:W-:Y:S04]  /*9320*/  ST.E.128 desc[UR60][R38.64], R12 ;  /* 0x0000000c26007985 */ /* 0x0087e8000c101d3c */
[----:B----4-:R3:W-:Y:S02]  /*9330*/  @!P3 ST.E.128 desc[UR60][R40.64], R32 ;  /* 0x000000202800b985 */ /* 0x0107e4000c101d3c */
.L_x_1666:
[----:B------:R-:W-:Y:S05]  /*9340*/  BSYNC B1 ;  /* 0x0000000000017941 */ /* 0x000fea0003800000 */
.L_x_1665:
[----:B------:R-:W-:Y:S01]  /*9350*/  ISETP.NE.AND P3, PT, R9, RZ, PT ;  /* 0x000000ff0900720c */ /* 0x000fe20003f65270 */
[----:B------:R-:W-:-:S12]  /*9360*/  BSSY B1, `(.L_x_1669) ;  /* 0x000007c000017945 */ /* 0x000fd80003800000 */
[----:B------:R-:W-:Y:S05]  /*9370*/  @!P3 BRA `(.L_x_1670) ;  /* 0x0000000400e8b947 */ /* 0x000fea0003800000 */
[----:B---34-:R-:W3:Y:S01]  /*9380*/  LDL R14, [R1+0x34] ;  /* 0x00003400010e7983 */ /* 0x018ee20000100800 */
[----:B0-----:R-:W-:Y:S01]  /*9390*/  SEL R11, R122, R134, !P1 ;  /* 0x000000867a0b7207 */ /* 0x001fe20004800000 */
[----:B------:R-:W-:Y:S01]  /*93a0*/  BSSY B2, `(.L_x_1671) ;  /* 0x0000075000027945 */ /* 0x000fe20003800000 */
[----:B------:R-:W-:Y:S02]  /*93b0*/  SHF.R.U32.HI R13, RZ, 0x3, R225 ;  /* 0x00000003ff0d7819 */ /* 0x000fe400000116e1 */
[----:B------:R-:W-:Y:S02]  /*93c0*/  SHF.R.S32.HI R12, RZ, 0x1f, R11 ;  /* 0x0000001fff0c7819 */ /* 0x000fe4000001140b */
[----:B------:R-:W-:Y:S02]  /*93d0*/  LEA R38, P3, R6, R36, 0x1 ;  /* 0x0000002406267211 */ /* 0x000fe400078608ff */
[----:B------:R-:W-:Y:S02]  /*93e0*/  LEA.HI R11, R12, R11, RZ, 0x4 ;  /* 0x0000000b0c0b7211 */ /* 0x000fe400078f20ff */
[----:B------:R-:W-:-:S02]  /*93f0*/  ISETP.GE.AND P4, PT, R198, R119, PT ;  /* 0x00000077c600720c */ /* 0x000fc40003f86270 */
[----:B------:R-:W-:Y:S02]  /*9400*/  LEA.HI.SX32 R11, R11, R112, 0x1c ;  /* 0x000000700b0b7211 */ /* 0x000fe400078fe2ff */
[----:B------:R-:W-:Y:S02]  /*9410*/  LEA.HI.X R39, R6, R37, R108, 0x1, P3 ;  /* 0x0000002506277211 */ /* 0x000fe400018f0c6c */
[----:B------:R-:W-:Y:S01]  /*9420*/  SHF.R.S32.HI R12, RZ, 0x1f, R11 ;  /* 0x0000001fff0c7819 */ /* 0x000fe2000001140b */
[----:B------:R-:W-:-:S03]  /*9430*/  IMAD.SHL.U32 R41, R11, 0x8, RZ ;  /* 0x000000080b297824 */ /* 0x000fc600078e00ff */
[----:B------:R-:W-:Y:S02]  /*9440*/  LEA.HI R12, R12, R11, RZ, 0x3 ;  /* 0x0000000b0c0c7211 */ /* 0x000fe400078f18ff */
[----:B------:R-:W-:Y:S02]  /*9450*/  LOP3.LUT R11, R225, 0x38, R41, 0xf8, !PT ;  /* 0x00000038e10b7812 */ /* 0x000fe400078ef829 */
[----:B------:R-:W-:Y:S02]  /*9460*/  SHF.R.S32.HI R12, RZ, 0x3, R12 ;  /* 0x00000003ff0c7819 */ /* 0x000fe4000001140c */
[----:B------:R-:W-:Y:S02]  /*9470*/  LOP3.LUT R11, R11, R13, RZ, 0x3c, !PT ;  /* 0x0000000d0b0b7212 */ /* 0x000fe400078e3cff */
[----:B------:R-:W-:-:S13]  /*9480*/  ISETP.GE.AND P3, PT, R41, R130, PT ;  /* 0x000000822900720c */ /* 0x000fda0003f66270 */
[----:B------:R-:W-:-:S04]  /*9490*/  @!P3 IMAD.WIDE R40, R41, 0x2, R36 ;  /* 0x000000022928b825 */ /* 0x000fc800078e0224 */
[----:B---3--:R-:W-:-:S04]  /*94a0*/  IMAD R12, R12, 0x1800, R14 ;  /* 0x000018000c0c7824 */ /* 0x008fc800078e020e */
        /* <DEDUP_REMOVED lines=10> */
[----:B------:R-:W-:Y:S01]  /*9550*/  SHF.R.U64 R55, R72, 0x10, R73 ;  /* 0x0000001048377819 */ /* 0x000fe20000001249 */
[----:B---3--:R-:W-:Y:S01]  /*9560*/  IMAD.U32 R49, R15, 0x10000, RZ ;  /* 0x000100000f317824 */ /* 0x008fe200078e00ff */
[----:B------:R-:W-:Y:S01]  /*9570*/  SHF.R.U32.HI R61, RZ, 0x10, R61 ;  /* 0x00000010ff3d7819 */ /* 0x000fe2000001163d */
[----:B------:R-:W-:Y:S01]  /*9580*/  IMAD.U32 R50, R33, 0x10000, RZ ;  /* 0x0001000021327824 */ /* 0x000fe200078e00ff */
[----:B------:R-:W-:Y:S01]  /*9590*/  SHF.R.U32.HI R73, RZ, 0x10, R73 ;  /* 0x00000010ff497819 */ /* 0x000fe20000011649 */
[----:B------:R-:W-:Y:S01]  /*95a0*/  IMAD.U32 R48, R13, 0x10000, RZ ;  /* 0x000100000d307824 */ /* 0x000fe200078e00ff */
[----:B------:R-:W-:Y:S01]  /*95b0*/  LOP3.LUT R45, R35, 0xffff0000, RZ, 0xc0, !PT ;  /* 0xffff0000232d7812 */ /* 0x000fe200078ec0ff */
[----:B------:R-:W-:Y:S01]  /*95c0*/  IMAD.U32 R43, R32, 0x10000, RZ ;  /* 0x00010000202b7824 */ /* 0x000fe200078e00ff */
[----:B------:R-:W-:Y:S01]  /*95d0*/  PRMT R46, R146, 0x5410, R53 ;  /* 0x00005410922e7816 */ /* 0x000fe20000000035 */
[----:B------:R-:W-:Y:S01]  /*95e0*/  IMAD.U32 R42, R12, 0x10000, RZ ;  /* 0x000100000c2a7824 */ /* 0x000fe200078e00ff */
[----:B------:R-:W-:Y:S01]  /*95f0*/  PRMT R146, R146, 0x5432, R61 ;  /* 0x0000543292927816 */ /* 0x000fe2000000003d */
[----:B0-----:R-:W-:Y:S01]  /*9600*/  IMAD.U32 R11, R14, 0x10000, RZ ;  /* 0x000100000e0b7824 */ /* 0x001fe200078e00ff */
[----:B------:R-:W-:-:S02]  /*9610*/  PRMT R35, R158, 0x5432, R73 ;  /* 0x000054329e237816 */ /* 0x000fc40000000049 */
[----:B------:R-:W-:Y:S02]  /*9620*/  SHF.R.U64 R54, R74, 0x10, R75 ;  /* 0x000000104a367819 */ /* 0x000fe4000000124b */
[----:B------:R-:W-:Y:S01]  /*9630*/  SHF.R.U64 R60, R62, 0x10, R63 ;  /* 0x000000103e3c7819 */ /* 0x000fe2000000123f */
[----:B------:R-:W-:Y:S01]  /*9640*/  IMAD.U32 R53, R35, 0x10000, RZ ;  /* 0x0001000023357824 */ /* 0x000fe200078e00ff */
[----:B------:R-:W-:Y:S02]  /*9650*/  SHF.R.U32.HI R74, RZ, 0x10, R75 ;  /* 0x00000010ff4a7819 */ /* 0x000fe4000001164b */
[----:B------:R-:W-:Y:S01]  /*9660*/  LOP3.LUT R44, R15, 0xffff0000, RZ, 0xc0, !PT ;  /* 0xffff00000f2c7812 */ /* 0x000fe200078ec0ff */
[----:B------:R-:W-:Y:S01]  /*9670*/  IMAD.U32 R15, R146, 0x10000, RZ ;  /* 0x00010000920f7824 */ /* 0x000fe200078e00ff */
[----:B------:R-:W-:Y:S01]  /*9680*/  SHF.R.U32.HI R62, RZ, 0x10, R63 ;  /* 0x00000010ff3e7819 */ /* 0x000fe2000001163f */
[----:B------:R-:W-:Y:S01]  /*9690*/  FMUL.FTZ R61, R50, R53 ;  /* 0x00000035323d7220 */ /* 0x000fe20000410000 */
[----:B------:R-:W-:-:S02]  /*96a0*/  PRMT R158, R158, 0x5410, R55 ;  /* 0x000054109e9e7816 */ /* 0x000fc40000000037 */
[----:B------:R-:W-:Y:S02]  /*96b0*/  LOP3.LUT R51, R33, 0xffff0000, RZ, 0xc0, !PT ;  /* 0xffff000021337812 */ /* 0x000fe400078ec0ff */
[----:B------:R-:W-:Y:S02]  /*96c0*/  PRMT R55, R157, 0x5410, R54 ;  /* 0x000054109d377816 */ /* 0x000fe40000000036 */
[----:B------:R-:W-:Y:S02]  /*96d0*/  PRMT R33, R145, 0x5410, R60 ;  /* 0x0000541091217816 */ /* 0x000fe4000000003c */
[----:B------:R-:W-:Y:S02]  /*96e0*/  PRMT R157, R157, 0x5432, R74 ;  /* 0x000054329d9d7816 */ /* 0x000fe4000000004a */
[----:B------:R-:W-:Y:S01]  /*96f0*/  LOP3.LUT R54, R35, 0xffff0000, RZ, 0xc0, !PT ;  /* 0xffff000023367812 */ /* 0x000fe200078ec0ff */
[-C--:B------:R-:W-:Y:S01]  /*9700*/  FMUL.FTZ R35, R50, R15.reuse ;  /* 0x0000000f32237220 */ /* 0x080fe20000410000 */
[----:B------:R-:W-:Y:S01]  /*9710*/  PRMT R145, R145, 0x5432, R62 ;  /* 0x0000543291917816 */ /* 0x000fe2000000003e */
[----:B------:R-:W-:Y:S01]  /*9720*/  FFMA.FTZ R15, R48, R15, -R61 ;  /* 0x0000000f300f7223 */ /* 0x000fe2000001083d */
[----:B------:R-:W-:Y:S01]  /*9730*/  LOP3.LUT R146, R146, 0xffff0000, RZ, 0xc0, !PT ;  /* 0xffff000092927812 */ /* 0x000fe200078ec0ff */
[----:B------:R-:W-:-:S02]  /*9740*/  IMAD.U32 R50, R157, 0x10000, RZ ;  /* 0x000100009d327824 */ /* 0x000fc400078e00ff */
[----:B------:R-:W-:Y:S01]  /*9750*/  FFMA.FTZ R35, R48, R53, R35 ;  /* 0x0000003530237223 */ /* 0x000fe20000010023 */
[----:B------:R-:W-:Y:S01]  /*9760*/  IMAD.U32 R48, R145, 0x10000, RZ ;  /* 0x0001000091307824 */ /* 0x000fe200078e00ff */
[----:B------:R-:W-:Y:S01]  /*9770*/  LOP3.LUT R47, R13, 0xffff0000, RZ, 0xc0, !PT ;  /* 0xffff00000d2f7812 */ /* 0x000fe200078ec0ff */
[C---:B------:R-:W-:Y:S01]  /*9780*/  FMUL.FTZ R60, R51.reuse, R54 ;  /* 0x00000036333c7220 */ /* 0x040fe20000410000 */
[----:B------:R-:W-:Y:S01]  /*9790*/  FMUL.FTZ R62, R51, R146 ;  /* 0x00000092333e7220 */ /* 0x000fe20000410000 */
[C---:B------:R-:W-:Y:S01]  /*97a0*/  FMUL.FTZ R64, R52.reuse, R50 ;  /* 0x0000003234407220 */ /* 0x040fe20000410000 */
[----:B------:R-:W-:Y:S01]  /*97b0*/  LOP3.LUT R157, R157, 0xffff0000, RZ, 0xc0, !PT ;  /* 0xffff00009d9d7812 */ /* 0x000fe200078ec0ff */
[-C--:B------:R-:W-:Y:S01]  /*97c0*/  FMUL.FTZ R51, R52, R48.reuse ;  /* 0x0000003034337220 */ /* 0x080fe20000410000 */
[----:B------:R-:W-:Y:S01]  /*97d0*/  LOP3.LUT R145, R145, 0xffff0000, RZ, 0xc0, !PT ;  /* 0xffff000091917812 */ /* 0x000fe200078ec0ff */
[----:B------:R-:W-:Y:S01]  /*97e0*/  FFMA.FTZ R64, R49, R48, -R64 ;  /* 0x0000003031407223 */ /* 0x000fe20000010840 */
[C---:B------:R-:W-:Y:S01]  /*97f0*/  FFMA.FTZ R60, R47.reuse, R146, -R60 ;  /* 0x000000922f3c7223 */ /* 0x040fe2000001083c */
[----:B------:R-:W-:Y:S01]  /*9800*/  FFMA.FTZ R62, R47, R54, R62 ;  /* 0x000000362f3e7223 */ /* 0x000fe2000001003e */
[----:B------:R-:W-:Y:S01]  /*9810*/  FFMA.FTZ R50, R49, R50, R51 ;  /* 0x0000003231327223 */ /* 0x000fe20000010033 */
[----:B------:R-:W-:-:S02]  /*9820*/  IMAD.U32 R48, R158, 0x10000, RZ ;  /* 0x000100009e307824 */ /* 0x000fc400078e00ff */
[C---:B------:R-:W-:Y:S01]  /*9830*/  FMUL.FTZ R49, R45.reuse, R157 ;  /* 0x0000009d2d317220 */ /* 0x040fe20000410000 */
[----:B------:R-:W-:Y:S02]  /*9840*/  IMAD.U32 R47, R46, 0x10000, RZ ;  /* 0x000100002e2f7824 */ /* 0x000fe400078e00ff */
[-C--:B------:R-:W-:Y:S01]  /*9850*/  FMUL.FTZ R53, R45, R145.reuse ;  /* 0x000000912d357220 */ /* 0x080fe20000410000 */
[CC--:B------:R-:W-:Y:S01]  /*9860*/  FMUL.FTZ R51, R43.reuse, R48.reuse ;  /* 0x000000302b337220 */ /* 0x0c0fe20000410000 */
[----:B------:R-:W-:Y:S01]  /*9870*/  FFMA.FTZ R145, R44, R145, -R49 ;  /* 0x000000912c917223 */ /* 0x000fe20000010831 */
[-C--:B------:R-:W-:Y:S01]  /*9880*/  FMUL.FTZ R43, R43, R47.reuse ;  /* 0x0000002f2b2b7220 */ /* 0x080fe20000410000 */
[----:B------:R-:W-:Y:S01]  /*9890*/  LOP3.LUT R32, R32, 0xffff0000, RZ, 0xc0, !PT ;  /* 0xffff000020207812 */ /* 0x000fe200078ec0ff */
[----:B------:R-:W-:Y:S01]  /*98a0*/  FFMA.FTZ R51, R42, R47, -R51 ;  /* 0x0000002f2a337223 */ /* 0x000fe20000010833 */
[----:B------:R-:W-:Y:S01]  /*98b0*/  LOP3.LUT R49, R158, 0xffff0000, RZ, 0xc0, !PT ;  /* 0xffff00009e317812 */ /* 0x000fe200078ec0ff */
[----:B------:R-:W-:Y:S01]  /*98c0*/  FFMA.FTZ R43, R42, R48, R43 ;  /* 0x000000302a2b7223 */ /* 0x000fe2000001002b */
[----:B------:R-:W-:Y:S01]  /*98d0*/  LOP3.LUT R45, R46, 0xffff0000, RZ, 0xc0, !PT ;  /* 0xffff00002e2d7812 */ /* 0x000fe200078ec0ff */
[----:B------:R-:W-:Y:S01]  /*98e0*/  IMAD.U32 R13, R34, 0x10000, RZ ;  /* 0x00010000220d7824 */ /* 0x000fe200078e00ff */
[----:B------:R-:W-:Y:S01]  /*98f0*/  LOP3.LUT R12, R12, 0xffff0000, RZ, 0xc0, !PT ;  /* 0xffff00000c0c7812 */ /* 0x000fe200078ec0ff */
[----:B------:R-:W-:Y:S01]  /*9900*/  FFMA.FTZ R157, R44, R157, R53 ;  /* 0x0000009d2c9d7223 */ /* 0x000fe20000010035 */
[C---:B------:R-:W-:Y:S01]  /*9910*/  IMAD.U32 R42, R55.reuse, 0x10000, RZ ;  /* 0x00010000372a7824 */ /* 0x040fe200078e00ff */
[----:B------:R-:W-:Y:S01]  /*9920*/  LOP3.LUT R34, R34, 0xffff0000, RZ, 0xc0, !PT ;  /* 0xffff000022227812 */ /* 0x000fe200078ec0ff */
[C---:B------:R-:W-:Y:S01]  /*9930*/  FMUL.FTZ R53, R32.reuse, R49 ;  /* 0x0000003120357220 */ /* 0x040fe20000410000 */
[----:B------:R-:W-:Y:S01]  /*9940*/  LOP3.LUT R55, R55, 0xffff0000, RZ, 0xc0, !PT ;  /* 0xffff000037377812 */ /* 0x000fe200078ec0ff */
[-C--:B------:R-:W-:Y:S01]  /*9950*/  FMUL.FTZ R47, R32, R45.reuse ;  /* 0x0000002d202f7220 */ /* 0x080fe20000410000 */
[C---:B------:R-:W-:Y:S01]  /*9960*/  IMAD.U32 R32, R33.reuse, 0x10000, RZ ;  /* 0x0001000021207824 */ /* 0x040fe200078e00ff */
[----:B------:R-:W-:Y:S01]  /*9970*/  LOP3.LUT R33, R33, 0xffff0000, RZ, 0xc0, !PT ;  /* 0xffff000021217812 */ /* 0x000fe200078ec0ff */
[----:B------:R-:W-:Y:S01]  /*9980*/  FFMA.FTZ R44, R12, R45, -R53 ;  /* 0x0000002d0c2c7223 */ /* 0x000fe20000010835 */
[----:B------:R-:W-:Y:S01]  /*9990*/  LOP3.LUT R14, R14, 0xffff0000, RZ, 0xc0, !PT ;  /* 0xffff00000e0e7812 */ /* 0x000fe200078ec0ff */
[C---:B------:R-:W-:Y:S01]  /*99a0*/  FMUL.FTZ R46, R13.reuse, R42 ;  /* 0x0000002a0d2e7220 */ /* 0x040fe20000410000 */
[C---:B------:R-:W-:Y:S01]  /*99b0*/  FMUL.FTZ R45, R34.reuse, R55 ;  /* 0x00000037222d7220 */ /* 0x040fe20000410000 */
[-C--:B------:R-:W-:Y:S01]  /*99c0*/  FMUL.FTZ R13, R13, R32.reuse ;  /* 0x000000200d0d7220 */ /* 0x080fe20000410000 */
[-C--:B------:R-:W-:Y:S01]  /*99d0*/  FMUL.FTZ R34, R34, R33.reuse ;  /* 0x0000002122227220 */ /* 0x080fe20000410000 */
[C---:B------:R-:W-:Y:S01]  /*99e0*/  FFMA.FTZ R46, R11.reuse, R32, -R46 ;  /* 0x000000200b2e7223 */ /* 0x040fe2000001082e */
[----:B------:R-:W-:Y:S01]  /*99f0*/  FFMA.FTZ R45, R14, R33, -R45 ;  /* 0x000000210e2d7223 */ /* 0x000fe2000001082d */
[----:B------:R-:W-:Y:S01]  /*9a00*/  FFMA.FTZ R12, R12, R49, R47 ;  /* 0x000000310c0c7223 */ /* 0x000fe2000001002f */
[----:B------:R-:W-:Y:S01]  /*9a10*/  FFMA.FTZ R13, R11, R42, R13 ;  /* 0x0000002a0b0d7223 */ /* 0x000fe2000001000d */
[----:B------:R-:W-:Y:S01]  /*9a20*/  FFMA.FTZ R34, R14, R55, R34 ;  /* 0x000000370e227223 */ /* 0x000fe20000010022 */
[----:B------:R-:W-:-:S02]  /*9a30*/  F2FP.BF16.F32.PACK_AB R15, R60, R15 ;  /* 0x0000000f3c0f723e */ /* 0x000fc400000010ff */
[----:B------:R-:W-:Y:S02]  /*9a40*/  F2FP.BF16.F32.PACK_AB R14, R44, R51 ;  /* 0x000000332c0e723e */ /* 0x000fe400000010ff */
        /* <DEDUP_REMOVED lines=10> */
.L_x_1672:
[----:B------:R-:W-:Y:S05]  /*9af0*/  BSYNC B2 ;  /* 0x0000000000027941 */ /* 0x000fea0003800000 */
.L_x_1671:
[----:B---3--:R3:W-:Y:S04]  /*9b00*/  ST.E.128 desc[UR60][R38.64], R12 ;  /* 0x0000000c26007985 */ /* 0x0087e8000c101d3c */
[----:B----4-:R3:W-:Y:S02]  /*9b10*/  @!P3 ST.E.128 desc[UR60][R40.64], R32 ;  /* 0x000000202800b985 */ /* 0x0107e4000c101d3c */
.L_x_1670:
[----:B------:R-:W-:Y:S05]  /*9b20*/  BSYNC B1 ;  /* 0x0000000000017941 */ /* 0x000fea0003800000 */
.L_x_1669:
[----:B------:R-:W-:-:S13]  /*9b30*/  ISETP.NE.AND P3, PT, R10, RZ, PT ;  /* 0x000000ff0a00720c */ /* 0x000fda0003f65270 */
[----:B------:R-:W-:Y:S05]  /*9b40*/  @!P3 BRA `(.L_x_1621) ;  /* 0x0000000c00ccb947 */ /* 0x000fea0003800000 */
[----:B---34-:R-:W3:Y:S01]  /*9b50*/  LDL R15, [R1+0x34] ;  /* 0x00003400010f7983 */ /* 0x018ee20000100800 */
[----:B------:R-:W-:Y:S01]  /*9b60*/  LOP3.LUT P4, RZ, R22, 0x1, RZ, 0xc0, !PT ;  /* 0x0000000116ff7812 */ /* 0x000fe2000788c0ff */
[----:B------:R-:W-:Y:S01]  /*9b70*/  BSSY B1, `(.L_x_1673) ;  /* 0x0000073000017945 */ /* 0x000fe20003800000 */
[----:B------:R-:W-:Y:S02]  /*9b80*/  SHF.R.U32.HI R14, RZ, 0x3, R225 ;  /* 0x00000003ff0e7819 */ /* 0x000fe400000116e1 */
[----:B------:R-:W-:Y:S02]  /*9b90*/  SEL R134, R122, R134, !P4 ;  /* 0x000000867a867207 */ /* 0x000fe40006000000 */
[C---:B0-----:R-:W-:Y:S02]  /*9ba0*/  LEA R38, P3, R7.reuse, R36, 0x1 ;  /* 0x0000002407267211 */ /* 0x041fe400078608ff */
[----:B------:R-:W-:Y:S02]  /*9bb0*/  SHF.R.S32.HI R11, RZ, 0x1f, R134 ;  /* 0x0000001fff0b7819 */ /* 0x000fe40000011486 */
[----:B------:R-:W-:-:S02]  /*9bc0*/  LEA.HI.X R39, R7, R37, R107, 0x1, P3 ;  /* 0x0000002507277211 */ /* 0x000fc400018f0c6b */
[----:B------:R-:W-:Y:S02]  /*9bd0*/  LEA.HI R134, R11, R134, RZ, 0x4 ;  /* 0x000000860b867211 */ /* 0x000fe400078f20ff */
[----:B------:R-:W-:Y:S02]  /*9be0*/  ISETP.GE.AND P3, PT, R195, R119, PT ;  /* 0x00000077c300720c */ /* 0x000fe40003f66270 */
[----:B------:R-:W-:-:S04]  /*9bf0*/  LEA.HI.SX32 R134, R134, R111, 0x1c ;  /* 0x0000006f86867211 */ /* 0x000fc800078fe2ff */
[----:B------:R-:W-:-:S04]  /*9c00*/  SHF.R.S32.HI R11, RZ, 0x1f, R134 ;  /* 0x0000001fff0b7819 */ /* 0x000fc80000011486 */
[----:B------:R-:W-:Y:S01]  /*9c10*/  LEA.HI R12, R11, R134, RZ, 0x3 ;  /* 0x000000860b0c7211 */ /* 0x000fe200078f18ff */
[----:B------:R-:W-:-:S03]  /*9c20*/  IMAD.SHL.U32 R11, R134, 0x8, RZ ;  /* 0x00000008860b7824 */ /* 0x000fc600078e00ff */
[----:B------:R-:W-:Y:S02]  /*9c30*/  SHF.R.S32.HI R13, RZ, 0x3, R12 ;  /* 0x00000003ff0d7819 */ /* 0x000fe4000001140c */
[----:B------:R-:W-:-:S04]  /*9c40*/  LOP3.LUT R12, R225, 0x38, R11, 0xf8, !PT ;  /* 0x00000038e10c7812 */ /* 0x000fc800078ef80b */
[----:B------:R-:W-:Y:S01]  /*9c50*/  LOP3.LUT R12, R12, R14, RZ, 0x3c, !PT ;  /* 0x0000000e0c0c7212 */ /* 0x000fe200078e3cff */
[----:B---3--:R-:W-:-:S04]  /*9c60*/  IMAD R13, R13, 0x1800, R15 ;  /* 0x000018000d0d7824 */ /* 0x008fc800078e020f */
        /* <DEDUP_REMOVED lines=16> */
[----:B------:R-:W-:Y:S02]  /*9d70*/  PRMT R48, R142, 0x5410, R53 ;  /* 0x000054108e307816 */ /* 0x000fe40000000035 */
[----:B------:R-:W-:Y:S01]  /*9d80*/  SHF.R.U64 R49, R68, 0x10, R69 ;  /* 0x0000001044317819 */ /* 0x000fe20000001245 */
[----:B------:R-:W-:Y:S01]  /*9d90*/  IMAD.U32 R52, R51, 0x10000, RZ ;  /* 0x0001000033347824 */ /* 0x000fe200078e00ff */
[----:B------:R-:W-:-:S02]  /*9da0*/  SHF.R.U64 R54, R70, 0x10, R71 ;  /* 0x0000001046367819 */ /* 0x000fc40000001247 */
[----:B------:R-:W-:Y:S02]  /*9db0*/  PRMT R142, R142, 0x5432, R57 ;  /* 0x000054328e8e7816 */ /* 0x000fe40000000039 */
[----:B------:R-:W-:Y:S02]  /*9dc0*/  SHF.R.U32.HI R70, RZ, 0x10, R71 ;  /* 0x00000010ff467819 */ /* 0x000fe40000011647 */
[----:B------:R-:W-:Y:S02]  /*9dd0*/  SHF.R.U64 R50, R58, 0x10, R59 ;  /* 0x000000103a327819 */ /* 0x000fe4000000123b */
[----:B------:R-:W-:Y:S01]  /*9de0*/  PRMT R144, R144, 0x5410, R49 ;  /* 0x0000541090907816 */ /* 0x000fe20000000031 */
[----:B------:R-:W-:Y:S01]  /*9df0*/  IMAD.U32 R49, R142, 0x10000, RZ ;  /* 0x000100008e317824 */ /* 0x000fe200078e00ff */
[C---:B------:R-:W-:Y:S01]  /*9e00*/  PRMT R53, R143.reuse, 0x5410, R54 ;  /* 0x000054108f357816 */ /* 0x040fe20000000036 */
[CC--:B------:R-:W-:Y:S01]  /*9e10*/  FMUL.FTZ R54, R44.reuse, R52.reuse ;  /* 0x000000342c367220 */ /* 0x0c0fe20000410000 */
[----:B------:R-:W-:Y:S01]  /*9e20*/  SHF.R.U32.HI R58, RZ, 0x10, R59 ;  /* 0x00000010ff3a7819 */ /* 0x000fe2000001163b */
[-C--:B------:R-:W-:Y:S01]  /*9e30*/  FMUL.FTZ R44, R44, R49.reuse ;  /* 0x000000312c2c7220 */ /* 0x080fe20000410000 */
[----:B------:R-:W-:Y:S01]  /*9e40*/  PRMT R143, R143, 0x5432, R70 ;  /* 0x000054328f8f7816 */ /* 0x000fe20000000046 */
[----:B------:R-:W-:Y:S01]  /*9e50*/  FFMA.FTZ R54, R41, R49, -R54 ;  /* 0x0000003129367223 */ /* 0x000fe20000010836 */
[----:B------:R-:W-:Y:S01]  /*9e60*/  PRMT R50, R141, 0x5410, R50 ;  /* 0x000054108d327816 */ /* 0x000fe20000000032 */
[----:B------:R-:W-:Y:S01]  /*9e70*/  FFMA.FTZ R52, R41, R52, R44 ;  /* 0x0000003429347223 */ /* 0x000fe2000001002c */
[----:B------:R-:W-:Y:S01]  /*9e80*/  LOP3.LUT R45, R33, 0xffff0000, RZ, 0xc0, !PT ;  /* 0xffff0000212d7812 */ /* 0x000fe200078ec0ff */
        /* <DEDUP_REMOVED lines=8> */
[----:B------:R-:W-:Y:S01]  /*9f10*/  IMAD.U32 R32, R15, 0x10000, RZ ;  /* 0x000100000f207824 */ /* 0x000fe200078e00ff */
[----:B------:R-:W-:Y:S01]  /*9f20*/  LOP3.LUT R42, R13, 0xffff0000, RZ, 0xc0, !PT ;  /* 0xffff00000d2a7812 */ /* 0x000fe200078ec0ff */
[C---:B------:R-:W-:Y:S01]  /*9f30*/  FMUL.FTZ R55, R45.reuse, R51 ;  /* 0x000000332d377220 */ /* 0x040fe20000410000 */
[-C--:B------:R-:W-:Y:S01]  /*9f40*/  FMUL.FTZ R45, R45, R142.reuse ;  /* 0x0000008e2d2d7220 */ /* 0x080fe20000410000 */
[----:B------:R-:W-:Y:S01]  /*9f50*/  LOP3.LUT R47, R35, 0xffff0000, RZ, 0xc0, !PT ;  /* 0xffff0000232f7812 */ /* 0x000fe200078ec0ff */
[-C--:B------:R-:W-:Y:S01]  /*9f60*/  FMUL.FTZ R46, R46, R41.reuse ;  /* 0x000000292e2e7220 */ /* 0x080fe20000410000 */
[----:B------:R-:W-:Y:S01]  /*9f70*/  LOP3.LUT R44, R143, 0xffff0000, RZ, 0xc0, !PT ;  /* 0xffff00008f2c7812 */ /* 0x000fe200078ec0ff */
[----:B------:R-:W-:Y:S01]  /*9f80*/  FFMA.FTZ R57, R32, R41, -R57 ;  /* 0x0000002920397223 */ /* 0x000fe20000010839 */
[C---:B------:R-:W-:Y:S01]  /*9f90*/  FFMA.FTZ R55, R42.reuse, R142, -R55 ;  /* 0x0000008e2a377223 */ /* 0x040fe20000010837 */
[----:B------:R-:W-:Y:S01]  /*9fa0*/  FFMA.FTZ R51, R42, R51, R45 ;  /* 0x000000332a337223 */ /* 0x000fe2000001002d */
[----:B------:R-:W-:Y:S01]  /*9fb0*/  IMAD.U32 R41, R144, 0x10000, RZ ;  /* 0x0001000090297824 */ /* 0x000fe200078e00ff */
[----:B------:R-:W-:Y:S01]  /*9fc0*/  LOP3.LUT R42, R141, 0xffff0000, RZ, 0xc0, !PT ;  /* 0xffff00008d2a7812 */ /* 0x000fe200078ec0ff */
[----:B------:R-:W-:Y:S01]  /*9fd0*/  FFMA.FTZ R46, R32, R49, R46 ;  /* 0x00000031202e7223 */ /* 0x000fe2000001002e */
[----:B------:R-:W-:Y:S01]  /*9fe0*/  LOP3.LUT R15, R15, 0xffff0000, RZ, 0xc0, !PT ;  /* 0xffff00000f0f7812 */ /* 0x000fe200078ec0ff */
[----:B------:R-:W-:Y:S01]  /*9ff0*/  FMUL.FTZ R56, R47, R44 ;  /* 0x0000002c2f387220 */ /* 0x000fe20000410000 */
[----:B------:R-:W-:-:S02]  /*a000*/  IMAD.U32 R32, R48, 0x10000, RZ ;  /* 0x0001000030207824 */ /* 0x000fc400078e00ff */
[-C--:B------:R-:W-:Y:S01]  /*a010*/  FMUL.FTZ R45, R33, R41.reuse ;  /* 0x00000029212d7220 */ /* 0x080fe20000410000 */
[-C--:B------:R-:W-:Y:S01]  /*a020*/  FMUL.FTZ R58, R47, R42.reuse ;  /* 0x0000002a2f3a7220 */ /* 0x080fe20000410000 */
[----:B------:R-:W-:Y:S01]  /*a030*/  FFMA.FTZ R56, R15, R42, -R56 ;  /* 0x0000002a0f387223 */ /* 0x000fe20000010838 */
[----:B------:R-:W-:Y:S01]  /*a040*/  LOP3.LUT R144, R144, 0xffff0000, RZ, 0xc0, !PT ;  /* 0xffff000090907812 */ /* 0x000fe200078ec0ff */
[-C--:B------:R-:W-:Y:S01]  /*a050*/  FMUL.FTZ R42, R33, R32.reuse ;  /* 0x00000020212a7220 */ /* 0x080fe20000410000 */
[----:B------:R-:W-:Y:S01]  /*a060*/  FFMA.FTZ R45, R40, R32, -R45 ;  /* 0x00000020282d7223 */ /* 0x000fe2000001082d */
[----:B------:R-:W-:Y:S01]  /*a070*/  IMAD.U32 R35, R34, 0x10000, RZ ;  /* 0x0001000022237824 */ /* 0x000fe200078e00ff */
[----:B------:R-:W-:Y:S01]  /*a080*/  LOP3.LUT R48, R48, 0xffff0000, RZ, 0xc0, !PT ;  /* 0xffff000030307812 */ /* 0x000fe200078ec0ff */
[----:B------:R-:W-:Y:S01]  /*a090*/  IMAD.U32 R32, R53, 0x10000, RZ ;  /* 0x0001000035207824 */ /* 0x000fe200078e00ff */
[----:B------:R-:W-:Y:S01]  /*a0a0*/  LOP3.LUT R34, R34, 0xffff0000, RZ, 0xc0, !PT ;  /* 0xffff000022227812 */ /* 0x000fe200078ec0ff */
[----:B------:R-:W-:Y:S01]  /*a0b0*/  FFMA.FTZ R47, R15, R44, R58 ;  /* 0x0000002c0f2f7223 */ /* 0x000fe2000001003a */
[----:B------:R-:W-:Y:S01]  /*a0c0*/  LOP3.LUT R53, R53, 0xffff0000, RZ, 0xc0, !PT ;  /* 0xffff000035357812 */ /* 0x000fe200078ec0ff */
[----:B------:R-:W-:Y:S01]  /*a0d0*/  IMAD.U32 R15, R50, 0x10000, RZ ;  /* 0x00010000320f7824 */ /* 0x000fe200078e00ff */
[----:B------:R-:W-:Y:S01]  /*a0e0*/  LOP3.LUT R13, R12, 0xffff0000, RZ, 0xc0, !PT ;  /* 0xffff00000c0d7812 */ /* 0x000fe200078ec0ff */
[----:B------:R-:W-:Y:S01]  /*a0f0*/  FMUL.FTZ R44, R43, R144 ;  /* 0x000000902b2c7220 */ /* 0x000fe20000410000 */
[----:B------:R-:W-:Y:S01]  /*a100*/  LOP3.LUT R33, R50, 0xffff0000, RZ, 0xc0, !PT ;  /* 0xffff000032217812 */ /* 0x000fe200078ec0ff */
[----:B------:R-:W-:Y:S01]  /*a110*/  FFMA.FTZ R42, R40, R41, R42 ;  /* 0x00000029282a7223 */ /* 0x000fe2000001002a */
[----:B------:R-:W-:-:S02]  /*a120*/  IMAD.U32 R12, R14, 0x10000, RZ ;  /* 0x000100000e0c7824 */ /* 0x000fc400078e00ff */
[----:B------:R-:W-:Y:S01]  /*a130*/  FMUL.FTZ R40, R43, R48 ;  /* 0x000000302b287220 */ /* 0x000fe20000410000 */
[C---:B------:R-:W-:Y:S01]  /*a140*/  FMUL.FTZ R41, R35.reuse, R32 ;  /* 0x0000002023297220 */ /* 0x040fe20000410000 */
[----:B------:R-:W-:Y:S01]  /*a150*/  LOP3.LUT R14, R14, 0xffff0000, RZ, 0xc0, !PT ;  /* 0xffff00000e0e7812 */ /* 0x000fe200078ec0ff */
[----:B------:R-:W-:Y:S01]  /*a160*/  FMUL.FTZ R35, R35, R15 ;  /* 0x0000000f23237220 */ /* 0x000fe20000410000 */
[C---:B------:R-:W-:Y:S01]  /*a170*/  FMUL.FTZ R43, R34.reuse, R53 ;  /* 0x00000035222b7220 */ /* 0x040fe20000410000 */
[C---:B------:R-:W-:Y:S01]  /*a180*/  FFMA.FTZ R44, R13.reuse, R48, -R44 ;  /* 0x000000300d2c7223 */ /* 0x040fe2000001082c */
[----:B------:R-:W-:Y:S01]  /*a190*/  FMUL.FTZ R34, R34, R33 ;  /* 0x0000002122227220 */ /* 0x000fe20000410000 */
[C---:B------:R-:W-:Y:S01]  /*a1a0*/  FFMA.FTZ R41, R12.reuse, R15, -R41 ;  /* 0x0000000f0c297223 */ /* 0x040fe20000010829 */
[----:B------:R-:W-:Y:S01]  /*a1b0*/  FFMA.FTZ R35, R12, R32, R35 ;  /* 0x000000200c237223 */ /* 0x000fe20000010023 */
        /* <DEDUP_REMOVED lines=14> */
.L_x_1674:
[----:B------:R-:W-:Y:S05]  /*a2a0*/  BSYNC B1 ;  /* 0x0000000000017941 */ /* 0x000fea0003800000 */
.L_x_1673:
[----:B0-----:R0:W-:Y:S01]  /*a2b0*/  ST.E.128 desc[UR60][R38.64], R12 ;  /* 0x0000000c26007985 */ /* 0x0011e2000c101d3c */
[----:B------:R-:W-:-:S13]  /*a2c0*/  ISETP.GE.AND P3, PT, R11, R130, PT ;  /* 0x000000820b00720c */ /* 0x000fda0003f66270 */
[----:B------:R-:W-:Y:S05]  /*a2d0*/  @P3 BRA `(.L_x_1621) ;  /* 0x0000000400e83947 */ /* 0x000fea0003800000 */
[----:B------:R-:W-:-:S05]  /*a2e0*/  IMAD.WIDE R36, R11, 0x2, R36 ;  /* 0x000000020b247825 */ /* 0x000fca00078e0224 */
[----:B---3--:R3:W-:Y:S01]  /*a2f0*/  ST.E.128 desc[UR60][R36.64], R32 ;  /* 0x0000002024007985 */ /* 0x0087e2000c101d3c */
[----:B------:R-:W-:Y:S05]  /*a300*/  BRA `(.L_x_1621) ;  /* 0x0000000400dc7947 */ /* 0x000fea0003800000 */
.L_x_1586:
[----:B------:R-:W2:Y:S02]  /*a310*/  LDL R11, [R1+0x38] ;  /* 0x00003800010b7983 */ /* 0x000ea40000100800 */
[----:B--2---:R-:W-:-:S13]  /*a320*/  R2UR UR4, R11 ;  /* 0x000000000b0472ca */ /* 0x004fda00000e0000 */
[----:B------:R-:W-:-:S06]  /*a330*/  UISETP.NE.AND UP0, UPT, UR4, 0x3, UPT ;  /* 0x000000030400788c */ /* 0x000fcc000bf05270 */
[----:B------:R-:W-:-:S13]  /*a340*/  PLOP3.LUT P2, PT, PT, PT, UP0, 0x80, 0x0 ;  /* 0x000000000000781c */ /* 0x000fda0003f4f008 */
[----:B------:R-:W-:Y:S05]  /*a350*/  @!P2 BRA `(.L_x_1675) ;  /* 0x000000000004a947 */ /* 0x000fea0003800000 */
[----:B------:R-:W-:Y:S01]  /*a360*/  BPT.TRAP 0x1 ;  /* 0x000000040000795c */ /* 0x000fe20000300000 */
.L_x_1675:
[----:B------:R-:W-:Y:S01]  /*a370*/  IMAD R86, R19, 0x8, R18 ;  /* 0x0000000813567824 */ /* 0x000fe200078e0212 */
[----:B------:R-:W-:Y:S01]  /*a380*/  SHF.L.U32 R87, R219, 0x1f, RZ ;  /* 0x0000001fdb577819 */ /* 0x000fe200000006ff */
[----:B------:R-:W-:Y:S01]  /*a390*/  BSSY B1, `(.L_x_1676) ;  /* 0x0000004000017945 */ /* 0x000fe20003800000 */
[----:B------:R-:W-:Y:S02]  /*a3a0*/  SHF.R.S32.HI R31, RZ, 0x1f, R27 ;  /* 0x0000001fff1f7819 */ /* 0x000fe4000001141b */
[----:B------:R-:W0:Y:S02]  /*a3b0*/  SYNCS.PHASECHK.TRANS64.TRYWAIT P3, [R86+URZ+0x30890], R87 ;  /* 0x03089057560075a7 */ /* 0x000e24000806017f */
[----:B0-----:R-:W-:Y:S05]  /*a3c0*/  @!P3 BRA `(.L_x_1677) ;  /* 0x000002080044b947 */ /* 0x001fea0003800000 */
.L_x_2027:
[----:B------:R-:W-:Y:S05]  /*a3d0*/  BSYNC B1 ;  /* 0x0000000000017941 */ /* 0x000fea0003800000 */
.L_x_1676:
        /* <DEDUP_REMOVED lines=27> */
.L_x_2031:
        /* <DEDUP_REMOVED lines=23> */
[----:B------:R-:W-:Y:S02]  /*a700*/  @!P5 IMAD.SHL.U32 R11, R203, 0x8, RZ ;  /* 0x00000008cb0bd824 */ /* 0x000fe400078e00ff */
        /* <DEDUP_REMOVED lines=13> */
.L_x_1680:
[----:B------:R-:W-:Y:S05]  /*a7e0*/  BSYNC B1 ;  /* 0x0000000000017941 */ /* 0x000fea0003800000 */
.L_x_1679:
[----:B------:R-:W-:-:S03]  /*a7f0*/  UMOV UR4, 0xffffffff ;  /* 0xffffffff00047882 */ /* 0x000fc60000000000 */
[----:B------:R-:W-:Y:S05]  /*a800*/  BRA.DIV UR4, `(.L_x_1681) ;  /* 0x0000020604947947 */ /* 0x000fea000b800000 */
[----:B--2---:R2:W0:Y:S04]  /*a810*/  SHFL.IDX PT, R39, R41, 0x1, 0x1c1f ;  /* 0x003c1f0029277f89 */ /* 0x00442800000e0000 */
[----:B---3--:R2:W3:Y:S02]  /*a820*/  SHFL.IDX PT, R38, R40, 0x1, 0x1c1f ;  /* 0x003c1f0028267f89 */ /* 0x0084e400000e0000 */
.L_x_2035:
        /* <DEDUP_REMOVED lines=37> */
.L_x_1621:
[----:B------:R-:W-:Y:S05]  /*aa80*/  BSYNC B0 ;  /* 0x0000000000007941 */ /* 0x000fea0003800000 */
.L_x_1585:
        /* <DEDUP_REMOVED lines=17> */
.L_x_1683:
[----:B------:R-:W-:Y:S05]  /*aba0*/  BSYNC B0 ;  /* 0x0000000000007941 */ /* 0x000fea0003800000 */
.L_x_1682:
[----:B------:R-:W3:Y:S01]  /*abb0*/  SYNCS.PHASECHK.TRANS64.TRYWAIT P2, [R86+URZ+0x308b0], R87 ;  /* 0x0308b057560075a7 */ /* 0x000ee2000804017f */
[----:B------:R-:W-:Y:S04]  /*abc0*/  BSSY B0, `(.L_x_1684) ;  /* 0x0000002000007945 */ /* 0x000fe80003800000 */
[----:B---3--:R-:W-:Y:S05]  /*abd0*/  @!P2 BRA `(.L_x_1685) ;  /* 0x0000020000eca947 */ /* 0x008fea0003800000 */
.L_x_2036:
[----:B------:R-:W-:Y:S05]  /*abe0*/  BSYNC B0 ;  /* 0x0000000000007941 */ /* 0x000fea0003800000 */
.L_x_1684:
[----:B------:R-:W-:Y:S01]  /*abf0*/  ULDC.64 UR4, c[0x0][0x328] ;  /* 0x0000ca0000047ab9 */ /* 0x000fe20000000a00 */
[----:B------:R-:W-:Y:S01]  /*ac00*/  IMAD.IADD R85, R85, 0x1, -R218 ;  /* 0x0000000155557824 */ /* 0x000fe200078e0ada */
[----:B------:R-:W-:Y:S01]  /*ac10*/  BSSY B0, `(.L_x_1686) ;  /* 0x0000037000007945 */ /* 0x000fe20003800000 */
[----:B----4-:R-:W-:Y:S02]  /*ac20*/  IMAD R14, R31, UR4, RZ ;  /* 0x000000041f0e7c24 */ /* 0x010fe4000f8e02ff */
[----:B------:R-:W-:-:S04]  /*ac30*/  IMAD.WIDE.U32 R12, R27, UR4, RZ ;  /* 0x000000041b0c7c25 */ /* 0x000fc8000f8e00ff */
[----:B------:R-:W-:Y:S01]  /*ac40*/  IMAD R27, R27, UR5, R14 ;  /* 0x000000051b1b7c24 */ /* 0x000fe2000f8e020e */
[----:B------:R-:W-:Y:S02]  /*ac50*/  ULDC.64 UR4, c[0x0][0x338] ;  /* 0x0000ce0000047ab9 */ /* 0x000fe40000000a00 */
[----:B0-----:R-:W-:Y:S02]  /*ac60*/  IMAD R11, R84, UR4, RZ ;  /* 0x00000004540b7c24 */ /* 0x001fe4000f8e02ff */
[----:B------:R-:W-:Y:S02]  /*ac70*/  IMAD.IADD R13, R13, 0x1, R27 ;  /* 0x000000010d0d7824 */ /* 0x000fe400078e021b */
        /* <DEDUP_REMOVED lines=15> */
[----:B------:R-:W-:Y:S02]  /*ad70*/  ULDC UR4, c[0x0][0x2f4] ;  /* 0x0000bd0000047ab9 */ /* 0x000fe40000000800 */
        /* <DEDUP_REMOVED lines=32> */
.L_x_1687:
[----:B------:R-:W-:Y:S05]  /*af80*/  BSYNC B0 ;  /* 0x0000000000007941 */ /* 0x000fea0003800000 */
.L_x_1686:
[----:B------:R-:W-:Y:S01]  /*af90*/  ISETP.GE.AND P2, PT, R85, 0x41, PT ;  /* 0x000000415500780c */ /* 0x000fe20003f46270 */
[----:B0-----:R0:W0:Y:S01]  /*afa0*/  SHFL.IDX PT, R35, R11, 0x1, 0x1c1f ;  /* 0x003c1f000b237f89 */ /* 0x00102200000e0000 */
[----:B------:R-:W-:Y:S03]  /*afb0*/  BSSY B0, `(.L_x_1688) ;  /* 0x0000024000007945 */ /* 0x000fe60003800000 */
[----:B----4-:R4:W0:Y:S08]  /*afc0*/  SHFL.IDX PT, R34, R31, 0x1, 0x1c1f ;  /* 0x003c1f001f227f89 */ /* 0x01083000000e0000 */
[----:B----4-:R-:W-:Y:S05]  /*afd0*/  @!P2 BRA `(.L_x_1689) ;  /* 0x000000000084a947 */ /* 0x010fea0003800000 */
[----:B------:R-:W-:Y:S02]  /*afe0*/  ULDC UR4, c[0x0][0x2f4] ;  /* 0x0000bd0000047ab9 */ /* 0x000fe40000000800 */
        /* <DEDUP_REMOVED lines=32> */
.L_x_1689:
[----:B------:R-:W-:Y:S05]  /*b1f0*/  BSYNC B0 ;  /* 0x0000000000007941 */ /* 0x000fea0003800000 */
.L_x_1688:
[----:B------:R-:W-:Y:S01]  /*b200*/  @!PT LDS RZ, [RZ] ;  /* 0x00000000fffff984 */ /* 0x000fe20000000800 */
[----:B------:R-:W-:Y:S01]  /*b210*/  @!PT LDS RZ, [RZ] ;  /* 0x00000000fffff984 */ /* 0x000fe20000000800 */
[----:B------:R-:W-:Y:S01]  /*b220*/  @!PT LDS RZ, [RZ] ;  /* 0x00000000fffff984 */ /* 0x000fe20000000800 */
[----:B------:R-:W-:Y:S01]  /*b230*/  @!PT LDS RZ, [RZ] ;  /* 0x00000000fffff984 */ /* 0x000fe20000000800 */
[----:B------:R5:W-:Y:S06]  /*b240*/  MEMBAR.ALL.CTA ;  /* 0x0000000000007992 */ /* 0x000bec0000008000 */
[----:B-----5:R-:W5:Y:S01]  /*b250*/  FENCE.VIEW.ASYNC.S ;  /* 0x00000000000073c6 */ /* 0x020f620000000000 */
[----:B-1-3--:R-:W-:Y:S01]  /*b260*/  @!P3 VIADD R86, R86, 0x308c0 ;  /* 0x000308c05656b836 */ /* 0x00afe20000000000 */
[----:B-----5:R1:W-:Y:S01]  /*b270*/  BAR.SYNC.DEFER_BLOCKING R140, 0x80 ;  /* 0x0002008c0000751d */ /* 0x0203e20000010000 */
[----:B------:R-:W-:Y:S01]  /*b280*/  LOP3.LUT P4, RZ, R22, 0x2, RZ, 0xc0, !PT ;  /* 0x0000000216ff7812 */ /* 0x000fe2000788c0ff */
[----:B------:R-:W-:-:S02]  /*b290*/  VIADD R19, R19, 0x1 ;  /* 0x0000000113137836 */ /* 0x000fc40000000000 */
[----:B------:R-:W-:Y:S02]  /*b2a0*/  @!P3 PRMT R86, RZ, 0x654, R86 ;  /* 0x00000654ff56b816 */ /* 0x000fe40000000056 */
[----:B------:R-:W-:Y:S02]  /*b2b0*/  PLOP3.LUT P2, PT, PT, PT, PT, 0x8, 0x0 ;  /* 0x000000000000781c */ /* 0x000fe40003f4e170 */
[----:B------:R1:W-:Y:S01]  /*b2c0*/  @!P3 SYNCS.ARRIVE.TRANS64.RED.A1T0 RZ, [R86+URZ], RZ ;  /* 0x000000ff56ffb9a7 */ /* 0x0003e2000810043f */
[----:B------:R-:W-:-:S04]  /*b2d0*/  ISETP.NE.AND P3, PT, R19, 0x2, PT ;  /* 0x000000021300780c */ /* 0x000fc80003f65270 */
[----:B----4-:R-:W-:Y:S02]  /*b2e0*/  SEL R12, RZ, 0x1, P3 ;  /* 0x00000001ff0c7807 */ /* 0x010fe40001800000 */
[----:B------:R-:W-:Y:S02]  /*b2f0*/  SEL R19, R19, RZ, P3 ;  /* 0x000000ff13137207 */ /* 0x000fe40001800000 */
[----:B------:R-:W-:Y:S01]  /*b300*/  LOP3.LUT R219, R219, R12, RZ, 0x3c, !PT ;  /* 0x0000000cdbdb7212 */ /* 0x000fe200078e3cff */
[----:B-1----:R-:W-:Y:S06]  /*b310*/  @P4 BRA `(.L_x_1690) ;  /* 0xffffff7400744947 */ /* 0x002fec000383ffff */
.L_x_1580:
[----:B0-----:R-:W3:Y:S01]  /*b320*/  LDL R11, [R1+0x30] ;  /* 0x00003000010b7983 */ /* 0x001ee20000100800 */
[----:B------:R-:W0:Y:S01]  /*b330*/  LDC R0, c[0x0][0x448] ;  /* 0x00011200ff007b82 */ /* 0x000e220000000800 */
[----:B------:R-:W-:Y:S01]  /*b340*/  IADD3 R5, R201, 0x1, -R200 ;  /* 0x00000001c9057810 */ /* 0x000fe20007ffe8c8 */
[----:B------:R-:W-:Y:S06]  /*b350*/  BSSY B0, `(.L_x_1691) ;  /* 0x000000d000007945 */ /* 0x000fec0003800000 */
[----:B------:R-:W1:Y:S01]  /*b360*/  LDC.64 R6, c[0x0][0x9e0] ;  /* 0x00027800ff067b82 */ /* 0x000e620000000a00 */
[----:B0-----:R-:W-:-:S02]  /*b370*/  ISETP.NE.AND P1, PT, R0, 0x1, PT ;  /* 0x000000010000780c */ /* 0x001fc40003f25270 */
[----:B-1----:R-:W-:-:S11]  /*b380*/  ISETP.GE.AND P3, PT, R7, 0x1, PT ;  /* 0x000000010700780c */ /* 0x002fd60003f66270 */
[----:B------:R-:W0:Y:S08]  /*b390*/  @P1 LDC R3, c[0x0][0x44c] ;  /* 0x00011300ff031b82 */ /* 0x000e300000000800 */
[----:B------:R-:W1:Y:S01]  /*b3a0*/  @P1 LDC R2, c[0x0][0x450] ;  /* 0x00011400ff021b82 */ /* 0x000e620000000800 */
[----:B---3--:R-:W-:-:S04]  /*b3b0*/  VIADD R0, R11, 0x7f ;  /* 0x0000007f0b007836 */ /* 0x008fc80000000000 */
[----:B0-----:R-:W-:-:S05]  /*b3c0*/  @P1 IMAD.HI.U32 R3, R0, R3, RZ ;  /* 0x0000000300031227 */ /* 0x001fca00078e00ff */
[----:B-1----:R-:W-:-:S05]  /*b3d0*/  @P1 SHF.R.U32.HI R0, RZ, R2, R3 ;  /* 0x00000002ff001219 */ /* 0x002fca0000011603 */
[----:B------:R-:W-:Y:S01]  /*b3e0*/  IMAD.IADD R3, R5, 0x1, R0 ;  /* 0x0000000105037824 */ /* 0x000fe200078e0200 */
[----:B------:R-:W-:Y:S06]  /*b3f0*/  @P2 BRA `(.L_x_1692) ;  /* 0x0000000000082947 */ /* 0x000fec0003800000 */
[----:B------:R-:W0:Y:S02]  /*b400*/  FENCE.VIEW.ASYNC.G ;  /* 0x00000000000073c6 */ /* 0x000e240000000100 */
[----:B0-----:R-:W-:Y:S06]  /*b410*/  BAR.ARV 0xc, 0x180 ;  /* 0x0306000000007b1d */ /* 0x001fec0000002000 */
.L_x_1692:
[----:B------:R-:W-:Y:S05]  /*b420*/  BSYNC B0 ;  /* 0x0000000000007941 */ /* 0x000fea0003800000 */
.L_x_1691:
[----:B------:R-:W-:Y:S01]  /*b430*/  IMAD.IADD R0, R3, 0x1, R6 ;  /* 0x0000000103007824 */ /* 0x000fe200078e0206 */
[----:B------:R-:W-:Y:S06]  /*b440*/  @!P3 BRA `(.L_x_1693) ;  /* 0x000000000048b947 */ /* 0x000fec0003800000 */
        /* <DEDUP_REMOVED lines=11> */
.L_x_1695:
[----:B------:R-:W-:-:S13]  /*b500*/  ISETP.NE.AND P0, PT, R7, 0x1, PT ;  /* 0x000000010700780c */ /* 0x000fda0003f05270 */
[----:B------:R-:W0:Y:S02]  /*b510*/  @P0 LDC.64 R4, c[0x0][0x9e8] ;  /* 0x00027a00ff040b82 */ /* 0x000e240000000a00 */
[----:B0-----:R-:W-:-:S05]  /*b520*/  @P0 IMAD.HI.U32 R4, R2, R4, RZ ;  /* 0x0000000402040227 */ /* 0x001fca00078e00ff */
[----:B------:R-:W-:-:S07]  /*b530*/  @P0 SHF.R.U32.HI R2, RZ, R5, R4 ;  /* 0x00000005ff020219 */ /* 0x000fce0000011604 */
.L_x_1696:
[----:B------:R-:W-:Y:S05]  /*b540*/  BSYNC B0 ;  /* 0x0000000000007941 */ /* 0x000fea0003800000 */
.L_x_1694:
[----:B------:R-:W-:-:S05]  /*b550*/  IMAD R3, R2, R7, R7 ;  /* 0x0000000702037224 */ /* 0x000fca00078e0207 */
[----:B------:R-:W-:-:S07]  /*b560*/  VIMNMX R0, R0, R3, PT ;  /* 0x0000000300007248 */ /* 0x000fce0003fe0100 */
.L_x_1693:
[----:B------:R-:W0:Y:S01]  /*b570*/  @P1 LDC R2, c[0x0][0x44c] ;  /* 0x00011300ff021b82 */ /* 0x000e220000000800 */
[----:B------:R-:W-:Y:S01]  /*b580*/  VIADD R0, R0, 0x5f ;  /* 0x0000005f00007836 */ /* 0x000fe20000000000 */
[----:B------:R-:W-:-:S03]  /*b590*/  ULDC UR4, c[0x0][0x9dc] ;  /* 0x0002770000047ab9 */ /* 0x000fc60000000800 */
[----:B------:R-:W-:-:S03]  /*b5a0*/  IMAD.HI R0, R0, 0x2aaaaaab, RZ ;  /* 0x2aaaaaab00007827 */ /* 0x000fc600078e02ff */
[----:B------:R-:W1:Y:S02]  /*b5b0*/  @P1 LDC R5, c[0x0][0x450] ;  /* 0x00011400ff051b82 */ /* 0x000e640000000800 */
[----:B------:R-:W-:-:S04]  /*b5c0*/  SHF.R.U32.HI R3, RZ, 0x1f, R0 ;  /* 0x0000001fff037819 */ /* 0x000fc80000011600 */
[----:B------:R-:W-:Y:S01]  /*b5d0*/  LEA.HI.SX32 R3, R0, R3, 0x1c ;  /* 0x0000000300037211 */ /* 0x000fe200078fe2ff */
[----:B0-----:R-:W-:-:S04]  /*b5e0*/  @P1 IMAD.HI.U32 R4, R11, R2, RZ ;  /* 0x000000020b041227 */ /* 0x001fc800078e00ff */
[----:B------:R-:W-:Y:S01]  /*b5f0*/  IMAD.MOV.U32 R2, RZ, RZ, R11 ;  /* 0x000000ffff027224 */ /* 0x000fe200078e000b */
[----:B-1----:R-:W-:-:S05]  /*b600*/  @P1 SHF.R.U32.HI R2, RZ, R5, R4 ;  /* 0x00000005ff021219 */ /* 0x002fca0000011604 */
[----:B------:R-:W-:Y:S01]  /*b610*/  IMAD.IADD R0, R139, 0x1, R2 ;  /* 0x000000018b007824 */ /* 0x000fe200078e0202 */
[----:B------:R-:W-:-:S03]  /*b620*/  VIMNMX R2, R138, R3, PT ;  /* 0x000000038a027248 */ /* 0x000fc60003fe0100 */
        /* <DEDUP_REMOVED lines=12> */
.L_x_1699:
[----:B------:R-:W-:-:S13]  /*b6f0*/  ISETP.NE.AND P0, PT, R7, 0x1, PT ;  /* 0x000000010700780c */ /* 0x000fda0003f05270 */
[----:B------:R-:W0:Y:S02]  /*b700*/  @P0 LDC.64 R4, c[0x0][0x9e8] ;  /* 0x00027a00ff040b82 */ /* 0x000e240000000a00 */
[----:B0-----:R-:W-:-:S05]  /*b710*/  @P0 IMAD.HI.U32 R4, R0, R4, RZ ;  /* 0x0000000400040227 */ /* 0x001fca00078e00ff */
[----:B------:R-:W-:-:S07]  /*b720*/  @P0 SHF.R.U32.HI R0, RZ, R5, R4 ;  /* 0x00000005ff000219 */ /* 0x000fce0000011604 */
.L_x_1700:
[----:B------:R-:W-:Y:S05]  /*b730*/  BSYNC B0 ;  /* 0x0000000000007941 */ /* 0x000fea0003800000 */
.L_x_1698:
[----:B------:R-:W-:-:S05]  /*b740*/  IMAD R0, R0, R7, RZ ;  /* 0x0000000700007224 */ /* 0x000fca00078e02ff */
[----:B------:R-:W-:-:S07]  /*b750*/  VIMNMX R3, R3, R0, !PT ;  /* 0x0000000003037248 */ /* 0x000fce0007fe0100 */
.L_x_1697:
[----:B------:R-:W-:Y:S01]  /*b760*/  IMAD.HI R3, R3, 0x2aaaaaab, RZ ;  /* 0x2aaaaaab03037827 */ /* 0x000fe200078e02ff */
[----:B------:R-:W-:Y:S02]  /*b770*/  PLOP3.LUT P0, PT, PT, PT, PT, 0x80, 0x0 ;  /* 0x000000000000781c */ /* 0x000fe40003f0f070 */
[----:B------:R-:W-:Y:S02]  /*b780*/  CS2R R4, SRZ ;  /* 0x0000000000047805 */ /* 0x000fe4000001ff00 */
[----:B------:R-:W-:Y:S02]  /*b790*/  CS2R R6, SRZ ;  /* 0x0000000000067805 */ /* 0x000fe4000001ff00 */
[----:B--2---:R-:W-:Y:S02]  /*b7a0*/  CS2R R118, SRZ ;  /* 0x0000000000767805 */ /* 0x004fe4000001ff00 */
[----:B------:R-:W-:Y:S02]  /*b7b0*/  SHF.R.U32.HI R0, RZ, 0x1f, R3 ;  /* 0x0000001fff007819 */ /* 0x000fe40000011603 */
[----:B------:R-:W-:-:S02]  /*b7c0*/  CS2R R116, SRZ ;  /* 0x0000000000747805 */ /* 0x000fc4000001ff00 */
[----:B------:R-:W-:Y:S02]  /*b7d0*/  CS2R R114, SRZ ;  /* 0x0000000000727805 */ /* 0x000fe4000001ff00 */
[----:B------:R-:W-:Y:S02]  /*b7e0*/  CS2R R112, SRZ ;  /* 0x0000000000707805 */ /* 0x000fe4000001ff00 */
[----:B------:R-:W-:Y:S02]  /*b7f0*/  LEA.HI.SX32 R0, R3, R0, 0x1c ;  /* 0x0000000003007211 */ /* 0x000fe400078fe2ff */
[----:B------:R-:W-:Y:S01]  /*b800*/  CS2R R106, SRZ ;  /* 0x00000000006a7805 */ /* 0x000fe2000001ff00 */
[----:B------:R-:W-:Y:S01]  /*b810*/  IMAD.MOV.U32 R110, RZ, RZ, RZ ;  /* 0x000000ffff6e7224 */ /* 0x000fe200078e00ff */
[----:B------:R-:W-:Y:S02]  /*b820*/  CS2R R108, SRZ ;  /* 0x00000000006c7805 */ /* 0x000fe4000001ff00 */
[----:B------:R-:W-:-:S02]  /*b830*/  VIMNMX R8, RZ, R0, !PT ;  /* 0x00000000ff087248 */ /* 0x000fc40007fe0100 */
[----:B------:R-:W-:Y:S02]  /*b840*/  CS2R R78, SRZ ;  /* 0x00000000004e7805 */ /* 0x000fe4000001ff00 */
[----:B------:R-:W-:Y:S01]  /*b850*/  CS2R R104, SRZ ;  /* 0x0000000000687805 */ /* 0x000fe2000001ff00 */
[----:B------:R-:W-:Y:S01]  /*b860*/  IMAD.MOV.U32 R103, RZ, RZ, RZ ;  /* 0x000000ffff677224 */ /* 0x000fe200078e00ff */
[----:B------:R-:W-:Y:S01]  /*b870*/  ISETP.GT.AND P1, PT, R2, R8, PT ;  /* 0x000000080200720c */ /* 0x000fe20003f24270 */
[----:B------:R0:W-:Y:S01]  /*b880*/  STL [R1+0x3c], R8 ;  /* 0x00003c0801007387 */ /* 0x0001e20000100800 */
[----:B------:R-:W-:Y:S02]  /*b890*/  CS2R R98, SRZ ;  /* 0x0000000000627805 */ /* 0x000fe4000001ff00 */
[----:B------:R-:W-:Y:S02]  /*b8a0*/  CS2R R100, SRZ ;  /* 0x0000000000647805 */ /* 0x000fe4000001ff00 */
        /* <DEDUP_REMOVED lines=36> */
[----:B------:R-:W-:Y:S01]  /*baf0*/  CS2R R24, SRZ ;  /* 0x0000000000187805 */ /* 0x000fe2000001ff00 */
[----:B------:R-:W-:-:S02]  /*bb00*/  IMAD.MOV.U32 R0, RZ, RZ, RZ ;  /* 0x000000ffff007224 */ /* 0x000fc400078e00ff */
[----:B------:R-:W-:Y:S01]  /*bb10*/  IMAD.MOV.U32 R138, RZ, RZ, RZ ;  /* 0x000000ffff8a7224 */ /* 0x000fe200078e00ff */
[----:B0-----:R-:W-:Y:S06]  /*bb20*/  @!P1 BRA `(.L_x_1701) ;  /* 0x0000014c007c9947 */ /* 0x001fec0003800000 */
[----:B------:R-:W2:Y:S04]  /*bb30*/  LDL R8, [R1+0x80] ;  /* 0x0000800001087983 */ /* 0x000ea80000100800 */
[----:B------:R-:W3:Y:S04]  /*bb40*/  LDL R9, [R1+0x7c] ;  /* 0x00007c0001097983 */ /* 0x000ee80000100800 */
[----:B--2---:R-:W0:Y:S01]  /*bb50*/  SHFL.IDX PT, R0, R8, RZ, 0x1f ;  /* 0x00001fff08007589 */ /* 0x004e2200000e0000 */
[----:B---3--:R-:W-:-:S13]  /*bb60*/  R2UR UR4, R9 ;  /* 0x00000000090472ca */ /* 0x008fda00000e0000 */
[----:B------:R-:W-:Y:S01]  /*bb70*/  ULOP3.LUT UP0, URZ, UR4, 0x1bf, URZ, 0xc0, !UPT ;  /* 0x000001bf043f7892 */ /* 0x000fe2000f80c03f */
[----:B0-----:R-:W-:-:S04]  /*bb80*/  LEA.HI R3, R0, R0, RZ, 0x1 ;  /* 0x0000000000037211 */ /* 0x001fc800078f08ff */
[----:B------:R-:W-:Y:S02]  /*bb90*/  LOP3.LUT R3, R3, 0x1e, RZ, 0xc0, !PT ;  /* 0x0000001e03037812 */ /* 0x000fe400078ec0ff */
[----:B------:R-:W-:-:S03]  /*bba0*/  PLOP3.LUT P0, PT, PT, PT, UP0, 0x80, 0x0 ;  /* 0x000000000000781c */ /* 0x000fc60003f0f008 */
        /* <DEDUP_REMOVED lines=21> */
.L_x_1702:
        /* <DEDUP_REMOVED lines=13> */
.L_x_1706:
[----:B-1----:R1:W2:Y:S02]  /*bdd0*/  SYNCS.PHASECHK.TRANS64.TRYWAIT P0, [R18+URZ+0x30800], R3 ;  /* 0x03080003120075a7 */ /* 0x0022a4000800017f */
[----:B--2---:R-:W-:Y:S05]  /*bde0*/  @!P0 NANOSLEEP.SYNCS 0x989680 ;  /* 0x009896800000895d */ /* 0x004fea0003900000 */
[----:B------:R-:W2:Y:S02]  /*bdf0*/  @!P0 SYNCS.PHASECHK.TRANS64 P0, [R18+URZ+0x30800], R3 ;  /* 0x03080003120085a7 */ /* 0x000ea4000800007f */
[----:B--2---:R-:W-:Y:S05]  /*be00*/  @!P0 BRA `(.L_x_1706) ;  /* 0xfffffffc00f08947 */ /* 0x004fea000383ffff */
.L_x_1705:
[----:B------:R-:W-:Y:S05]  /*be10*/  BSYNC B0 ;  /* 0x0000000000007941 */ /* 0x000fea0003800000 */
.L_x_1704:
[----:B------:R-:W-:Y:S05]  /*be20*/  BRA `(.L_x_1707) ;  /* 0x0000007400787947 */ /* 0x000fea0003800000 */
.L_x_1703:
[----:B------:R-:W2:Y:S01]  /*be30*/  LDL R0, [R1+0x7c] ;  /* 0x00007c0001007983 */ /* 0x000ea20000100800 */
[----:B------:R-:W-:Y:S02]  /*be40*/  ULDC.64 UR6, c[0x0][0x408] ;  /* 0x0001020000067ab9 */ /* 0x000fe40000000a00 */
[----:B-----5:R-:W-:Y:S01]  /*be50*/  IMAD.WIDE.U32 R26, R137, UR6, RZ ;  /* 0x00000006891a7c25 */ /* 0x020fe2000f8e00ff */
[----:B--2---:R-:W-:Y:S02]  /*be60*/  R2UR UR4, R0 ;  /* 0x00000000000472ca */ /* 0x004fe400000e0000 */
[----:B------:R-:W-:-:S11]  /*be70*/  SHF.R.S32.HI R0, RZ, 0x1f, R137 ;  /* 0x0000001fff007819 */ /* 0x000fd60000011489 */
[----:B------:R-:W-:-:S03]  /*be80*/  ULOP3.LUT UP0, URZ, UR4, 0x3ff, URZ, 0xc0, !UPT ;  /* 0x000003ff043f7892 */ /* 0x000fc6000f80c03f */
[----:B------:R-:W-:Y:S02]  /*be90*/  ULDC.64 UR4, c[0x0][0x3f8] ;  /* 0x0000fe0000047ab9 */ /* 0x000fe40000000a00 */
[C---:B------:R-:W-:Y:S01]  /*bea0*/  IMAD R4, R0.reuse, UR4, RZ ;  /* 0x0000000400047c24 */ /* 0x040fe2000f8e02ff */
[----:B------:R-:W-:Y:S01]  /*beb0*/  PLOP3.LUT P0, PT, PT, PT, UP0, 0x80, 0x0 ;  /* 0x000000000000781c */ /* 0x000fe20003f0f008 */
[----:B------:R-:W-:Y:S02]  /*bec0*/  IMAD R0, R0, UR6, RZ ;  /* 0x0000000600007c24 */ /* 0x000fe4000f8e02ff */
[----:B------:R-:W-:-:S04]  /*bed0*/  IMAD.WIDE.U32 R24, R137, UR4, RZ ;  /* 0x0000000489187c25 */ /* 0x000fc8000f8e00ff */
[C---:B------:R-:W-:Y:S02]  /*bee0*/  IMAD R29, R137.reuse, UR5, R4 ;  /* 0x00000005891d7c24 */ /* 0x040fe4000f8e0204 */
[----:B------:R-:W-:Y:S02]  /*bef0*/  IMAD R31, R137, UR7, R0 ;  /* 0x00000007891f7c24 */ /* 0x000fe4000f8e0200 */
[----:B------:R-:W-:Y:S02]  /*bf00*/  IMAD.IADD R29, R29, 0x1, R25 ;  /* 0x000000011d1d7824 */ /* 0x000fe400078e0219 */
[----:B------:R-:W-:Y:S01]  /*bf10*/  IMAD.IADD R31, R31, 0x1, R27 ;  /* 0x000000011f1f7824 */ /* 0x000fe200078e021b */
        /* <DEDUP_REMOVED lines=17> */
.L_x_1708:
[----:B------:R-:W2:Y:S01]  /*c030*/  LDL R112, [R1+0x30] ;  /* 0x0000300001707983 */ /* 0x000ea20000100800 */
[----:B------:R-:W-:Y:S01]  /*c040*/  ULDC.U8 UR4, c[0x0][0x410] ;  /* 0x0001040000047ab9 */ /* 0x000fe20000000000 */
[----:B------:R-:W-:Y:S01]  /*c050*/  BSSY B0, `(.L_x_1709) ;  /* 0x0000733000007945 */ /* 0x000fe20003800000 */
[----:B------:R-:W-:Y:S01]  /*c060*/  ISETP.NE.AND P0, PT, RZ, UR4, PT ;  /* 0x00000004ff007c0c */ /* 0x000fe2000bf05270 */
[----:B--2---:R-:W-:-:S12]  /*c070*/  IMAD.IADD R62, R218, 0x1, R112 ;  /* 0x00000001da3e7824 */ /* 0x004fd800078e0270 */
[----:B------:R-:W-:Y:S05]  /*c080*/  @!P0 BRA `(.L_x_1710) ;  /* 0x00000038008c8947 */ /* 0x000fea0003800000 */
[----:B------:R-:W2:Y:S01]  /*c090*/  LDL R20, [R1+0x5c] ;  /* 0x00005c0001147983 */ /* 0x000ea20000100800 */
[----:B------:R-:W0:Y:S01]  /*c0a0*/  LDC R63, c[0x0][0x448] ;  /* 0x00011200ff3f7b82 */ /* 0x000e220000000800 */
[----:B------:R-:W-:Y:S01]  /*c0b0*/  ULDC.64 UR4, c[0x0][0x3f8] ;  /* 0x0000fe0000047ab9 */ /* 0x000fe20000000a00 */
[----:B------:R-:W-:Y:S01]  /*c0c0*/  ULDC.64 UR6, c[0x0][0x408] ;  /* 0x0001020000067ab9 */ /* 0x000fe20000000a00 */
[----:B------:R-:W-:Y:S01]  /*c0d0*/  IMAD.MOV.U32 R8, RZ, RZ, R24 ;  /* 0x000000ffff087224 */ /* 0x000fe200078e0018 */
[----:B------:R-:W-:Y:S01]  /*c0e0*/  SHF.R.S32.HI R66, RZ, 0x1f, R223 ;  /* 0x0000001fff427819 */ /* 0x000fe200000114df */
[----:B------:R-:W-:Y:S01]  /*c0f0*/  IMAD.MOV.U32 R9, RZ, RZ, R29 ;  /* 0x000000ffff097224 */ /* 0x000fe200078e001d */
[----:B------:R-:W-:Y:S01]  /*c100*/  SHF.R.S32.HI R64, RZ, 0x1f, R221 ;  /* 0x0000001fff407819 */ /* 0x000fe200000114dd */
[----:B------:R-:W-:Y:S01]  /*c110*/  IMAD.MOV.U32 R10, RZ, RZ, R26 ;  /* 0x000000ffff0a7224 */ /* 0x000fe200078e001a */
[----:B------:R-:W-:Y:S01]  /*c120*/  SHF.R.S32.HI R67, RZ, 0x1f, R222 ;  /* 0x0000001fff437819 */ /* 0x000fe200000114de */
[----:B------:R-:W-:Y:S01]  /*c130*/  IMAD.MOV.U32 R11, RZ, RZ, R31 ;  /* 0x000000ffff0b7224 */ /* 0x000fe200078e001f */
[----:B------:R-:W-:-:S02]  /*c140*/  SHF.R.S32.HI R65, RZ, 0x1f, R220 ;  /* 0x0000001fff417819 */ /* 0x000fc400000114dc */
[----:B------:R-:W-:Y:S02]  /*c150*/  SHF.R.S32.HI R75, RZ, 0x1f, R224 ;  /* 0x0000001fff4b7819 */ /* 0x000fe400000114e0 */
[----:B0-----:R-:W-:-:S13]  /*c160*/  ISETP.NE.AND P0, PT, R63, 0x1, PT ;  /* 0x000000013f00780c */ /* 0x001fda0003f05270 */
[----:B------:R-:W0:Y:S08]  /*c170*/  @P0 LDC R0, c[0x0][0x44c] ;  /* 0x00011300ff000b82 */ /* 0x000e300000000800 */
[----:B------:R-:W1:Y:S01]  /*c180*/  @P0 LDC R5, c[0x0][0x450] ;  /* 0x00011400ff050b82 */ /* 0x000e620000000800 */
[----:B--2---:R-:W-:-:S04]  /*c190*/  IMAD R3, R20, 0x40, R62 ;  /* 0x0000004014037824 */ /* 0x004fc800078e023e */
[----:B0-----:R-:W-:-:S05]  /*c1a0*/  @P0 IMAD.HI.U32 R0, R3, R0, RZ ;  /* 0x0000000003000227 */ /* 0x001fca00078e00ff */
[----:B-1----:R-:W-:-:S04]  /*c1b0*/  @P0 SHF.R.U32.HI R3, RZ, R5, R0 ;  /* 0x00000005ff030219 */ /* 0x002fc80000011600 */
[----:B------:R-:W-:Y:S01]  /*c1c0*/  SHF.R.S32.HI R0, RZ, 0x1f, R3 ;  /* 0x0000001fff007819 */ /* 0x000fe20000011403 */
[----:B------:R-:W-:-:S04]  /*c1d0*/  IMAD.WIDE.U32 R8, R3, UR4, R8 ;  /* 0x0000000403087c25 */ /* 0x000fc8000f8e0008 */
[C---:B------:R-:W-:Y:S02]  /*c1e0*/  IMAD R4, R0.reuse, UR4, RZ ;  /* 0x0000000400047c24 */ /* 0x040fe4000f8e02ff */
[----:B------:R-:W-:Y:S02]  /*c1f0*/  IMAD R0, R0, UR6, RZ ;  /* 0x0000000600007c24 */ /* 0x000fe4000f8e02ff */
[C---:B------:R-:W-:Y:S01]  /*c200*/  IMAD R7, R3.reuse, UR5, R4 ;  /* 0x0000000503077c24 */ /* 0x040fe2000f8e0204 */
[----:B------:R-:W-:Y:S01]  /*c210*/  ULDC.64 UR4, c[0x0][0x3e8] ;  /* 0x0000fa0000047ab9 */ /* 0x000fe20000000a00 */
[C---:B------:R-:W-:Y:S01]  /*c220*/  IMAD.WIDE.U32 R10, R3.reuse, UR6, R10 ;  /* 0x00000006030a7c25 */ /* 0x040fe2000f8e000a */
[----:B------:R-:W-:Y:S01]  /*c230*/  LEA R6, P0, R8, UR4, 0x1 ;  /* 0x0000000408067c11 */ /* 0x000fe2000f8008ff */
[----:B------:R-:W-:Y:S02]  /*c240*/  UMOV UR4, 0xffffffff ;  /* 0xffffffff00047882 */ /* 0x000fe40000000000 */
[----:B------:R-:W-:Y:S01]  /*c250*/  IMAD R3, R3, UR7, R0 ;  /* 0x0000000703037c24 */ /* 0x000fe2000f8e0200 */
[----:B------:R-:W-:Y:S01]  /*c260*/  ULDC.64 UR6, c[0x0][0x400] ;  /* 0x0001000000067ab9 */ /* 0x000fe20000000a00 */
[----:B------:R-:W-:Y:S01]  /*c270*/  IMAD.IADD R7, R9, 0x1, R7 ;  /* 0x0000000109077824 */ /* 0x000fe200078e0207 */
[----:B------:R-:W-:Y:S01]  /*c280*/  LEA R4, P1, R10, UR6, 0x1 ;  /* 0x000000060a047c11 */ /* 0x000fe2000f8208ff */
[----:B------:R-:W-:-:S03]  /*c290*/  IMAD.IADD R3, R11, 0x1, R3 ;  /* 0x000000010b037824 */ /* 0x000fc600078e0203 */
[----:B------:R-:W-:Y:S02]  /*c2a0*/  LEA.HI.X R7, R8, UR5, R7, 0x1, P0 ;  /* 0x0000000508077c11 */ /* 0x000fe400080f0c07 */
[----:B------:R-:W-:Y:S01]  /*c2b0*/  LEA.HI.X R10, R10, UR7, R3, 0x1, P1 ;  /* 0x000000070a0a7c11 */ /* 0x000fe200088f0c03 */
[----:B------:R-:W-:Y:S06]  /*c2c0*/  BRA.DIV UR4, `(.L_x_1711) ;  /* 0x000001ee04447947 */ /* 0x000fec000b800000 */
[----:B------:R0:W1:Y:S04]  /*c2d0*/  SHFL.IDX PT, R3, R7, RZ, 0x1c1f ;  /* 0x001c1fff07037589 */ /* 0x00006800000e0000 */
[----:B------:R0:W2:Y:S04]  /*c2e0*/  SHFL.IDX PT, R0, R6, RZ, 0x1c1f ;  /* 0x001c1fff06007589 */ /* 0x0000a800000e0000 */
[----:B------:R0:W3:Y:S04]  /*c2f0*/  SHFL.IDX PT, R5, R10, RZ, 0x1c1f ;  /* 0x001c1fff0a057589 */ /* 0x0000e800000e0000 */
[----:B------:R0:W4:Y:S02]  /*c300*/  SHFL.IDX PT, R14, R4, RZ, 0x1c1f ;  /* 0x001c1fff040e7589 */ /* 0x00012400000e0000 */
.L_x_2042:
[----:B------:R-:W-:Y:S01]  /*c310*/  IMAD R63, R200, R63, RZ ;  /* 0x0000003fc83f7224 */ /* 0x000fe200078e02ff */
        /* <DEDUP_REMOVED lines=15> */
[----:B------:R-:W-:Y:S01]  /*c410*/  ULDC UR4, c[0x0][0x3f4] ;  /* 0x0000fd0000047ab9 */ /* 0x000fe20000000800 */
[----:B------:R-:W-:Y:S02]  /*c420*/  CS2R R58, SRZ ;  /* 0x00000000003a7805 */ /* 0x000fe4000001ff00 */
[----:B------:R-:W-:Y:S02]  /*c430*/  ISETP.GE.AND P3, PT, R223, UR4, PT ;  /* 0x00000004df007c0c */ /* 0x000fe4000bf66270 */
[----:B------:R-:W-:Y:S02]  /*c440*/  CS2R R60, SRZ ;  /* 0x00000000003c7805 */ /* 0x000fe4000001ff00 */
[----:B------:R-:W-:Y:S02]  /*c450*/  ISETP.GE.AND P2, PT, R221, UR4, PT ;  /* 0x00000004dd007c0c */ /* 0x000fe4000bf46270 */
[----:B------:R-:W-:Y:S02]  /*c460*/  ISETP.GE.AND P1, PT, R222, UR4, PT ;  /* 0x00000004de007c0c */ /* 0x000fe4000bf26270 */
[----:B------:R-:W-:-:S02]  /*c470*/  ISETP.GE.AND P0, PT, R220, UR4, PT ;  /* 0x00000004dc007c0c */ /* 0x000fc4000bf06270 */
[----:B------:R-:W-:-:S03]  /*c480*/  ISETP.GE.AND P4, PT, R196, UR4, PT ;  /* 0x00000004c4007c0c */ /* 0x000fc6000bf86270 */
[C---:B------:R-:W-:Y:S01]  /*c490*/  @!P3 IMAD.SHL.U32 R25, R223.reuse, 0x2, RZ ;  /* 0x00000002df19b824 */ /* 0x040fe200078e00ff */
[----:B------:R-:W-:-:S03]  /*c4a0*/  @!P3 SHF.L.U64.HI R12, R223, 0x1, R66 ;  /* 0x00000001df0cb819 */ /* 0x000fc60000010242 */
[C---:B------:R-:W-:Y:S01]  /*c4b0*/  @!P2 IMAD.SHL.U32 R29, R221.reuse, 0x2, RZ ;  /* 0x00000002dd1da824 */ /* 0x040fe200078e00ff */
[----:B------:R-:W-:Y:S01]  /*c4c0*/  @!P2 SHF.L.U64.HI R8, R221, 0x1, R64 ;  /* 0x00000001dd08a819 */ /* 0x000fe20000010240 */
[----:B------:R-:W-:Y:S01]  /*c4d0*/  @!P1 IMAD.SHL.U32 R37, R222, 0x2, RZ ;  /* 0x00000002de259824 */ /* 0x000fe200078e00ff */
[-C--:B--2---:R-:W-:Y:S01]  /*c4e0*/  @!P3 IADD3 R20, P6, R0, R25.reuse, RZ ;  /* 0x000000190014b210 */ /* 0x084fe20007fde0ff */
[----:B------:R-:W-:Y:S01]  /*c4f0*/  @!P0 IMAD.SHL.U32 R45, R220, 0x2, RZ ;  /* 0x00000002dc2d8824 */ /* 0x000fe200078e00ff */
[----:B----4-:R-:W-:Y:S01]  /*c500*/  @!P3 IADD3 R24, P5, R14, R25, RZ ;  /* 0x000000190e18b210 */ /* 0x010fe20007fbe0ff */
[----:B-1----:R-:W-:Y:S01]  /*c510*/  @!P4 IMAD.MOV.U32 R9, RZ, RZ, R3 ;  /* 0x000000ffff09c224 */ /* 0x002fe200078e0003 */
[----:B------:R-:W-:Y:S01]  /*c520*/  @!P0 SHF.L.U64.HI R32, R220, 0x1, R65 ;  /* 0x00000001dc208819 */ /* 0x000fe20000010241 */
[--C-:B------:R-:W-:Y:S01]  /*c530*/  @!P3 IMAD.X R21, R3, 0x1, R12.reuse, P6 ;  /* 0x000000010315b824 */ /* 0x100fe200030e060c */
[-C--:B------:R-:W-:Y:S01]  /*c540*/  @!P2 IADD3 R26, P6, R0, R29.reuse, RZ ;  /* 0x0000001d001aa210 */ /* 0x080fe20007fde0ff */
[----:B---3--:R-:W-:Y:S01]  /*c550*/  @!P3 IMAD.X R25, R5, 0x1, R12, P5 ;  /* 0x000000010519b824 */ /* 0x008fe200028e060c */
[----:B------:R-:W-:Y:S01]  /*c560*/  @!P2 IADD3 R28, P5, R14, R29, RZ ;  /* 0x0000001d0e1ca210 */ /* 0x000fe20007fbe0ff */
[----:B------:R-:W-:Y:S01]  /*c570*/  @!P4 IMAD.MOV.U32 R15, RZ, RZ, R5 ;  /* 0x000000ffff0fc224 */ /* 0x000fe200078e0005 */
[----:B------:R-:W-:Y:S01]  /*c580*/  @!P1 SHF.L.U64.HI R12, R222, 0x1, R67 ;  /* 0x00000001de0c9819 */ /* 0x000fe20000010243 */
[--C-:B------:R-:W-:Y:S01]  /*c590*/  @!P2 IMAD.X R27, R3, 0x1, R8.reuse, P6 ;  /* 0x00000001031ba824 */ /* 0x100fe200030e0608 */
[----:B------:R-:W-:Y:S01]  /*c5a0*/  @!P1 IADD3 R34, P6, R0, R37, RZ ;  /* 0x0000002500229210 */ /* 0x000fe20007fde0ff */
[----:B------:R-:W-:Y:S01]  /*c5b0*/  @!P2 IMAD.X R29, R5, 0x1, R8, P5 ;  /* 0x00000001051da824 */ /* 0x000fe200028e0608 */
[----:B------:R-:W-:Y:S01]  /*c5c0*/  ISETP.GE.AND P5, PT, R224, UR4, PT ;  /* 0x00000004e0007c0c */ /* 0x000fe2000bfa6270 */
[----:B------:R-:W-:-:S02]  /*c5d0*/  @!P4 IMAD.MOV.U32 R8, RZ, RZ, R0 ;  /* 0x000000ffff08c224 */ /* 0x000fc400078e0000 */
[----:B------:R-:W-:Y:S01]  /*c5e0*/  @!P1 IMAD.X R35, R3, 0x1, R12, P6 ;  /* 0x0000000103239824 */ /* 0x000fe200030e060c */
[----:B------:R-:W-:Y:S01]  /*c5f0*/  @!P1 IADD3 R36, P6, R14, R37, RZ ;  /* 0x000000250e249210 */ /* 0x000fe20007fde0ff */
[----:B------:R-:W-:-:S04]  /*c600*/  @!P4 IMAD.WIDE R8, R196, 0x2, R8 ;  /* 0x00000002c408c825 */ /* 0x000fc800078e0208 */
[----:B------:R-:W-:Y:S01]  /*c610*/  @!P1 IMAD.X R37, R5, 0x1, R12, P6 ;  /* 0x0000000105259824 */ /* 0x000fe200030e060c */
[-C--:B------:R-:W-:Y:S01]  /*c620*/  @!P0 IADD3 R42, P6, R0, R45.reuse, RZ ;  /* 0x0000002d002a8210 */ /* 0x080fe20007fde0ff */
[----:B------:R-:W-:Y:S01]  /*c630*/  @!P4 IMAD.WIDE R12, R196, 0x2, R14 ;  /* 0x00000002c40cc825 */ /* 0x000fe200078e020e */
[----:B------:R1:W5:Y:S03]  /*c640*/  @!P4 LD.E.64 R58, desc[UR60][R8.64] ;  /* 0x0000003c083ac980 */ /* 0x000366000c101b00 */
[----:B------:R-:W-:Y:S01]  /*c650*/  @!P0 IMAD.X R43, R3, 0x1, R32, P6 ;  /* 0x00000001032b8824 */ /* 0x000fe200030e0620 */
[----:B------:R-:W-:Y:S01]  /*c660*/  @!P0 IADD3 R44, P6, R14, R45, RZ ;  /* 0x0000002d0e2c8210 */ /* 0x000fe20007fde0ff */
[C---:B------:R-:W-:Y:S01]  /*c670*/  @!P5 IMAD.SHL.U32 R15, R224.reuse, 0x2, RZ ;  /* 0x00000002e00fd824 */ /* 0x040fe200078e00ff */
[----:B------:R1:W5:Y:S01]  /*c680*/  @!P4 LD.E.64 R60, desc[UR60][R12.64] ;  /* 0x0000003c0c3cc980 */ /* 0x000362000c101b00 */
[----:B------:R-:W-:-:S02]  /*c690*/  @!P5 SHF.L.U64.HI R30, R224, 0x1, R75 ;  /* 0x00000001e01ed819 */ /* 0x000fc4000001024b */
[----:B------:R-:W-:Y:S01]  /*c6a0*/  CS2R R56, SRZ ;  /* 0x0000000000387805 */ /* 0x000fe2000001ff00 */
[----:B------:R-:W-:Y:S01]  /*c6b0*/  @!P0 IMAD.X R45, R5, 0x1, R32, P6 ;  /* 0x00000001052d8824 */ /* 0x000fe200030e0620 */
[-C--:B------:R-:W-:Y:S02]  /*c6c0*/  @!P5 IADD3 R70, P4, R0, R15.reuse, RZ ;  /* 0x0000000f0046d210 */ /* 0x080fe40007f9e0ff */
[----:B------:R-:W-:Y:S02]  /*c6d0*/  CS2R R54, SRZ ;  /* 0x0000000000367805 */ /* 0x000fe4000001ff00 */
[----:B------:R-:W-:Y:S02]  /*c6e0*/  @!P5 IADD3 R14, P6, R14, R15, RZ ;  /* 0x0000000f0e0ed210 */ /* 0x000fe40007fde0ff */
[----:B------:R-:W-:Y:S02]  /*c6f0*/  CS2R R52, SRZ ;  /* 0x0000000000347805 */ /* 0x000fe4000001ff00 */
[----:B------:R-:W-:Y:S01]  /*c700*/  CS2R R50, SRZ ;  /* 0x0000000000327805 */ /* 0x000fe2000001ff00 */
[--C-:B------:R-:W-:Y:S01]  /*c710*/  @!P5 IMAD.X R71, R3, 0x1, R30.reuse, P4 ;  /* 0x000000010347d824 */ /* 0x100fe200020e061e */
[----:B------:R-:W-:Y:S01]  /*c720*/  CS2R R46, SRZ ;  /* 0x00000000002e7805 */ /* 0x000fe2000001ff00 */
[----:B------:R-:W-:Y:S01]  /*c730*/  @!P5 IMAD.X R15, R5, 0x1, R30, P6 ;  /* 0x00000001050fd824 */ /* 0x000fe200030e061e */
[----:B------:R-:W-:-:S02]  /*c740*/  CS2R R48, SRZ ;  /* 0x0000000000307805 */ /* 0x000fc4000001ff00 */
[----:B------:R-:W-:Y:S02]  /*c750*/  CS2R R38, SRZ ;  /* 0x0000000000267805 */ /* 0x000fe4000001ff00 */
[----:B------:R-:W-:Y:S02]  /*c760*/  CS2R R40, SRZ ;  /* 0x0000000000287805 */ /* 0x000fe4000001ff00 */
[----:B------:R-:W-:Y:S02]  /*c770*/  CS2R R30, SRZ ;  /* 0x00000000001e7805 */ /* 0x000fe4000001ff00 */
[----:B------:R-:W-:Y:S01]  /*c780*/  CS2R R32, SRZ ;  /* 0x0000000000207805 */ /* 0x000fe2000001ff00 */
[----:B------:R1:W5:Y:S04]  /*c790*/  @!P3 LD.E.64 R56, desc[UR60][R20.64] ;  /* 0x0000003c1438b980 */ /* 0x000368000c101b00 */
        /* <DEDUP_REMOVED lines=8> */
[----:B------:R1:W5:Y:S02]  /*c820*/  @!P5 LD.E.64 R32, desc[UR60][R14.64] ;  /* 0x0000003c0e20d980 */ /* 0x000364000c101b00 */
.L_x_1713:
[----:B------:R-:W-:Y:S05]  /*c830*/  BSYNC B1 ;  /* 0x0000000000017941 */ /* 0x000fea0003800000 */
.L_x_1712:
[----:B-1---5:R-:W-:Y:S01]  /*c840*/  IMAD.MOV.U32 R8, RZ, RZ, R53 ;  /* 0x000000ffff087224 */ /* 0x022fe200078e0035 */
[----:B------:R-:W-:Y:S01]  /*c850*/  UMOV UR4, 0xffffffff ;  /* 0xffffffff00047882 */ /* 0x000fe20000000000 */
[----:B--2---:R-:W-:Y:S02]  /*c860*/  IMAD.MOV.U32 R0, RZ, RZ, R46 ;  /* 0x000000ffff007224 */ /* 0x004fe400078e002e */
[----:B------:R-:W-:Y:S01]  /*c870*/  IMAD.MOV.U32 R3, RZ, RZ, R47 ;  /* 0x000000ffff037224 */ /* 0x000fe200078e002f */
[----:B------:R-:W-:Y:S01]  /*c880*/  PRMT R90, R8, 0x7610, R90 ;  /* 0x00007610085a7816 */ /* 0x000fe2000000005a */
[----:B---3--:R-:W-:Y:S01]  /*c890*/  IMAD.MOV.U32 R5, RZ, RZ, R52 ;  /* 0x000000ffff057224 */ /* 0x008fe200078e0034 */
        /* <DEDUP_REMOVED lines=41> */
[----:B------:R-:W-:Y:S02]  /*cb30*/  CS2R R8, SRZ ;  /* 0x0000000000087805 */ /* 0x000fe4000001ff00 */
[----:B------:R-:W-:Y:S02]  /*cb40*/  PRMT R84, R3, 0x7610, R84 ;  /* 0x0000761003547816 */ /* 0x000fe40000000054 */
[----:B------:R-:W-:Y:S01]  /*cb50*/  PRMT R79, R5, 0x7610, R79 ;  /* 0x00007610054f7816 */ /* 0x000fe2000000004f */
[----:B------:R-:W-:Y:S06]  /*cb60*/  BRA.DIV UR4, `(.L_x_1714) ;  /* 0x000001e6048c7947 */ /* 0x000fec000b800000 */
[----:B------:R1:W2:Y:S04]  /*cb70*/  SHFL.IDX PT, R3, R7, 0x1, 0x1c1f ;  /* 0x003c1f0007037f89 */ /* 0x0002a800000e0000 */
[----:B------:R1:W3:Y:S04]  /*cb80*/  SHFL.IDX PT, R0, R6, 0x1, 0x1c1f ;  /* 0x003c1f0006007f89 */ /* 0x0002e800000e0000 */
[----:B------:R1:W1:Y:S04]  /*cb90*/  SHFL.IDX PT, R5, R10, 0x1, 0x1c1f ;  /* 0x003c1f000a057f89 */ /* 0x00026800000e0000 */
[----:B0-----:R-:W0:Y:S02]  /*cba0*/  SHFL.IDX PT, R4, R4, 0x1, 0x1c1f ;  /* 0x003c1f0004047f89 */ /* 0x001e2400000e0000 */
.L_x_2048:
[----:B-1----:R-:W5:Y:S01]  /*cbb0*/  LDL R6, [R1+0x48] ;  /* 0x0000480001067983 */ /* 0x002f620000100800 */
[----:B------:R-:W-:Y:S01]  /*cbc0*/  VIADD R62, R62, 0x40 ;  /* 0x000000403e3e7836 */ /* 0x000fe20000000000 */
[----:B------:R-:W-:Y:S01]  /*cbd0*/  LOP3.LUT R7, R227, 0x18, R16, 0xf8, !PT ;  /* 0x00000018e3077812 */ /* 0x000fe200078ef810 */
[----:B------:R-:W-:Y:S01]  /*cbe0*/  BSSY B1, `(.L_x_1715) ;  /* 0x0000053000017945 */ /* 0x000fe20003800000 */
        /* <DEDUP_REMOVED lines=10> */
[----:B----4-:R-:W-:Y:S02]  /*cc90*/  CS2R R14, SRZ ;  /* 0x00000000000e7805 */ /* 0x010fe4000001ff00 */
[----:B------:R-:W-:Y:S02]  /*cca0*/  CS2R R10, SRZ ;  /* 0x00000000000a7805 */ /* 0x000fe4000001ff00 */
[----:B-----5:R-:W-:Y:S02]  /*ccb0*/  LOP3.LUT P0, RZ, R6, 0x4, RZ, 0xc0, !PT ;  /* 0x0000000406ff7812 */ /* 0x020fe4000780c0ff */
[----:B------:R-:W-:-:S05]  /*ccc0*/  LOP3.LUT R6, R7, R228, RZ, 0x3c, !PT ;  /* 0x000000e407067212 */ /* 0x000fca00078e3cff */
[----:B------:R-:W-:-:S04]  /*ccd0*/  IMAD.IADD R7, R229, 0x1, R6 ;  /* 0x00000001e5077824 */ /* 0x000fc800078e0206 */
[----:B------:R-:W-:Y:S01]  /*cce0*/  IMAD R62, R7, 0x2, R18 ;  /* 0x00000002073e7824 */ /* 0x000fe200078e0212 */
[----:B------:R-:W-:Y:S06]  /*ccf0*/  @P1 BRA `(.L_x_1716) ;  /* 0x0000000400041947 */ /* 0x000fec0003800000 */
[----:B------:R-:W-:Y:S01]  /*cd00*/  ULDC UR4, c[0x0][0x3f4] ;  /* 0x0000fd0000047ab9 */ /* 0x000fe20000000800 */
[----:B------:R-:W-:Y:S02]  /*cd10*/  CS2R R44, SRZ ;  /* 0x00000000002c7805 */ /* 0x000fe4000001ff00 */
[----:B------:R-:W-:Y:S02]  /*cd20*/  ISETP.GE.AND P4, PT, R223, UR4, PT ;  /* 0x00000004df007c0c */ /* 0x000fe4000bf86270 */
[----:B------:R-:W-:Y:S02]  /*cd30*/  CS2R R42, SRZ ;  /* 0x00000000002a7805 */ /* 0x000fe4000001ff00 */
[----:B------:R-:W-:Y:S02]  /*cd40*/  ISETP.GE.AND P3, PT, R221, UR4, PT ;  /* 0x00000004dd007c0c */ /* 0x000fe4000bf66270 */
[----:B------:R-:W-:Y:S02]  /*cd50*/  ISETP.GE.AND P2, PT, R222, UR4, PT ;  /* 0x00000004de007c0c */ /* 0x000fe4000bf46270 */
[----:B------:R-:W-:-:S05]  /*cd60*/  ISETP.GE.AND P1, PT, R220, UR4, PT ;  /* 0x00000004dc007c0c */ /* 0x000fca000bf26270 */
[C---:B------:R-:W-:Y:S01]  /*cd70*/  @!P4 IMAD.SHL.U32 R9, R223.reuse, 0x2, RZ ;  /* 0x00000002df09c824 */ /* 0x040fe200078e00ff */
[----:B------:R-:W-:-:S03]  /*cd80*/  @!P4 SHF.L.U64.HI R66, R223, 0x1, R66 ;  /* 0x00000001df42c819 */ /* 0x000fc60000010242 */
[C---:B------:R-:W-:Y:S01]  /*cd90*/  @!P3 IMAD.SHL.U32 R73, R221.reuse, 0x2, RZ ;  /* 0x00000002dd49b824 */ /* 0x040fe200078e00ff */
[----:B------:R-:W-:Y:S02]  /*cda0*/  @!P3 SHF.L.U64.HI R64, R221, 0x1, R64 ;  /* 0x00000001dd40b819 */ /* 0x000fe40000010240 */
[-C--:B---3--:R-:W-:Y:S01]  /*cdb0*/  @!P4 IADD3 R10, P5, R0, R9.reuse, RZ ;  /* 0x00000009000ac210 */ /* 0x088fe20007fbe0ff */
[----:B------:R-:W-:Y:S01]  /*cdc0*/  @!P1 IMAD.SHL.U32 R7, R220, 0x2, RZ ;  /* 0x00000002dc079824 */ /* 0x000fe200078e00ff */
[C---:B------:R-:W-:Y:S01]  /*cdd0*/  @!P2 SHF.L.U64.HI R6, R222.reuse, 0x1, R67 ;  /* 0x00000001de06a819 */ /* 0x040fe20000010243 */
[----:B------:R-:W-:Y:S01]  /*cde0*/  @!P2 IMAD.SHL.U32 R67, R222, 0x2, RZ ;  /* 0x00000002de43a824 */ /* 0x000fe200078e00ff */
[----:B0-----:R-:W-:Y:S01]  /*cdf0*/  @!P4 IADD3 R8, P6, R4, R9, RZ ;  /* 0x000000090408c210 */ /* 0x001fe20007fde0ff */
[--C-:B--2---:R-:W-:Y:S01]  /*ce00*/  @!P4 IMAD.X R11, R3, 0x1, R66.reuse, P5 ;  /* 0x00000001030bc824 */ /* 0x104fe200028e0642 */
[-C--:B------:R-:W-:Y:S02]  /*ce10*/  @!P3 IADD3 R76, P5, R0, R73.reuse, RZ ;  /* 0x00000049004cb210 */ /* 0x080fe40007fbe0ff */
[----:B------:R-:W-:Y:S01]  /*ce20*/  @!P1 SHF.L.U64.HI R12, R220, 0x1, R65 ;  /* 0x00000001dc0c9819 */ /* 0x000fe20000010241 */
[----:B------:R-:W-:Y:S01]  /*ce30*/  @!P4 IMAD.X R9, R5, 0x1, R66, P6 ;  /* 0x000000010509c824 */ /* 0x000fe200030e0642 */
[----:B------:R-:W-:Y:S01]  /*ce40*/  @!P3 IADD3 R72, P6, R4, R73, RZ ;  /* 0x000000490448b210 */ /* 0x000fe20007fde0ff */
[----:B------:R-:W-:Y:S01]  /*ce50*/  @!P3 IMAD.X R77, R3, 0x1, R64, P5 ;  /* 0x00000001034db824 */ /* 0x000fe200028e0640 */
[----:B------:R-:W-:-:S03]  /*ce60*/  @!P2 IADD3 R70, P5, R0, R67, RZ ;  /* 0x000000430046a210 */ /* 0x000fc60007fbe0ff */
[----:B------:R-:W-:Y:S01]  /*ce70*/  @!P3 IMAD.X R73, R5, 0x1, R64, P6 ;  /* 0x000000010549b824 */ /* 0x000fe200030e0640 */
[----:B------:R-:W-:Y:S01]  /*ce80*/  @!P2 IADD3 R66, P6, R4, R67, RZ ;  /* 0x000000430442a210 */ /* 0x000fe20007fde0ff */
[----:B------:R-:W-:Y:S01]  /*ce90*/  @!P2 IMAD.X R71, R3, 0x1, R6, P5 ;  /* 0x000000010347a824 */ /* 0x000fe200028e0606 */
[----:B------:R-:W-:-:S03]  /*cea0*/  @!P1 IADD3 R64, P5, R0, R7, RZ ;  /* 0x0000000700409210 */ /* 0x000fc60007fbe0ff */
[----:B------:R-:W-:Y:S01]  /*ceb0*/  @!P2 IMAD.X R67, R5, 0x1, R6, P6 ;  /* 0x000000010543a824 */ /* 0x000fe200030e0606 */
[----:B------:R-:W-:Y:S01]  /*cec0*/  ISETP.GE.AND P6, PT, R196, UR4, PT ;  /* 0x00000004c4007c0c */ /* 0x000fe2000bfc6270 */
[----:B------:R-:W-:Y:S01]  /*ced0*/  @!P1 IMAD.X R65, R3, 0x1, R12, P5 ;  /* 0x0000000103419824 */ /* 0x000fe200028e060c */
[----:B------:R-:W-:-:S05]  /*cee0*/  @!P1 IADD3 R6, P5, R4, R7, RZ ;  /* 0x0000000704069210 */ /* 0x000fca0007fbe0ff */
[----:B------:R-:W-:Y:S01]  /*cef0*/  @!P1 IMAD.X R7, R5, 0x1, R12, P5 ;  /* 0x0000000105079824 */ /* 0x000fe200028e060c */
[----:B------:R-:W-:-:S05]  /*cf00*/  ISETP.GE.AND P5, PT, R224, UR4, PT ;  /* 0x00000004e0007c0c */ /* 0x000fca000bfa6270 */
[----:B------:R-:W-:Y:S02]  /*cf10*/  @!P6 IMAD.MOV.U32 R12, RZ, RZ, R0 ;  /* 0x000000ffff0ce224 */ /* 0x000fe400078e0000 */
[----:B------:R-:W-:Y:S02]  /*cf20*/  @!P6 IMAD.MOV.U32 R13, RZ, RZ, R3 ;  /* 0x000000ffff0de224 */ /* 0x000fe400078e0003 */
[----:B------:R-:W-:-:S04]  /*cf30*/  @!P6 IMAD.WIDE R14, R196, 0x2, R4 ;  /* 0x00000002c40ee825 */ /* 0x000fc800078e0204 */
[----:B------:R-:W-:Y:S01]  /*cf40*/  @!P6 IMAD.WIDE R12, R196, 0x2, R12 ;  /* 0x00000002c40ce825 */ /* 0x000fe200078e020c */
[----:B------:R0:W5:Y:S03]  /*cf50*/  @!P6 LD.E.64 R42, desc[UR60][R14.64] ;  /* 0x0000003c0e2ae980 */ /* 0x000166000c101b00 */
[C---:B------:R-:W-:Y:S01]  /*cf60*/  @!P5 IMAD.SHL.U32 R21, R224.reuse, 0x2, RZ ;  /* 0x00000002e015d824 */ /* 0x040fe200078e00ff */
[----:B------:R1:W5:Y:S01]  /*cf70*/  @!P6 LD.E.64 R44, desc[UR60][R12.64] ;  /* 0x0000003c0c2ce980 */ /* 0x000362000c101b00 */
[----:B------:R-:W-:-:S03]  /*cf80*/  @!P5 SHF.L.U64.HI R20, R224, 0x1, R75 ;  /* 0x00000001e014d819 */ /* 0x000fc6000001024b */
[-C--:B------:R-:W-:Y:S02]  /*cf90*/  @!P5 IADD3 R74, P6, R0, R21.reuse, RZ ;  /* 0x00000015004ad210 */ /* 0x080fe40007fde0ff */
[----:B------:R-:W-:Y:S02]  /*cfa0*/  CS2R R36, SRZ ;  /* 0x0000000000247805 */ /* 0x000fe4000001ff00 */
[----:B------:R-:W-:Y:S01]  /*cfb0*/  CS2R R34, SRZ ;  /* 0x0000000000227805 */ /* 0x000fe2000001ff00 */
[----:B------:R-:W-:Y:S01]  /*cfc0*/  @!P5 IMAD.X R75, R3, 0x1, R20, P6 ;  /* 0x00000001034bd824 */ /* 0x000fe200030e0614 */
[----:B------:R-:W-:Y:S02]  /*cfd0*/  @!P5 IADD3 R4, P6, R4, R21, RZ ;  /* 0x000000150404d210 */ /* 0x000fe40007fde0ff */
[----:B------:R2:W5:Y:S01]  /*cfe0*/  @!P4 LD.E.64 R36, desc[UR60][R10.64] ;  /* 0x0000003c0a24c980 */ /* 0x000562000c101b00 */
[----:B------:R-:W-:Y:S02]  /*cff0*/  CS2R R28, SRZ ;  /* 0x00000000001c7805 */ /* 0x000fe4000001ff00 */
[----:B------:R-:W-:-:S02]  /*d000*/  CS2R R26, SRZ ;  /* 0x00000000001a7805 */ /* 0x000fc4000001ff00 */
[----:B------:R-:W-:Y:S01]  /*d010*/  CS2R R24, SRZ ;  /* 0x0000000000187805 */ /* 0x000fe2000001ff00 */
[----:B------:R-:W-:Y:S01]  /*d020*/  @!P5 IMAD.X R5, R5, 0x1, R20, P6 ;  /* 0x000000010505d824 */ /* 0x000fe200030e0614 */
[----:B------:R3:W5:Y:S01]  /*d030*/  @!P4 LD.E.64 R34, desc[UR60][R8.64] ;  /* 0x0000003c0822c980 */ /* 0x000762000c101b00 */
[----:B------:R-:W-:Y:S02]  /*d040*/  CS2R R20, SRZ ;  /* 0x0000000000147805 */ /* 0x000fe4000001ff00 */
[----:B0-----:R-:W-:Y:S02]  /*d050*/  CS2R R14, SRZ ;  /* 0x00000000000e7805 */ /* 0x001fe4000001ff00 */
[----:B-1----:R-:W-:Y:S01]  /*d060*/  CS2R R12, SRZ ;  /* 0x00000000000c7805 */ /* 0x002fe2000001ff00 */
[----:B------:R1:W5:Y:S01]  /*d070*/  @!P3 LD.E.64 R28, desc[UR60][R76.64] ;  /* 0x0000003c4c1cb980 */ /* 0x000362000c101b00 */
[----:B--2---:R-:W-:-:S03]  /*d080*/  CS2R R10, SRZ ;  /* 0x00000000000a7805 */ /* 0x004fc6000001ff00 */
[----:B------:R1:W5:Y:S01]  /*d090*/  @!P3 LD.E.64 R26, desc[UR60][R72.64] ;  /* 0x0000003c481ab980 */ /* 0x000362000c101b00 */
[----:B---3--:R-:W-:-:S03]  /*d0a0*/  CS2R R8, SRZ ;  /* 0x0000000000087805 */ /* 0x008fc6000001ff00 */
[----:B------:R1:W5:Y:S04]  /*d0b0*/  @!P2 LD.E.64 R24, desc[UR60][R70.64] ;  /* 0x0000003c4618a980 */ /* 0x000368000c101b00 */
[----:B------:R1:W5:Y:S04]  /*d0c0*/  @!P2 LD.E.64 R20, desc[UR60][R66.64] ;  /* 0x0000003c4214a980 */ /* 0x000368000c101b00 */
[----:B------:R1:W5:Y:S04]  /*d0d0*/  @!P1 LD.E.64 R14, desc[UR60][R64.64] ;  /* 0x0000003c400e9980 */ /* 0x000368000c101b00 */
[----:B------:R1:W5:Y:S04]  /*d0e0*/  @!P1 LD.E.64 R12, desc[UR60][R6.64] ;  /* 0x0000003c060c9980 */ /* 0x000368000c101b00 */
[----:B------:R1:W5:Y:S04]  /*d0f0*/  @!P5 LD.E.64 R10, desc[UR60][R74.64] ;  /* 0x0000003c4a0ad980 */ /* 0x000368000c101b00 */
[----:B------:R1:W5:Y:S02]  /*d100*/  @!P5 LD.E.64 R8, desc[UR60][R4.64] ;  /* 0x0000003c0408d980 */ /* 0x000364000c101b00 */
.L_x_1716:
[----:B------:R-:W-:Y:S05]  /*d110*/  BSYNC B1 ;  /* 0x0000000000017941 */ /* 0x000fea0003800000 */
.L_x_1715:
[----:B-1----:R-:W0:Y:S01]  /*d120*/  LDL R65, [R1+0x58] ;  /* 0x0000580001417983 */ /* 0x002e220000100800 */
[C---:B------:R-:W-:Y:S01]  /*d130*/  VIADD R5, R62.reuse, 0x12400 ;  /* 0x000124003e057836 */ /* 0x040fe20000000000 */
[----:B------:R-:W-:Y:S01]  /*d140*/  VIADDMNMX R67, R63, -R112, 0x80, PT ;  /* 0x000000803f437446 */ /* 0x000fe20003800970 */
[----:B---3--:R-:W-:Y:S01]  /*d150*/  VIADD R0, R62, 0x12440 ;  /* 0x000124403e007836 */ /* 0x008fe20000000000 */
[----:B------:R-:W-:Y:S01]  /*d160*/  BSSY B1, `(.L_x_1717) ;  /* 0x0000036000017945 */ /* 0x000fe20003800000 */
[----:B------:R-:W-:Y:S01]  /*d170*/  @P0 VIADD R0, R5, 0xffffffc0 ;  /* 0xffffffc005000836 */ /* 0x000fe20000000000 */
[----:B------:R-:W-:Y:S01]  /*d180*/  ISETP.GE.AND P1, PT, R218, R67, PT ;  /* 0x00000043da00720c */ /* 0x000fe20003f26270 */
[----:B-----5:R-:W-:Y:S02]  /*d190*/  IMAD.MOV.U32 R5, RZ, RZ, R9 ;  /* 0x000000ffff057224 */ /* 0x020fe400078e0009 */
        /* <DEDUP_REMOVED lines=9> */
[----:B--2---:R-:W-:Y:S01]  /*d230*/  IMAD.MOV.U32 R3, RZ, RZ, R8 ;  /* 0x000000ffff037224 */ /* 0x004fe200078e0008 */
        /* <DEDUP_REMOVED lines=18> */
[----:B------:R-:W-:Y:S02]  /*d360*/  PRMT R71, R7, 0x7610, R71 ;  /* 0x0000761007477816 */ /* 0x000fe40000000047 */
[----:B0-----:R-:W-:-:S04]  /*d370*/  LEA.HI R4, R65, R65, RZ, 0x1 ;  /* 0x0000004141047211 */ /* 0x001fc800078f08ff */
[----:B------:R-:W-:-:S05]  /*d380*/  LOP3.LUT R4, R4, 0xfffffffe, RZ, 0xc0, !PT ;  /* 0xfffffffe04047812 */ /* 0x000fca00078ec0ff */
[----:B------:R-:W-:Y:S02]  /*d390*/  IMAD.IADD R4, R65, 0x1, -R4 ;  /* 0x0000000141047824 */ /* 0x000fe400078e0a04 */
[----:B------:R-:W-:-:S03]  /*d3a0*/  IMAD.MOV.U32 R65, RZ, RZ, R26 ;  /* 0x000000ffff417224 */ /* 0x000fc600078e001a */
[----:B------:R-:W-:Y:S01]  /*d3b0*/  SHF.L.U32 R5, R4, 0x1f, RZ ;  /* 0x0000001f04057819 */ /* 0x000fe200000006ff */
[----:B------:R-:W-:Y:S01]  /*d3c0*/  IMAD.MOV.U32 R4, RZ, RZ, R27 ;  /* 0x000000ffff047224 */ /* 0x000fe200078e001b */
[----:B------:R-:W-:Y:S01]  /*d3d0*/  PRMT R77, R65, 0x7610, R77 ;  /* 0x00007610414d7816 */ /* 0x000fe2000000004d */
[----:B------:R-:W-:Y:S01]  /*d3e0*/  IMAD.MOV.U32 R65, RZ, RZ, R42 ;  /* 0x000000ffff417224 */ /* 0x000fe200078e002a */
[----:B------:R-:W0:Y:S02]  /*d3f0*/  SYNCS.PHASECHK.TRANS64.TRYWAIT P0, [R18+URZ+0x30800], R5 ;  /* 0x03080005120075a7 */ /* 0x000e24000800017f */
[----:B------:R-:W-:Y:S01]  /*d400*/  PRMT R93, R4, 0x7610, R93 ;  /* 0x00007610045d7816 */ /* 0x000fe2000000005d */
[----:B------:R-:W-:Y:S01]  /*d410*/  IMAD.MOV.U32 R4, RZ, RZ, R43 ;  /* 0x000000ffff047224 */ /* 0x000fe200078e002b */
[----:B------:R-:W-:Y:S01]  /*d420*/  PRMT R104, R65, 0x7610, R104 ;  /* 0x0000761041687816 */ /* 0x000fe20000000068 */
[----:B------:R-:W-:-:S03]  /*d430*/  IMAD.MOV.U32 R65, RZ, RZ, R36 ;  /* 0x000000ffff417224 */ /* 0x000fc600078e0024 */
[----:B------:R-:W-:Y:S01]  /*d440*/  PRMT R105, R4, 0x7610, R105 ;  /* 0x0000761004697816 */ /* 0x000fe20000000069 */
[----:B------:R-:W-:Y:S01]  /*d450*/  IMAD.MOV.U32 R4, RZ, RZ, R37 ;  /* 0x000000ffff047224 */ /* 0x000fe200078e0025 */
[----:B------:R-:W-:-:S04]  /*d460*/  PRMT R102, R65, 0x7610, R102 ;  /* 0x0000761041667816 */ /* 0x000fc80000000066 */
[----:B------:R-:W-:Y:S01]  /*d470*/  PRMT R103, R4, 0x7610, R103 ;  /* 0x0000761004677816 */ /* 0x000fe20000000067 */
[----:B------:R-:W-:-:S05]  /*d480*/  IMAD.MOV.U32 R4, RZ, RZ, R24 ;  /* 0x000000ffff047224 */ /* 0x000fca00078e0018 */
[----:B------:R-:W-:Y:S01]  /*d490*/  PRMT R75, R4, 0x7610, R75 ;  /* 0x00007610044b7816 */ /* 0x000fe2000000004b */
[----:B------:R-:W-:Y:S01]  /*d4a0*/  IMAD.MOV.U32 R4, RZ, RZ, R10 ;  /* 0x000000ffff047224 */ /* 0x000fe200078e000a */
[----:B0-----:R-:W-:Y:S06]  /*d4b0*/  @!P0 BRA `(.L_x_1718) ;  /* 0x000001dc00ac8947 */ /* 0x001fec0003800000 */
.L_x_2049:
[----:B------:R-:W-:Y:S05]  /*d4c0*/  BSYNC B1 ;  /* 0x0000000000017941 */ /* 0x000fea0003800000 */
.L_x_1717:
[----:B------:R-:W-:Y:S01]  /*d4d0*/  BSSY B1, `(.L_x_1719) ;  /* 0x000012f000017945 */ /* 0x000fe20003800000 */
[----:B------:R-:W-:Y:S02]  /*d4e0*/  PRMT R63, R4, 0x7610, R63 ;  /* 0x00007610043f7816 */ /* 0x000fe4000000003f */
[----:B------:R-:W-:Y:S01]  /*d4f0*/  PRMT R65, R6, 0x7610, R65 ;  /* 0x0000761006417816 */ /* 0x000fe20000000041 */
[----:B------:R-:W-:Y:S06]  /*d500*/  @P1 BRA `(.L_x_1720) ;  /* 0x0000001000ac1947 */ /* 0x000fec0003800000 */
[----:B0-----:R-:W0:Y:S01]  /*d510*/  LDC R5, c[0x0][0x3f4] ;  /* 0x0000fd00ff057b82 */ /* 0x001e220000000800 */
        /* <DEDUP_REMOVED lines=9> */
[--C-:B------:R-:W-:Y:S02]  /*d5b0*/  SHF.R.U64 R113, R58, 0x10, R59.reuse ;  /* 0x000000103a717819 */ /* 0x100fe4000000123b */
[----:B------:R-:W-:Y:S02]  /*d5c0*/  SHF.R.U32.HI R58, RZ, 0x10, R59 ;  /* 0x00000010ff3a7819 */ /* 0x000fe4000001163b */
[--C-:B------:R-:W-:Y:S02]  /*d5d0*/  SHF.R.U64 R59, R60, 0x10, R61.reuse ;  /* 0x000000103c3b7819 */ /* 0x100fe4000000123d */
[----:B------:R-:W-:Y:S02]  /*d5e0*/  SHF.R.U32.HI R60, RZ, 0x10, R61 ;  /* 0x00000010ff3c7819 */ /* 0x000fe4000001163d */
[----:B------:R-:W-:Y:S02]  /*d5f0*/  PRMT R109, R109, 0x5410, R58 ;  /* 0x000054106d6d7816 */ /* 0x000fe4000000003a */
[----:B------:R-:W-:-:S02]  /*d600*/  PRMT R111, R111, 0x5410, R60 ;  /* 0x000054106f6f7816 */ /* 0x000fc4000000003c */
[----:B------:R-:W-:Y:S02]  /*d610*/  PRMT R108, R108, 0x5410, R113 ;  /* 0x000054106c6c7816 */ /* 0x000fe40000000071 */
[----:B------:R-:W-:Y:S01]  /*d620*/  PRMT R112, R110, 0x5410, R59 ;  /* 0x000054106e707816 */ /* 0x000fe2000000003b */
[C---:B------:R-:W-:Y:S01]  /*d630*/  IMAD.U32 R113, R111.reuse, 0x10000, RZ ;  /* 0x000100006f717824 */ /* 0x040fe200078e00ff */
[----:B------:R-:W-:Y:S01]  /*d640*/  LOP3.LUT R111, R111, 0xffff0000, RZ, 0xc0, !PT ;  /* 0xffff00006f6f7812 */ /* 0x000fe200078ec0ff */
[C---:B------:R-:W-:Y:S01]  /*d650*/  IMAD.U32 R110, R109.reuse, 0x10000, RZ ;  /* 0x000100006d6e7824 */ /* 0x040fe200078e00ff */
[----:B------:R-:W-:Y:S02]  /*d660*/  LOP3.LUT R109, R109, 0xffff0000, RZ, 0xc0, !PT ;  /* 0xffff00006d6d7812 */ /* 0x000fe400078ec0ff */
[C---:B0-----:R-:W-:Y:S01]  /*d670*/  LOP3.LUT R59, R6.reuse, 0xffff0000, RZ, 0xc0, !PT ;  /* 0xffff0000063b7812 */ /* 0x041fe200078ec0ff */
[----:B------:R-:W-:Y:S01]  /*d680*/  IMAD.U32 R58, R6, 0x10000, RZ ;  /* 0x00010000063a7824 */ /* 0x000fe200078e00ff */
[C---:B------:R-:W-:Y:S01]  /*d690*/  LOP3.LUT R61, R7.reuse, 0xffff0000, RZ, 0xc0, !PT ;  /* 0xffff0000073d7812 */ /* 0x040fe200078ec0ff */
[----:B------:R-:W-:-:S02]  /*d6a0*/  IMAD.U32 R60, R7, 0x10000, RZ ;  /* 0x00010000073c7824 */ /* 0x000fc400078e00ff */
[C---:B------:R-:W-:Y:S01]  /*d6b0*/  FMUL.FTZ R115, R59.reuse, R113 ;  /* 0x000000713b737220 */ /* 0x040fe20000410000 */
[-C--:B------:R-:W-:Y:S01]  /*d6c0*/  FMUL.FTZ R114, R59, R110.reuse ;  /* 0x0000006e3b727220 */ /* 0x080fe20000410000 */
[C---:B------:R-:W-:Y:S01]  /*d6d0*/  FMUL.FTZ R59, R61.reuse, R111 ;  /* 0x0000006f3d3b7220 */ /* 0x040fe20000410000 */
[----:B------:R-:W-:Y:S02]  /*d6e0*/  IMAD.U32 R6, R4, 0x10000, RZ ;  /* 0x0001000004067824 */ /* 0x000fe400078e00ff */
[C---:B------:R-:W-:Y:S01]  /*d6f0*/  FFMA.FTZ R115, R58.reuse, R110, -R115 ;  /* 0x0000006e3a737223 */ /* 0x040fe20000010873 */
[----:B------:R-:W-:Y:S01]  /*d700*/  FFMA.FTZ R114, R58, R113, R114 ;  /* 0x000000713a727223 */ /* 0x000fe20000010072 */
[-C--:B------:R-:W-:Y:S01]  /*d710*/  FMUL.FTZ R113, R61, R109.reuse ;  /* 0x0000006d3d717220 */ /* 0x080fe20000410000 */
[----:B------:R-:W-:Y:S01]  /*d720*/  FFMA.FTZ R110, R60, R109, -R59 ;  /* 0x0000006d3c6e7223 */ /* 0x000fe2000001083b */
[C---:B------:R-:W-:Y:S01]  /*d730*/  IMAD.U32 R7, R5.reuse, 0x10000, RZ ;  /* 0x0001000005077824 */ /* 0x040fe200078e00ff */
[----:B------:R-:W-:Y:S01]  /*d740*/  LOP3.LUT R4, R4, 0xffff0000, RZ, 0xc0, !PT ;  /* 0xffff000004047812 */ /* 0x000fe200078ec0ff */
[----:B------:R-:W-:Y:S01]  /*d750*/  IMAD.U32 R61, R112, 0x10000, RZ ;  /* 0x00010000703d7824 */ /* 0x000fe200078e00ff */
[----:B------:R-:W-:Y:S01]  /*d760*/  LOP3.LUT R5, R5, 0xffff0000, RZ, 0xc0, !PT ;  /* 0xffff000005057812 */ /* 0x000fe200078ec0ff */
[----:B------:R-:W-:Y:S01]  /*d770*/  IMAD.U32 R59, R108, 0x10000, RZ ;  /* 0x000100006c3b7824 */ /* 0x000fe200078e00ff */
[----:B------:R-:W-:Y:S01]  /*d780*/  LOP3.LUT R112, R112, 0xffff0000, RZ, 0xc0, !PT ;  /* 0xffff000070707812 */ /* 0x000fe200078ec0ff */
[----:B------:R-:W-:Y:S01]  /*d790*/  FFMA.FTZ R113, R60, R111, R113 ;  /* 0x0000006f3c717223 */ /* 0x000fe20000010071 */
[----:B------:R-:W-:Y:S01]  /*d7a0*/  LOP3.LUT R108, R108, 0xffff0000, RZ, 0xc0, !PT ;  /* 0xffff00006c6c7812 */ /* 0x000fe200078ec0ff */
[C---:B------:R-:W-:Y:S01]  /*d7b0*/  FMUL.FTZ R109, R4.reuse, R61 ;  /* 0x0000003d046d7220 */ /* 0x040fe20000410000 */
[----:B------:R-:W-:Y:S01]  /*d7c0*/  FMUL.FTZ R58, R4, R59 ;  /* 0x0000003b043a7220 */ /* 0x000fe20000410000 */
[----:B------:R-:W-:-:S02]  /*d7d0*/  FMUL.FTZ R60, R5, R112 ;  /* 0x00000070053c7220 */ /* 0x000fc40000410000 */
[-C--:B------:R-:W-:Y:S01]  /*d7e0*/  FMUL.FTZ R111, R5, R108.reuse ;  /* 0x0000006c056f7220 */ /* 0x080fe20000410000 */
[C---:B------:R-:W-:Y:S01]  /*d7f0*/  FFMA.FTZ R4, R6.reuse, R59, -R109 ;  /* 0x0000003b06047223 */ /* 0x040fe2000001086d */
[----:B------:R-:W-:Y:S01]  /*d800*/  FFMA.FTZ R61, R6, R61, R58 ;  /* 0x0000003d063d7223 */ /* 0x000fe2000001003a */
[C---:B------:R-:W-:Y:S01]  /*d810*/  FFMA.FTZ R5, R7.reuse, R108, -R60 ;  /* 0x0000006c07057223 */ /* 0x040fe2000001083c */
[----:B------:R-:W-:Y:S01]  /*d820*/  FFMA.FTZ R112, R7, R112, R111 ;  /* 0x0000007007707223 */ /* 0x000fe2000001006f */
[----:B------:R-:W-:Y:S02]  /*d830*/  F2FP.BF16.F32.PACK_AB R6, R114, R115 ;  /* 0x000000737206723e */ /* 0x000fe400000010ff */
[----:B------:R-:W-:Y:S02]  /*d840*/  F2FP.BF16.F32.PACK_AB R7, R113, R110 ;  /* 0x0000006e7107723e */ /* 0x000fe400000010ff */
[----:B------:R-:W-:Y:S02]  /*d850*/  F2FP.BF16.F32.PACK_AB R4, R61, R4 ;  /* 0x000000043d04723e */ /* 0x000fe400000010ff */
[----:B------:R-:W-:-:S05]  /*d860*/  F2FP.BF16.F32.PACK_AB R5, R112, R5 ;  /* 0x000000057005723e */ /* 0x000fca00000010ff */
[----:B------:R0:W-:Y:S02]  /*d870*/  STS.128 [R62+0x12400], R4 ;  /* 0x012400043e007388 */ /* 0x0001e40000000c00 */
.L_x_1722:
[----:B------:R-:W-:Y:S05]  /*d880*/  BSYNC B2 ;  /* 0x0000000000027941 */ /* 0x000fea0003800000 */
.L_x_1721:
[----:B------:R-:W-:Y:S04]  /*d890*/  BSSY B2, `(.L_x_1723) ;  /* 0x0000030000027945 */ /* 0x000fe80003800000 */
[----:B------:R-:W-:Y:S05]  /*d8a0*/  @P1 BRA `(.L_x_1724) ;  /* 0x0000000000b81947 */ /* 0x000fea0003800000 */
[----:B0-----:R-:W0:Y:S01]  /*d8b0*/  LDS.128 R4, [R0] ;  /* 0x0000000000047984 */ /* 0x001e220000000c00 */
[--C-:B------:R-:W-:Y:S02]  /*d8c0*/  SHF.R.U64 R59, R56, 0x10, R57.reuse ;  /* 0x00000010383b7819 */ /* 0x100fe40000001239 */
[----:B------:R-:W-:Y:S02]  /*d8d0*/  SHF.R.U32.HI R56, RZ, 0x10, R57 ;  /* 0x00000010ff387819 */ /* 0x000fe40000011639 */
[--C-:B------:R-:W-:Y:S02]  /*d8e0*/  SHF.R.U64 R57, R54, 0x10, R55.reuse ;  /* 0x0000001036397819 */ /* 0x100fe40000001237 */
[----:B------:R-:W-:Y:S02]  /*d8f0*/  SHF.R.U32.HI R54, RZ, 0x10, R55 ;  /* 0x00000010ff367819 */ /* 0x000fe40000011637 */
[----:B------:R-:W-:Y:S02]  /*d900*/  PRMT R97, R97, 0x5410, R56 ;  /* 0x0000541061617816 */ /* 0x000fe40000000038 */
[----:B------:R-:W-:-:S02]  /*d910*/  PRMT R99, R99, 0x5410, R54 ;  /* 0x0000541063637816 */ /* 0x000fc40000000036 */
[----:B------:R-:W-:Y:S01]  /*d920*/  PRMT R96, R96, 0x5410, R59 ;  /* 0x0000541060607816 */ /* 0x000fe2000000003b */
[----:B------:R-:W-:Y:S01]  /*d930*/  IMAD.U32 R58, R97, 0x10000, RZ ;  /* 0x00010000613a7824 */ /* 0x000fe200078e00ff */
[----:B------:R-:W-:Y:S01]  /*d940*/  PRMT R98, R98, 0x5410, R57 ;  /* 0x0000541062627816 */ /* 0x000fe20000000039 */
[C---:B------:R-:W-:Y:S01]  /*d950*/  IMAD.U32 R59, R99.reuse, 0x10000, RZ ;  /* 0x00010000633b7824 */ /* 0x040fe200078e00ff */
[----:B------:R-:W-:Y:S02]  /*d960*/  LOP3.LUT R99, R99, 0xffff0000, RZ, 0xc0, !PT ;  /* 0xffff000063637812 */ /* 0x000fe400078ec0ff */
[----:B------:R-:W-:Y:S02]  /*d970*/  LOP3.LUT R97, R97, 0xffff0000, RZ, 0xc0, !PT ;  /* 0xffff000061617812 */ /* 0x000fe400078ec0ff */
[C---:B0-----:R-:W-:Y:S01]  /*d980*/  LOP3.LUT R55, R6.reuse, 0xffff0000, RZ, 0xc0, !PT ;  /* 0xffff000006377812 */ /* 0x041fe200078ec0ff */
[----:B------:R-:W-:Y:S01]  /*d990*/  IMAD.U32 R54, R6, 0x10000, RZ ;  /* 0x0001000006367824 */ /* 0x000fe200078e00ff */
[C---:B------:R-:W-:Y:S01]  /*d9a0*/  LOP3.LUT R57, R7.reuse, 0xffff0000, RZ, 0xc0, !PT ;  /* 0xffff000007397812 */ /* 0x040fe200078ec0ff */
[----:B------:R-:W-:-:S02]  /*d9b0*/  IMAD.U32 R56, R7, 0x10000, RZ ;  /* 0x0001000007387824 */ /* 0x000fc400078e00ff */
[CC--:B------:R-:W-:Y:S01]  /*d9c0*/  FMUL.FTZ R60, R55.reuse, R58.reuse ;  /* 0x0000003a373c7220 */ /* 0x0c0fe20000410000 */
[----:B------:R-:W-:Y:S01]  /*d9d0*/  FMUL.FTZ R61, R55, R59 ;  /* 0x0000003b373d7220 */ /* 0x000fe20000410000 */
[C---:B------:R-:W-:Y:S01]  /*d9e0*/  FMUL.FTZ R55, R57.reuse, R99 ;  /* 0x0000006339377220 */ /* 0x040fe20000410000 */
[----:B------:R-:W-:Y:S02]  /*d9f0*/  IMAD.U32 R6, R4, 0x10000, RZ ;  /* 0x0001000004067824 */ /* 0x000fe400078e00ff */
        /* <DEDUP_REMOVED lines=25> */
.L_x_1724:
[----:B------:R-:W-:Y:S05]  /*db90*/  BSYNC B2 ;  /* 0x0000000000027941 */ /* 0x000fea0003800000 */
.L_x_1723:
[----:B------:R-:W-:Y:S04]  /*dba0*/  BSSY B2, `(.L_x_1725) ;  /* 0x0000030000027945 */ /* 0x000fe80003800000 */
[----:B------:R-:W-:Y:S05]  /*dbb0*/  @P2 BRA `(.L_x_1726) ;  /* 0x0000000000b82947 */ /* 0x000fea0003800000 */
[----:B01----:R-:W0:Y:S01]  /*dbc0*/  LDS.128 R4, [R62+0x16400] ;  /* 0x016400003e047984 */ /* 0x003e220000000c00 */
[----:B------:R-:W-:Y:S02]  /*dbd0*/  SHF.R.U64 R52, R52, 0x10, R53 ;  /* 0x0000001034347819 */ /* 0x000fe40000001235 */
[----:B------:R-:W-:Y:S02]  /*dbe0*/  SHF.R.U64 R50, R50, 0x10, R51 ;  /* 0x0000001032327819 */ /* 0x000fe40000001233 */
[----:B------:R-:W-:Y:S02]  /*dbf0*/  SHF.R.U32.HI R53, RZ, 0x10, R53 ;  /* 0x00000010ff357819 */ /* 0x000fe40000011635 */
[----:B------:R-:W-:Y:S02]  /*dc00*/  SHF.R.U32.HI R51, RZ, 0x10, R51 ;  /* 0x00000010ff337819 */ /* 0x000fe40000011633 */
[----:B------:R-:W-:Y:S02]  /*dc10*/  PRMT R90, R90, 0x5410, R53 ;  /* 0x000054105a5a7816 */ /* 0x000fe40000000035 */
[----:B------:R-:W-:-:S02]  /*dc20*/  PRMT R92, R92, 0x5410, R51 ;  /* 0x000054105c5c7816 */ /* 0x000fc40000000033 */
[----:B------:R-:W-:Y:S01]  /*dc30*/  PRMT R91, R91, 0x5410, R50 ;  /* 0x000054105b5b7816 */ /* 0x000fe20000000032 */
[C---:B------:R-:W-:Y:S01]  /*dc40*/  IMAD.U32 R54, R90.reuse, 0x10000, RZ ;  /* 0x000100005a367824 */ /* 0x040fe200078e00ff */
[----:B------:R-:W-:Y:S01]  /*dc50*/  LOP3.LUT R90, R90, 0xffff0000, RZ, 0xc0, !PT ;  /* 0xffff00005a5a7812 */ /* 0x000fe200078ec0ff */
[C---:B------:R-:W-:Y:S01]  /*dc60*/  IMAD.U32 R55, R92.reuse, 0x10000, RZ ;  /* 0x000100005c377824 */ /* 0x040fe200078e00ff */
[----:B------:R-:W-:Y:S02]  /*dc70*/  LOP3.LUT R92, R92, 0xffff0000, RZ, 0xc0, !PT ;  /* 0xffff00005c5c7812 */ /* 0x000fe400078ec0ff */
[----:B------:R-:W-:Y:S02]  /*dc80*/  PRMT R89, R89, 0x5410, R52 ;  /* 0x0000541059597816 */ /* 0x000fe40000000034 */
[C---:B0-----:R-:W-:Y:S01]  /*dc90*/  LOP3.LUT R51, R6.reuse, 0xffff0000, RZ, 0xc0, !PT ;  /* 0xffff000006337812 */ /* 0x041fe200078ec0ff */
[----:B------:R-:W-:Y:S01]  /*dca0*/  IMAD.U32 R50, R6, 0x10000, RZ ;  /* 0x0001000006327824 */ /* 0x000fe200078e00ff */
[C---:B------:R-:W-:Y:S01]  /*dcb0*/  LOP3.LUT R53, R7.reuse, 0xffff0000, RZ, 0xc0, !PT ;  /* 0xffff000007357812 */ /* 0x040fe200078ec0ff */
[----:B------:R-:W-:-:S02]  /*dcc0*/  IMAD.U32 R52, R7, 0x10000, RZ ;  /* 0x0001000007347824 */ /* 0x000fc400078e00ff */
[C---:B------:R-:W-:Y:S01]  /*dcd0*/  FMUL.FTZ R56, R51.reuse, R54 ;  /* 0x0000003633387220 */ /* 0x040fe20000410000 */
[-C--:B------:R-:W-:Y:S01]  /*dce0*/  FMUL.FTZ R57, R51, R55.reuse ;  /* 0x0000003733397220 */ /* 0x080fe20000410000 */
[----:B------:R-:W-:Y:S01]  /*dcf0*/  FMUL.FTZ R51, R53, R92 ;  /* 0x0000005c35337220 */ /* 0x000fe20000410000 */
[----:B------:R-:W-:Y:S02]  /*dd00*/  IMAD.U32 R6, R4, 0x10000, RZ ;  /* 0x0001000004067824 */ /* 0x000fe400078e00ff */
[C---:B------:R-:W-:Y:S01]  /*dd10*/  FFMA.FTZ R59, R50.reuse, R55, R56 ;  /* 0x00000037323b7223 */ /* 0x040fe20000010038 */
[----:B------:R-:W-:Y:S02]  /*dd20*/  IMAD.U32 R7, R5, 0x10000, RZ ;  /* 0x0001000005077824 */ /* 0x000fe400078e00ff */
[----:B------:R-:W-:Y:S01]  /*dd30*/  FFMA.FTZ R58, R50, R54, -R57 ;  /* 0x00000036323a7223 */ /* 0x000fe20000010839 */
[-C--:B------:R-:W-:Y:S01]  /*dd40*/  FMUL.FTZ R55, R53, R90.reuse ;  /* 0x0000005a35377220 */ /* 0x080fe20000410000 */
[----:B------:R-:W-:Y:S01]  /*dd50*/  LOP3.LUT R4, R4, 0xffff0000, RZ, 0xc0, !PT ;  /* 0xffff000004047812 */ /* 0x000fe200078ec0ff */
[C---:B------:R-:W-:Y:S01]  /*dd60*/  FFMA.FTZ R90, R52.reuse, R90, -R51 ;  /* 0x0000005a345a7223 */ /* 0x040fe20000010833 */
[----:B------:R-:W-:Y:S01]  /*dd70*/  LOP3.LUT R5, R5, 0xffff0000, RZ, 0xc0, !PT ;  /* 0xffff000005057812 */ /* 0x000fe200078ec0ff */
[C---:B------:R-:W-:Y:S01]  /*dd80*/  IMAD.U32 R53, R91.reuse, 0x10000, RZ ;  /* 0x000100005b357824 */ /* 0x040fe200078e00ff */
[----:B------:R-:W-:Y:S01]  /*dd90*/  LOP3.LUT R54, R91, 0xffff0000, RZ, 0xc0, !PT ;  /* 0xffff00005b367812 */ /* 0x000fe200078ec0ff */
[C---:B------:R-:W-:Y:S01]  /*dda0*/  IMAD.U32 R51, R89.reuse, 0x10000, RZ ;  /* 0x0001000059337824 */ /* 0x040fe200078e00ff */
        /* <DEDUP_REMOVED lines=15> */
.L_x_1726:
[----:B------:R-:W-:Y:S05]  /*dea0*/  BSYNC B2 ;  /* 0x0000000000027941 */ /* 0x000fea0003800000 */
.L_x_1725:
[----:B------:R-:W-:Y:S04]  /*deb0*/  BSSY B2, `(.L_x_1727) ;  /* 0x0000030000027945 */ /* 0x000fe80003800000 */
[----:B------:R-:W-:Y:S05]  /*dec0*/  @P3 BRA `(.L_x_1728) ;  /* 0x0000000000b83947 */ /* 0x000fea0003800000 */
[----:B012---:R-:W0:Y:S01]  /*ded0*/  LDS.128 R4, [R0+0x4000] ;  /* 0x0040000000047984 */ /* 0x007e220000000c00 */
[----:B------:R-:W-:Y:S02]  /*dee0*/  SHF.R.U64 R50, R46, 0x10, R47 ;  /* 0x000000102e327819 */ /* 0x000fe4000000122f */
[----:B------:R-:W-:Y:S02]  /*def0*/  SHF.R.U64 R46, R48, 0x10, R49 ;  /* 0x00000010302e7819 */ /* 0x000fe40000001231 */
[----:B------:R-:W-:Y:S02]  /*df00*/  SHF.R.U32.HI R47, RZ, 0x10, R47 ;  /* 0x00000010ff2f7819 */ /* 0x000fe4000001162f */
        /* <DEDUP_REMOVED lines=42> */
.L_x_1728:
[----:B------:R-:W-:Y:S05]  /*e1b0*/  BSYNC B2 ;  /* 0x0000000000027941 */ /* 0x000fea0003800000 */
.L_x_1727:
[----:B------:R-:W-:Y:S04]  /*e1c0*/  BSSY B2, `(.L_x_1729) ;  /* 0x0000030000027945 */ /* 0x000fe80003800000 */
[----:B------:R-:W-:Y:S05]  /*e1d0*/  @P4 BRA `(.L_x_1730) ;  /* 0x0000000000b84947 */ /* 0x000fea0003800000 */
[----:B0123--:R-:W0:Y:S01]  /*e1e0*/  LDS.128 R4, [R62+0x1a400] ;  /* 0x01a400003e047984 */ /* 0x00fe220000000c00 */
        /* <DEDUP_REMOVED lines=45> */
.L_x_1730:
[----:B------:R-:W-:Y:S05]  /*e4c0*/  BSYNC B2 ;  /* 0x0000000000027941 */ /* 0x000fea0003800000 */
.L_x_1729:
[----:B------:R-:W-:Y:S05]  /*e4d0*/  @P5 BRA `(.L_x_1720) ;  /* 0x0000000000b85947 */ /* 0x000fea0003800000 */
[----:B01234-:R-:W0:Y:S01]  /*e4e0*/  LDS.128 R4, [R0+0x8000] ;  /* 0x0080000000047984 */ /* 0x01fe220000000c00 */
        /* <DEDUP_REMOVED lines=45> */
.L_x_1720:
[----:B------:R-:W-:Y:S05]  /*e7c0*/  BSYNC B1 ;  /* 0x0000000000017941 */ /* 0x000fea0003800000 */
.L_x_1719:
        /* <DEDUP_REMOVED lines=58> */
.L_x_1733:
[----:B------:R-:W-:Y:S05]  /*eb70*/  BSYNC B1 ;  /* 0x0000000000017941 */ /* 0x000fea0003800000 */
.L_x_1732:
[----:B------:R-:W-:Y:S04]  /*eb80*/  BSSY B1, `(.L_x_1734) ;  /* 0x0000030000017945 */ /* 0x000fe80003800000 */
[----:B------:R-:W-:Y:S05]  /*eb90*/  @P1 BRA `(.L_x_1735) ;  /* 0x0000000000b81947 */ /* 0x000fea0003800000 */
[----:B0-----:R-:W0:Y:S01]  /*eba0*/  LDS.128 R4, [R0+0x2000] ;  /* 0x0020000000047984 */ /* 0x001e220000000c00 */
        /* <DEDUP_REMOVED lines=45> */
.L_x_1735:
[----:B------:R-:W-:Y:S05]  /*ee80*/  BSYNC B1 ;  /* 0x0000000000017941 */ /* 0x000fea0003800000 */
.L_x_1734:
        /* <DEDUP_REMOVED lines=26> */
[----:B------:R-:W-:Y:S02]  /*f030*/  IMAD.U32 R7, R5, 0x10000, RZ ;  /* 0x0001000005077824 */ /* 0x000fe400078e00ff */
[----:B------:R-:W-:Y:S01]  /*f040*/  FFMA.FTZ R32, R26, R30, -R33 ;  /* 0x0000001e1a207223 */ /* 0x000fe20000010821 */
[----:B------:R-:W-:Y:S01]  /*f050*/  IMAD.U32 R27, R94, 0x10000, RZ ;  /* 0x000100005e1b7824 */ /* 0x000fe200078e00ff */
[----:B------:R-:W-:Y:S01]  /*f060*/  LOP3.LUT R4, R4, 0xffff0000, RZ, 0xc0, !PT ;  /* 0xffff000004047812 */ /* 0x000fe200078ec0ff */
[----:B------:R-:W-:Y:S01]  /*f070*/  IMAD.U32 R29, R77, 0x10000, RZ ;  /* 0x000100004d1d7824 */ /* 0x000fe200078e00ff */
[----:B------:R-:W-:Y:S01]  /*f080*/  LOP3.LUT R5, R5, 0xffff0000, RZ, 0xc0, !PT ;  /* 0xffff000005057812 */ /* 0x000fe200078ec0ff */
[----:B------:R-:W-:Y:S01]  /*f090*/  FFMA.FTZ R34, R28, R93, R31 ;  /* 0x0000005d1c227223 */ /* 0x000fe2000001001f */
[----:B------:R-:W-:Y:S01]  /*f0a0*/  LOP3.LUT R26, R77, 0xffff0000, RZ, 0xc0, !PT ;  /* 0xffff00004d1a7812 */ /* 0x000fe200078ec0ff */
[----:B------:R-:W-:Y:S01]  /*f0b0*/  FMUL.FTZ R31, R4, R29 ;  /* 0x0000001d041f7220 */ /* 0x000fe20000410000 */
[----:B------:R-:W-:Y:S01]  /*f0c0*/  LOP3.LUT R94, R94, 0xffff0000, RZ, 0xc0, !PT ;  /* 0xffff00005e5e7812 */ /* 0x000fe200078ec0ff */
[----:B------:R-:W-:-:S02]  /*f0d0*/  FMUL.FTZ R28, R4, R27 ;  /* 0x0000001b041c7220 */ /* 0x000fc40000410000 */
[C---:B------:R-:W-:Y:S01]  /*f0e0*/  FMUL.FTZ R30, R5.reuse, R26 ;  /* 0x0000001a051e7220 */ /* 0x040fe20000410000 */
[C---:B------:R-:W-:Y:S01]  /*f0f0*/  FFMA.FTZ R4, R6.reuse, R27, -R31 ;  /* 0x0000001b06047223 */ /* 0x040fe2000001081f */
[-C--:B------:R-:W-:Y:S01]  /*f100*/  FMUL.FTZ R33, R5, R94.reuse ;  /* 0x0000005e05217220 */ /* 0x080fe20000410000 */
[----:B------:R-:W-:Y:S01]  /*f110*/  FFMA.FTZ R29, R6, R29, R28 ;  /* 0x0000001d061d7223 */ /* 0x000fe2000001001c */
[----:B------:R-:W-:Y:S01]  /*f120*/  FFMA.FTZ R5, R7, R94, -R30 ;  /* 0x0000005e07057223 */ /* 0x000fe2000001081e */
[----:B------:R-:W-:Y:S01]  /*f130*/  F2FP.BF16.F32.PACK_AB R6, R35, R32 ;  /* 0x000000202306723e */ /* 0x000fe200000010ff */
[----:B------:R-:W-:Y:S01]  /*f140*/  FFMA.FTZ R26, R7, R26, R33 ;  /* 0x0000001a071a7223 */ /* 0x000fe20000010021 */
[----:B------:R-:W-:Y:S02]  /*f150*/  F2FP.BF16.F32.PACK_AB R7, R34, R95 ;  /* 0x0000005f2207723e */ /* 0x000fe400000010ff */
[----:B------:R-:W-:Y:S02]  /*f160*/  F2FP.BF16.F32.PACK_AB R4, R29, R4 ;  /* 0x000000041d04723e */ /* 0x000fe400000010ff */
[----:B------:R-:W-:-:S05]  /*f170*/  F2FP.BF16.F32.PACK_AB R5, R26, R5 ;  /* 0x000000051a05723e */ /* 0x000fca00000010ff */
[----:B------:R2:W-:Y:S02]  /*f180*/  STS.128 [R62+0x18400], R4 ;  /* 0x018400043e007388 */ /* 0x0005e40000000c00 */
.L_x_1737:
[----:B------:R-:W-:Y:S05]  /*f190*/  BSYNC B1 ;  /* 0x0000000000017941 */ /* 0x000fea0003800000 */
.L_x_1736:
        /* <DEDUP_REMOVED lines=48> */
.L_x_1739:
[----:B------:R-:W-:Y:S05]  /*f4a0*/  BSYNC B1 ;  /* 0x0000000000017941 */ /* 0x000fea0003800000 */
.L_x_1738:
[----:B------:R-:W-:Y:S04]  /*f4b0*/  BSSY B1, `(.L_x_1740) ;  /* 0x0000030000017945 */ /* 0x000fe80003800000 */
[----:B------:R-:W-:Y:S05]  /*f4c0*/  @P4 BRA `(.L_x_1741) ;  /* 0x0000000000b84947 */ /* 0x000fea0003800000 */
[----:B0123--:R-:W0:Y:S01]  /*f4d0*/  LDS.128 R4, [R62+0x1c400] ;  /* 0x01c400003e047984 */ /* 0x00fe220000000c00 */
[--C-:B------:R-:W-:Y:S02]  /*f4e0*/  SHF.R.U64 R14, R14, 0x10, R15.reuse ;  /* 0x000000100e0e7819 */ /* 0x100fe4000000120f */
[----:B------:R-:W-:Y:S02]  /*f4f0*/  SHF.R.U32.HI R21, RZ, 0x10, R15 ;  /* 0x00000010ff157819 */ /* 0x000fe4000001160f */
[--C-:B------:R-:W-:Y:S02]  /*f500*/  SHF.R.U64 R15, R12, 0x10, R13.reuse ;  /* 0x000000100c0f7819 */ /* 0x100fe4000000120d */
        /* <DEDUP_REMOVED lines=17> */
[C---:B------:R-:W-:Y:S01]  /*f620*/  FFMA.FTZ R27, R12.reuse, R21, R26 ;  /* 0x000000150c1b7223 */ /* 0x040fe2000001001a */
[----:B------:R-:W-:Y:S01]  /*f630*/  FMUL.FTZ R21, R15, R72 ;  /* 0x000000480f157220 */ /* 0x000fe20000410000 */
[C---:B------:R-:W-:Y:S02]  /*f640*/  IMAD.U32 R7, R5.reuse, 0x10000, RZ ;  /* 0x0001000005077824 */ /* 0x040fe400078e00ff */
[----:B------:R-:W-:Y:S01]  /*f650*/  FFMA.FTZ R24, R12, R20, -R25 ;  /* 0x000000140c187223 */ /* 0x000fe20000010819 */
[----:B------:R-:W-:Y:S01]  /*f660*/  IMAD.U32 R15, R66, 0x10000, RZ ;  /* 0x00010000420f7824 */ /* 0x000fe200078e00ff */
[----:B------:R-:W-:Y:S01]  /*f670*/  LOP3.LUT R4, R4, 0xffff0000, RZ, 0xc0, !PT ;  /* 0xffff000004047812 */ /* 0x000fe200078ec0ff */
[----:B------:R-:W-:Y:S01]  /*f680*/  FFMA.FTZ R72, R14, R72, -R13 ;  /* 0x000000480e487223 */ /* 0x000fe2000001080d */
[----:B------:R-:W-:Y:S01]  /*f690*/  LOP3.LUT R5, R5, 0xffff0000, RZ, 0xc0, !PT ;  /* 0xffff000005057812 */ /* 0x000fe200078ec0ff */
[C---:B------:R-:W-:Y:S01]  /*f6a0*/  IMAD.U32 R13, R71.reuse, 0x10000, RZ ;  /* 0x00010000470d7824 */ /* 0x040fe200078e00ff */
        /* <DEDUP_REMOVED lines=16> */
.L_x_1741:
[----:B------:R-:W-:Y:S05]  /*f7b0*/  BSYNC B1 ;  /* 0x0000000000017941 */ /* 0x000fea0003800000 */
.L_x_1740:
        /* <DEDUP_REMOVED lines=15> */
[C---:B------:R-:W-:Y:S01]  /*f8b0*/  IMAD.U32 R10, R7.reuse, 0x10000, RZ ;  /* 0x00010000070a7824 */ /* 0x040fe200078e00ff */
[----:B------:R-:W-:Y:S01]  /*f8c0*/  LOP3.LUT R7, R7, 0xffff0000, RZ, 0xc0, !PT ;  /* 0xffff000007077812 */ /* 0x000fe200078ec0ff */
[----:B------:R-:W-:-:S02]  /*f8d0*/  IMAD.U32 R8, R6, 0x10000, RZ ;  /* 0x0001000006087824 */ /* 0x000fc400078e00ff */
[C---:B------:R-:W-:Y:S01]  /*f8e0*/  FMUL.FTZ R15, R9.reuse, R13 ;  /* 0x0000000d090f7220 */ /* 0x040fe20000410000 */
[-C--:B------:R-:W-:Y:S01]  /*f8f0*/  FMUL.FTZ R14, R9, R11.reuse ;  /* 0x0000000b090e7220 */ /* 0x080fe20000410000 */
[CC--:B------:R-:W-:Y:S01]  /*f900*/  FMUL.FTZ R9, R7.reuse, R64.reuse ;  /* 0x0000004007097220 */ /* 0x0c0fe20000410000 */
[----:B------:R-:W-:Y:S02]  /*f910*/  IMAD.U32 R3, R4, 0x10000, RZ ;  /* 0x0001000004037824 */ /* 0x000fe400078e00ff */
[C---:B------:R-:W-:Y:S01]  /*f920*/  FFMA.FTZ R15, R8.reuse, R11, -R15 ;  /* 0x0000000b080f7223 */ /* 0x040fe2000001080f */
[----:B------:R-:W-:Y:S01]  /*f930*/  FFMA.FTZ R14, R8, R13, R14 ;  /* 0x0000000d080e7223 */ /* 0x000fe2000001000e */
[-C--:B------:R-:W-:Y:S01]  /*f940*/  FMUL.FTZ R11, R7, R65.reuse ;  /* 0x00000041070b7220 */ /* 0x080fe20000410000 */
[C---:B------:R-:W-:Y:S01]  /*f950*/  IMAD.U32 R6, R5.reuse, 0x10000, RZ ;  /* 0x0001000005067824 */ /* 0x040fe200078e00ff */
[----:B------:R-:W-:Y:S01]  /*f960*/  LOP3.LUT R4, R4, 0xffff0000, RZ, 0xc0, !PT ;  /* 0xffff000004047812 */ /* 0x000fe200078ec0ff */
[C---:B------:R-:W-:Y:S01]  /*f970*/  IMAD.U32 R8, R12.reuse, 0x10000, RZ ;  /* 0x000100000c087824 */ /* 0x040fe200078e00ff */
[----:B------:R-:W-:Y:S01]  /*f980*/  LOP3.LUT R5, R5, 0xffff0000, RZ, 0xc0, !PT ;  /* 0xffff000005057812 */ /* 0x000fe200078ec0ff */
[C---:B------:R-:W-:Y:S01]  /*f990*/  IMAD.U32 R7, R63.reuse, 0x10000, RZ ;  /* 0x000100003f077824 */ /* 0x040fe200078e00ff */
[----:B------:R-:W-:Y:S01]  /*f9a0*/  LOP3.LUT R12, R12, 0xffff0000, RZ, 0xc0, !PT ;  /* 0xffff00000c0c7812 */ /* 0x000fe200078ec0ff */
[C---:B------:R-:W-:Y:S01]  /*f9b0*/  FFMA.FTZ R65, R10.reuse, R65, -R9 ;  /* 0x000000410a417223 */ /* 0x040fe20000010809 */
[----:B------:R-:W-:Y:S01]  /*f9c0*/  LOP3.LUT R63, R63, 0xffff0000, RZ, 0xc0, !PT ;  /* 0xffff00003f3f7812 */ /* 0x000fe200078ec0ff */
[----:B------:R-:W-:Y:S01]  /*f9d0*/  FFMA.FTZ R64, R10, R64, R11 ;  /* 0x000000400a407223 */ /* 0x000fe2000001000b */
        /* <DEDUP_REMOVED lines=12> */
[----:B------:R0:W-:Y:S01]  /*faa0*/  STS.128 [R0+0xa000], R4 ;  /* 0x00a0000400007388 */ /* 0x0001e20000000c00 */
[----:B------:R-:W-:Y:S05]  /*fab0*/  BRA `(.L_x_1731) ;  /* 0x0000003800307947 */ /* 0x000fea0003800000 */
.L_x_1710:
[----:B------:R-:W2:Y:S01]  /*fac0*/  LDL R3, [R1+0x5c] ;  /* 0x00005c0001037983 */ /* 0x000ea20000100800 */
[----:B------:R-:W0:Y:S01]  /*fad0*/  LDC R69, c[0x0][0x448] ;  /* 0x00011200ff457b82 */ /* 0x000e220000000800 */
[----:B------:R-:W-:Y:S01]  /*fae0*/  ULDC.64 UR4, c[0x0][0x3f8] ;  /* 0x0000fe0000047ab9 */ /* 0x000fe20000000a00 */
[----:B------:R-:W-:Y:S01]  /*faf0*/  ULDC.64 UR6, c[0x0][0x408] ;  /* 0x0001020000067ab9 */ /* 0x000fe20000000a00 */
[----:B------:R-:W-:Y:S02]  /*fb00*/  IMAD.MOV.U32 R4, RZ, RZ, R24 ;  /* 0x000000ffff047224 */ /* 0x000fe400078e0018 */
[----:B------:R-:W-:Y:S02]  /*fb10*/  IMAD.MOV.U32 R8, RZ, RZ, R26 ;  /* 0x000000ffff087224 */ /* 0x000fe400078e001a */
[----:B------:R-:W-:Y:S01]  /*fb20*/  IMAD.MOV.U32 R9, RZ, RZ, R31 ;  /* 0x000000ffff097224 */ /* 0x000fe200078e001f */
[----:B0-----:R-:W-:-:S13]  /*fb30*/  ISETP.NE.AND P0, PT, R69, 0x1, PT ;  /* 0x000000014500780c */ /* 0x001fda0003f05270 */
[----:B------:R-:W0:Y:S08]  /*fb40*/  @P0 LDC R0, c[0x0][0x44c] ;  /* 0x00011300ff000b82 */ /* 0x000e300000000800 */
[----:B------:R-:W1:Y:S01]  /*fb50*/  @P0 LDC R5, c[0x0][0x450] ;  /* 0x00011400ff050b82 */ /* 0x000e620000000800 */
[----:B--2---:R-:W-:-:S04]  /*fb60*/  IMAD R3, R3, 0x40, R62 ;  /* 0x0000004003037824 */ /* 0x004fc800078e023e */
[----:B0-----:R-:W-:-:S05]  /*fb70*/  @P0 IMAD.HI.U32 R0, R3, R0, RZ ;  /* 0x0000000003000227 */ /* 0x001fca00078e00ff */
[----:B-1----:R-:W-:Y:S01]  /*fb80*/  @P0 SHF.R.U32.HI R3, RZ, R5, R0 ;  /* 0x00000005ff030219 */ /* 0x002fe20000011600 */
[----:B------:R-:W-:-:S03]  /*fb90*/  IMAD.MOV.U32 R5, RZ, RZ, R29 ;  /* 0x000000ffff057224 */ /* 0x000fc600078e001d */
        /* <DEDUP_REMOVED lines=21> */
.L_x_2055:
        /* <DEDUP_REMOVED lines=17> */
[----:B--2---:R-:W-:Y:S01]  /*fe00*/  IMAD.MOV.U32 R10, RZ, RZ, R0 ;  /* 0x000000ffff0a7224 */ /* 0x004fe200078e0000 */
[----:B------:R-:W-:Y:S01]  /*fe10*/  ISETP.GE.AND P2, PT, R16, UR4, PT ;  /* 0x0000000410007c0c */ /* 0x000fe2000bf46270 */
[----:B-1----:R-:W-:Y:S01]  /*fe20*/  IMAD.MOV.U32 R11, RZ, RZ, R3 ;  /* 0x000000ffff0b7224 */ /* 0x002fe200078e0003 */
[----:B------:R-:W-:Y:S01]  /*fe30*/  ISETP.GE.AND P3, PT, R198, UR4, PT ;  /* 0x00000004c6007c0c */ /* 0x000fe2000bf66270 */
[----:B---3--:R-:W-:Y:S01]  /*fe40*/  IMAD.MOV.U32 R15, RZ, RZ, R5 ;  /* 0x000000ffff0f7224 */ /* 0x008fe200078e0005 */
[----:B------:R-:W-:Y:S02]  /*fe50*/  ISETP.GE.AND P4, PT, R195, UR4, PT ;  /* 0x00000004c3007c0c */ /* 0x000fe4000bf86270 */
[----:B------:R-:W-:Y:S02]  /*fe60*/  CS2R R28, SRZ ;  /* 0x00000000001c7805 */ /* 0x000fe4000001ff00 */
[----:B------:R-:W-:-:S02]  /*fe70*/  CS2R R30, SRZ ;  /* 0x00000000001e7805 */ /* 0x000fc4000001ff00 */
[----:B------:R-:W-:Y:S02]  /*fe80*/  CS2R R40, SRZ ;  /* 0x0000000000287805 */ /* 0x000fe4000001ff00 */
[----:B------:R-:W-:Y:S01]  /*fe90*/  CS2R R42, SRZ ;  /* 0x00000000002a7805 */ /* 0x000fe2000001ff00 */
[----:B------:R-:W-:Y:S02]  /*fea0*/  @!P2 IMAD.SHL.U32 R9, R16, 0x2, RZ ;  /* 0x000000021009a824 */ /* 0x000fe400078e00ff */
[----:B------:R-:W-:Y:S02]  /*feb0*/  @!P3 IMAD.SHL.U32 R25, R202, 0x8, RZ ;  /* 0x00000008ca19b824 */ /* 0x000fe400078e00ff */
[----:B------:R-:W-:Y:S01]  /*fec0*/  @!P4 IMAD.SHL.U32 R27, R203, 0x8, RZ ;  /* 0x00000008cb1bc824 */ /* 0x000fe200078e00ff */
[-C--:B------:R-:W-:Y:S02]  /*fed0*/  @!P2 IADD3 R48, P0, R0, R9.reuse, RZ ;  /* 0x000000090030a210 */ /* 0x080fe40007f1e0ff */
[----:B----4-:R-:W-:Y:S01]  /*fee0*/  @!P2 IADD3 R4, P1, R14, R9, RZ ;  /* 0x000000090e04a210 */ /* 0x010fe20007f3e0ff */
[----:B------:R-:W-:Y:S01]  /*fef0*/  @!P3 IMAD.WIDE R8, R25, 0x2, R10 ;  /* 0x000000021908b825 */ /* 0x000fe200078e020a */
[----:B------:R-:W-:-:S03]  /*ff00*/  @!P2 SHF.L.U64.HI R0, R16, 0x1, R17 ;  /* 0x000000011000a819 */ /* 0x000fc60000010211 */
[----:B------:R-:W-:Y:S01]  /*ff10*/  @!P4 IMAD.WIDE R12, R27, 0x2, R10 ;  /* 0x000000021b0cc825 */ /* 0x000fe200078e020a */
[----:B------:R-:W-:Y:S02]  /*ff20*/  CS2R R36, SRZ ;  /* 0x0000000000247805 */ /* 0x000fe4000001ff00 */
[----:B------:R-:W-:Y:S02]  /*ff30*/  CS2R R38, SRZ ;  /* 0x0000000000267805 */ /* 0x000fe4000001ff00 */
[----:B------:R-:W-:Y:S01]  /*ff40*/  CS2R R32, SRZ ;  /* 0x0000000000207805 */ /* 0x000fe2000001ff00 */
[--C-:B------:R-:W-:Y:S01]  /*ff50*/  @!P3 IMAD.WIDE R10, R25, 0x2, R14.reuse ;  /* 0x00000002190ab825 */ /* 0x100fe200078e020e */
[----:B------:R-:W-:Y:S02]  /*ff60*/  CS2R R24, SRZ ;  /* 0x0000000000187805 */ /* 0x000fe4000001ff00 */
[----:B------:R-:W-:Y:S02]  /*ff70*/  CS2R R34, SRZ ;  /* 0x0000000000227805 */ /* 0x000fe4000001ff00 */
[----:B------:R-:W-:Y:S01]  /*ff80*/  CS2R R44, SRZ ;  /* 0x00000000002c7805 */ /* 0x000fe2000001ff00 */
[----:B------:R-:W-:Y:S01]  /*ff90*/  @!P4 IMAD.WIDE R14, R27, 0x2, R14 ;  /* 0x000000021b0ec825 */ /* 0x000fe200078e020e */
[----:B------:R-:W-:-:S02]  /*ffa0*/  CS2R R26, SRZ ;  /* 0x00000000001a7805 */ /* 0x000fc4000001ff00 */
[----:B------:R-:W-:Y:S01]  /*ffb0*/  CS2R R46, SRZ ;  /* 0x00000000002e7805 */ /* 0x000fe2000001ff00 */
[----:B------:R1:W5:Y:S01]  /*ffc0*/  @!P3 LD.E.128 R28, desc[UR60][R8.64] ;  /* 0x0000003c081cb980 */ /* 0x000362000c101d00 */
[--C-:B------:R-:W-:Y:S02]  /*ffd0*/  @!P2 IMAD.X R49, R3, 0x1, R0.reuse, P0 ;  /* 0x000000010331a824 */ /* 0x100fe400000e0600 */
[----:B------:R-:W-:Y:S01]  /*ffe0*/  @!P2 IMAD.X R5, R5, 0x1, R0, P1 ;  /* 0x000000010505a824 */ /* 0x000fe200008e0600 */
[----:B------:R1:W5:Y:S04]  /*fff0*/  @!P3 LD.E.128 R40, desc[UR60][R10.64] ;  /* 0x0000003c0a28b980 */ /* 0x000368000c101d00 */
[----:B------:R1:W5:Y:S04]  /*10000*/  @!P4 LD.E.128 R24, desc[UR60][R12.64] ;  /* 0x0000003c0c18c980 */ /* 0x000368000c101d00 */
[----:B------:R1:W5:Y:S04]  /*10010*/  @!P4 LD.E.128 R36, desc[UR60][R14.64] ;  /* 0x0000003c0e24c980 */ /* 0x000368000c101d00 */
[----:B------:R1:W5:Y:S04]  /*10020*/  @!P2 LD.E.128 R32, desc[UR60][R48.64] ;  /* 0x0000003c3020a980 */ /* 0x000368000c101d00 */
[----:B------:R1:W5:Y:S02]  /*10030*/  @!P2 LD.E.128 R44, desc[UR60][R4.64] ;  /* 0x0000003c042ca980 */ /* 0x000364000c101d00 */
.L_x_1744:
[----:B------:R-:W-:Y:S05]  /*10040*/  BSYNC B1 ;  /* 0x0000000000017941 */ /* 0x000fea0003800000 */
.L_x_1743:
[----:B-1---5:R-:W-:Y:S01]  /*10050*/  IMAD.MOV.U32 R4, RZ, RZ, R46 ;  /* 0x000000ffff047224 */ /* 0x022fe200078e002e */
[----:B------:R-:W-:Y:S01]  /*10060*/  UMOV UR4, 0xffffffff ;  /* 0xffffffff00047882 */ /* 0x000fe20000000000 */
[----:B---3--:R-:W-:Y:S02]  /*10070*/  IMAD.MOV.U32 R5, RZ, RZ, R47 ;  /* 0x000000ffff057224 */ /* 0x008fe400078e002f */
[----:B--2---:R-:W-:Y:S01]  /*10080*/  IMAD.MOV.U32 R0, RZ, RZ, R44 ;  /* 0x000000ffff007224 */ /* 0x004fe200078e002c */
        /* <DEDUP_REMOVED lines=49> */
[----:B0-----:R-:W0:Y:S04]  /*103a0*/  SHFL.IDX PT, R21, R21, 0x1, 0x1c1f ;  /* 0x003c1f0015157f89 */ /* 0x001e2800000e0000 */
[----:B-1----:R-:W0:Y:S02]  /*103b0*/  SHFL.IDX PT, R20, R20, 0x1, 0x1c1f ;  /* 0x003c1f0014147f89 */ /* 0x002e2400000e0000 */
.L_x_2061:
[----:B------:R-:W-:Y:S01]  /*103c0*/  VIADD R62, R62, 0x40 ;  /* 0x000000403e3e7836 */ /* 0x000fe20000000000 */
[----:B------:R-:W-:Y:S01]  /*103d0*/  BSSY B1, `(.L_x_1746) ;  /* 0x0000032000017945 */ /* 0x000fe20003800000 */
[----:B------:R-:W-:Y:S02]  /*103e0*/  CS2R R6, SRZ ;  /* 0x0000000000067805 */ /* 0x000fe4000001ff00 */
[----:B------:R-:W-:Y:S02]  /*103f0*/  CS2R R8, SRZ ;  /* 0x0000000000087805 */ /* 0x000fe4000001ff00 */
[----:B------:R-:W-:Y:S02]  /*10400*/  CS2R R10, SRZ ;  /* 0x00000000000a7805 */ /* 0x000fe4000001ff00 */
[----:B------:R-:W-:Y:S02]  /*10410*/  ISETP.GE.AND P0, PT, R62, R69, PT ;  /* 0x000000453e00720c */ /* 0x000fe40003f06270 */
[----:B------:R-:W-:-:S02]  /*10420*/  CS2R R12, SRZ ;  /* 0x00000000000c7805 */ /* 0x000fc4000001ff00 */
[----:B----4-:R-:W-:Y:S02]  /*10430*/  CS2R R14, SRZ ;  /* 0x00000000000e7805 */ /* 0x010fe4000001ff00 */
[----:B------:R-:W-:Y:S02]  /*10440*/  CS2R R48, SRZ ;  /* 0x0000000000307805 */ /* 0x000fe4000001ff00 */
[----:B------:R-:W-:Y:S02]  /*10450*/  CS2R R50, SRZ ;  /* 0x0000000000327805 */ /* 0x000fe4000001ff00 */
[----:B------:R-:W-:Y:S02]  /*10460*/  CS2R R52, SRZ ;  /* 0x0000000000347805 */ /* 0x000fe4000001ff00 */
[----:B------:R-:W-:Y:S02]  /*10470*/  CS2R R54, SRZ ;  /* 0x0000000000367805 */ /* 0x000fe4000001ff00 */
[----:B------:R-:W-:-:S02]  /*10480*/  CS2R R56, SRZ ;  /* 0x0000000000387805 */ /* 0x000fc4000001ff00 */
[----:B------:R-:W-:Y:S01]  /*10490*/  CS2R R58, SRZ ;  /* 0x00000000003a7805 */ /* 0x000fe2000001ff00 */
[----:B------:R-:W-:Y:S06]  /*104a0*/  @P0 BRA `(.L_x_1747) ;  /* 0x0000000000900947 */ /* 0x000fec0003800000 */
[----:B------:R-:W-:Y:S01]  /*104b0*/  ULDC UR4, c[0x0][0x3f4] ;  /* 0x0000fd0000047ab9 */ /* 0x000fe20000000800 */
[----:B---3--:R-:W-:Y:S01]  /*104c0*/  IMAD.MOV.U32 R4, RZ, RZ, R0 ;  /* 0x000000ffff047224 */ /* 0x008fe200078e0000 */
[----:B------:R-:W-:Y:S01]  /*104d0*/  ISETP.GE.AND P2, PT, R16, UR4, PT ;  /* 0x0000000410007c0c */ /* 0x000fe2000bf46270 */
[----:B--2---:R-:W-:Y:S01]  /*104e0*/  IMAD.MOV.U32 R5, RZ, RZ, R3 ;  /* 0x000000ffff057224 */ /* 0x004fe200078e0003 */
        /* <DEDUP_REMOVED lines=13> */
[----:B0-----:R-:W-:-:S02]  /*105c0*/  @!P2 IADD3 R62, P1, R20, R63, RZ ;  /* 0x0000003f143ea210 */ /* 0x001fc40007f3e0ff */
        /* <DEDUP_REMOVED lines=8> */
[--C-:B------:R-:W-:Y:S01]  /*10650*/  @!P3 IMAD.WIDE R72, R73, 0x2, R20.reuse ;  /* 0x000000024948b825 */ /* 0x100fe200078e0214 */
        /* <DEDUP_REMOVED lines=9> */
.L_x_1747:
[----:B------:R-:W-:Y:S05]  /*106f0*/  BSYNC B1 ;  /* 0x0000000000017941 */ /* 0x000fea0003800000 */
.L_x_1746:
[----:B-1----:R-:W3:Y:S04]  /*10700*/  LDL R60, [R1+0x58] ;  /* 0x00005800013c7983 */ /* 0x002ee80000100800 */
[----:B------:R-:W4:Y:S01]  /*10710*/  LDL R64, [R1+0x30] ;  /* 0x0000300001407983 */ /* 0x000f220000100800 */
[----:B--2--5:R-:W-:Y:S01]  /*10720*/  IMAD.MOV.U32 R3, RZ, RZ, R4 ;  /* 0x000000ffff037224 */ /* 0x024fe200078e0004 */
[----:B------:R-:W-:Y:S01]  /*10730*/  BSSY B1, `(.L_x_1748) ;  /* 0x0000035000017945 */ /* 0x000fe20003800000 */
        /* <DEDUP_REMOVED lines=23> */
[----:B------:R-:W-:-:S02]  /*108b0*/  IMAD.MOV.U32 R21, RZ, RZ, R14 ;  /* 0x000000ffff157224 */ /* 0x000fc400078e000e */
[----:B------:R-:W-:Y:S02]  /*108c0*/  IMAD.MOV.U32 R62, RZ, RZ, R55 ;  /* 0x000000ffff3e7224 */ /* 0x000fe400078e0037 */
[----:B------:R-:W-:-:S03]  /*108d0*/  IMAD.MOV.U32 R63, RZ, RZ, R56 ;  /* 0x000000ffff3f7224 */ /* 0x000fc600078e0038 */
[----:B------:R-:W-:Y:S01]  /*108e0*/  PRMT R81, R62, 0x7610, R81 ;  /* 0x000076103e517816 */ /* 0x000fe20000000051 */
[----:B------:R-:W-:Y:S01]  /*108f0*/  IMAD.MOV.U32 R62, RZ, RZ, R59 ;  /* 0x000000ffff3e7224 */ /* 0x000fe200078e003b */
[----:B---3--:R-:W-:-:S04]  /*10900*/  LEA.HI R0, R60, R60, RZ, 0x1 ;  /* 0x0000003c3c007211 */ /* 0x008fc800078f08ff */
[----:B------:R-:W-:Y:S02]  /*10910*/  LOP3.LUT R0, R0, 0xfffffffe, RZ, 0xc0, !PT ;  /* 0xfffffffe00007812 */ /* 0x000fe400078ec0ff */
[----:B----4-:R-:W-:Y:S01]  /*10920*/  VIADDMNMX R73, R69, -R64, 0x80, PT ;  /* 0x0000008045497446 */ /* 0x010fe20003800940 */
[----:B------:R-:W-:Y:S01]  /*10930*/  IMAD.MOV.U32 R64, RZ, RZ, R57 ;  /* 0x000000ffff407224 */ /* 0x000fe200078e0039 */
[----:B------:R-:W-:Y:S01]  /*10940*/  PRMT R69, R63, 0x7610, R69 ;  /* 0x000076103f457816 */ /* 0x000fe20000000045 */
[----:B------:R-:W-:Y:S01]  /*10950*/  IMAD.IADD R0, R60, 0x1, -R0 ;  /* 0x000000013c007824 */ /* 0x000fe200078e0a00 */
[----:B------:R-:W-:Y:S01]  /*10960*/  ISETP.GE.AND P1, PT, R218, R73, PT ;  /* 0x00000049da00720c */ /* 0x000fe20003f26270 */
[----:B------:R-:W-:Y:S01]  /*10970*/  IMAD.MOV.U32 R60, RZ, RZ, R48 ;  /* 0x000000ffff3c7224 */ /* 0x000fe200078e0030 */
[----:B------:R-:W-:Y:S02]  /*10980*/  PRMT R70, R64, 0x7610, R70 ;  /* 0x0000761040467816 */ /* 0x000fe40000000046 */
[----:B------:R-:W-:Y:S01]  /*10990*/  SHF.L.U32 R61, R0, 0x1f, RZ ;  /* 0x0000001f003d7819 */ /* 0x000fe200000006ff */
[----:B------:R-:W-:Y:S01]  /*109a0*/  IMAD.MOV.U32 R0, RZ, RZ, R11 ;  /* 0x000000ffff007224 */ /* 0x000fe200078e000b */
[----:B------:R-:W-:Y:S01]  /*109b0*/  PRMT R95, R60, 0x7610, R95 ;  /* 0x000076103c5f7816 */ /* 0x000fe2000000005f */
[----:B------:R-:W-:Y:S01]  /*109c0*/  IMAD.MOV.U32 R60, RZ, RZ, R51 ;  /* 0x000000ffff3c7224 */ /* 0x000fe200078e0033 */
[----:B------:R-:W0:Y:S02]  /*109d0*/  SYNCS.PHASECHK.TRANS64.TRYWAIT P0, [R18+URZ+0x30800], R61 ;  /* 0x0308003d120075a7 */ /* 0x000e24000800017f */
[----:B------:R-:W-:-:S02]  /*109e0*/  PRMT R77, R0, 0x7610, R77 ;  /* 0x00007610004d7816 */ /* 0x000fc4000000004d */
[----:B------:R-:W-:Y:S01]  /*109f0*/  PRMT R98, R60, 0x7610, R98 ;  /* 0x000076103c627816 */ /* 0x000fe20000000062 */
[----:B------:R-:W-:Y:S01]  /*10a00*/  IMAD.MOV.U32 R60, RZ, RZ, R54 ;  /* 0x000000ffff3c7224 */ /* 0x000fe200078e0036 */
[----:B------:R-:W-:Y:S02]  /*10a10*/  PRMT R0, R3, 0x7610, R0 ;  /* 0x0000761003007816 */ /* 0x000fe40000000000 */
[----:B------:R-:W-:Y:S02]  /*10a20*/  PRMT R3, R20, 0x7610, R3 ;  /* 0x0000761014037816 */ /* 0x000fe40000000003 */
[----:B------:R-:W-:Y:S01]  /*10a30*/  PRMT R20, R21, 0x7610, R20 ;  /* 0x0000761015147816 */ /* 0x000fe20000000014 */
[----:B------:R-:W-:Y:S01]  /*10a40*/  IMAD.MOV.U32 R21, RZ, RZ, R15 ;  /* 0x000000ffff157224 */ /* 0x000fe200078e000f */
[----:B------:R-:W-:Y:S01]  /*10a50*/  PRMT R80, R60, 0x7610, R80 ;  /* 0x000076103c507816 */ /* 0x000fe20000000050 */
[----:B------:R-:W-:Y:S01]  /*10a60*/  IMAD.MOV.U32 R60, RZ, RZ, R58 ;  /* 0x000000ffff3c7224 */ /* 0x000fe200078e003a */
[----:B0-----:R-:W-:Y:S06]  /*10a70*/  @!P0 BRA `(.L_x_1749) ;  /* 0x000001ac00348947 */ /* 0x001fec0003800000 */
.L_x_2062:
[----:B------:R-:W-:Y:S05]  /*10a80*/  BSYNC B1 ;  /* 0x0000000000017941 */ /* 0x000fea0003800000 */
.L_x_1748:
[----:B------:R-:W-:Y:S01]  /*10a90*/  BSSY B1, `(.L_x_1750) ;  /* 0x0000148000017945 */ /* 0x000fe20003800000 */
        /* <DEDUP_REMOVED lines=9> */
[----:B------:R-:W2:Y:S01]  /*10b30*/  LDL R63, [R1+0x5c] ;  /* 0x00005c00013f7983 */ /* 0x000ea20000100800 */
[----:B0-----:R-:W-:Y:S02]  /*10b40*/  LOP3.LUT R61, R227, 0x38, R16, 0xf8, !PT ;  /* 0x00000038e33d7812 */ /* 0x001fe400078ef810 */
[----:B------:R-:W-:Y:S02]  /*10b50*/  SHF.R.U32.HI R115, RZ, 0x10, R33 ;  /* 0x00000010ff737819 */ /* 0x000fe40000011621 */
[----:B------:R-:W-:Y:S02]  /*10b60*/  LOP3.LUT R60, R61, R228, RZ, 0x3c, !PT ;  /* 0x000000e43d3c7212 */ /* 0x000fe400078e3cff */
[----:B------:R-:W-:Y:S02]  /*10b70*/  SHF.R.U64 R44, R44, 0x10, R45 ;  /* 0x000000102c2c7819 */ /* 0x000fe4000000122d */
[----:B------:R-:W-:Y:S01]  /*10b80*/  SHF.R.U64 R116, R32, 0x10, R33 ;  /* 0x0000001020747819 */ /* 0x000fe20000001221 */
[----:B------:R-:W-:Y:S01]  /*10b90*/  IMAD.IADD R107, R229, 0x1, R60 ;  /* 0x00000001e56b7824 */ /* 0x000fe200078e023c */
[----:B------:R-:W-:-:S02]  /*10ba0*/  PRMT R114, R114, 0x5410, R115 ;  /* 0x0000541072727816 */ /* 0x000fc40000000073 */
[----:B------:R-:W-:Y:S01]  /*10bb0*/  PRMT R115, R109, 0x5410, R44 ;  /* 0x000054106d737816 */ /* 0x000fe2000000002c */
[----:B------:R-:W-:Y:S01]  /*10bc0*/  IMAD R107, R107, 0x2, R18 ;  /* 0x000000026b6b7824 */ /* 0x000fe200078e0212 */
[----:B------:R-:W-:Y:S02]  /*10bd0*/  SHF.R.U32.HI R117, RZ, 0x10, R45 ;  /* 0x00000010ff757819 */ /* 0x000fe4000001162d */
[--C-:B------:R-:W-:Y:S02]  /*10be0*/  SHF.R.U64 R33, R34, 0x10, R35.reuse ;  /* 0x0000001022217819 */ /* 0x100fe40000001223 */
[----:B------:R-:W-:Y:S02]  /*10bf0*/  SHF.R.U32.HI R32, RZ, 0x10, R35 ;  /* 0x00000010ff207819 */ /* 0x000fe40000011623 */
[----:B------:R-:W-:Y:S02]  /*10c00*/  SHF.R.U32.HI R119, RZ, 0x10, R47 ;  /* 0x00000010ff777819 */ /* 0x000fe4000001162f */
[----:B------:R-:W-:Y:S01]  /*10c10*/  PRMT R113, R113, 0x5410, R116 ;  /* 0x0000541071717816 */ /* 0x000fe20000000074 */
[----:B------:R-:W-:Y:S01]  /*10c20*/  IMAD.U32 R116, R115, 0x10000, RZ ;  /* 0x0001000073747824 */ /* 0x000fe200078e00ff */
[----:B------:R-:W-:-:S02]  /*10c30*/  PRMT R117, R110, 0x5410, R117 ;  /* 0x000054106e757816 */ /* 0x000fc40000000075 */
[----:B------:R-:W-:Y:S01]  /*10c40*/  PRMT R119, R112, 0x5410, R119 ;  /* 0x0000541070777816 */ /* 0x000fe20000000077 */
[----:B------:R-:W-:Y:S01]  /*10c50*/  IMAD.U32 R112, R113, 0x10000, RZ ;  /* 0x0001000071707824 */ /* 0x000fe200078e00ff */
[----:B------:R-:W-:Y:S01]  /*10c60*/  PRMT R32, R75, 0x5432, R32 ;  /* 0x000054324b207816 */ /* 0x000fe20000000020 */
[----:B------:R-:W-:Y:S01]  /*10c70*/  IMAD.U32 R118, R117, 0x10000, RZ ;  /* 0x0001000075767824 */ /* 0x000fe200078e00ff */
[----:B------:R-:W-:Y:S02]  /*10c80*/  SHF.R.U64 R34, R46, 0x10, R47 ;  /* 0x000000102e227819 */ /* 0x000fe4000000122f */
[----:B------:R-:W-:Y:S02]  /*10c90*/  LOP3.LUT R115, R115, 0xffff0000, RZ, 0xc0, !PT ;  /* 0xffff000073737812 */ /* 0x000fe400078ec0ff */
[----:B------:R-:W-:Y:S02]  /*10ca0*/  PRMT R111, R111, 0x5410, R34 ;  /* 0x000054106f6f7816 */ /* 0x000fe40000000022 */
[----:B------:R-:W-:-:S02]  /*10cb0*/  LOP3.LUT R113, R113, 0xffff0000, RZ, 0xc0, !PT ;  /* 0xffff000071717812 */ /* 0x000fc400078ec0ff */
[----:B------:R-:W-:Y:S02]  /*10cc0*/  LOP3.LUT R117, R117, 0xffff0000, RZ, 0xc0, !PT ;  /* 0xffff000075757812 */ /* 0x000fe400078ec0ff */
[----:B------:R-:W-:Y:S02]  /*10cd0*/  PRMT R33, R74, 0x5432, R33 ;  /* 0x000054324a217816 */ /* 0x000fe40000000021 */
[----:B--2---:R-:W-:-:S04]  /*10ce0*/  LEA.HI R62, R91, R63, RZ, 0x1d ;  /* 0x0000003f5b3e7211 */ /* 0x004fc800078fe8ff */
        /* <DEDUP_REMOVED lines=11> */
[C---:B0-----:R-:W-:Y:S01]  /*10da0*/  IMAD.U32 R35, R60.reuse, 0x10000, RZ ;  /* 0x000100003c237824 */ /* 0x041fe200078e00ff */
[----:B------:R-:W-:Y:S01]  /*10db0*/  LOP3.LUT R44, R60, 0xffff0000, RZ, 0xc0, !PT ;  /* 0xffff00003c2c7812 */ /* 0x000fe200078ec0ff */
[C---:B------:R-:W-:Y:S01]  /*10dc0*/  IMAD.U32 R45, R61.reuse, 0x10000, RZ ;  /* 0x000100003d2d7824 */ /* 0x040fe200078e00ff */
[----:B------:R-:W-:Y:S01]  /*10dd0*/  LOP3.LUT R60, R61, 0xffff0000, RZ, 0xc0, !PT ;  /* 0xffff00003d3c7812 */ /* 0x000fe200078ec0ff */
[C---:B------:R-:W-:Y:S01]  /*10de0*/  IMAD.U32 R46, R62.reuse, 0x10000, RZ ;  /* 0x000100003e2e7824 */ /* 0x040fe200078e00ff */
[----:B------:R-:W-:Y:S01]  /*10df0*/  LOP3.LUT R34, R62, 0xffff0000, RZ, 0xc0, !PT ;  /* 0xffff00003e227812 */ /* 0x000fe200078ec0ff */
[C---:B------:R-:W-:Y:S01]  /*10e00*/  IMAD.U32 R47, R63.reuse, 0x10000, RZ ;  /* 0x000100003f2f7824 */ /* 0x040fe200078e00ff */
        /* <DEDUP_REMOVED lines=9> */
[C---:B------:R-:W-:Y:S01]  /*10ea0*/  FFMA.FTZ R120, R35.reuse, R112, -R120 ;  /* 0x0000007023787223 */ /* 0x040fe20000010878 */
[----:B------:R-:W-:Y:S02]  /*10eb0*/  IMAD.U32 R112, R114, 0x10000, RZ ;  /* 0x0001000072707824 */ /* 0x000fe400078e00ff */
[----:B------:R-:W-:Y:S01]  /*10ec0*/  FFMA.FTZ R122, R35, R116, R122 ;  /* 0x00000074237a7223 */ /* 0x000fe2000001007a */
[----:B------:R-:W-:Y:S01]  /*10ed0*/  IMAD.U32 R61, R119, 0x10000, RZ ;  /* 0x00010000773d7824 */ /* 0x000fe200078e00ff */
[----:B------:R-:W-:Y:S01]  /*10ee0*/  LOP3.LUT R67, R67, 0xffff0000, RZ, 0xc0, !PT ;  /* 0xffff000043437812 */ /* 0x000fe200078ec0ff */
[----:B------:R-:W-:Y:S02]  /*10ef0*/  IMAD.U32 R35, R32, 0x10000, RZ ;  /* 0x0001000020237824 */ /* 0x000fe400078e00ff */
[-C--:B------:R-:W-:Y:S01]  /*10f00*/  FMUL.FTZ R116, R109, R112.reuse ;  /* 0x000000706d747220 */ /* 0x080fe20000410000 */
[C---:B------:R-:W-:Y:S01]  /*10f10*/  FFMA.FTZ R124, R45.reuse, R112, -R124 ;  /* 0x000000702d7c7223 */ /* 0x040fe2000001087c */
[C---:B------:R-:W-:Y:S01]  /*10f20*/  FMUL.FTZ R112, R110.reuse, R61 ;  /* 0x0000003d6e707220 */ /* 0x040fe20000410000 */
[----:B------:R-:W-:Y:S01]  /*10f30*/  FMUL.FTZ R110, R110, R35 ;  /* 0x000000236e6e7220 */ /* 0x000fe20000410000 */
[----:B------:R-:W-:Y:S01]  /*10f40*/  FFMA.FTZ R116, R45, R118, R116 ;  /* 0x000000762d747223 */ /* 0x000fe20000010074 */
[----:B------:R-:W-:Y:S01]  /*10f50*/  FMUL.FTZ R45, R63, R115 ;  /* 0x000000733f2d7220 */ /* 0x000fe20000410000 */
[C---:B------:R-:W-:Y:S01]  /*10f60*/  FFMA.FTZ R112, R47.reuse, R35, -R112 ;  /* 0x000000232f707223 */ /* 0x040fe20000010870 */
[----:B------:R-:W-:Y:S01]  /*10f70*/  FFMA.FTZ R110, R47, R61, R110 ;  /* 0x0000003d2f6e7223 */ /* 0x000fe2000001006e */
[----:B------:R-:W-:Y:S01]  /*10f80*/  IMAD.U32 R65, R66, 0x10000, RZ ;  /* 0x0001000042417824 */ /* 0x000fe200078e00ff */
[----:B------:R-:W-:Y:S01]  /*10f90*/  LOP3.LUT R35, R114, 0xffff0000, RZ, 0xc0, !PT ;  /* 0xffff000072237812 */ /* 0x000fe200078ec0ff */
[----:B------:R-:W-:-:S02]  /*10fa0*/  IMAD.U32 R47, R111, 0x10000, RZ ;  /* 0x000100006f2f7824 */ /* 0x000fc400078e00ff */
[-C--:B------:R-:W-:Y:S01]  /*10fb0*/  FMUL.FTZ R63, R63, R113.reuse ;  /* 0x000000713f3f7220 */ /* 0x080fe20000410000 */
[----:B------:R-:W-:Y:S01]  /*10fc0*/  LOP3.LUT R66, R66, 0xffff0000, RZ, 0xc0, !PT ;  /* 0xffff000042427812 */ /* 0x000fe200078ec0ff */
[----:B------:R-:W-:Y:S01]  /*10fd0*/  FFMA.FTZ R113, R44, R113, -R45 ;  /* 0x000000712c717223 */ /* 0x000fe2000001082d */
[C---:B------:R-:W-:Y:S01]  /*10fe0*/  FMUL.FTZ R61, R64.reuse, R117 ;  /* 0x00000075403d7220 */ /* 0x040fe20000410000 */
[----:B------:R-:W-:Y:S01]  /*10ff0*/  LOP3.LUT R111, R111, 0xffff0000, RZ, 0xc0, !PT ;  /* 0xffff00006f6f7812 */ /* 0x000fe200078ec0ff */
[----:B------:R-:W-:Y:S02]  /*11000*/  IMAD.U32 R45, R33, 0x10000, RZ ;  /* 0x00010000212d7824 */ /* 0x000fe400078e00ff */
[----:B------:R-:W-:Y:S01]  /*11010*/  FMUL.FTZ R109, R65, R47 ;  /* 0x0000002f416d7220 */ /* 0x000fe20000410000 */
[----:B------:R-:W-:Y:S01]  /*11020*/  LOP3.LUT R119, R119, 0xffff0000, RZ, 0xc0, !PT ;  /* 0xffff000077777812 */ /* 0x000fe200078ec0ff */
[-C--:B------:R-:W-:Y:S01]  /*11030*/  FMUL.FTZ R64, R64, R35.reuse ;  /* 0x0000002340407220 */ /* 0x080fe20000410000 */
[----:B------:R-:W-:Y:S01]  /*11040*/  LOP3.LUT R33, R33, 0xffff0000, RZ, 0xc0, !PT ;  /* 0xffff000021217812 */ /* 0x000fe200078ec0ff */
[----:B------:R-:W-:Y:S01]  /*11050*/  FFMA.FTZ R61, R60, R35, -R61 ;  /* 0x000000233c3d7223 */ /* 0x000fe2000001083d */
[----:B------:R-:W-:Y:S01]  /*11060*/  LOP3.LUT R32, R32, 0xffff0000, RZ, 0xc0, !PT ;  /* 0xffff000020207812 */ /* 0x000fe200078ec0ff */
[-C--:B------:R-:W-:Y:S01]  /*11070*/  FMUL.FTZ R65, R65, R45.reuse ;  /* 0x0000002d41417220 */ /* 0x080fe20000410000 */
[----:B------:R-:W-:Y:S01]  /*11080*/  FFMA.FTZ R109, R46, R45, -R109 ;  /* 0x0000002d2e6d7223 */ /* 0x000fe2000001086d */
[----:B------:R-:W-:Y:S01]  /*11090*/  FMUL.FTZ R35, R66, R111 ;  /* 0x0000006f42237220 */ /* 0x000fe20000410000 */
[----:B------:R-:W-:Y:S01]  /*110a0*/  FFMA.FTZ R63, R44, R115, R63 ;  /* 0x000000732c3f7223 */ /* 0x000fe2000001003f */
[C---:B------:R-:W-:Y:S01]  /*110b0*/  FMUL.FTZ R45, R67.reuse, R119 ;  /* 0x00000077432d7220 */ /* 0x040fe20000410000 */
[----:B------:R-:W-:Y:S01]  /*110c0*/  FMUL.FTZ R66, R66, R33 ;  /* 0x0000002142427220 */ /* 0x000fe20000410000 */
[-C--:B------:R-:W-:Y:S01]  /*110d0*/  FMUL.FTZ R44, R67, R32.reuse ;  /* 0x00000020432c7220 */ /* 0x080fe20000410000 */
[----:B------:R-:W-:Y:S01]  /*110e0*/  FFMA.FTZ R117, R60, R117, R64 ;  /* 0x000000753c757223 */ /* 0x000fe20000010040 */
[----:B------:R-:W-:Y:S01]  /*110f0*/  FFMA.FTZ R60, R34, R33, -R35 ;  /* 0x00000021223c7223 */ /* 0x000fe20000010823 */
[----:B------:R-:W-:Y:S01]  /*11100*/  FFMA.FTZ R46, R46, R47, R65 ;  /* 0x0000002f2e2e7223 */ /* 0x000fe20000010041 */
        /* <DEDUP_REMOVED lines=9> */
[----:B------:R1:W-:Y:S01]  /*111a0*/  STS.128 [R107+0x12400], R32 ;  /* 0x012400206b007388 */ /* 0x0003e20000000c00 */
[----:B------:R-:W-:-:S02]  /*111b0*/  F2FP.BF16.F32.PACK_AB R46, R111, R46 ;  /* 0x0000002e6f2e723e */ /* 0x000fc400000010ff */
[----:B------:R-:W-:-:S05]  /*111c0*/  F2FP.BF16.F32.PACK_AB R47, R47, R110 ;  /* 0x0000006e2f2f723e */ /* 0x000fca00000010ff */
[----:B------:R1:W-:Y:S02]  /*111d0*/  STS.128 [R108+0x12400], R44 ;  /* 0x0124002c6c007388 */ /* 0x0003e40000000c00 */
.L_x_1753:
[----:B------:R-:W-:Y:S05]  /*111e0*/  BSYNC B2 ;  /* 0x0000000000027941 */ /* 0x000fea0003800000 */
.L_x_1752:
[----:B------:R-:W-:Y:S04]  /*111f0*/  BSSY B2, `(.L_x_1754) ;  /* 0x0000069000027945 */ /* 0x000fe80003800000 */
[----:B------:R-:W-:Y:S05]  /*11200*/  @P1 BRA `(.L_x_1755) ;  /* 0x00000004009c1947 */ /* 0x000fea0003800000 */
[----:B-1----:R-:W2:Y:S01]  /*11210*/  LDL R108, [R1+0x78] ;  /* 0x00007800016c7983 */ /* 0x002ea20000100800 */
[----:B------:R-:W-:Y:S02]  /*11220*/  LEA.HI R32, R91, R202, RZ, 0x1d ;  /* 0x000000ca5b207211 */ /* 0x000fe400078fe8ff */
[----:B------:R-:W-:Y:S02]  /*11230*/  SHF.R.U64 R64, R28, 0x10, R29 ;  /* 0x000000101c407819 */ /* 0x000fe4000000121d */
[----:B------:R-:W-:Y:S01]  /*11240*/  SHF.R.S32.HI R33, RZ, 0x1f, R32 ;  /* 0x0000001fff217819 */ /* 0x000fe20000011420 */
[----:B------:R-:W-:Y:S01]  /*11250*/  IMAD.SHL.U32 R34, R32, 0x8, RZ ;  /* 0x0000000820227824 */ /* 0x000fe200078e00ff */
[----:B------:R-:W-:Y:S02]  /*11260*/  SHF.R.U64 R62, R30, 0x10, R31 ;  /* 0x000000101e3e7819 */ /* 0x000fe4000000121f */
[----:B------:R-:W-:Y:S02]  /*11270*/  LEA.HI R32, R33, R32, RZ, 0x3 ;  /* 0x0000002021207211 */ /* 0x000fe400078f18ff */
[----:B------:R-:W-:-:S02]  /*11280*/  LOP3.LUT R33, R227, 0x38, R34, 0xf8, !PT ;  /* 0x00000038e3217812 */ /* 0x000fc400078ef822 */
[----:B------:R-:W-:Y:S01]  /*11290*/  SHF.R.U32.HI R29, RZ, 0x10, R29 ;  /* 0x00000010ff1d7819 */ /* 0x000fe2000001161d */
[----:B------:R-:W-:Y:S01]  /*112a0*/  IMAD.SHL.U32 R32, R32, 0x400, RZ ;  /* 0x0000040020207824 */ /* 0x000fe200078e00ff */
[----:B------:R-:W-:Y:S02]  /*112b0*/  LOP3.LUT R33, R33, R228, RZ, 0x3c, !PT ;  /* 0x000000e421217212 */ /* 0x000fe400078e3cff */
[----:B------:R-:W-:Y:S02]  /*112c0*/  SHF.R.U64 R30, R40, 0x10, R41 ;  /* 0x00000010281e7819 */ /* 0x000fe40000001229 */
[----:B------:R-:W-:Y:S02]  /*112d0*/  LOP3.LUT R32, R32, 0x7fffe000, RZ, 0xc0, !PT ;  /* 0x7fffe00020207812 */ /* 0x000fe400078ec0ff */
[----:B------:R-:W-:Y:S02]  /*112e0*/  SHF.R.U64 R28, R42, 0x10, R43 ;  /* 0x000000102a1c7819 */ /* 0x000fe4000000122b */
[----:B------:R-:W-:-:S02]  /*112f0*/  IADD3 R45, R33, R32, R229 ;  /* 0x00000020212d7210 */ /* 0x000fc40007ffe0e5 */
[----:B------:R-:W-:Y:S02]  /*11300*/  SHF.R.U32.HI R31, RZ, 0x10, R31 ;  /* 0x00000010ff1f7819 */ /* 0x000fe4000001161f */
[----:B------:R-:W-:Y:S01]  /*11310*/  SHF.R.U32.HI R41, RZ, 0x10, R41 ;  /* 0x00000010ff297819 */ /* 0x000fe20000011629 */
[----:B------:R-:W-:Y:S01]  /*11320*/  IMAD R60, R45, 0x2, R18 ;  /* 0x000000022d3c7824 */ /* 0x000fe200078e0212 */
[----:B------:R-:W-:Y:S02]  /*11330*/  PRMT R104, R104, 0x5410, R29 ;  /* 0x0000541068687816 */ /* 0x000fe4000000001d */
[----:B------:R-:W-:Y:S02]  /*11340*/  PRMT R99, R99, 0x5410, R30 ;  /* 0x0000541063637816 */ /* 0x000fe4000000001e */
[----:B------:R-:W1:Y:S01]  /*11350*/  LDS.128 R44, [R60+0x12400] ;  /* 0x012400003c2c7984 */ /* 0x000e620000000c00 */
[----:B------:R-:W-:Y:S02]  /*11360*/  PRMT R101, R101, 0x5410, R28 ;  /* 0x0000541065657816 */ /* 0x000fe4000000001c */
[----:B------:R-:W-:Y:S01]  /*11370*/  SHF.R.U32.HI R43, RZ, 0x10, R43 ;  /* 0x00000010ff2b7819 */ /* 0x000fe2000001162b */
[----:B------:R-:W-:Y:S01]  /*11380*/  IMAD.U32 R63, R99, 0x10000, RZ ;  /* 0x00010000633f7824 */ /* 0x000fe200078e00ff */
[----:B------:R-:W-:-:S02]  /*11390*/  PRMT R106, R106, 0x5410, R31 ;  /* 0x000054106a6a7816 */ /* 0x000fc4000000001f */
[----:B------:R-:W-:Y:S02]  /*113a0*/  PRMT R103, R103, 0x5410, R64 ;  /* 0x0000541067677816 */ /* 0x000fe40000000040 */
[----:B------:R-:W-:Y:S02]  /*113b0*/  PRMT R100, R100, 0x5410, R41 ;  /* 0x0000541064647816 */ /* 0x000fe40000000029 */
[----:B------:R-:W-:Y:S02]  /*113c0*/  PRMT R102, R102, 0x5410, R43 ;  /* 0x0000541066667816 */ /* 0x000fe4000000002b */
[----:B------:R-:W-:Y:S01]  /*113d0*/  PRMT R105, R105, 0x5410, R62 ;  /* 0x0000541069697816 */ /* 0x000fe2000000003e */
[----:B------:R-:W-:Y:S01]  /*113e0*/  IMAD.U32 R62, R103, 0x10000, RZ ;  /* 0x00010000673e7824 */ /* 0x000fe200078e00ff */
[----:B-1----:R-:W-:Y:S01]  /*113f0*/  LOP3.LUT R41, R44, 0xffff0000, RZ, 0xc0, !PT ;  /* 0xffff00002c297812 */ /* 0x002fe200078ec0ff */
[----:B------:R-:W-:Y:S02]  /*11400*/  IMAD.U32 R42, R45, 0x10000, RZ ;  /* 0x000100002d2a7824 */ /* 0x000fe400078e00ff */
[----:B------:R-:W-:-:S02]  /*11410*/  IMAD.U32 R43, R46, 0x10000, RZ ;  /* 0x000100002e2b7824 */ /* 0x000fc400078e00ff */
[----:B0-----:R-:W-:Y:S01]  /*11420*/  IMAD.U32 R61, R47, 0x10000, RZ ;  /* 0x000100002f3d7824 */ /* 0x001fe200078e00ff */
[----:B--2---:R-:W0:Y:S02]  /*11430*/  LDS.128 R32, [R108] ;  /* 0x000000006c207984 */ /* 0x004e240000000c00 */
        /* <DEDUP_REMOVED lines=8> */
[----:B------:R-:W-:Y:S01]  /*114c0*/  IMAD.U32 R35, R44, 0x10000, RZ ;  /* 0x000100002c237824 */ /* 0x000fe200078e00ff */
[----:B------:R-:W-:-:S02]  /*114d0*/  LOP3.LUT R44, R45, 0xffff0000, RZ, 0xc0, !PT ;  /* 0xffff00002d2c7812 */ /* 0x000fc400078ec0ff */
[----:B------:R-:W-:Y:S01]  /*114e0*/  LOP3.LUT R45, R46, 0xffff0000, RZ, 0xc0, !PT ;  /* 0xffff00002e2d7812 */ /* 0x000fe200078ec0ff */
[----:B------:R-:W-:Y:S01]  /*114f0*/  FMUL.FTZ R65, R35, R63 ;  /* 0x0000003f23417220 */ /* 0x000fe20000410000 */
[----:B------:R-:W-:Y:S01]  /*11500*/  LOP3.LUT R46, R47, 0xffff0000, RZ, 0xc0, !PT ;  /* 0xffff00002f2e7812 */ /* 0x000fe200078ec0ff */
[----:B------:R-:W-:Y:S02]  /*11510*/  IMAD.U32 R47, R100, 0x10000, RZ ;  /* 0x00010000642f7824 */ /* 0x000fe400078e00ff */
[-C--:B------:R-:W-:Y:S01]  /*11520*/  FMUL.FTZ R67, R35, R62.reuse ;  /* 0x0000003e23437220 */ /* 0x080fe20000410000 */
[----:B------:R-:W-:Y:S01]  /*11530*/  FFMA.FTZ R65, R28, R62, -R65 ;  /* 0x0000003e1c417223 */ /* 0x000fe20000010841 */
[----:B------:R-:W-:Y:S02]  /*11540*/  IMAD.U32 R35, R104, 0x10000, RZ ;  /* 0x0001000068237824 */ /* 0x000fe400078e00ff */
[----:B------:R-:W-:Y:S01]  /*11550*/  FMUL.FTZ R107, R42, R47 ;  /* 0x0000002f2a6b7220 */ /* 0x000fe20000410000 */
[----:B------:R-:W-:-:S02]  /*11560*/  IMAD.U32 R62, R102, 0x10000, RZ ;  /* 0x00010000663e7824 */ /* 0x000fc400078e00ff */
[----:B------:R-:W-:Y:S01]  /*11570*/  FFMA.FTZ R67, R28, R63, R67 ;  /* 0x0000003f1c437223 */ /* 0x000fe20000010043 */
[----:B------:R-:W-:Y:S02]  /*11580*/  IMAD.U32 R28, R106, 0x10000, RZ ;  /* 0x000100006a1c7824 */ /* 0x000fe400078e00ff */
[-C--:B------:R-:W-:Y:S01]  /*11590*/  FMUL.FTZ R63, R42, R35.reuse ;  /* 0x000000232a3f7220 */ /* 0x080fe20000410000 */
[C---:B------:R-:W-:Y:S01]  /*115a0*/  FFMA.FTZ R107, R30.reuse, R35, -R107 ;  /* 0x000000231e6b7223 */ /* 0x040fe2000001086b */
[----:B------:R-:W-:Y:S01]  /*115b0*/  FMUL.FTZ R35, R61, R62 ;  /* 0x0000003e3d237220 */ /* 0x000fe20000410000 */
[----:B------:R-:W-:Y:S01]  /*115c0*/  LOP3.LUT R42, R99, 0xffff0000, RZ, 0xc0, !PT ;  /* 0xffff0000632a7812 */ /* 0x000fe200078ec0ff */
[-C--:B------:R-:W-:Y:S01]  /*115d0*/  FMUL.FTZ R99, R61, R28.reuse ;  /* 0x0000001c3d637220 */ /* 0x080fe20000410000 */
[----:B------:R-:W-:Y:S01]  /*115e0*/  FFMA.FTZ R63, R30, R47, R63 ;  /* 0x0000002f1e3f7223 */ /* 0x000fe2000001003f */
[----:B------:R-:W-:Y:S01]  /*115f0*/  FFMA.FTZ R61, R40, R28, -R35 ;  /* 0x0000001c283d7223 */ /* 0x000fe20000010823 */
[----:B------:R-:W-:Y:S01]  /*11600*/  LOP3.LUT R28, R103, 0xffff0000, RZ, 0xc0, !PT ;  /* 0xffff0000671c7812 */ /* 0x000fe200078ec0ff */
[----:B------:R-:W-:Y:S01]  /*11610*/  FMUL.FTZ R30, R41, R42 ;  /* 0x0000002a291e7220 */ /* 0x000fe20000410000 */
[----:B------:R-:W-:Y:S01]  /*11620*/  LOP3.LUT R47, R100, 0xffff0000, RZ, 0xc0, !PT ;  /* 0xffff0000642f7812 */ /* 0x000fe200078ec0ff */
[----:B------:R-:W-:Y:S01]  /*11630*/  FFMA.FTZ R99, R40, R62, R99 ;  /* 0x0000003e28637223 */ /* 0x000fe20000010063 */
[----:B------:R-:W-:Y:S01]  /*11640*/  LOP3.LUT R35, R104, 0xffff0000, RZ, 0xc0, !PT ;  /* 0xffff000068237812 */ /* 0x000fe200078ec0ff */
[-C--:B------:R-:W-:Y:S01]  /*11650*/  FFMA.FTZ R40, R29, R28.reuse, -R30 ;  /* 0x0000001c1d287223 */ /* 0x080fe2000001081e */
[----:B------:R-:W-:Y:S01]  /*11660*/  FMUL.FTZ R62, R41, R28 ;  /* 0x0000001c293e7220 */ /* 0x000fe20000410000 */
[----:B------:R-:W-:-:S02]  /*11670*/  IMAD.U32 R30, R101, 0x10000, RZ ;  /* 0x00010000651e7824 */ /* 0x000fc400078e00ff */
[C---:B------:R-:W-:Y:S01]  /*11680*/  FMUL.FTZ R41, R44.reuse, R47 ;  /* 0x0000002f2c297220 */ /* 0x040fe20000410000 */
[-C--:B------:R-:W-:Y:S01]  /*11690*/  FMUL.FTZ R44, R44, R35.reuse ;  /* 0x000000232c2c7220 */ /* 0x080fe20000410000 */
[----:B------:R-:W-:Y:S02]  /*116a0*/  IMAD.U32 R28, R105, 0x10000, RZ ;  /* 0x00010000691c7824 */ /* 0x000fe400078e00ff */
[----:B------:R-:W-:Y:S01]  /*116b0*/  FMUL.FTZ R64, R43, R30 ;  /* 0x0000001e2b407220 */ /* 0x000fe20000410000 */
[----:B------:R-:W-:Y:S01]  /*116c0*/  FFMA.FTZ R62, R29, R42, R62 ;  /* 0x0000002a1d3e7223 */ /* 0x000fe2000001003e */
[C---:B------:R-:W-:Y:S01]  /*116d0*/  FFMA.FTZ R42, R32.reuse, R35, -R41 ;  /* 0x00000023202a7223 */ /* 0x040fe20000010829 */
[----:B------:R-:W-:Y:S01]  /*116e0*/  FFMA.FTZ R44, R32, R47, R44 ;  /* 0x0000002f202c7223 */ /* 0x000fe2000001002c */
[-C--:B------:R-:W-:Y:S01]  /*116f0*/  FMUL.FTZ R66, R43, R28.reuse ;  /* 0x0000001c2b427220 */ /* 0x080fe20000410000 */
[----:B------:R-:W-:Y:S01]  /*11700*/  LOP3.LUT R32, R101, 0xffff0000, RZ, 0xc0, !PT ;  /* 0xffff000065207812 */ /* 0x000fe200078ec0ff */
[C---:B------:R-:W-:Y:S01]  /*11710*/  FFMA.FTZ R64, R31.reuse, R28, -R64 ;  /* 0x0000001c1f407223 */ /* 0x040fe20000010840 */
[----:B------:R-:W-:Y:S01]  /*11720*/  LOP3.LUT R35, R102, 0xffff0000, RZ, 0xc0, !PT ;  /* 0xffff000066237812 */ /* 0x000fe200078ec0ff */
[----:B------:R-:W-:Y:S01]  /*11730*/  FFMA.FTZ R66, R31, R30, R66 ;  /* 0x0000001e1f427223 */ /* 0x000fe20000010042 */
[----:B------:R-:W-:Y:S01]  /*11740*/  LOP3.LUT R28, R105, 0xffff0000, RZ, 0xc0, !PT ;  /* 0xffff0000691c7812 */ /* 0x000fe200078ec0ff */
[----:B------:R-:W-:Y:S01]  /*11750*/  FMUL.FTZ R30, R45, R32 ;  /* 0x000000202d1e7220 */ /* 0x000fe20000410000 */
[----:B------:R-:W-:Y:S01]  /*11760*/  LOP3.LUT R29, R106, 0xffff0000, RZ, 0xc0, !PT ;  /* 0xffff00006a1d7812 */ /* 0x000fe200078ec0ff */
[----:B------:R-:W-:-:S02]  /*11770*/  FMUL.FTZ R41, R46, R35 ;  /* 0x000000232e297220 */ /* 0x000fc40000410000 */
[-C--:B------:R-:W-:Y:S01]  /*11780*/  FMUL.FTZ R45, R45, R28.reuse ;  /* 0x0000001c2d2d7220 */ /* 0x080fe20000410000 */
[C---:B------:R-:W-:Y:S01]  /*11790*/  FFMA.FTZ R31, R33.reuse, R28, -R30 ;  /* 0x0000001c211f7223 */ /* 0x040fe2000001081e */
[-C--:B------:R-:W-:Y:S01]  /*117a0*/  FMUL.FTZ R100, R46, R29.reuse ;  /* 0x0000001d2e647220 */ /* 0x080fe20000410000 */
[----:B------:R-:W-:Y:S01]  /*117b0*/  FFMA.FTZ R46, R34, R29, -R41 ;  /* 0x0000001d222e7223 */ /* 0x000fe20000010829 */
[----:B------:R-:W-:Y:S01]  /*117c0*/  FFMA.FTZ R45, R33, R32, R45 ;  /* 0x00000020212d7223 */ /* 0x000fe2000001002d */
[----:B------:R-:W-:Y:S01]  /*117d0*/  F2FP.BF16.F32.PACK_AB R28, R40, R65 ;  /* 0x00000041281c723e */ /* 0x000fe200000010ff */
[----:B------:R-:W-:Y:S01]  /*117e0*/  FFMA.FTZ R100, R34, R35, R100 ;  /* 0x0000002322647223 */ /* 0x000fe20000010064 */
[----:B------:R-:W-:Y:S02]  /*117f0*/  F2FP.BF16.F32.PACK_AB R30, R31, R64 ;  /* 0x000000401f1e723e */ /* 0x000fe400000010ff */
[----:B------:R-:W-:Y:S02]  /*11800*/  F2FP.BF16.F32.PACK_AB R29, R42, R107 ;  /* 0x0000006b2a1d723e */ /* 0x000fe400000010ff */
[----:B------:R-:W-:-:S02]  /*11810*/  F2FP.BF16.F32.PACK_AB R31, R46, R61 ;  /* 0x0000003d2e1f723e */ /* 0x000fc400000010ff */
[----:B------:R-:W-:Y:S02]  /*11820*/  F2FP.BF16.F32.PACK_AB R32, R62, R67 ;  /* 0x000000433e20723e */ /* 0x000fe400000010ff */
[----:B------:R-:W-:Y:S01]  /*11830*/  F2FP.BF16.F32.PACK_AB R33, R44, R63 ;  /* 0x0000003f2c21723e */ /* 0x000fe200000010ff */
[----:B------:R2:W-:Y:S01]  /*11840*/  STS.128 [R108], R28 ;  /* 0x0000001c6c007388 */ /* 0x0005e20000000c00 */
[----:B------:R-:W-:Y:S02]  /*11850*/  F2FP.BF16.F32.PACK_AB R34, R45, R66 ;  /* 0x000000422d22723e */ /* 0x000fe400000010ff */
[----:B------:R-:W-:-:S05]  /*11860*/  F2FP.BF16.F32.PACK_AB R35, R100, R99 ;  /* 0x000000636423723e */ /* 0x000fca00000010ff */
[----:B------:R2:W-:Y:S02]  /*11870*/  STS.128 [R60+0x12400], R32 ;  /* 0x012400203c007388 */ /* 0x0005e40000000c00 */
.L_x_1755:
[----:B------:R-:W-:Y:S05]  /*11880*/  BSYNC B2 ;  /* 0x0000000000027941 */ /* 0x000fea0003800000 */
.L_x_1754:
[----:B------:R-:W-:Y:S05]  /*11890*/  @P2 BRA `(.L_x_1751) ;  /* 0x00000004009c2947 */ /* 0x000fea0003800000 */
[----:B--2---:R-:W2:Y:S01]  /*118a0*/  LDL R60, [R1+0x70] ;  /* 0x00007000013c7983 */ /* 0x004ea20000100800 */
        /* <DEDUP_REMOVED lines=10> */
[----:B------:R-:W-:Y:S02]  /*11950*/  SHF.R.U32.HI R26, RZ, 0x10, R27 ;  /* 0x00000010ff1a7819 */ /* 0x000fe4000001161b */
[----:B------:R-:W-:Y:S02]  /*11960*/  LOP3.LUT R30, R30, 0x7fffe000, RZ, 0xc0, !PT ;  /* 0x7fffe0001e1e7812 */ /* 0x000fe400078ec0ff */
[----:B------:R-:W-:Y:S02]  /*11970*/  SHF.R.U64 R27, R36, 0x10, R37 ;  /* 0x00000010241b7819 */ /* 0x000fe40000001225 */
[----:B-1----:R-:W-:-:S02]  /*11980*/  IADD3 R33, R29, R30, R229 ;  /* 0x0000001e1d217210 */ /* 0x002fc40007ffe0e5 */
[----:B------:R-:W-:Y:S02]  /*11990*/  SHF.R.U64 R25, R38, 0x10, R39 ;  /* 0x0000001026197819 */ /* 0x000fe40000001227 */
[----:B------:R-:W-:Y:S01]  /*119a0*/  SHF.R.U32.HI R36, RZ, 0x10, R37 ;  /* 0x00000010ff247819 */ /* 0x000fe20000011625 */
[----:B------:R-:W-:Y:S01]  /*119b0*/  IMAD R40, R33, 0x2, R18 ;  /* 0x0000000221287824 */ /* 0x000fe200078e0212 */
[----:B------:R-:W-:Y:S02]  /*119c0*/  PRMT R87, R87, 0x5410, R24 ;  /* 0x0000541057577816 */ /* 0x000fe40000000018 */
[----:B------:R-:W-:Y:S02]  /*119d0*/  PRMT R82, R82, 0x5410, R27 ;  /* 0x0000541052527816 */ /* 0x000fe4000000001b */
[----:B------:R-:W1:Y:S01]  /*119e0*/  LDS.128 R32, [R40+0x12400] ;  /* 0x0124000028207984 */ /* 0x000e620000000c00 */
[----:B------:R-:W-:Y:S02]  /*119f0*/  PRMT R84, R84, 0x5410, R25 ;  /* 0x0000541054547816 */ /* 0x000fe40000000019 */
[----:B------:R-:W-:Y:S01]  /*11a00*/  PRMT R89, R89, 0x5410, R26 ;  /* 0x0000541059597816 */ /* 0x000fe2000000001a */
[----:B------:R-:W-:Y:S01]  /*11a10*/  IMAD.U32 R42, R82, 0x10000, RZ ;  /* 0x00010000522a7824 */ /* 0x000fe200078e00ff */
[----:B------:R-:W-:-:S02]  /*11a20*/  PRMT R86, R86, 0x5410, R43 ;  /* 0x0000541056567816 */ /* 0x000fc4000000002b */
[----:B------:R-:W-:Y:S02]  /*11a30*/  PRMT R83, R83, 0x5410, R36 ;  /* 0x0000541053537816 */ /* 0x000fe40000000024 */
[----:B------:R-:W-:Y:S02]  /*11a40*/  SHF.R.U32.HI R38, RZ, 0x10, R39 ;  /* 0x00000010ff267819 */ /* 0x000fe40000011627 */
[----:B------:R-:W-:Y:S01]  /*11a50*/  PRMT R88, R88, 0x5410, R41 ;  /* 0x0000541058587816 */ /* 0x000fe20000000029 */
[----:B------:R-:W-:Y:S01]  /*11a60*/  IMAD.U32 R41, R86, 0x10000, RZ ;  /* 0x0001000056297824 */ /* 0x000fe200078e00ff */
[----:B------:R-:W-:Y:S01]  /*11a70*/  PRMT R85, R85, 0x5410, R38 ;  /* 0x0000541055557816 */ /* 0x000fe20000000026 */
[----:B------:R-:W-:Y:S01]  /*11a80*/  IMAD.U32 R43, R83, 0x10000, RZ ;  /* 0x00010000532b7824 */ /* 0x000fe200078e00ff */
[----:B------:R-:W-:Y:S02]  /*11a90*/  LOP3.LUT R82, R82, 0xffff0000, RZ, 0xc0, !PT ;  /* 0xffff000052527812 */ /* 0x000fe400078ec0ff */
[----:B------:R-:W-:-:S02]  /*11aa0*/  LOP3.LUT R86, R86, 0xffff0000, RZ, 0xc0, !PT ;  /* 0xffff000056567812 */ /* 0x000fc400078ec0ff */
[----:B------:R-:W-:Y:S01]  /*11ab0*/  LOP3.LUT R83, R83, 0xffff0000, RZ, 0xc0, !PT ;  /* 0xffff000053537812 */ /* 0x000fe200078ec0ff */
[C---:B-1----:R-:W-:Y:S01]  /*11ac0*/  IMAD.U32 R37, R33.reuse, 0x10000, RZ ;  /* 0x0001000021257824 */ /* 0x042fe200078e00ff */
[----:B------:R-:W-:Y:S01]  /*11ad0*/  LOP3.LUT R33, R33, 0xffff0000, RZ, 0xc0, !PT ;  /* 0xffff000021217812 */ /* 0x000fe200078ec0ff */
[C---:B------:R-:W-:Y:S01]  /*11ae0*/  IMAD.U32 R39, R35.reuse, 0x10000, RZ ;  /* 0x0001000023277824 */ /* 0x040fe200078e00ff */
[----:B------:R-:W-:Y:S01]  /*11af0*/  LOP3.LUT R35, R35, 0xffff0000, RZ, 0xc0, !PT ;  /* 0xffff000023237812 */ /* 0x000fe200078ec0ff */
[----:B0-----:R-:W-:Y:S01]  /*11b00*/  FMUL.FTZ R61, R37, R43 ;  /* 0x0000002b253d7220 */ /* 0x001fe20000410000 */
[C---:B------:R-:W-:Y:S01]  /*11b10*/  IMAD.U32 R38, R34.reuse, 0x10000, RZ ;  /* 0x0001000022267824 */ /* 0x040fe200078e00ff */
[----:B------:R-:W-:Y:S01]  /*11b20*/  LOP3.LUT R34, R34, 0xffff0000, RZ, 0xc0, !PT ;  /* 0xffff000022227812 */ /* 0x000fe200078ec0ff */
        /* <DEDUP_REMOVED lines=9> */
[C---:B------:R-:W-:Y:S01]  /*11bc0*/  IMAD.U32 R31, R32.reuse, 0x10000, RZ ;  /* 0x00010000201f7824 */ /* 0x040fe200078e00ff */
[----:B------:R-:W-:-:S03]  /*11bd0*/  LOP3.LUT R32, R32, 0xffff0000, RZ, 0xc0, !PT ;  /* 0xffff000020207812 */ /* 0x000fc600078ec0ff */
[CC--:B------:R-:W-:Y:S01]  /*11be0*/  FMUL.FTZ R45, R31.reuse, R42.reuse ;  /* 0x0000002a1f2d7220 */ /* 0x0c0fe20000410000 */
[-C--:B------:R-:W-:Y:S01]  /*11bf0*/  FMUL.FTZ R47, R31, R41.reuse ;  /* 0x000000291f2f7220 */ /* 0x080fe20000410000 */
[C---:B------:R-:W-:Y:S01]  /*11c00*/  IMAD.U32 R31, R87.reuse, 0x10000, RZ ;  /* 0x00010000571f7824 */ /* 0x040fe200078e00ff */
[----:B------:R-:W-:Y:S01]  /*11c10*/  LOP3.LUT R87, R87, 0xffff0000, RZ, 0xc0, !PT ;  /* 0xffff000057577812 */ /* 0x000fe200078ec0ff */
[C---:B------:R-:W-:Y:S01]  /*11c20*/  FFMA.FTZ R45, R24.reuse, R41, -R45 ;  /* 0x00000029182d7223 */ /* 0x040fe2000001082d */
[----:B------:R-:W-:Y:S02]  /*11c30*/  IMAD.U32 R41, R85, 0x10000, RZ ;  /* 0x0001000055297824 */ /* 0x000fe400078e00ff */
[----:B------:R-:W-:Y:S01]  /*11c40*/  FFMA.FTZ R47, R24, R42, R47 ;  /* 0x0000002a182f7223 */ /* 0x000fe2000001002f */
[----:B------:R-:W-:Y:S02]  /*11c50*/  IMAD.U32 R24, R89, 0x10000, RZ ;  /* 0x0001000059187824 */ /* 0x000fe400078e00ff */
[-C--:B------:R-:W-:Y:S01]  /*11c60*/  FMUL.FTZ R37, R37, R31.reuse ;  /* 0x0000001f25257220 */ /* 0x080fe20000410000 */
[C---:B------:R-:W-:Y:S01]  /*11c70*/  FFMA.FTZ R61, R26.reuse, R31, -R61 ;  /* 0x0000001f1a3d7223 */ /* 0x040fe2000001083d */
[C---:B------:R-:W-:Y:S01]  /*11c80*/  FMUL.FTZ R31, R39.reuse, R41 ;  /* 0x00000029271f7220 */ /* 0x040fe20000410000 */
[----:B------:R-:W-:Y:S01]  /*11c90*/  FMUL.FTZ R42, R39, R24 ;  /* 0x00000018272a7220 */ /* 0x000fe20000410000 */
[----:B------:R-:W-:Y:S01]  /*11ca0*/  FFMA.FTZ R37, R26, R43, R37 ;  /* 0x0000002b1a257223 */ /* 0x000fe20000010025 */
[----:B------:R-:W-:-:S02]  /*11cb0*/  IMAD.U32 R26, R84, 0x10000, RZ ;  /* 0x00010000541a7824 */ /* 0x000fc400078e00ff */
[----:B------:R-:W-:Y:S01]  /*11cc0*/  FFMA.FTZ R39, R36, R24, -R31 ;  /* 0x0000001824277223 */ /* 0x000fe2000001081f */
[C---:B------:R-:W-:Y:S01]  /*11cd0*/  FMUL.FTZ R24, R32.reuse, R82 ;  /* 0x0000005220187220 */ /* 0x040fe20000410000 */
[----:B------:R-:W-:Y:S01]  /*11ce0*/  FMUL.FTZ R32, R32, R86 ;  /* 0x0000005620207220 */ /* 0x000fe20000410000 */
[----:B------:R-:W-:Y:S01]  /*11cf0*/  FMUL.FTZ R44, R38, R26 ;  /* 0x0000001a262c7220 */ /* 0x000fe20000410000 */
[----:B------:R-:W-:Y:S01]  /*11d00*/  LOP3.LUT R84, R84, 0xffff0000, RZ, 0xc0, !PT ;  /* 0xffff000054547812 */ /* 0x000fe200078ec0ff */
[----:B------:R-:W-:Y:S01]  /*11d10*/  FFMA.FTZ R86, R25, R86, -R24 ;  /* 0x0000005619567223 */ /* 0x000fe20000010818 */
[C---:B------:R-:W-:Y:S01]  /*11d20*/  IMAD.U32 R24, R88.reuse, 0x10000, RZ ;  /* 0x0001000058187824 */ /* 0x040fe200078e00ff */
[----:B------:R-:W-:Y:S01]  /*11d30*/  LOP3.LUT R88, R88, 0xffff0000, RZ, 0xc0, !PT ;  /* 0xffff000058587812 */ /* 0x000fe200078ec0ff */
[----:B------:R-:W-:Y:S01]  /*11d40*/  FFMA.FTZ R41, R36, R41, R42 ;  /* 0x0000002924297223 */ /* 0x000fe2000001002a */
[----:B------:R-:W-:Y:S01]  /*11d50*/  LOP3.LUT R85, R85, 0xffff0000, RZ, 0xc0, !PT ;  /* 0xffff000055557812 */ /* 0x000fe200078ec0ff */
[-C--:B------:R-:W-:Y:S01]  /*11d60*/  FMUL.FTZ R38, R38, R24.reuse ;  /* 0x0000001826267220 */ /* 0x080fe20000410000 */
[----:B------:R-:W-:Y:S01]  /*11d70*/  LOP3.LUT R89, R89, 0xffff0000, RZ, 0xc0, !PT ;  /* 0xffff000059597812 */ /* 0x000fe200078ec0ff */
[----:B------:R-:W-:Y:S01]  /*11d80*/  FFMA.FTZ R44, R27, R24, -R44 ;  /* 0x000000181b2c7223 */ /* 0x000fe2000001082c */
[C---:B------:R-:W-:Y:S01]  /*11d90*/  FMUL.FTZ R31, R33.reuse, R83 ;  /* 0x00000053211f7220 */ /* 0x040fe20000410000 */
[----:B------:R-:W-:Y:S01]  /*11da0*/  FMUL.FTZ R42, R33, R87 ;  /* 0x00000057212a7220 */ /* 0x000fe20000410000 */
[----:B------:R-:W-:Y:S01]  /*11db0*/  FFMA.FTZ R32, R25, R82, R32 ;  /* 0x0000005219207223 */ /* 0x000fe20000010020 */
[C---:B------:R-:W-:Y:S01]  /*11dc0*/  FMUL.FTZ R24, R34.reuse, R84 ;  /* 0x0000005422187220 */ /* 0x040fe20000410000 */
[----:B------:R-:W-:Y:S01]  /*11dd0*/  FFMA.FTZ R38, R27, R26, R38 ;  /* 0x0000001a1b267223 */ /* 0x000fe20000010026 */
[-C--:B------:R-:W-:Y:S01]  /*11de0*/  FMUL.FTZ R25, R34, R88.reuse ;  /* 0x0000005822197220 */ /* 0x080fe20000410000 */
[C---:B------:R-:W-:Y:S01]  /*11df0*/  FMUL.FTZ R33, R35.reuse, R85 ;  /* 0x0000005523217220 */ /* 0x040fe20000410000 */
[----:B------:R-:W-:Y:S01]  /*11e00*/  FMUL.FTZ R26, R35, R89 ;  /* 0x00000059231a7220 */ /* 0x000fe20000410000 */
[----:B------:R-:W-:Y:S01]  /*11e10*/  FFMA.FTZ R36, R28, R87, -R31 ;  /* 0x000000571c247223 */ /* 0x000fe2000001081f */
[C---:B------:R-:W-:Y:S01]  /*11e20*/  FFMA.FTZ R27, R29.reuse, R88, -R24 ;  /* 0x000000581d1b7223 */ /* 0x040fe20000010818 */
        /* <DEDUP_REMOVED lines=9> */
[----:B------:R-:W-:Y:S02]  /*11ec0*/  F2FP.BF16.F32.PACK_AB R28, R32, R47 ;  /* 0x0000002f201c723e */ /* 0x000fe400000010ff */
[----:B------:R-:W-:Y:S01]  /*11ed0*/  F2FP.BF16.F32.PACK_AB R29, R42, R37 ;  /* 0x000000252a1d723e */ /* 0x000fe200000010ff */
[----:B------:R3:W-:Y:S01]  /*11ee0*/  STS.128 [R60], R24 ;  /* 0x000000183c007388 */ /* 0x0007e20000000c00 */
[----:B------:R-:W-:-:S05]  /*11ef0*/  F2FP.BF16.F32.PACK_AB R31, R46, R41 ;  /* 0x000000292e1f723e */ /* 0x000fca00000010ff */
[----:B------:R3:W-:Y:S02]  /*11f00*/  STS.128 [R40+0x12400], R28 ;  /* 0x0124001c28007388 */ /* 0x0007e40000000c00 */
.L_x_1751:
[----:B------:R-:W-:Y:S05]  /*11f10*/  BSYNC B1 ;  /* 0x0000000000017941 */ /* 0x000fea0003800000 */
.L_x_1750:
[----:B---3--:R-:W-:-:S05]  /*11f20*/  VIADD R24, R218, 0x40 ;  /* 0x00000040da187836 */ /* 0x008fca0000000000 */
[----:B------:R-:W-:-:S13]  /*11f30*/  ISETP.GE.AND P0, PT, R24, R73, PT ;  /* 0x000000491800720c */ /* 0x000fda0003f06270 */
[----:B------:R-:W-:Y:S05]  /*11f40*/  @P0 BRA `(.L_x_1731) ;  /* 0x00000014000c0947 */ /* 0x000fea0003800000 */
[----:B-1----:R1:W5:Y:S01]  /*11f50*/  LDL R44, [R1+0x34] ;  /* 0x00003400012c7983 */ /* 0x0023620000100800 */
[----:B--2---:R-:W2:Y:S01]  /*11f60*/  LDC R33, c[0x0][0x3f4] ;  /* 0x0000fd00ff217b82 */ /* 0x004ea20000000800 */
[----:B------:R-:W-:Y:S01]  /*11f70*/  BSSY B1, `(.L_x_1756) ;  /* 0x000006e000017945 */ /* 0x000fe20003800000 */
[----:B------:R-:W-:Y:S02]  /*11f80*/  SHF.R.U32.HI R46, RZ, 0x3, R225 ;  /* 0x00000003ff2e7819 */ /* 0x000fe400000116e1 */
[-C--:B--2---:R-:W-:Y:S02]  /*11f90*/  ISETP.GE.AND P0, PT, R16, R33.reuse, PT ;  /* 0x000000211000720c */ /* 0x084fe40003f06270 */
[-C--:B------:R-:W-:Y:S02]  /*11fa0*/  ISETP.GE.AND P1, PT, R198, R33.reuse, PT ;  /* 0x00000021c600720c */ /* 0x080fe40003f26270 */
[----:B------:R-:W-:-:S09]  /*11fb0*/  ISETP.GE.AND P2, PT, R195, R33, PT ;  /* 0x00000021c300720c */ /* 0x000fd20003f46270 */
[----:B-1----:R-:W-:Y:S05]  /*11fc0*/  @P0 BRA `(.L_x_1757) ;  /* 0x0000000400a00947 */ /* 0x002fea0003800000 */
[----:B------:R-:W2:Y:S04]  /*11fd0*/  LDL R24, [R1+0x5c] ;  /* 0x00005c0001187983 */ /* 0x000ea80000100800 */
[----:B------:R-:W3:Y:S01]  /*11fe0*/  LDL R42, [R1+0x74] ;  /* 0x00007400012a7983 */ /* 0x000ee20000100800 */
[--C-:B------:R-:W-:Y:S02]  /*11ff0*/  SHF.R.U64 R35, R4, 0x10, R5.reuse ;  /* 0x0000001004237819 */ /* 0x100fe40000001205 */
[----:B------:R-:W-:Y:S02]  /*12000*/  SHF.R.U32.HI R5, RZ, 0x10, R5 ;  /* 0x00000010ff057819 */ /* 0x000fe40000011605 */
[--C-:B------:R-:W-:Y:S02]  /*12010*/  SHF.R.U64 R4, R6, 0x10, R7.reuse ;  /* 0x0000001006047819 */ /* 0x100fe40000001207 */
[----:B------:R-:W-:-:S02]  /*12020*/  SHF.R.U32.HI R7, RZ, 0x10, R7 ;  /* 0x00000010ff077819 */ /* 0x000fc40000011607 */
[----:B------:R-:W-:Y:S02]  /*12030*/  SHF.R.U64 R36, R48, 0x10, R49 ;  /* 0x0000001030247819 */ /* 0x000fe40000001231 */
[----:B------:R-:W-:Y:S02]  /*12040*/  SHF.R.U64 R34, R50, 0x10, R51 ;  /* 0x0000001032227819 */ /* 0x000fe40000001233 */
[----:B------:R-:W-:Y:S02]  /*12050*/  PRMT R90, R90, 0x5410, R35 ;  /* 0x000054105a5a7816 */ /* 0x000fe40000000023 */
[----:B------:R-:W-:Y:S02]  /*12060*/  PRMT R92, R92, 0x5410, R5 ;  /* 0x000054105c5c7816 */ /* 0x000fe40000000005 */
[----:B------:R-:W-:Y:S01]  /*12070*/  PRMT R93, R93, 0x5410, R4 ;  /* 0x000054105d5d7816 */ /* 0x000fe20000000004 */
[----:B------:R-:W-:Y:S01]  /*12080*/  IMAD.U32 R39, R90, 0x10000, RZ ;  /* 0x000100005a277824 */ /* 0x000fe200078e00ff */
[----:B------:R-:W-:Y:S01]  /*12090*/  PRMT R94, R94, 0x5410, R7 ;  /* 0x000054105e5e7816 */ /* 0x000fe20000000007 */
[----:B------:R-:W-:Y:S01]  /*120a0*/  IMAD.U32 R40, R92, 0x10000, RZ ;  /* 0x000100005c287824 */ /* 0x000fe200078e00ff */
[----:B------:R-:W-:-:S02]  /*120b0*/  PRMT R95, R95, 0x5410, R36 ;  /* 0x000054105f5f7816 */ /* 0x000fc40000000024 */
[----:B------:R-:W-:Y:S02]  /*120c0*/  PRMT R97, R97, 0x5410, R34 ;  /* 0x0000541061617816 */ /* 0x000fe40000000022 */
[----:B------:R-:W-:Y:S01]  /*120d0*/  SHF.R.U32.HI R49, RZ, 0x10, R49 ;  /* 0x00000010ff317819 */ /* 0x000fe20000011631 */
[----:B------:R-:W-:Y:S01]  /*120e0*/  IMAD.U32 R38, R95, 0x10000, RZ ;  /* 0x000100005f267824 */ /* 0x000fe200078e00ff */
[----:B------:R-:W-:Y:S02]  /*120f0*/  SHF.R.U32.HI R51, RZ, 0x10, R51 ;  /* 0x00000010ff337819 */ /* 0x000fe40000011633 */
[----:B------:R-:W-:Y:S02]  /*12100*/  PRMT R96, R96, 0x5410, R49 ;  /* 0x0000541060607816 */ /* 0x000fe40000000031 */
[----:B------:R-:W-:Y:S02]  /*12110*/  PRMT R98, R98, 0x5410, R51 ;  /* 0x0000541062627816 */ /* 0x000fe40000000033 */
[----:B------:R-:W-:-:S02]  /*12120*/  LOP3.LUT R90, R90, 0xffff0000, RZ, 0xc0, !PT ;  /* 0xffff00005a5a7812 */ /* 0x000fc400078ec0ff */
[----:B------:R-:W-:Y:S02]  /*12130*/  LOP3.LUT R95, R95, 0xffff0000, RZ, 0xc0, !PT ;  /* 0xffff00005f5f7812 */ /* 0x000fe400078ec0ff */
[----:B------:R-:W-:Y:S02]  /*12140*/  LOP3.LUT R92, R92, 0xffff0000, RZ, 0xc0, !PT ;  /* 0xffff00005c5c7812 */ /* 0x000fe400078ec0ff */
        /* <DEDUP_REMOVED lines=8> */
[----:B-----5:R-:W-:Y:S02]  /*121d0*/  IADD3 R29, R24, R25, R44 ;  /* 0x00000019181d7210 */ /* 0x020fe40007ffe02c */
[----:B---3--:R-:W1:Y:S03]  /*121e0*/  LDS.128 R24, [R42] ;  /* 0x000000002a187984 */ /* 0x008e660000000c00 */
[----:B------:R-:W-:-:S05]  /*121f0*/  IMAD R32, R29, 0x2, R18 ;  /* 0x000000021d207824 */ /* 0x000fca00078e0212 */
[----:B------:R-:W2:Y:S01]  /*12200*/  LDS.128 R28, [R32+0x12400] ;  /* 0x01240000201c7984 */ /* 0x000ea20000000c00 */
[C---:B-1----:R-:W-:Y:S01]  /*12210*/  IMAD.U32 R4, R24.reuse, 0x10000, RZ ;  /* 0x0001000018047824 */ /* 0x042fe200078e00ff */
[----:B------:R-:W-:Y:S01]  /*12220*/  LOP3.LUT R5, R24, 0xffff0000, RZ, 0xc0, !PT ;  /* 0xffff000018057812 */ /* 0x000fe200078ec0ff */
[C---:B------:R-:W-:Y:S01]  /*12230*/  IMAD.U32 R6, R25.reuse, 0x10000, RZ ;  /* 0x0001000019067824 */ /* 0x040fe200078e00ff */
[----:B------:R-:W-:Y:S01]  /*12240*/  LOP3.LUT R24, R25, 0xffff0000, RZ, 0xc0, !PT ;  /* 0xffff000019187812 */ /* 0x000fe200078ec0ff */
[C---:B------:R-:W-:Y:S01]  /*12250*/  IMAD.U32 R7, R26.reuse, 0x10000, RZ ;  /* 0x000100001a077824 */ /* 0x040fe200078e00ff */
[----:B------:R-:W-:Y:S01]  /*12260*/  LOP3.LUT R25, R26, 0xffff0000, RZ, 0xc0, !PT ;  /* 0xffff00001a197812 */ /* 0x000fe200078ec0ff */
[C---:B------:R-:W-:Y:S01]  /*12270*/  IMAD.U32 R34, R27.reuse, 0x10000, RZ ;  /* 0x000100001b227824 */ /* 0x040fe200078e00ff */
[----:B------:R-:W-:Y:S01]  /*12280*/  LOP3.LUT R26, R27, 0xffff0000, RZ, 0xc0, !PT ;  /* 0xffff00001b1a7812 */ /* 0x000fe200078ec0ff */
[C---:B--2---:R-:W-:Y:S01]  /*12290*/  IMAD.U32 R27, R28.reuse, 0x10000, RZ ;  /* 0x000100001c1b7824 */ /* 0x044fe200078e00ff */
[----:B------:R-:W-:Y:S01]  /*122a0*/  LOP3.LUT R28, R28, 0xffff0000, RZ, 0xc0, !PT ;  /* 0xffff00001c1c7812 */ /* 0x000fe200078ec0ff */
[C---:B------:R-:W-:Y:S01]  /*122b0*/  IMAD.U32 R35, R29.reuse, 0x10000, RZ ;  /* 0x000100001d237824 */ /* 0x040fe200078e00ff */
[----:B------:R-:W-:Y:S01]  /*122c0*/  LOP3.LUT R29, R29, 0xffff0000, RZ, 0xc0, !PT ;  /* 0xffff00001d1d7812 */ /* 0x000fe200078ec0ff */
[C---:B------:R-:W-:Y:S01]  /*122d0*/  FMUL.FTZ R41, R27.reuse, R39 ;  /* 0x000000271b297220 */ /* 0x040fe20000410000 */
[----:B------:R-:W-:Y:S01]  /*122e0*/  FMUL.FTZ R43, R27, R38 ;  /* 0x000000261b2b7220 */ /* 0x000fe20000410000 */
[----:B------:R-:W-:-:S02]  /*122f0*/  IMAD.U32 R27, R96, 0x10000, RZ ;  /* 0x00010000601b7824 */ /* 0x000fc400078e00ff */
[----:B------:R-:W-:Y:S01]  /*12300*/  FMUL.FTZ R45, R35, R40 ;  /* 0x00000028232d7220 */ /* 0x000fe20000410000 */
[C---:B------:R-:W-:Y:S01]  /*12310*/  FFMA.FTZ R41, R4.reuse, R38, -R41 ;  /* 0x0000002604297223 */ /* 0x040fe20000010829 */
[----:B------:R-:W-:Y:S02]  /*12320*/  IMAD.U32 R37, R31, 0x10000, RZ ;  /* 0x000100001f257824 */ /* 0x000fe400078e00ff */
[----:B------:R-:W-:Y:S01]  /*12330*/  FFMA.FTZ R43, R4, R39, R43 ;  /* 0x00000027042b7223 */ /* 0x000fe2000001002b */
[----:B------:R-:W-:Y:S02]  /*12340*/  IMAD.U32 R38, R94, 0x10000, RZ ;  /* 0x000100005e267824 */ /* 0x000fe400078e00ff */
[-C--:B------:R-:W-:Y:S01]  /*12350*/  FMUL.FTZ R35, R35, R27.reuse ;  /* 0x0000001b23237220 */ /* 0x080fe20000410000 */
[----:B------:R-:W-:Y:S02]  /*12360*/  IMAD.U32 R4, R98, 0x10000, RZ ;  /* 0x0001000062047824 */ /* 0x000fe400078e00ff */
[C---:B------:R-:W-:Y:S01]  /*12370*/  FFMA.FTZ R45, R6.reuse, R27, -R45 ;  /* 0x0000001b062d7223 */ /* 0x040fe2000001082d */
[C---:B------:R-:W-:Y:S01]  /*12380*/  FMUL.FTZ R27, R37.reuse, R38 ;  /* 0x00000026251b7220 */ /* 0x040fe20000410000 */
[----:B------:R-:W-:Y:S01]  /*12390*/  FFMA.FTZ R35, R6, R40, R35 ;  /* 0x0000002806237223 */ /* 0x000fe20000010023 */
[----:B------:R-:W-:Y:S01]  /*123a0*/  FMUL.FTZ R39, R37, R4 ;  /* 0x0000000425277220 */ /* 0x000fe20000410000 */
[----:B------:R-:W-:-:S02]  /*123b0*/  IMAD.U32 R36, R30, 0x10000, RZ ;  /* 0x000100001e247824 */ /* 0x000fc400078e00ff */
[----:B------:R-:W-:Y:S01]  /*123c0*/  FFMA.FTZ R37, R34, R4, -R27 ;  /* 0x0000000422257223 */ /* 0x000fe2000001081b */
[----:B------:R-:W-:Y:S01]  /*123d0*/  FMUL.FTZ R4, R28, R90 ;  /* 0x0000005a1c047220 */ /* 0x000fe20000410000 */
[----:B------:R-:W-:Y:S02]  /*123e0*/  IMAD.U32 R6, R93, 0x10000, RZ ;  /* 0x000100005d067824 */ /* 0x000fe400078e00ff */
[----:B------:R-:W-:Y:S01]  /*123f0*/  FFMA.FTZ R39, R34, R38, R39 ;  /* 0x0000002622277223 */ /* 0x000fe20000010027 */
[-C--:B------:R-:W-:Y:S01]  /*12400*/  FMUL.FTZ R34, R28, R95.reuse ;  /* 0x0000005f1c227220 */ /* 0x080fe20000410000 */
[----:B------:R-:W-:Y:S01]  /*12410*/  FFMA.FTZ R28, R5, R95, -R4 ;  /* 0x0000005f051c7223 */ /* 0x000fe20000010804 */
[----:B------:R-:W-:Y:S01]  /*12420*/  LOP3.LUT R30, R30, 0xffff0000, RZ, 0xc0, !PT ;  /* 0xffff00001e1e7812 */ /* 0x000fe200078ec0ff */
[----:B------:R-:W-:Y:S01]  /*12430*/  IMAD.U32 R4, R97, 0x10000, RZ ;  /* 0x0001000061047824 */ /* 0x000fe200078e00ff */
[----:B------:R-:W-:Y:S01]  /*12440*/  LOP3.LUT R31, R31, 0xffff0000, RZ, 0xc0, !PT ;  /* 0xffff00001f1f7812 */ /* 0x000fe200078ec0ff */
[----:B------:R-:W-:Y:S01]  /*12450*/  FMUL.FTZ R38, R36, R6 ;  /* 0x0000000624267220 */ /* 0x000fe20000410000 */
[----:B------:R-:W-:Y:S01]  /*12460*/  LOP3.LUT R93, R93, 0xffff0000, RZ, 0xc0, !PT ;  /* 0xffff00005d5d7812 */ /* 0x000fe200078ec0ff */
[----:B------:R-:W-:Y:S01]  /*12470*/  FFMA.FTZ R34, R5, R90, R34 ;  /* 0x0000005a05227223 */ /* 0x000fe20000010022 */
[----:B------:R-:W-:Y:S01]  /*12480*/  LOP3.LUT R94, R94, 0xffff0000, RZ, 0xc0, !PT ;  /* 0xffff00005e5e7812 */ /* 0x000fe200078ec0ff */
[-C--:B------:R-:W-:Y:S01]  /*12490*/  FMUL.FTZ R36, R36, R4.reuse ;  /* 0x0000000424247220 */ /* 0x080fe20000410000 */
[----:B------:R-:W-:Y:S01]  /*124a0*/  LOP3.LUT R96, R96, 0xffff0000, RZ, 0xc0, !PT ;  /* 0xffff000060607812 */ /* 0x000fe200078ec0ff */
[----:B------:R-:W-:Y:S01]  /*124b0*/  FFMA.FTZ R38, R7, R4, -R38 ;  /* 0x0000000407267223 */ /* 0x000fe20000010826 */
[----:B------:R-:W-:Y:S01]  /*124c0*/  LOP3.LUT R97, R97, 0xffff0000, RZ, 0xc0, !PT ;  /* 0xffff000061617812 */ /* 0x000fe200078ec0ff */
[----:B------:R-:W-:Y:S01]  /*124d0*/  FMUL.FTZ R27, R29, R92 ;  /* 0x0000005c1d1b7220 */ /* 0x000fe20000410000 */
[----:B------:R-:W-:Y:S01]  /*124e0*/  LOP3.LUT R98, R98, 0xffff0000, RZ, 0xc0, !PT ;  /* 0xffff000062627812 */ /* 0x000fe200078ec0ff */
[C---:B------:R-:W-:Y:S01]  /*124f0*/  FMUL.FTZ R4, R30.reuse, R93 ;  /* 0x0000005d1e047220 */ /* 0x040fe20000410000 */
[----:B------:R-:W-:Y:S01]  /*12500*/  FMUL.FTZ R5, R31, R94 ;  /* 0x0000005e1f057220 */ /* 0x000fe20000410000 */
[----:B------:R-:W-:Y:S01]  /*12510*/  FMUL.FTZ R29, R29, R96 ;  /* 0x000000601d1d7220 */ /* 0x000fe20000410000 */
[-C--:B------:R-:W-:Y:S01]  /*12520*/  FMUL.FTZ R30, R30, R97.reuse ;  /* 0x000000611e1e7220 */ /* 0x080fe20000410000 */
[----:B------:R-:W-:Y:S01]  /*12530*/  FMUL.FTZ R31, R31, R98 ;  /* 0x000000621f1f7220 */ /* 0x000fe20000410000 */
[----:B------:R-:W-:Y:S01]  /*12540*/  FFMA.FTZ R96, R24, R96, -R27 ;  /* 0x0000006018607223 */ /* 0x000fe2000001081b */
[----:B------:R-:W-:Y:S01]  /*12550*/  FFMA.FTZ R97, R25, R97, -R4 ;  /* 0x0000006119617223 */ /* 0x000fe20000010804 */
[----:B------:R-:W-:Y:S01]  /*12560*/  FFMA.FTZ R98, R26, R98, -R5 ;  /* 0x000000621a627223 */ /* 0x000fe20000010805 */
[----:B------:R-:W-:Y:S01]  /*12570*/  FFMA.FTZ R92, R24, R92, R29 ;  /* 0x0000005c185c7223 */ /* 0x000fe2000001001d */
[----:B------:R-:W-:Y:S01]  /*12580*/  FFMA.FTZ R36, R7, R6, R36 ;  /* 0x0000000607247223 */ /* 0x000fe20000010024 */
        /* <DEDUP_REMOVED lines=12> */
.L_x_1757:
[----:B------:R-:W-:Y:S05]  /*12650*/  BSYNC B1 ;  /* 0x0000000000017941 */ /* 0x000fea0003800000 */
.L_x_1756:
[----:B------:R-:W-:Y:S04]  /*12660*/  BSSY B1, `(.L_x_1758) ;  /* 0x0000069000017945 */ /* 0x000fe80003800000 */
[----:B------:R-:W-:Y:S05]  /*12670*/  @P1 BRA `(.L_x_1759) ;  /* 0x00000004009c1947 */ /* 0x000fea0003800000 */
[----:B------:R-:W2:Y:S01]  /*12680*/  LDL R43, [R1+0x6c] ;  /* 0x00006c00012b7983 */ /* 0x000ea20000100800 */
[----:B-1----:R-:W-:Y:S02]  /*12690*/  LEA.HI R4, R33, R202, RZ, 0x1d ;  /* 0x000000ca21047211 */ /* 0x002fe400078fe8ff */
        /* <DEDUP_REMOVED lines=9> */
[----:B------:R-:W-:Y:S02]  /*12730*/  PRMT R78, R78, 0x5410, R35 ;  /* 0x000054104e4e7816 */ /* 0x000fe40000000023 */
[----:B------:R-:W-:Y:S02]  /*12740*/  LOP3.LUT R5, R5, 0x7fffe000, RZ, 0xc0, !PT ;  /* 0x7fffe00005057812 */ /* 0x000fe400078ec0ff */
[----:B------:R-:W-:Y:S01]  /*12750*/  PRMT R74, R74, 0x5410, R29 ;  /* 0x000054104a4a7816 */ /* 0x000fe2000000001d */
[----:B------:R-:W-:Y:S01]  /*12760*/  IMAD.U32 R34, R78, 0x10000, RZ ;  /* 0x000100004e227824 */ /* 0x000fe200078e00ff */
[----:B-----5:R-:W-:-:S02]  /*12770*/  IADD3 R25, R4, R5, R44 ;  /* 0x0000000504197210 */ /* 0x020fc40007ffe02c */
[----:B------:R-:W-:Y:S01]  /*12780*/  SHF.R.U32.HI R52, RZ, 0x10, R53 ;  /* 0x00000010ff347819 */ /* 0x000fe20000011635 */
[----:B------:R-:W-:Y:S01]  /*12790*/  IMAD.U32 R35, R74, 0x10000, RZ ;  /* 0x000100004a237824 */ /* 0x000fe200078e00ff */
[----:B------:R-:W-:Y:S01]  /*127a0*/  SHF.R.U64 R31, R54, 0x10, R55 ;  /* 0x00000010361f7819 */ /* 0x000fe20000001237 */
[----:B------:R-:W-:Y:S01]  /*127b0*/  IMAD R28, R25, 0x2, R18 ;  /* 0x00000002191c7824 */ /* 0x000fe200078e0212 */
[----:B------:R-:W-:Y:S02]  /*127c0*/  SHF.R.U64 R9, R10, 0x10, R11 ;  /* 0x000000100a097819 */ /* 0x000fe4000000120b */
[----:B------:R-:W-:Y:S02]  /*127d0*/  PRMT R75, R75, 0x5410, R8 ;  /* 0x000054104b4b7816 */ /* 0x000fe40000000008 */
[----:B------:R-:W1:Y:S01]  /*127e0*/  LDS.128 R24, [R28+0x12400] ;  /* 0x012400001c187984 */ /* 0x000e620000000c00 */
[----:B------:R-:W-:Y:S02]  /*127f0*/  SHF.R.U32.HI R54, RZ, 0x10, R55 ;  /* 0x00000010ff367819 */ /* 0x000fe40000011637 */
[----:B------:R-:W-:Y:S01]  /*12800*/  SHF.R.U32.HI R10, RZ, 0x10, R11 ;  /* 0x00000010ff0a7819 */ /* 0x000fe2000001160b */
[----:B------:R-:W-:Y:S01]  /*12810*/  IMAD.U32 R36, R75, 0x10000, RZ ;  /* 0x000100004b247824 */ /* 0x000fe200078e00ff */
[----:B------:R-:W-:-:S02]  /*12820*/  PRMT R79, R79, 0x5410, R52 ;  /* 0x000054104f4f7816 */ /* 0x000fc40000000034 */
[----:B------:R-:W-:Y:S02]  /*12830*/  PRMT R81, R81, 0x5410, R54 ;  /* 0x0000541051517816 */ /* 0x000fe40000000036 */
[----:B------:R-:W-:Y:S02]  /*12840*/  PRMT R77, R77, 0x5410, R10 ;  /* 0x000054104d4d7816 */ /* 0x000fe4000000000a */
[----:B------:R-:W-:Y:S02]  /*12850*/  PRMT R76, R76, 0x5410, R9 ;  /* 0x000054104c4c7816 */ /* 0x000fe40000000009 */
[----:B------:R-:W-:Y:S01]  /*12860*/  PRMT R80, R80, 0x5410, R31 ;  /* 0x0000541050507816 */ /* 0x000fe2000000001f */
[C---:B-1----:R-:W-:Y:S01]  /*12870*/  IMAD.U32 R29, R24.reuse, 0x10000, RZ ;  /* 0x00010000181d7824 */ /* 0x042fe200078e00ff */
[----:B------:R-:W-:Y:S01]  /*12880*/  LOP3.LUT R24, R24, 0xffff0000, RZ, 0xc0, !PT ;  /* 0xffff000018187812 */ /* 0x000fe200078ec0ff */
[C---:B------:R-:W-:Y:S01]  /*12890*/  IMAD.U32 R30, R25.reuse, 0x10000, RZ ;  /* 0x00010000191e7824 */ /* 0x040fe200078e00ff */
[----:B------:R-:W-:Y:S01]  /*128a0*/  LOP3.LUT R25, R25, 0xffff0000, RZ, 0xc0, !PT ;  /* 0xffff000019197812 */ /* 0x000fe200078ec0ff */
[C---:B------:R-:W-:Y:S01]  /*128b0*/  FMUL.FTZ R37, R29.reuse, R35 ;  /* 0x000000231d257220 */ /* 0x040fe20000410000 */
[----:B------:R-:W-:Y:S01]  /*128c0*/  FMUL.FTZ R39, R29, R34 ;  /* 0x000000221d277220 */ /* 0x000fe20000410000 */
[----:B------:R-:W-:-:S02]  /*128d0*/  IMAD.U32 R29, R79, 0x10000, RZ ;  /* 0x000100004f1d7824 */ /* 0x000fc400078e00ff */
[C---:B------:R-:W-:Y:S01]  /*128e0*/  FMUL.FTZ R38, R30.reuse, R36 ;  /* 0x000000241e267220 */ /* 0x040fe20000410000 */
[C---:B------:R-:W-:Y:S01]  /*128f0*/  IMAD.U32 R32, R27.reuse, 0x10000, RZ ;  /* 0x000100001b207824 */ /* 0x040fe200078e00ff */
[----:B------:R-:W-:Y:S01]  /*12900*/  LOP3.LUT R27, R27, 0xffff0000, RZ, 0xc0, !PT ;  /* 0xffff00001b1b7812 */ /* 0x000fe200078ec0ff */
[----:B------:R-:W-:Y:S01]  /*12910*/  FMUL.FTZ R30, R30, R29 ;  /* 0x0000001d1e1e7220 */ /* 0x000fe20000410000 */
[C---:B------:R-:W-:Y:S01]  /*12920*/  IMAD.U32 R31, R26.reuse, 0x10000, RZ ;  /* 0x000100001a1f7824 */ /* 0x040fe200078e00ff */
[----:B------:R-:W-:Y:S01]  /*12930*/  LOP3.LUT R26, R26, 0xffff0000, RZ, 0xc0, !PT ;  /* 0xffff00001a1a7812 */ /* 0x000fe200078ec0ff */
[----:B--2---:R-:W1:Y:S02]  /*12940*/  LDS.128 R4, [R43] ;  /* 0x000000002b047984 */ /* 0x004e640000000c00 */
[C---:B-1----:R-:W-:Y:S01]  /*12950*/  IMAD.U32 R8, R4.reuse, 0x10000, RZ ;  /* 0x0001000004087824 */ /* 0x042fe200078e00ff */
[----:B------:R-:W-:Y:S01]  /*12960*/  LOP3.LUT R4, R4, 0xffff0000, RZ, 0xc0, !PT ;  /* 0xffff000004047812 */ /* 0x000fe200078ec0ff */
[C---:B------:R-:W-:Y:S01]  /*12970*/  IMAD.U32 R9, R5.reuse, 0x10000, RZ ;  /* 0x0001000005097824 */ /* 0x040fe200078e00ff */
[----:B------:R-:W-:Y:S01]  /*12980*/  LOP3.LUT R5, R5, 0xffff0000, RZ, 0xc0, !PT ;  /* 0xffff000005057812 */ /* 0x000fe200078ec0ff */
[C---:B------:R-:W-:Y:S01]  /*12990*/  FFMA.FTZ R37, R8.reuse, R34, -R37 ;  /* 0x0000002208257223 */ /* 0x040fe20000010825 */
[----:B------:R-:W-:Y:S01]  /*129a0*/  FFMA.FTZ R39, R8, R35, R39 ;  /* 0x0000002308277223 */ /* 0x000fe20000010027 */
[----:B------:R-:W-:-:S02]  /*129b0*/  IMAD.U32 R34, R77, 0x10000, RZ ;  /* 0x000100004d227824 */ /* 0x000fc400078e00ff */
[----:B------:R-:W-:Y:S01]  /*129c0*/  FFMA.FTZ R38, R9, R29, -R38 ;  /* 0x0000001d09267223 */ /* 0x000fe20000010826 */
[----:B------:R-:W-:Y:S01]  /*129d0*/  IMAD.U32 R8, R81, 0x10000, RZ ;  /* 0x0001000051087824 */ /* 0x000fe200078e00ff */
[----:B------:R-:W-:Y:S01]  /*129e0*/  LOP3.LUT R29, R74, 0xffff0000, RZ, 0xc0, !PT ;  /* 0xffff00004a1d7812 */ /* 0x000fe200078ec0ff */
[----:B------:R-:W-:Y:S02]  /*129f0*/  IMAD.U32 R11, R7, 0x10000, RZ ;  /* 0x00010000070b7824 */ /* 0x000fe400078e00ff */
[C---:B------:R-:W-:Y:S01]  /*12a00*/  FMUL.FTZ R40, R32.reuse, R34 ;  /* 0x0000002220287220 */ /* 0x040fe20000410000 */
[----:B------:R-:W-:Y:S01]  /*12a10*/  FMUL.FTZ R35, R32, R8 ;  /* 0x0000000820237220 */ /* 0x000fe20000410000 */
[----:B------:R-:W-:Y:S01]  /*12a20*/  FFMA.FTZ R36, R9, R36, R30 ;  /* 0x0000002409247223 */ /* 0x000fe2000001001e */
[----:B------:R-:W-:Y:S01]  /*12a30*/  LOP3.LUT R9, R78, 0xffff0000, RZ, 0xc0, !PT ;  /* 0xffff00004e097812 */ /* 0x000fe200078ec0ff */
[C---:B------:R-:W-:Y:S01]  /*12a40*/  FFMA.FTZ R40, R11.reuse, R8, -R40 ;  /* 0x000000080b287223 */ /* 0x040fe20000010828 */
[----:B------:R-:W-:Y:S01]  /*12a50*/  FFMA.FTZ R42, R11, R34, R35 ;  /* 0x000000220b2a7223 */ /* 0x000fe20000010023 */
[C---:B------:R-:W-:Y:S01]  /*12a60*/  FMUL.FTZ R11, R24.reuse, R29 ;  /* 0x0000001d180b7220 */ /* 0x040fe20000410000 */
[----:B------:R-:W-:Y:S01]  /*12a70*/  LOP3.LUT R8, R79, 0xffff0000, RZ, 0xc0, !PT ;  /* 0xffff00004f087812 */ /* 0x000fe200078ec0ff */
[-C--:B------:R-:W-:Y:S01]  /*12a80*/  FMUL.FTZ R35, R24, R9.reuse ;  /* 0x0000000918237220 */ /* 0x080fe20000410000 */
[----:B------:R-:W-:Y:S01]  /*12a90*/  LOP3.LUT R30, R75, 0xffff0000, RZ, 0xc0, !PT ;  /* 0xffff00004b1e7812 */ /* 0x000fe200078ec0ff */
[----:B------:R-:W-:Y:S01]  /*12aa0*/  FFMA.FTZ R24, R4, R9, -R11 ;  /* 0x0000000904187223 */ /* 0x000fe2000001080b */
[----:B------:R-:W-:-:S02]  /*12ab0*/  IMAD.U32 R11, R76, 0x10000, RZ ;  /* 0x000100004c0b7824 */ /* 0x000fc400078e00ff */
[----:B------:R-:W-:Y:S01]  /*12ac0*/  FFMA.FTZ R32, R4, R29, R35 ;  /* 0x0000001d04207223 */ /* 0x000fe20000010023 */
[----:B------:R-:W-:Y:S02]  /*12ad0*/  IMAD.U32 R10, R6, 0x10000, RZ ;  /* 0x00010000060a7824 */ /* 0x000fe400078e00ff */
[----:B------:R-:W-:Y:S01]  /*12ae0*/  FMUL.FTZ R34, R25, R30 ;  /* 0x0000001e19227220 */ /* 0x000fe20000410000 */
[----:B------:R-:W-:Y:S02]  /*12af0*/  IMAD.U32 R9, R80, 0x10000, RZ ;  /* 0x0001000050097824 */ /* 0x000fe400078e00ff */
[----:B------:R-:W-:Y:S01]  /*12b00*/  FMUL.FTZ R29, R31, R11 ;  /* 0x0000000b1f1d7220 */ /* 0x000fe20000410000 */
[-C--:B------:R-:W-:Y:S01]  /*12b10*/  FMUL.FTZ R41, R25, R8.reuse ;  /* 0x0000000819297220 */ /* 0x080fe20000410000 */
[----:B------:R-:W-:Y:S01]  /*12b20*/  FFMA.FTZ R25, R5, R8, -R34 ;  /* 0x0000000805197223 */ /* 0x000fe20000010822 */
[-C--:B------:R-:W-:Y:S01]  /*12b30*/  FMUL.FTZ R31, R31, R9.reuse ;  /* 0x000000091f1f7220 */ /* 0x080fe20000410000 */
[----:B------:R-:W-:Y:S01]  /*12b40*/  FFMA.FTZ R29, R10, R9, -R29 ;  /* 0x000000090a1d7223 */ /* 0x000fe2000001081d */
[----:B------:R-:W-:Y:S01]  /*12b50*/  FFMA.FTZ R41, R5, R30, R41 ;  /* 0x0000001e05297223 */ /* 0x000fe20000010029 */
[----:B------:R-:W-:Y:S01]  /*12b60*/  LOP3.LUT R9, R76, 0xffff0000, RZ, 0xc0, !PT ;  /* 0xffff00004c097812 */ /* 0x000fe200078ec0ff */
[----:B------:R-:W-:Y:S01]  /*12b70*/  FFMA.FTZ R10, R10, R11, R31 ;  /* 0x0000000b0a0a7223 */ /* 0x000fe2000001001f */
[----:B------:R-:W-:-:S02]  /*12b80*/  LOP3.LUT R5, R80, 0xffff0000, RZ, 0xc0, !PT ;  /* 0xffff000050057812 */ /* 0x000fc400078ec0ff */
[----:B------:R-:W-:Y:S01]  /*12b90*/  LOP3.LUT R8, R77, 0xffff0000, RZ, 0xc0, !PT ;  /* 0xffff00004d087812 */ /* 0x000fe200078ec0ff */
[C---:B------:R-:W-:Y:S01]  /*12ba0*/  FMUL.FTZ R11, R26.reuse, R9 ;  /* 0x000000091a0b7220 */ /* 0x040fe20000410000 */
[----:B------:R-:W-:Y:S01]  /*12bb0*/  LOP3.LUT R4, R81, 0xffff0000, RZ, 0xc0, !PT ;  /* 0xffff000051047812 */ /* 0x000fe200078ec0ff */
[-C--:B------:R-:W-:Y:S01]  /*12bc0*/  FMUL.FTZ R30, R26, R5.reuse ;  /* 0x000000051a1e7220 */ /* 0x080fe20000410000 */
[----:B------:R-:W-:Y:S01]  /*12bd0*/  LOP3.LUT R6, R6, 0xffff0000, RZ, 0xc0, !PT ;  /* 0xffff000006067812 */ /* 0x000fe200078ec0ff */
[----:B------:R-:W-:Y:S01]  /*12be0*/  FMUL.FTZ R34, R27, R8 ;  /* 0x000000081b227220 */ /* 0x000fe20000410000 */
[----:B------:R-:W-:Y:S01]  /*12bf0*/  LOP3.LUT R7, R7, 0xffff0000, RZ, 0xc0, !PT ;  /* 0xffff000007077812 */ /* 0x000fe200078ec0ff */
[-C--:B------:R-:W-:Y:S02]  /*12c00*/  FMUL.FTZ R31, R27, R4.reuse ;  /* 0x000000041b1f7220 */ /* 0x080fe40000410000 */
[C---:B------:R-:W-:Y:S01]  /*12c10*/  FFMA.FTZ R26, R6.reuse, R5, -R11 ;  /* 0x00000005061a7223 */ /* 0x040fe2000001080b */
[----:B------:R-:W-:Y:S01]  /*12c20*/  FFMA.FTZ R11, R6, R9, R30 ;  /* 0x00000009060b7223 */ /* 0x000fe2000001001e */
[C---:B------:R-:W-:Y:S01]  /*12c30*/  FFMA.FTZ R27, R7.reuse, R4, -R34 ;  /* 0x00000004071b7223 */ /* 0x040fe20000010822 */
        /* <DEDUP_REMOVED lines=11> */
.L_x_1759:
[----:B------:R-:W-:Y:S05]  /*12cf0*/  BSYNC B1 ;  /* 0x0000000000017941 */ /* 0x000fea0003800000 */
.L_x_1758:
[----:B------:R-:W-:Y:S05]  /*12d00*/  @P2 BRA `(.L_x_1731) ;  /* 0x00000004009c2947 */ /* 0x000fea0003800000 */
[----:B------:R-:W3:Y:S01]  /*12d10*/  LDL R34, [R1+0x68] ;  /* 0x0000680001227983 */ /* 0x000ee20000100800 */
[----:B------:R-:W-:Y:S02]  /*12d20*/  LEA.HI R33, R33, R203, RZ, 0x1d ;  /* 0x000000cb21217211 */ /* 0x000fe400078fe8ff */
[----:B-1----:R-:W-:Y:S02]  /*12d30*/  SHF.R.U64 R26, R58, 0x10, R59 ;  /* 0x000000103a1a7819 */ /* 0x002fe4000000123b */
[----:B--2---:R-:W-:Y:S01]  /*12d40*/  SHF.R.S32.HI R6, RZ, 0x1f, R33 ;  /* 0x0000001fff067819 */ /* 0x004fe20000011421 */
        /* <DEDUP_REMOVED lines=9> */
[----:B------:R-:W-:Y:S02]  /*12de0*/  PRMT R71, R71, 0x5410, R26 ;  /* 0x0000541047477816 */ /* 0x000fe4000000001a */
[----:B-----5:R-:W-:-:S02]  /*12df0*/  IADD3 R9, R4, R9, R44 ;  /* 0x0000000904097210 */ /* 0x020fc40007ffe02c */
[----:B------:R-:W-:Y:S02]  /*12e00*/  SHF.R.U64 R30, R56, 0x10, R57 ;  /* 0x00000010381e7819 */ /* 0x000fe40000001239 */
[----:B------:R-:W-:Y:S01]  /*12e10*/  SHF.R.U32.HI R14, RZ, 0x10, R15 ;  /* 0x00000010ff0e7819 */ /* 0x000fe2000001160f */
[----:B------:R-:W-:Y:S01]  /*12e20*/  IMAD R24, R9, 0x2, R18 ;  /* 0x0000000209187824 */ /* 0x000fe200078e0212 */
[----:B------:R-:W-:Y:S02]  /*12e30*/  PRMT R26, R0, 0x5410, R25 ;  /* 0x00005410001a7816 */ /* 0x000fe40000000019 */
[----:B------:R-:W-:Y:S02]  /*12e40*/  PRMT R69, R69, 0x5410, R30 ;  /* 0x0000541045457816 */ /* 0x000fe4000000001e */
[----:B------:R-:W1:Y:S01]  /*12e50*/  LDS.128 R8, [R24+0x12400] ;  /* 0x0124000018087984 */ /* 0x000e620000000c00 */
[----:B------:R-:W-:Y:S01]  /*12e60*/  PRMT R31, R21, 0x5410, R14 ;  /* 0x00005410151f7816 */ /* 0x000fe2000000000e */
[----:B------:R-:W-:Y:S01]  /*12e70*/  IMAD.U32 R27, R26, 0x10000, RZ ;  /* 0x000100001a1b7824 */ /* 0x000fe200078e00ff */
[----:B------:R-:W-:Y:S01]  /*12e80*/  SHF.R.U32.HI R57, RZ, 0x10, R57 ;  /* 0x00000010ff397819 */ /* 0x000fe20000011639 */
[----:B------:R-:W-:Y:S01]  /*12e90*/  IMAD.U32 R25, R69, 0x10000, RZ ;  /* 0x0001000045197824 */ /* 0x000fe200078e00ff */
[----:B------:R-:W-:Y:S01]  /*12ea0*/  PRMT R28, R3, 0x5410, R28 ;  /* 0x00005410031c7816 */ /* 0x000fe2000000001c */
[----:B------:R-:W-:Y:S01]  /*12eb0*/  IMAD.U32 R32, R31, 0x10000, RZ ;  /* 0x000100001f207824 */ /* 0x000fe200078e00ff */
[----:B------:R-:W-:-:S02]  /*12ec0*/  SHF.R.U32.HI R59, RZ, 0x10, R59 ;  /* 0x00000010ff3b7819 */ /* 0x000fc4000001163b */
[----:B------:R-:W-:Y:S01]  /*12ed0*/  PRMT R70, R70, 0x5410, R57 ;  /* 0x0000541046467816 */ /* 0x000fe20000000039 */
[----:B------:R-:W-:Y:S01]  /*12ee0*/  IMAD.U32 R29, R28, 0x10000, RZ ;  /* 0x000100001c1d7824 */ /* 0x000fe200078e00ff */
[----:B------:R-:W-:Y:S02]  /*12ef0*/  PRMT R72, R72, 0x5410, R59 ;  /* 0x0000541048487816 */ /* 0x000fe4000000003b */
[----:B------:R-:W-:Y:S02]  /*12f00*/  PRMT R30, R20, 0x5410, R13 ;  /* 0x00005410141e7816 */ /* 0x000fe4000000000d */
[----:B------:R-:W-:Y:S02]  /*12f10*/  LOP3.LUT R26, R26, 0xffff0000, RZ, 0xc0, !PT ;  /* 0xffff00001a1a7812 */ /* 0x000fe400078ec0ff */
[----:B------:R-:W-:Y:S02]  /*12f20*/  LOP3.LUT R69, R69, 0xffff0000, RZ, 0xc0, !PT ;  /* 0xffff000045457812 */ /* 0x000fe400078ec0ff */
[----:B------:R-:W-:Y:S01]  /*12f30*/  LOP3.LUT R28, R28, 0xffff0000, RZ, 0xc0, !PT ;  /* 0xffff00001c1c7812 */ /* 0x000fe200078ec0ff */
[C---:B-1----:R-:W-:Y:S01]  /*12f40*/  IMAD.U32 R14, R8.reuse, 0x10000, RZ ;  /* 0x00010000080e7824 */ /* 0x042fe200078e00ff */
[----:B------:R-:W-:Y:S01]  /*12f50*/  LOP3.LUT R8, R8, 0xffff0000, RZ, 0xc0, !PT ;  /* 0xffff000008087812 */ /* 0x000fe200078ec0ff */
[C---:B------:R-:W-:Y:S01]  /*12f60*/  IMAD.U32 R15, R9.reuse, 0x10000, RZ ;  /* 0x00010000090f7824 */ /* 0x040fe200078e00ff */
[----:B------:R-:W-:Y:S01]  /*12f70*/  LOP3.LUT R9, R9, 0xffff0000, RZ, 0xc0, !PT ;  /* 0xffff000009097812 */ /* 0x000fe200078ec0ff */
[C---:B------:R-:W-:Y:S01]  /*12f80*/  FMUL.FTZ R33, R14.reuse, R27 ;  /* 0x0000001b0e217220 */ /* 0x040fe20000410000 */
[-C--:B------:R-:W-:Y:S01]  /*12f90*/  FMUL.FTZ R35, R14, R25.reuse ;  /* 0x000000190e237220 */ /* 0x080fe20000410000 */
[C---:B------:R-:W-:Y:S01]  /*12fa0*/  IMAD.U32 R14, R70.reuse, 0x10000, RZ ;  /* 0x00010000460e7824 */ /* 0x040fe200078e00ff */
[----:B------:R-:W-:Y:S01]  /*12fb0*/  LOP3.LUT R70, R70, 0xffff0000, RZ, 0xc0, !PT ;  /* 0xffff000046467812 */ /* 0x000fe200078ec0ff */
[C---:B------:R-:W-:Y:S01]  /*12fc0*/  IMAD.U32 R21, R11.reuse, 0x10000, RZ ;  /* 0x000100000b157824 */ /* 0x040fe200078e00ff */
[----:B------:R-:W-:Y:S01]  /*12fd0*/  LOP3.LUT R11, R11, 0xffff0000, RZ, 0xc0, !PT ;  /* 0xffff00000b0b7812 */ /* 0x000fe200078ec0ff */
[C---:B------:R-:W-:Y:S01]  /*12fe0*/  IMAD.U32 R20, R10.reuse, 0x10000, RZ ;  /* 0x000100000a147824 */ /* 0x040fe200078e00ff */
[----:B------:R-:W-:Y:S01]  /*12ff0*/  LOP3.LUT R10, R10, 0xffff0000, RZ, 0xc0, !PT ;  /* 0xffff00000a0a7812 */ /* 0x000fe200078ec0ff */
[----:B---3--:R-:W1:Y:S02]  /*13000*/  LDS.128 R4, [R34] ;  /* 0x0000000022047984 */ /* 0x008e640000000c00 */
[C---:B-1----:R-:W-:Y:S01]  /*13010*/  IMAD.U32 R0, R4.reuse, 0x10000, RZ ;  /* 0x0001000004007824 */ /* 0x042fe200078e00ff */
[----:B------:R-:W-:Y:S01]  /*13020*/  LOP3.LUT R3, R4, 0xffff0000, RZ, 0xc0, !PT ;  /* 0xffff000004037812 */ /* 0x000fe200078ec0ff */
[C---:B------:R-:W-:Y:S01]  /*13030*/  IMAD.U32 R12, R5.reuse, 0x10000, RZ ;  /* 0x00010000050c7824 */ /* 0x040fe200078e00ff */
[----:B------:R-:W-:Y:S01]  /*13040*/  LOP3.LUT R4, R5, 0xffff0000, RZ, 0xc0, !PT ;  /* 0xffff000005047812 */ /* 0x000fe200078ec0ff */
[C---:B------:R-:W-:Y:S01]  /*13050*/  FFMA.FTZ R33, R0.reuse, R25, -R33 ;  /* 0x0000001900217223 */ /* 0x040fe20000010821 */
[----:B------:R-:W-:Y:S01]  /*13060*/  FMUL.FTZ R25, R15, R29 ;  /* 0x0000001d0f197220 */ /* 0x000fe20000410000 */
[----:B------:R-:W-:Y:S01]  /*13070*/  FFMA.FTZ R35, R0, R27, R35 ;  /* 0x0000001b00237223 */ /* 0x000fe20000010023 */
[----:B------:R-:W-:-:S02]  /*13080*/  IMAD.U32 R0, R72, 0x10000, RZ ;  /* 0x0001000048007824 */ /* 0x000fc400078e00ff */
[-C--:B------:R-:W-:Y:S01]  /*13090*/  FMUL.FTZ R15, R15, R14.reuse ;  /* 0x0000000e0f0f7220 */ /* 0x080fe20000410000 */
[C---:B------:R-:W-:Y:S01]  /*130a0*/  FFMA.FTZ R25, R12.reuse, R14, -R25 ;  /* 0x0000000e0c197223 */ /* 0x040fe20000010819 */
[----:B------:R-:W-:Y:S02]  /*130b0*/  IMAD.U32 R13, R7, 0x10000, RZ ;  /* 0x00010000070d7824 */ /* 0x000fe400078e00ff */
[C---:B------:R-:W-:Y:S01]  /*130c0*/  FMUL.FTZ R14, R21.reuse, R32 ;  /* 0x00000020150e7220 */ /* 0x040fe20000410000 */
[-C--:B------:R-:W-:Y:S01]  /*130d0*/  FMUL.FTZ R27, R21, R0.reuse ;  /* 0x00000000151b7220 */ /* 0x080fe20000410000 */
[----:B------:R-:W-:Y:S01]  /*130e0*/  FFMA.FTZ R15, R12, R29, R15 ;  /* 0x0000001d0c0f7223 */ /* 0x000fe2000001000f */
[----:B------:R-:W-:Y:S02]  /*130f0*/  IMAD.U32 R5, R6, 0x10000, RZ ;  /* 0x0001000006057824 */ /* 0x000fe400078e00ff */
[----:B------:R-:W-:Y:S01]  /*13100*/  FFMA.FTZ R21, R13, R0, -R14 ;  /* 0x000000000d157223 */ /* 0x000fe2000001080e */
[C---:B------:R-:W-:Y:S01]  /*13110*/  FMUL.FTZ R0, R8.reuse, R26 ;  /* 0x0000001a08007220 */ /* 0x040fe20000410000 */
[----:B------:R-:W-:Y:S01]  /*13120*/  FMUL.FTZ R14, R8, R69 ;  /* 0x00000045080e7220 */ /* 0x000fe20000410000 */
[----:B------:R-:W-:-:S02]  /*13130*/  IMAD.U32 R8, R30, 0x10000, RZ ;  /* 0x000100001e087824 */ /* 0x000fc400078e00ff */
[----:B------:R-:W-:Y:S01]  /*13140*/  FFMA.FTZ R27, R13, R32, R27 ;  /* 0x000000200d1b7223 */ /* 0x000fe2000001001b */
[C---:B------:R-:W-:Y:S01]  /*13150*/  FFMA.FTZ R12, R3.reuse, R69, -R0 ;  /* 0x00000045030c7223 */ /* 0x040fe20000010800 */
[----:B------:R-:W-:Y:S01]  /*13160*/  FFMA.FTZ R14, R3, R26, R14 ;  /* 0x0000001a030e7223 */ /* 0x000fe2000001000e */
[----:B------:R-:W-:Y:S02]  /*13170*/  IMAD.U32 R0, R71, 0x10000, RZ ;  /* 0x0001000047007824 */ /* 0x000fe400078e00ff */
[C---:B------:R-:W-:Y:S01]  /*13180*/  FMUL.FTZ R26, R20.reuse, R8 ;  /* 0x00000008141a7220 */ /* 0x040fe20000410000 */
[C---:B------:R-:W-:Y:S01]  /*13190*/  FMUL.FTZ R13, R9.reuse, R28 ;  /* 0x0000001c090d7220 */ /* 0x040fe20000410000 */
[----:B------:R-:W-:Y:S01]  /*131a0*/  FMUL.FTZ R9, R9, R70 ;  /* 0x0000004609097220 */ /* 0x000fe20000410000 */
[-C--:B------:R-:W-:Y:S01]  /*131b0*/  FMUL.FTZ R20, R20, R0.reuse ;  /* 0x0000000014147220 */ /* 0x080fe20000410000 */
[----:B------:R-:W-:Y:S01]  /*131c0*/  FFMA.FTZ R26, R5, R0, -R26 ;  /* 0x00000000051a7223 */ /* 0x000fe2000001081a */
[----:B------:R-:W-:Y:S01]  /*131d0*/  LOP3.LUT R3, R30, 0xffff0000, RZ, 0xc0, !PT ;  /* 0xffff00001e037812 */ /* 0x000fe200078ec0ff */
[C---:B------:R-:W-:Y:S01]  /*131e0*/  FFMA.FTZ R70, R4.reuse, R70, -R13 ;  /* 0x0000004604467223 */ /* 0x040fe2000001080d */
[----:B------:R-:W-:Y:S01]  /*131f0*/  LOP3.LUT R0, R31, 0xffff0000, RZ, 0xc0, !PT ;  /* 0xffff00001f007812 */ /* 0x000fe200078ec0ff */
[----:B------:R-:W-:Y:S01]  /*13200*/  FFMA.FTZ R28, R4, R28, R9 ;  /* 0x0000001c041c7223 */ /* 0x000fe20000010009 */
        /* <DEDUP_REMOVED lines=8> */
[-C--:B------:R-:W-:Y:S01]  /*13290*/  FMUL.FTZ R11, R11, R72.reuse ;  /* 0x000000480b0b7220 */ /* 0x080fe20000410000 */
[----:B------:R-:W-:Y:S01]  /*132a0*/  FFMA.FTZ R71, R6, R71, -R5 ;  /* 0x0000004706477223 */ /* 0x000fe20000010805 */
[----:B------:R-:W-:Y:S01]  /*132b0*/  F2FP.BF16.F32.PACK_AB R5, R70, R25 ;  /* 0x000000194605723e */ /* 0x000fe200000010ff */
[C---:B------:R-:W-:Y:S01]  /*132c0*/  FFMA.FTZ R72, R7.reuse, R72, -R4 ;  /* 0x0000004807487223 */ /* 0x040fe20000010804 */
        /* <DEDUP_REMOVED lines=11> */
.L_x_1731:
[----:B------:R-:W-:Y:S05]  /*13380*/  BSYNC B0 ;  /* 0x0000000000007941 */ /* 0x000fea0003800000 */
.L_x_1709:
[----:B------:R-:W-:Y:S01]  /*13390*/  @!PT LDS RZ, [RZ] ;  /* 0x00000000fffff984 */ /* 0x000fe20000000800 */
[----:B------:R-:W-:Y:S01]  /*133a0*/  @!PT LDS RZ, [RZ] ;  /* 0x00000000fffff984 */ /* 0x000fe20000000800 */
[----:B------:R-:W-:Y:S01]  /*133b0*/  @!PT LDS RZ, [RZ] ;  /* 0x00000000fffff984 */ /* 0x000fe20000000800 */
[----:B------:R-:W-:Y:S01]  /*133c0*/  @!PT LDS RZ, [RZ] ;  /* 0x00000000fffff984 */ /* 0x000fe20000000800 */
[----:B------:R1:W-:Y:S06]  /*133d0*/  MEMBAR.ALL.CTA ;  /* 0x0000000000007992 */ /* 0x0003ec0000008000 */
[----:B-1----:R-:W1:Y:S01]  /*133e0*/  FENCE.VIEW.ASYNC.S ;  /* 0x00000000000073c6 */ /* 0x002e620000000000 */
[----:B------:R-:W-:Y:S05]  /*133f0*/  WARPSYNC.ALL ;  /* 0x0000000000007948 */ /* 0x000fea0003800000 */
[----:B-1----:R-:W-:Y:S06]  /*13400*/  BAR.SYNC.DEFER_BLOCKING 0xd, 0x100 ;  /* 0x0344000000007b1d */ /* 0x002fec0000010000 */
.L_x_1707:
[----:B0--3--:R-:W3:Y:S02]  /*13410*/  LDL R0, [R1+0x38] ;  /* 0x0000380001007983 */ /* 0x009ee40000100800 */
[----:B---3--:R-:W-:-:S13]  /*13420*/  R2UR UR4, R0 ;  /* 0x00000000000472ca */ /* 0x008fda00000e0000 */
[----:B------:R-:W-:-:S05]  /*13430*/  IMAD.U32 R0, RZ, RZ, UR4 ;  /* 0x00000004ff007e24 */ /* 0x000fca000f8e00ff */
[----:B------:R-:W-:-:S13]  /*13440*/  ISETP.NE.AND P0, PT, R0, 0x3, PT ;  /* 0x000000030000780c */ /* 0x000fda0003f05270 */
[----:B------:R-:W-:Y:S05]  /*13450*/  @!P0 BRA `(.L_x_1760) ;  /* 0x0000000000048947 */ /* 0x000fea0003800000 */
[----:B------:R-:W-:Y:S01]  /*13460*/  BPT.TRAP 0x1 ;  /* 0x000000040000795c */ /* 0x000fe20000300000 */
.L_x_1760:
[----:B--2-4-:R-:W-:Y:S01]  /*13470*/  IMAD R7, R194, 0x8, R18 ;  /* 0x00000008c2077824 */ /* 0x014fe200078e0212 */
[----:B------:R-:W-:-:S04]  /*13480*/  SHF.L.U32 R0, R199, 0x1f, RZ ;  /* 0x0000001fc7007819 */ /* 0x000fc800000006ff */
[----:B------:R0:W2:Y:S01]  /*13490*/  SYNCS.PHASECHK.TRANS64.TRYWAIT P1, [R7+URZ+0x30830], R0 ;  /* 0x03083000070075a7 */ /* 0x0000a2000802017f */
[----:B------:R-:W-:Y:S05]  /*134a0*/  @!P0 BRA `(.L_x_1761) ;  /* 0x0000000000048947 */ /* 0x000fea0003800000 */
[----:B------:R-:W-:Y:S01]  /*134b0*/  BPT.TRAP 0x1 ;  /* 0x000000040000795c */ /* 0x000fe20000300000 */
.L_x_1761:
[----:B--2---:R-:W-:Y:S05]  /*134c0*/  @P1 BRA `(.L_x_1762) ;  /* 0x0000000000081947 */ /* 0x004fea0003800000 */
[----:B------:R-:W2:Y:S02]  /*134d0*/  SYNCS.PHASECHK.TRANS64.TRYWAIT P1, [R7+URZ+0x30830], R0 ;  /* 0x03083000070075a7 */ /* 0x000ea4000802017f */
[----:B--2---:R-:W-:Y:S05]  /*134e0*/  @!P1 BRA `(.L_x_1763) ;  /* 0x0000018000ac9947 */ /* 0x004fea0003800000 */
.L_x_1762:
[----:B------:R-:W-:Y:S05]  /*134f0*/  WARPSYNC.ALL ;  /* 0x0000000000007948 */ /* 0x000fea0003800000 */
[----:B0-2---:R-:W-:Y:S01]  /*13500*/  VIADD R0, R18, 0x1e400 ;  /* 0x0001e40012007836 */ /* 0x005fe20000000000 */
[----:B------:R-:W-:Y:S01]  /*13510*/  R2UR UR4, R68 ;  /* 0x00000000440472ca */ /* 0x000fe200000e0000 */
[----:B------:R-:W-:Y:S01]  /*13520*/  IMAD.MOV.U32 R5, RZ, RZ, 0x40000040 ;  /* 0x40000040ff057424 */ /* 0x000fe200078e00ff */
[----:B-----5:R-:W-:Y:S01]  /*13530*/  WARPGROUP.ARRIVE ;  /* 0x00000000000079c5 */ /* 0x020fe20000000000 */
        /* <DEDUP_REMOVED lines=34> */
[----:B------:R-:W-:Y:S01]  /*13760*/  IMAD.MOV.U32 R9, RZ, RZ, 0x40000040 ;  /* 0x40000040ff097424 */ /* 0x000fe200078e00ff */
[----:B------:R-:W-:Y:S01]  /*13770*/  UIADD3 UR36, UR4, 0x806, URZ ;  /* 0x0000080604247890 */ /* 0x000fe2000fffe03f */
[----:B0-----:R-:W-:Y:S01]  /*13780*/  IMAD.U32 R10, RZ, RZ, UR8 ;  /* 0x00000008ff0a7e24 */ /* 0x001fe2000f8e00ff */
[----:B------:R-:W-:Y:S01]  /*13790*/  UMOV UR37, 0x40000040 ;  /* 0x4000004000257882 */ /* 0x000fe20000000000 */
        /* <DEDUP_REMOVED lines=48> */
[----:B------:R-:W-:Y:S02]  /*13aa0*/  VIADD R8, R4, 0x304 ;  /* 0x0000030404087836 */ /* 0x000fe40000000000 */
[----:B------:R-:W-:Y:S02]  /*13ab0*/  IMAD.MOV.U32 R9, RZ, RZ, 0x40000040 ;  /* 0x40000040ff097424 */ /* 0x000fe400078e00ff */
[----:B0-----:R-:W-:Y:S01]  /*13ac0*/  IMAD.U32 R10, RZ, RZ, UR8 ;  /* 0x00000008ff0a7e24 */ /* 0x001fe2000f8e00ff */
[----:B------:R-:W-:Y:S01]  /*13ad0*/  R2UR UR58, R8 ;  /* 0x00000000083a72ca */ /* 0x000fe200000e0000 */
[----:B------:R-:W-:Y:S01]  /*13ae0*/  VIADD R8, R4, 0x306 ;  /* 0x0000030604087836 */ /* 0x000fe20000000000 */
[----:B------:R-:W-:Y:S01]  /*13af0*/  R2UR UR59, R9 ;  /* 0x00000000093b72ca */ /* 0x000fe200000e0000 */
[----:B------:R-:W-:-:S02]  /*13b00*/  IMAD.MOV.U32 R9, RZ, RZ, 0x40000040 ;  /* 0x40000040ff097424 */ /* 0x000fc400078e00ff */
[----:B------:R-:W-:Y:S01]  /*13b10*/  IMAD.U32 R11, RZ, RZ, UR9 ;  /* 0x00000009ff0b7e24 */ /* 0x000fe2000f8e00ff */
[----:B------:R-:W-:Y:S01]  /*13b20*/  R2UR UR54, R8 ;  /* 0x00000000083672ca */ /* 0x000fe200000e0000 */
[----:B------:R-:W-:Y:S01]  /*13b30*/  VIADD R8, R4, 0x600 ;  /* 0x0000060004087836 */ /* 0x000fe20000000000 */
[----:B------:R-:W-:Y:S01]  /*13b40*/  R2UR UR55, R9 ;  /* 0x00000000093772ca */ /* 0x000fe200000e0000 */
[----:B------:R-:W-:Y:S01]  /*13b50*/  IMAD.MOV.U32 R9, RZ, RZ, 0x40000040 ;  /* 0x40000040ff097424 */ /* 0x000fe200078e00ff */
[----:B------:R0:W-:Y:S02]  /*13b60*/  STL.64 [R1], R10 ;  /* 0x0000000a01007387 */ /* 0x0001e40000100a00 */
        /* <DEDUP_REMOVED lines=36> */
.L_x_1764:
[----:B------:R-:W2:Y:S01]  /*13db0*/  LDL R0, [R1+0x44] ;  /* 0x0000440001007983 */ /* 0x000ea20000100800 */
[----:B------:R-:W0:Y:S03]  /*13dc0*/  LDC R92, c[0x0][0x448] ;  /* 0x00011200ff5c7b82 */ /* 0x000e260000000800 */
[----:B------:R-:W2:Y:S04]  /*13dd0*/  LDL R90, [R1+0x30] ;  /* 0x00003000015a7983 */ /* 0x000ea80000100800 */
[----:B------:R-:W3:Y:S01]  /*13de0*/  LDL R8, [R1+0x40] ;  /* 0x0000400001087983 */ /* 0x000ee20000100800 */
[----:B------:R-:W4:Y:S01]  /*13df0*/  LDC.64 R10, c[0x0][0x9e0] ;  /* 0x00027800ff0a7b82 */ /* 0x000f220000000a00 */
[----:B------:R-:W-:Y:S01]  /*13e00*/  IMAD.MOV.U32 R5, RZ, RZ, -0x60 ;  /* 0xffffffa0ff057424 */ /* 0x000fe200078e00ff */
[----:B------:R-:W-:Y:S01]  /*13e10*/  LOP3.LUT R22, R22, 0xffefffff, RZ, 0xc0, !PT ;  /* 0xffefffff16167812 */ /* 0x000fe200078ec0ff */
[----:B------:R-:W-:Y:S01]  /*13e20*/  ULDC UR4, c[0x0][0x9dc] ;  /* 0x0002770000047ab9 */ /* 0x000fe20000000800 */
[----:B0-----:R-:W-:-:S13]  /*13e30*/  ISETP.NE.AND P1, PT, R92, 0x1, PT ;  /* 0x000000015c00780c */ /* 0x001fda0003f25270 */
[----:B-1----:R-:W0:Y:S08]  /*13e40*/  @P1 LDC R3, c[0x0][0x44c] ;  /* 0x00011300ff031b82 */ /* 0x002e300000000800 */
[----:B------:R-:W1:Y:S01]  /*13e50*/  @P1 LDC R6, c[0x0][0x450] ;  /* 0x00011400ff061b82 */ /* 0x000e620000000800 */
[----:B------:R-:W-:Y:S01]  /*13e60*/  @P1 LOP3.LUT R22, R22, 0x100000, RZ, 0xfc, !PT ;  /* 0x0010000016161812 */ /* 0x000fe200078efcff */
[----:B------:R-:W-:-:S03]  /*13e70*/  IMAD.U32 R9, RZ, RZ, UR4 ;  /* 0x00000004ff097e24 */ /* 0x000fc6000f8e00ff */
[----:B------:R-:W-:Y:S01]  /*13e80*/  LOP3.LUT R22, R22, 0xfff7ffff, RZ, 0xc0, !PT ;  /* 0xfff7ffff16167812 */ /* 0x000fe200078ec0ff */
[----:B--2---:R-:W-:-:S04]  /*13e90*/  IMAD.IADD R0, R0, 0x1, R90 ;  /* 0x0000000100007824 */ /* 0x004fc800078e025a */
[----:B0-----:R-:W-:-:S04]  /*13ea0*/  @P1 IMAD.HI.U32 R3, R0, R3, RZ ;  /* 0x0000000300031227 */ /* 0x001fc800078e00ff */
[----:B------:R-:W-:Y:S01]  /*13eb0*/  IMAD.MOV.U32 R4, RZ, RZ, R0 ;  /* 0x000000ffff047224 */ /* 0x000fe200078e0000 */
[----:B-1----:R-:W-:Y:S01]  /*13ec0*/  @P1 SHF.R.U32.HI R4, RZ, R6, R3 ;  /* 0x00000006ff041219 */ /* 0x002fe20000011603 */
[----:B------:R-:W-:-:S04]  /*13ed0*/  VIADD R3, R7, 0x30840 ;  /* 0x0003084007037836 */ /* 0x000fc80000000000 */
[----:B------:R-:W0:Y:S01]  /*13ee0*/  SHFL.IDX PT, R13, R4, RZ, 0x1c1f ;  /* 0x001c1fff040d7589 */ /* 0x000e2200000e0000 */
[----:B------:R-:W-:-:S04]  /*13ef0*/  PRMT R3, R204, 0x654, R3 ;  /* 0x00000654cc037816 */ /* 0x000fc80000000003 */
[----:B------:R1:W-:Y:S01]  /*13f00*/  SYNCS.ARRIVE.TRANS64.RED.A1T0 RZ, [R3+URZ], RZ ;  /* 0x000000ff03ff79a7 */ /* 0x0003e2000810043f */
[----:B----4-:R-:W-:Y:S01]  /*13f10*/  ISETP.GE.AND P1, PT, R11, 0x1, PT ;  /* 0x000000010b00780c */ /* 0x010fe20003f26270 */
[C---:B------:R-:W-:Y:S02]  /*13f20*/  IMAD R0, R2.reuse, -0x60, R201 ;  /* 0xffffffa002007824 */ /* 0x040fe400078e02c9 */
[----:B-1----:R-:W-:-:S04]  /*13f30*/  IMAD R3, R2, R5, 0x61 ;  /* 0x0000006102037424 */ /* 0x002fc800078e0205 */
[----:B---3--:R-:W-:Y:S01]  /*13f40*/  IMAD R5, R8, -0x2, R3 ;  /* 0xfffffffe08057824 */ /* 0x008fe200078e0203 */
[----:B------:R-:W-:Y:S01]  /*13f50*/  LOP3.LUT R6, RZ, R9, RZ, 0x33, !PT ;  /* 0x00000009ff067212 */ /* 0x000fe200078e33ff */
[----:B------:R-:W-:-:S03]  /*13f60*/  VIADD R0, R0, 0x60 ;  /* 0x0000006000007836 */ /* 0x000fc60000000000 */
[----:B------:R-:W-:Y:S01]  /*13f70*/  IADD3 R7, -R200, R5, R201 ;  /* 0x00000005c8077210 */ /* 0x000fe20007ffe1c9 */
[----:B------:R-:W-:-:S04]  /*13f80*/  IMAD R12, R8, -0x2, R0 ;  /* 0xfffffffe080c7824 */ /* 0x000fc800078e0200 */
[C---:B------:R-:W-:Y:S02]  /*13f90*/  IMAD.IADD R75, R7.reuse, 0x1, R10 ;  /* 0x00000001074b7824 */ /* 0x040fe400078e020a */
[----:B------:R-:W-:Y:S01]  /*13fa0*/  IMAD.IADD R14, R7, 0x1, R6 ;  /* 0x00000001070e7824 */ /* 0x000fe200078e0206 */
[----:B------:R-:W-:Y:S01]  /*13fb0*/  @P1 LOP3.LUT R22, R22, 0x80000, RZ, 0xfc, !PT ;  /* 0x0008000016161812 */ /* 0x000fe200078efcff */
[----:B------:R-:W-:Y:S01]  /*13fc0*/  VIADD R20, R3, 0xffffffff ;  /* 0xffffffff03147836 */ /* 0x000fe20000000000 */
[----:B0-----:R-:W-:Y:S01]  /*13fd0*/  VIADDMNMX R0, R13, R75, R12, PT ;  /* 0x0000004b0d007246 */ /* 0x001fe2000380010c */
[----:B------:R-:W-:Y:S02]  /*13fe0*/  VIADD R72, R5, 0xffffffff ;  /* 0xffffffff05487836 */ /* 0x000fe40000000000 */
[----:B------:R-:W-:Y:S01]  /*13ff0*/  IMAD.IADD R6, R14, 0x1, R13 ;  /* 0x000000010e067824 */ /* 0x000fe200078e020d */
[----:B------:R-:W-:Y:S06]  /*14000*/  @!P1 BRA `(.L_x_1765) ;  /* 0x00000000004c9947 */ /* 0x000fec0003800000 */
[----:B------:R-:W-:Y:S01]  /*14010*/  IADD3 R3, -R200, R201, R13 ;  /* 0x000000c9c8037210 */ /* 0x000fe20007ffe10d */
[----:B------:R-:W-:Y:S03]  /*14020*/  BSSY B0, `(.L_x_1766) ;  /* 0x000000e000007945 */ /* 0x000fe60003800000 */
        /* <DEDUP_REMOVED lines=9> */
.L_x_1767:
[----:B------:R-:W-:-:S13]  /*140c0*/  ISETP.NE.AND P1, PT, R11, 0x1, PT ;  /* 0x000000010b00780c */ /* 0x000fda0003f25270 */
[----:B------:R-:W0:Y:S02]  /*140d0*/  @P1 LDC.64 R76, c[0x0][0x9e8] ;  /* 0x00027a00ff4c1b82 */ /* 0x000e240000000a00 */
[----:B0-----:R-:W-:-:S05]  /*140e0*/  @P1 IMAD.HI.U32 R8, R3, R76, RZ ;  /* 0x0000004c03081227 */ /* 0x001fca00078e00ff */
[----:B------:R-:W-:-:S07]  /*140f0*/  @P1 SHF.R.U32.HI R3, RZ, R77, R8 ;  /* 0x0000004dff031219 */ /* 0x000fce0000011608 */
.L_x_1768:
[----:B------:R-:W-:Y:S05]  /*14100*/  BSYNC B0 ;  /* 0x0000000000007941 */ /* 0x000fea0003800000 */
.L_x_1766:
[----:B------:R-:W-:-:S05]  /*14110*/  IMAD R3, R3, R11, R72 ;  /* 0x0000000b03037224 */ /* 0x000fca00078e0248 */
[----:B------:R-:W-:Y:S02]  /*14120*/  VIMNMX R6, R6, R3, !PT ;  /* 0x0000000306067248 */ /* 0x000fe40007fe0100 */
[----:B------:R-:W-:-:S07]  /*14130*/  VIADDMNMX R0, R3, R11, R0, PT ;  /* 0x0000000b03007246 */ /* 0x000fce0003800100 */
.L_x_1765:
[C---:B------:R-:W-:Y:S02]  /*14140*/  ISETP.GE.AND P6, PT, R20.reuse, 0x9, PT ;  /* 0x000000091400780c */ /* 0x040fe40003fc6270 */
[----:B------:R-:W-:Y:S02]  /*14150*/  ISETP.GE.AND P1, PT, R20, 0x2, PT ;  /* 0x000000021400780c */ /* 0x000fe40003f26270 */
[C---:B------:R-:W-:Y:S02]  /*14160*/  ISETP.GT.AND P2, PT, R6.reuse, 0x8, !P6 ;  /* 0x000000080600780c */ /* 0x040fe40007744270 */
[----:B------:R-:W-:Y:S02]  /*14170*/  ISETP.GT.AND P3, PT, R6, 0x1, !P1 ;  /* 0x000000010600780c */ /* 0x000fe40004f64270 */
[----:B------:R-:W-:Y:S02]  /*14180*/  ISETP.LT.OR P2, PT, R0, 0x9, P2 ;  /* 0x000000090000780c */ /* 0x000fe40001741670 */
[----:B------:R-:W-:-:S02]  /*14190*/  ISETP.GE.AND P4, PT, R20, 0xa, PT ;  /* 0x0000000a1400780c */ /* 0x000fc40003f86270 */
[----:B------:R-:W-:Y:S02]  /*141a0*/  FSEL R99, R28, -INF , !P2 ;  /* 0xff8000001c637808 */ /* 0x000fe40005000000 */
[----:B------:R-:W-:Y:S02]  /*141b0*/  ISETP.LT.OR P3, PT, R0, 0x2, P3 ;  /* 0x000000020000780c */ /* 0x000fe40001f61670 */
[----:B------:R-:W-:Y:S02]  /*141c0*/  ISETP.GT.AND P2, PT, R6, 0x9, !P4 ;  /* 0x000000090600780c */ /* 0x000fe40006744270 */
[----:B------:R-:W-:Y:S02]  /*141d0*/  FSEL R93, R25, -INF , !P3 ;  /* 0xff800000195d7808 */ /* 0x000fe40005800000 */
[----:B------:R-:W-:Y:S02]  /*141e0*/  ISETP.LT.OR P2, PT, R0, 0xa, P2 ;  /* 0x0000000a0000780c */ /* 0x000fe40001741670 */
[----:B------:R-:W-:-:S02]  /*141f0*/  ISETP.GE.AND P3, PT, R20, 0x11, PT ;  /* 0x000000111400780c */ /* 0x000fc40003f66270 */
[----:B------:R-:W-:Y:S02]  /*14200*/  FSEL R95, R29, -INF , !P2 ;  /* 0xff8000001d5f7808 */ /* 0x000fe40005000000 */
[----:B------:R-:W-:Y:S01]  /*14210*/  ISETP.GT.AND P2, PT, R6, 0x10, !P3 ;  /* 0x000000100600780c */ /* 0x000fe20005f44270 */
[----:B------:R-:W0:Y:S01]  /*14220*/  SHFL.IDX PT, R29, R4, 0x1, 0x1c1f ;  /* 0x003c1f00041d7f89 */ /* 0x000e2200000e0000 */
        /* <DEDUP_REMOVED lines=11> */
[----:B------:R-:W-:Y:S01]  /*142e0*/  ISETP.LT.OR P2, PT, R0, 0x19, P2 ;  /* 0x000000190000780c */ /* 0x000fe20001741670 */
[----:B0-----:R-:W-:Y:S01]  /*142f0*/  IMAD.IADD R8, R14, 0x1, R29 ;  /* 0x000000010e087824 */ /* 0x001fe200078e021d */
        /* <DEDUP_REMOVED lines=87> */
[----:B------:R-:W-:Y:S02]  /*14870*/  VIADDMNMX R6, R29, R75, R12, PT ;  /* 0x0000004b1d067246 */ /* 0x000fe4000380010c */
[----:B------:R-:W-:-:S04]  /*14880*/  ISETP.LT.OR P5, PT, R0, 0x5a, P5 ;  /* 0x0000005a0000780c */ /* 0x000fc80002fa1670 */
[----:B------:R-:W-:Y:S02]  /*14890*/  FSEL R69, R69, -INF , !P5 ;  /* 0xff80000045457808 */ /* 0x000fe40006800000 */
[----:B------:R-:W-:-:S13]  /*148a0*/  ISETP.GE.AND P5, PT, R11, 0x1, PT ;  /* 0x000000010b00780c */ /* 0x000fda0003fa6270 */
[----:B------:R-:W-:Y:S05]  /*148b0*/  @!P5 BRA `(.L_x_1769) ;  /* 0x00000000004cd947 */ /* 0x000fea0003800000 */
        /* <DEDUP_REMOVED lines=11> */
.L_x_1771:
[----:B------:R-:W-:-:S13]  /*14970*/  ISETP.NE.AND P5, PT, R11, 0x1, PT ;  /* 0x000000010b00780c */ /* 0x000fda0003fa5270 */
[----:B------:R-:W0:Y:S02]  /*14980*/  @P5 LDC.64 R28, c[0x0][0x9e8] ;  /* 0x00027a00ff1c5b82 */ /* 0x000e240000000a00 */
[----:B0-----:R-:W-:-:S05]  /*14990*/  @P5 IMAD.HI.U32 R28, R0, R28, RZ ;  /* 0x0000001c001c5227 */ /* 0x001fca00078e00ff */
[----:B------:R-:W-:-:S07]  /*149a0*/  @P5 SHF.R.U32.HI R0, RZ, R29, R28 ;  /* 0x0000001dff005219 */ /* 0x000fce000001161c */
.L_x_1772:
[----:B------:R-:W-:Y:S05]  /*149b0*/  BSYNC B0 ;  /* 0x0000000000007941 */ /* 0x000fea0003800000 */
.L_x_1770:
[----:B------:R-:W-:-:S05]  /*149c0*/  IMAD R29, R0, R11, R72 ;  /* 0x0000000b001d7224 */ /* 0x000fca00078e0248 */
[----:B------:R-:W-:Y:S02]  /*149d0*/  VIMNMX R8, R8, R29, !PT ;  /* 0x0000001d08087248 */ /* 0x000fe40007fe0100 */
[----:B------:R-:W-:-:S07]  /*149e0*/  VIADDMNMX R6, R29, R11, R6, PT ;  /* 0x0000000b1d067246 */ /* 0x000fce0003800106 */
.L_x_1769:
        /* <DEDUP_REMOVED lines=31> */
[----:B------:R-:W-:Y:S01]  /*14be0*/  FSEL R37, R38, -INF , !P1 ;  /* 0xff80000026257808 */ /* 0x000fe20004800000 */
[----:B------:R-:W-:Y:S01]  /*14bf0*/  IMAD.MOV.U32 R38, RZ, RZ, R90 ;  /* 0x000000ffff267224 */ /* 0x000fe200078e005a */
        /* <DEDUP_REMOVED lines=34> */
[----:B------:R-:W-:Y:S01]  /*14e20*/  FMNMX.FTZ R12, R69, R0, !PT ;  /* 0x00000000450c7209 */ /* 0x000fe20007810000 */
[----:B------:R-:W-:Y:S01]  /*14e30*/  IMAD.U32 R0, RZ, RZ, UR4 ;  /* 0x00000004ff007e24 */ /* 0x000fe2000f8e00ff */
[----:B------:R-:W-:-:S02]  /*14e40*/  ISETP.GT.AND P1, PT, R8, 0x30, !P1 ;  /* 0x000000300800780c */ /* 0x000fc40004f24270 */
[----:B------:R-:W-:Y:S01]  /*14e50*/  ISETP.NE.AND P5, PT, R83, RZ, PT ;  /* 0x000000ff5300720c */ /* 0x000fe20003fa5270 */
[----:B------:R-:W0:Y:S01]  /*14e60*/  SHFL.BFLY PT, R101, R12, 0x2, 0x1f ;  /* 0x0c401f000c657f89 */ /* 0x000e2200000e0000 */
[----:B------:R-:W-:Y:S02]  /*14e70*/  ISETP.LT.OR P1, PT, R6, 0x31, P1 ;  /* 0x000000310600780c */ /* 0x000fe40000f21670 */
[----:B------:R-:W-:Y:S02]  /*14e80*/  ISETP.GT.AND P4, PT, R8, RZ, !P4 ;  /* 0x000000ff0800720c */ /* 0x000fe40006784270 */
[----:B------:R-:W-:Y:S02]  /*14e90*/  FSEL R83, R50, -INF , !P1 ;  /* 0xff80000032537808 */ /* 0x000fe40004800000 */
[----:B------:R-:W-:Y:S02]  /*14ea0*/  ISETP.NE.AND P1, PT, R48, RZ, PT ;  /* 0x000000ff3000720c */ /* 0x000fe40003f25270 */
[----:B------:R-:W-:-:S02]  /*14eb0*/  ISETP.LT.OR P4, PT, R6, 0x1, P4 ;  /* 0x000000010600780c */ /* 0x000fc40002781670 */
[----:B------:R-:W-:Y:S02]  /*14ec0*/  ISETP.GT.AND P1, PT, R8, 0x31, !P1 ;  /* 0x000000310800780c */ /* 0x000fe40004f24270 */
[----:B------:R-:W-:Y:S02]  /*14ed0*/  FSEL R26, R26, -INF , !P4 ;  /* 0xff8000001a1a7808 */ /* 0x000fe40006000000 */
[----:B------:R-:W-:Y:S02]  /*14ee0*/  ISETP.LT.OR P1, PT, R6, 0x32, P1 ;  /* 0x000000320600780c */ /* 0x000fe40000f21670 */
[----:B------:R-:W-:Y:S02]  /*14ef0*/  ISETP.NE.AND P6, PT, R56, RZ, PT ;  /* 0x000000ff3800720c */ /* 0x000fe40003fc5270 */
[----:B------:R-:W-:Y:S02]  /*14f00*/  FSEL R51, R51, -INF , !P1 ;  /* 0xff80000033337808 */ /* 0x000fe40004800000 */
[----:B------:R-:W-:-:S02]  /*14f10*/  ISETP.NE.AND P1, PT, R84, RZ, PT ;  /* 0x000000ff5400720c */ /* 0x000fc40003f25270 */
[C---:B------:R-:W-:Y:S02]  /*14f20*/  ISETP.GT.AND P2, PT, R8.reuse, 0x51, !P2 ;  /* 0x000000510800780c */ /* 0x040fe40005744270 */
[----:B------:R-:W-:Y:S02]  /*14f30*/  ISETP.GT.AND P1, PT, R8, 0x38, !P1 ;  /* 0x000000380800780c */ /* 0x000fe40004f24270 */
[----:B0-----:R-:W-:Y:S02]  /*14f40*/  FMNMX.FTZ R101, R12, R101, !PT ;  /* 0x000000650c657209 */ /* 0x001fe40007810000 */
[----:B------:R-:W-:Y:S02]  /*14f50*/  FMNMX.FTZ R12, R26, R33, !PT ;  /* 0x000000211a0c7209 */ /* 0x000fe40007810000 */
[----:B------:R-:W-:Y:S01]  /*14f60*/  ISETP.LT.OR P1, PT, R6, 0x39, P1 ;  /* 0x000000390600780c */ /* 0x000fe20000f21670 */
[----:B------:R-:W0:Y:S01]  /*14f70*/  SHFL.BFLY PT, R4, R101, 0x1, 0x1f ;  /* 0x0c201f0065047f89 */ /* 0x000e2200000e0000 */
        /* <DEDUP_REMOVED lines=21> */
[----:B------:R-:W-:Y:S02]  /*150d0*/  FMNMX.FTZ R12, R47, R12, !PT ;  /* 0x0000000c2f0c7209 */ /* 0x000fe40007810000 */
[----:B------:R-:W-:Y:S02]  /*150e0*/  ISETP.GT.AND P1, PT, R8, 0x48, !P5 ;  /* 0x000000480800780c */ /* 0x000fe40006f24270 */
[----:B0-----:R-:W-:Y:S02]  /*150f0*/  FMNMX.FTZ R4, R101, R4, !PT ;  /* 0x0000000465047209 */ /* 0x001fe40007810000 */
[----:B------:R-:W-:-:S02]  /*15100*/  FMNMX.FTZ R12, R83, R12, !PT ;  /* 0x0000000c530c7209 */ /* 0x000fc40007810000 */
[----:B------:R-:W-:Y:S01]  /*15110*/  ISETP.LT.OR P1, PT, R6, 0x49, P1 ;  /* 0x000000490600780c */ /* 0x000fe20000f21670 */
[----:B------:R-:W-:Y:S01]  /*15120*/  FMUL.FTZ R14, R4, R0 ;  /* 0x00000000040e7220 */ /* 0x000fe20000410000 */
[----:B------:R-:W-:Y:S02]  /*15130*/  FMNMX.FTZ R12, R51, R12, !PT ;  /* 0x0000000c330c7209 */ /* 0x000fe40007810000 */
[----:B------:R-:W-:Y:S02]  /*15140*/  FSEL R91, R62, -INF , !P1 ;  /* 0xff8000003e5b7808 */ /* 0x000fe40004800000 */
[----:B------:R-:W-:Y:S02]  /*15150*/  FSETP.NEU.FTZ.AND P1, PT, R4, -INF , PT ;  /* 0xff8000000400780b */ /* 0x000fe40003f3d000 */
[----:B------:R-:W-:Y:S02]  /*15160*/  ISETP.NE.AND P5, PT, R60, RZ, PT ;  /* 0x000000ff3c00720c */ /* 0x000fe40003fa5270 */
[----:B------:R-:W-:-:S02]  /*15170*/  FMNMX.FTZ R12, R87, R12, !PT ;  /* 0x0000000c570c7209 */ /* 0x000fc40007810000 */
        /* <DEDUP_REMOVED lines=11> */
[-CC-:B------:R-:W-:Y:S01]  /*15230*/  FFMA.FTZ R93, R93, R0.reuse, -R14.reuse ;  /* 0x000000005d5d7223 */ /* 0x180fe2000001080e */
[----:B------:R-:W-:Y:S01]  /*15240*/  ISETP.GT.AND P1, PT, R8, 0x50, !P6 ;  /* 0x000000500800780c */ /* 0x000fe20007724270 */
[--C-:B------:R-:W-:Y:S01]  /*15250*/  FFMA.FTZ R190, R99, R0, -R14.reuse ;  /* 0x0000000063be7223 */ /* 0x100fe2000001080e */
[----:B------:R-:W-:Y:S01]  /*15260*/  FMNMX.FTZ R12, R59, R12, !PT ;  /* 0x0000000c3b0c7209 */ /* 0x000fe20007810000 */
[----:B------:R-:W-:Y:S01]  /*15270*/  MUFU.EX2 R188, R188 ;  /* 0x000000bc00bc7308 */ /* 0x000fe20000000800 */
[----:B------:R-:W-:Y:S01]  /*15280*/  ISETP.LT.OR P1, PT, R6, 0x51, P1 ;  /* 0x000000510600780c */ /* 0x000fe20000f21670 */
[--C-:B------:R-:W-:Y:S01]  /*15290*/  FFMA.FTZ R95, R95, R0, -R14.reuse ;  /* 0x000000005f5f7223 */ /* 0x100fe2000001080e */
[----:B------:R-:W-:Y:S01]  /*152a0*/  FMNMX.FTZ R12, R91, R12, !PT ;  /* 0x0000000c5b0c7209 */ /* 0x000fe20007810000 */
[-CC-:B------:R-:W-:Y:S01]  /*152b0*/  FFMA.FTZ R184, R97, R0.reuse, -R14.reuse ;  /* 0x0000000061b87223 */ /* 0x180fe2000001080e */
[----:B------:R-:W-:Y:S01]  /*152c0*/  ISETP.NE.AND P5, PT, R20, RZ, PT ;  /* 0x000000ff1400720c */ /* 0x000fe20003fa5270 */
[-CC-:B------:R-:W-:Y:S01]  /*152d0*/  FFMA.FTZ R85, R85, R0.reuse, -R14.reuse ;  /* 0x0000000055557223 */ /* 0x180fe2000001080e */
[----:B------:R-:W-:Y:S01]  /*152e0*/  ISETP.GT.AND P3, PT, R8, 0x58, !P3 ;  /* 0x000000580800780c */ /* 0x000fe20005f64270 */
[----:B------:R-:W0:Y:S01]  /*152f0*/  MUFU.EX2 R93, R93 ;  /* 0x0000005d005d7308 */ /* 0x000e220000000800 */
[----:B------:R-:W-:Y:S01]  /*15300*/  ISETP.LT.OR P2, PT, R6, 0x52, P2 ;  /* 0x000000520600780c */ /* 0x000fe20001741670 */
[-CC-:B------:R-:W-:Y:S01]  /*15310*/  FFMA.FTZ R77, R77, R0.reuse, -R14.reuse ;  /* 0x000000004d4d7223 */ /* 0x180fe2000001080e */
[----:B------:R-:W-:Y:S01]  /*15320*/  FSEL R73, R66, -INF , !P1 ;  /* 0xff80000042497808 */ /* 0x000fe20004800000 */
[--C-:B------:R-:W-:Y:S01]  /*15330*/  FFMA.FTZ R41, R41, R0, -R14.reuse ;  /* 0x0000000029297223 */ /* 0x100fe2000001080e */
[----:B------:R-:W-:Y:S01]  /*15340*/  FMNMX.FTZ R12, R63, R12, !PT ;  /* 0x0000000c3f0c7209 */ /* 0x000fe20007810000 */
[-CC-:B------:R-:W-:Y:S01]  /*15350*/  FFMA.FTZ R176, R21, R0.reuse, -R14.reuse ;  /* 0x0000000015b07223 */ /* 0x180fe2000001080e */
[----:B------:R-:W-:Y:S01]  /*15360*/  ISETP.GT.AND P4, PT, R8, 0x59, !P5 ;  /* 0x000000590800780c */ /* 0x000fe20006f84270 */
[----:B------:R-:W1:Y:S01]  /*15370*/  MUFU.EX2 R190, R190 ;  /* 0x000000be00be7308 */ /* 0x000e620000000800 */
[C---:B------:R-:W-:Y:S01]  /*15380*/  ISETP.LT.OR P3, PT, R6.reuse, 0x59, P3 ;  /* 0x000000590600780c */ /* 0x040fe20001f61670 */
[-CC-:B------:R-:W-:Y:S01]  /*15390*/  FFMA.FTZ R178, R7, R0.reuse, -R14.reuse ;  /* 0x0000000007b27223 */ /* 0x180fe2000001080e */
[----:B------:R-:W-:Y:S01]  /*153a0*/  FSEL R67, R67, -INF , !P2 ;  /* 0xff80000043437808 */ /* 0x000fe20005000000 */
[--C-:B------:R-:W-:Y:S01]  /*153b0*/  FFMA.FTZ R172, R15, R0, -R14.reuse ;  /* 0x000000000fac7223 */ /* 0x100fe2000001080e */
[----:B------:R-:W-:Y:S01]  /*153c0*/  FMNMX.FTZ R12, R73, R12, !PT ;  /* 0x0000000c490c7209 */ /* 0x000fe20007810000 */
[-CC-:B------:R-:W-:Y:S01]  /*153d0*/  FFMA.FTZ R174, R25, R0.reuse, -R14.reuse ;  /* 0x0000000019ae7223 */ /* 0x180fe2000001080e */
[----:B------:R-:W-:Y:S01]  /*153e0*/  ISETP.LT.OR P4, PT, R6, 0x5a, P4 ;  /* 0x0000005a0600780c */ /* 0x000fe20002781670 */
[----:B------:R-:W2:Y:S01]  /*153f0*/  MUFU.EX2 R95, R95 ;  /* 0x0000005f005f7308 */ /* 0x000ea20000000800 */
[----:B------:R-:W-:Y:S01]  /*15400*/  FSEL R81, R70, -INF , !P3 ;  /* 0xff80000046517808 */ /* 0x000fe20005800000 */
[--C-:B------:R-:W-:Y:S01]  /*15410*/  FFMA.FTZ R168, R13, R0, -R14.reuse ;  /* 0x000000000da87223 */ /* 0x100fe2000001080e */
[----:B------:R-:W-:Y:S01]  /*15420*/  FMNMX.FTZ R12, R67, R12, !PT ;  /* 0x0000000c430c7209 */ /* 0x000fe20007810000 */
[-CC-:B------:R-:W-:Y:S01]  /*15430*/  FFMA.FTZ R170, R5, R0.reuse, -R14.reuse ;  /* 0x0000000005aa7223 */ /* 0x180fe2000001080e */
[----:B------:R-:W-:Y:S01]  /*15440*/  FSEL R71, R71, -INF , !P4 ;  /* 0xff80000047477808 */ /* 0x000fe20006000000 */
[--C-:B------:R-:W-:Y:S01]  /*15450*/  FFMA.FTZ R45, R45, R0, -R14.reuse ;  /* 0x000000002d2d7223 */ /* 0x100fe2000001080e */
[----:B------:R-:W-:Y:S01]  /*15460*/  FMNMX.FTZ R12, R81, R12, !PT ;  /* 0x0000000c510c7209 */ /* 0x000fe20007810000 */
[----:B------:R-:W3:Y:S01]  /*15470*/  MUFU.EX2 R184, R184 ;  /* 0x000000b800b87308 */ /* 0x000ee20000000800 */
[-CC-:B------:R-:W-:Y:S01]  /*15480*/  FFMA.FTZ R21, R49, R0.reuse, -R14.reuse ;  /* 0x0000000031157223 */ /* 0x180fe2000001080e */
[--C-:B------:R-:W-:Y:S01]  /*15490*/  FFMA.FTZ R7, R53, R0, -R14.reuse ;  /* 0x0000000035077223 */ /* 0x100fe2000001080e */
[----:B------:R-:W-:Y:S01]  /*154a0*/  FMNMX.FTZ R12, R71, R12, !PT ;  /* 0x0000000c470c7209 */ /* 0x000fe20007810000 */
[-CC-:B------:R-:W-:Y:S01]  /*154b0*/  FFMA.FTZ R15, R57, R0.reuse, -R14.reuse ;  /* 0x00000000390f7223 */ /* 0x180fe2000001080e */
[-CC-:B------:R-:W-:Y:S01]  /*154c0*/  FFMA.FTZ R25, R61, R0.reuse, -R14.reuse ;  /* 0x000000003d197223 */ /* 0x180fe2000001080e */
[-CC-:B------:R-:W-:Y:S01]  /*154d0*/  FFMA.FTZ R13, R65, R0.reuse, -R14.reuse ;  /* 0x00000000410d7223 */ /* 0x180fe2000001080e */
[----:B------:R-:W-:Y:S01]  /*154e0*/  FFMA.FTZ R5, R69, R0, -R14 ;  /* 0x0000000045057223 */ /* 0x000fe2000001080e */
[----:B------:R-:W4:Y:S01]  /*154f0*/  SHFL.BFLY PT, R3, R12, 0x2, 0x1f ;  /* 0x0c401f000c037f89 */ /* 0x000f2200000e0000 */
[----:B------:R-:W5:Y:S01]  /*15500*/  MUFU.EX2 R85, R85 ;  /* 0x0000005500557308 */ /* 0x000f620000000800 */
[----:B------:R-:W-:-:S07]  /*15510*/  ISETP.NE.AND P5, PT, R92, 0x1, PT ;  /* 0x000000015c00780c */ /* 0x000fce0003fa5270 */
[----:B------:R-:W5:Y:S06]  /*15520*/  MUFU.EX2 R186, R186 ;  /* 0x000000ba00ba7308 */ /* 0x000f6c0000000800 */
[----:B------:R-:W5:Y:S02]  /*15530*/  @P5 LDC R40, c[0x0][0x450] ;  /* 0x00011400ff285b82 */ /* 0x000f640000000800 */
[----:B------:R-:W5:Y:S01]  /*15540*/  MUFU.EX2 R77, R77 ;  /* 0x0000004d004d7308 */ /* 0x000f620000000800 */
[----:B----4-:R-:W-:-:S07]  /*15550*/  FMNMX.FTZ R6, R12, R3, !PT ;  /* 0x000000030c067209 */ /* 0x010fce0007810000 */
[----:B------:R-:W-:Y:S01]  /*15560*/  MUFU.EX2 R180, R180 ;  /* 0x000000b400b47308 */ /* 0x000fe20000000800 */
[----:B------:R-:W4:Y:S07]  /*15570*/  SHFL.BFLY PT, R3, R6, 0x1, 0x1f ;  /* 0x0c201f0006037f89 */ /* 0x000f2e00000e0000 */
[----:B------:R-:W-:Y:S08]  /*15580*/  MUFU.EX2 R41, R41 ;  /* 0x0000002900297308 */ /* 0x000ff00000000800 */
[----:B------:R-:W-:Y:S08]  /*15590*/  MUFU.EX2 R182, R182 ;  /* 0x000000b600b67308 */ /* 0x000ff00000000800 */
[----:B------:R-:W-:Y:S01]  /*155a0*/  MUFU.EX2 R45, R45 ;  /* 0x0000002d002d7308 */ /* 0x000fe20000000800 */
[----:B----4-:R-:W-:-:S04]  /*155b0*/  FMNMX.FTZ R3, R6, R3, !PT ;  /* 0x0000000306037209 */ /* 0x010fc80007810000 */
[C---:B------:R-:W-:Y:S01]  /*155c0*/  FSETP.NEU.FTZ.AND P1, PT, R3.reuse, -INF , PT ;  /* 0xff8000000300780b */ /* 0x040fe20003f3d000 */
[----:B------:R-:W-:Y:S02]  /*155d0*/  FMUL.FTZ R6, R3, R0 ;  /* 0x0000000003067220 */ /* 0x000fe40000410000 */
[----:B------:R-:W-:Y:S03]  /*155e0*/  MUFU.EX2 R176, R176 ;  /* 0x000000b000b07308 */ /* 0x000fe60000000800 */
[----:B------:R-:W-:-:S05]  /*155f0*/  FSEL R8, R6, RZ, P1 ;  /* 0x000000ff06087208 */ /* 0x000fca0000800000 */
[----:B------:R-:W-:Y:S01]  /*15600*/  MUFU.EX2 R21, R21 ;  /* 0x0000001500157308 */ /* 0x000fe20000000800 */
[-CC-:B------:R-:W-:Y:S01]  /*15610*/  FFMA.FTZ R189, R26, R0.reuse, -R8.reuse ;  /* 0x000000001abd7223 */ /* 0x180fe20000010808 */
[-CC-:B------:R-:W-:Y:S01]  /*15620*/  FFMA.FTZ R6, R33, R0.reuse, -R8.reuse ;  /* 0x0000000021067223 */ /* 0x180fe20000010808 */
[-CC-:B------:R-:W-:Y:S01]  /*15630*/  FFMA.FTZ R191, R27, R0.reuse, -R8.reuse ;  /* 0x000000001bbf7223 */ /* 0x180fe20000010808 */
[-CC-:B------:R-:W-:Y:S01]  /*15640*/  FFMA.FTZ R12, R31, R0.reuse, -R8.reuse ;  /* 0x000000001f0c7223 */ /* 0x180fe20000010808 */
[----:B0-----:R-:W-:Y:S01]  /*15650*/  FADD.FTZ R27, R188, R93 ;  /* 0x0000005dbc1b7221 */ /* 0x001fe20000010000 */
[-CC-:B------:R-:W-:Y:S01]  /*15660*/  FFMA.FTZ R185, R29, R0.reuse, -R8.reuse ;  /* 0x000000001db97223 */ /* 0x180fe20000010808 */
[-CC-:B------:R-:W-:Y:S01]  /*15670*/  FFMA.FTZ R35, R35, R0.reuse, -R8.reuse ;  /* 0x0000000023237223 */ /* 0x180fe20000010808 */
[----:B------:R-:W-:Y:S01]  /*15680*/  MUFU.EX2 R189, R189 ;  /* 0x000000bd00bd7308 */ /* 0x000fe20000000800 */
[----:B-1----:R-:W-:Y:S01]  /*15690*/  FADD.FTZ R30, R190, R27 ;  /* 0x0000001bbe1e7221 */ /* 0x002fe20000010000 */
[-CC-:B------:R-:W-:Y:S01]  /*156a0*/  FFMA.FTZ R37, R37, R0.reuse, -R8.reuse ;  /* 0x0000000025257223 */ /* 0x180fe20000010808 */
[-CC-:B------:R-:W-:Y:S01]  /*156b0*/  FFMA.FTZ R39, R39, R0.reuse, -R8.reuse ;  /* 0x0000000027277223 */ /* 0x180fe20000010808 */
[-C--:B------:R-:W-:Y:S01]  /*156c0*/  FFMA.FTZ R75, R75, R0.reuse, -R8 ;  /* 0x000000004b4b7223 */ /* 0x080fe20000010808 */
[----:B--2---:R-:W-:Y:S01]  /*156d0*/  FADD.FTZ R27, R95, R30 ;  /* 0x0000001e5f1b7221 */ /* 0x004fe20000010000 */
[-CC-:B------:R-:W-:Y:S01]  /*156e0*/  FFMA.FTZ R43, R43, R0.reuse, -R8.reuse ;  /* 0x000000002b2b7223 */ /* 0x180fe20000010808 */
[-CC-:B------:R-:W-:Y:S01]  /*156f0*/  FFMA.FTZ R79, R79, R0.reuse, -R8.reuse ;  /* 0x000000004f4f7223 */ /* 0x180fe20000010808 */
[----:B------:R-:W0:Y:S01]  /*15700*/  MUFU.EX2 R6, R6 ;  /* 0x0000000600067308 */ /* 0x000e220000000800 */
[----:B---3--:R-:W-:Y:S01]  /*15710*/  FADD.FTZ R32, R184, R27 ;  /* 0x0000001bb8207221 */ /* 0x008fe20000010000 */
[-CC-:B------:R-:W-:Y:S01]  /*15720*/  FFMA.FTZ R47, R47, R0.reuse, -R8.reuse ;  /* 0x000000002f2f7223 */ /* 0x180fe20000010808 */
[----:B------:R-:W1:Y:S01]  /*15730*/  @P5 LDC R31, c[0x0][0x44c] ;  /* 0x00011300ff1f5b82 */ /* 0x000e620000000800 */
[-C--:B------:R-:W-:Y:S01]  /*15740*/  FFMA.FTZ R83, R83, R0.reuse, -R8 ;  /* 0x0000000053537223 */ /* 0x080fe20000010808 */
[----:B-----5:R-:W-:Y:S01]  /*15750*/  FADD.FTZ R29, R85, R32 ;  /* 0x00000020551d7221 */ /* 0x020fe20000010000 */
[-CC-:B------:R-:W-:Y:S01]  /*15760*/  FFMA.FTZ R51, R51, R0.reuse, -R8.reuse ;  /* 0x0000000033337223 */ /* 0x180fe20000010808 */
[-CC-:B------:R-:W-:Y:S01]  /*15770*/  FFMA.FTZ R87, R87, R0.reuse, -R8.reuse ;  /* 0x0000000057577223 */ /* 0x180fe20000010808 */
[----:B------:R-:W2:Y:S01]  /*15780*/  MUFU.EX2 R191, R191 ;  /* 0x000000bf00bf7308 */ /* 0x000ea20000000800 */
[----:B------:R-:W-:Y:S01]  /*15790*/  FADD.FTZ R34, R186, R29 ;  /* 0x0000001dba227221 */ /* 0x000fe20000010000 */
[-CC-:B------:R-:W-:Y:S01]  /*157a0*/  FFMA.FTZ R55, R55, R0.reuse, -R8.reuse ;  /* 0x0000000037377223 */ /* 0x180fe20000010808 */
[-CC-:B------:R-:W-:Y:S01]  /*157b0*/  FFMA.FTZ R89, R89, R0.reuse, -R8.reuse ;  /* 0x0000000059597223 */ /* 0x180fe20000010808 */
[-C--:B------:R-:W-:Y:S01]  /*157c0*/  FFMA.FTZ R59, R59, R0.reuse, -R8 ;  /* 0x000000003b3b7223 */ /* 0x080fe20000010808 */
[----:B------:R-:W-:Y:S01]  /*157d0*/  FADD.FTZ R29, R77, R34 ;  /* 0x000000224d1d7221 */ /* 0x000fe20000010000 */
[-CC-:B------:R-:W-:Y:S01]  /*157e0*/  FFMA.FTZ R91, R91, R0.reuse, -R8.reuse ;  /* 0x000000005b5b7223 */ /* 0x180fe20000010808 */
[-C--:B------:R-:W-:Y:S01]  /*157f0*/  FFMA.FTZ R63, R63, R0.reuse, -R8 ;  /* 0x000000003f3f7223 */ /* 0x080fe20000010808 */
[----:B------:R-:W3:Y:S01]  /*15800*/  MUFU.EX2 R12, R12 ;  /* 0x0000000c000c7308 */ /* 0x000ee20000000800 */
[----:B0-----:R-:W-:Y:S01]  /*15810*/  FADD.FTZ R30, R189, R6 ;  /* 0x00000006bd1e7221 */ /* 0x001fe20000010000 */
[----:B------:R-:W-:Y:S01]  /*15820*/  FADD.FTZ R34, R180, R29 ;  /* 0x0000001db4227221 */ /* 0x000fe20000010000 */
[-CC-:B------:R-:W-:Y:S01]  /*15830*/  FFMA.FTZ R73, R73, R0.reuse, -R8.reuse ;  /* 0x0000000049497223 */ /* 0x180fe20000010808 */
[-CC-:B------:R-:W-:Y:S01]  /*15840*/  FFMA.FTZ R67, R67, R0.reuse, -R8.reuse ;  /* 0x0000000043437223 */ /* 0x180fe20000010808 */
[-C--:B------:R-:W-:Y:S01]  /*15850*/  FFMA.FTZ R81, R81, R0.reuse, -R8 ;  /* 0x0000000051517223 */ /* 0x080fe20000010808 */
[----:B------:R-:W-:Y:S01]  /*15860*/  FADD.FTZ R29, R41, R34 ;  /* 0x00000022291d7221 */ /* 0x000fe20000010000 */
[----:B------:R-:W-:Y:S01]  /*15870*/  FFMA.FTZ R71, R71, R0, -R8 ;  /* 0x0000000047477223 */ /* 0x000fe20000010808 */
[----:B------:R-:W0:Y:S01]  /*15880*/  MUFU.EX2 R185, R185 ;  /* 0x000000b900b97308 */ /* 0x000e220000000800 */
[----:B--2---:R-:W-:Y:S01]  /*15890*/  FADD.FTZ R27, R191, R30 ;  /* 0x0000001ebf1b7221 */ /* 0x004fe20000010000 */
[----:B------:R-:W-:Y:S01]  /*158a0*/  FADD.FTZ R36, R182, R29 ;  /* 0x0000001db6247221 */ /* 0x000fe20000010000 */
[----:B-1----:R-:W-:Y:S01]  /*158b0*/  @P5 IMAD.HI.U32 R31, R90, R31, RZ ;  /* 0x0000001f5a1f5227 */ /* 0x002fe200078e00ff */
[----:B------:R-:W-:-:S03]  /*158c0*/  F2FP.BF16.F32.PACK_AB R189, R6, R189 ;  /* 0x000000bd06bd723e */ /* 0x000fc600000010ff */
[----:B------:R-:W-:Y:S01]  /*158d0*/  FADD.FTZ R29, R45, R36 ;  /* 0x000000242d1d7221 */ /* 0x000fe20000010000 */
[----:B------:R-:W-:Y:S01]  /*158e0*/  F2FP.BF16.F32.PACK_AB R188, R93, R188 ;  /* 0x000000bc5dbc723e */ /* 0x000fe200000010ff */
[----:B------:R-:W1:Y:S01]  /*158f0*/  MUFU.EX2 R14, R35 ;  /* 0x00000023000e7308 */ /* 0x000e620000000800 */
[----:B---3--:R-:W-:Y:S01]  /*15900*/  FADD.FTZ R32, R12, R27 ;  /* 0x0000001b0c207221 */ /* 0x008fe20000010000 */
[----:B------:R-:W-:Y:S01]  /*15910*/  FADD.FTZ R36, R176, R29 ;  /* 0x0000001db0247221 */ /* 0x000fe20000010000 */
[----:B------:R-:W-:Y:S02]  /*15920*/  @P5 SHF.R.U32.HI R38, RZ, R40, R31 ;  /* 0x00000028ff265219 */ /* 0x000fe4000001161f */
[C---:B------:R-:W-:Y:S01]  /*15930*/  F2FP.BF16.F32.PACK_AB R176, R21.reuse, R176 ;  /* 0x000000b015b0723e */ /* 0x040fe200000010ff */
[----:B------:R-:W-:Y:S01]  /*15940*/  FADD.FTZ R29, R21, R36 ;  /* 0x00000024151d7221 */ /* 0x000fe20000010000 */
[----:B------:R-:W-:Y:S01]  /*15950*/  ISETP.GE.AND P5, PT, R11, 0x1, PT ;  /* 0x000000010b00780c */ /* 0x000fe20003fa6270 */
[----:B------:R-:W2:Y:S01]  /*15960*/  MUFU.EX2 R37, R37 ;  /* 0x0000002500257308 */ /* 0x000ea20000000800 */
[----:B0-----:R-:W-:Y:S01]  /*15970*/  FADD.FTZ R27, R185, R32 ;  /* 0x00000020b91b7221 */ /* 0x001fe20000010000 */
[----:B------:R-:W-:Y:S01]  /*15980*/  IMAD.IADD R139, R139, 0x1, R38 ;  /* 0x000000018b8b7824 */ /* 0x000fe200078e0226 */
[----:B------:R-:W-:-:S02]  /*15990*/  F2FP.BF16.F32.PACK_AB R190, R95, R190 ;  /* 0x000000be5fbe723e */ /* 0x000fc400000010ff */
[----:B------:R-:W-:Y:S01]  /*159a0*/  F2FP.BF16.F32.PACK_AB R184, R85, R184 ;  /* 0x000000b855b8723e */ /* 0x000fe200000010ff */
[----:B------:R-:W-:Y:S01]  /*159b0*/  IMAD.IADD R10, R139, 0x1, R10 ;  /* 0x000000018b0a7824 */ /* 0x000fe200078e020a */
[----:B------:R-:W-:Y:S01]  /*159c0*/  F2FP.BF16.F32.PACK_AB R186, R77, R186 ;  /* 0x000000ba4dba723e */ /* 0x000fe200000010ff */
[----:B------:R-:W0:Y:S01]  /*159d0*/  MUFU.EX2 R20, R39 ;  /* 0x0000002700147308 */ /* 0x000e220000000800 */
[----:B-1----:R-:W-:Y:S01]  /*159e0*/  FADD.FTZ R32, R14, R27 ;  /* 0x0000001b0e207221 */ /* 0x002fe20000010000 */
[----:B------:R-:W-:Y:S02]  /*159f0*/  F2FP.BF16.F32.PACK_AB R180, R41, R180 ;  /* 0x000000b429b4723e */ /* 0x000fe400000010ff */
[----:B------:R-:W-:Y:S02]  /*15a00*/  F2FP.BF16.F32.PACK_AB R182, R45, R182 ;  /* 0x000000b62db6723e */ /* 0x000fe400000010ff */
[----:B------:R-:W-:Y:S02]  /*15a10*/  F2FP.BF16.F32.PACK_AB R191, R12, R191 ;  /* 0x000000bf0cbf723e */ /* 0x000fe400000010ff */
[----:B------:R-:W1:Y:S01]  /*15a20*/  MUFU.EX2 R75, R75 ;  /* 0x0000004b004b7308 */ /* 0x000e620000000800 */
[----:B--2---:R-:W-:Y:S01]  /*15a30*/  FADD.FTZ R27, R37, R32 ;  /* 0x00000020251b7221 */ /* 0x004fe20000010000 */
[----:B------:R-:W-:-:S06]  /*15a40*/  F2FP.BF16.F32.PACK_AB R185, R14, R185 ;  /* 0x000000b90eb9723e */ /* 0x000fcc00000010ff */
        /* <DEDUP_REMOVED lines=24> */
[----:B------:R-:W-:-:S06]  /*15bd0*/  F2FP.BF16.F32.PACK_AB R177, R28, R83 ;  /* 0x000000531cb1723e */ /* 0x000fcc00000010ff */
        /* <DEDUP_REMOVED lines=36> */
[C---:B0-----:R-:W-:Y:S01]  /*15e20*/  FADD.FTZ R6, R36.reuse, R5 ;  /* 0x0000000524067221 */ /* 0x041fe20000010000 */
[----:B------:R-:W-:Y:S01]  /*15e30*/  F2FP.BF16.F32.PACK_AB R169, R36, R73 ;  /* 0x0000004924a9723e */ /* 0x000fe200000010ff */
[----:B------:R-:W-:Y:S02]  /*15e40*/  VIADD R5, R2, 0xfffffffe ;  /* 0xfffffffe02057836 */ /* 0x000fe40000000000 */
[----:B-1----:R-:W-:-:S04]  /*15e50*/  FADD.FTZ R7, R81, R6 ;  /* 0x0000000651077221 */ /* 0x002fc80000010000 */
[C---:B--2---:R-:W-:Y:S01]  /*15e60*/  FADD.FTZ R7, R38.reuse, R7 ;  /* 0x0000000726077221 */ /* 0x044fe20000010000 */
[----:B------:R-:W-:Y:S01]  /*15e70*/  F2FP.BF16.F32.PACK_AB R171, R38, R81 ;  /* 0x0000005126ab723e */ /* 0x000fe200000010ff */
        /* <DEDUP_REMOVED lines=12> */
.L_x_1775:
[----:B------:R-:W-:-:S13]  /*15f40*/  ISETP.NE.AND P1, PT, R11, 0x1, PT ;  /* 0x000000010b00780c */ /* 0x000fda0003f25270 */
[----:B------:R-:W0:Y:S02]  /*15f50*/  @P1 LDC.64 R12, c[0x0][0x9e8] ;  /* 0x00027a00ff0c1b82 */ /* 0x000e240000000a00 */
[----:B0-----:R-:W-:-:S05]  /*15f60*/  @P1 IMAD.HI.U32 R6, R2, R12, RZ ;  /* 0x0000000c02061227 */ /* 0x001fca00078e00ff */
[----:B------:R-:W-:-:S07]  /*15f70*/  @P1 SHF.R.U32.HI R2, RZ, R13, R6 ;  /* 0x0000000dff021219 */ /* 0x000fce0000011606 */
.L_x_1776:
[----:B------:R-:W-:Y:S05]  /*15f80*/  BSYNC B0 ;  /* 0x0000000000007941 */ /* 0x000fea0003800000 */
.L_x_1774:
[----:B------:R-:W-:-:S05]  /*15f90*/  IMAD R11, R2, R11, R11 ;  /* 0x0000000b020b7224 */ /* 0x000fca00078e020b */
[----:B------:R-:W-:-:S07]  /*15fa0*/  VIMNMX R10, R10, R11, PT ;  /* 0x0000000b0a0a7248 */ /* 0x000fce0003fe0100 */
.L_x_1773:
[----:B------:R-:W2:Y:S01]  /*15fb0*/  LDL R12, [R1+0x3c] ;  /* 0x00003c00010c7983 */ /* 0x000ea20000100800 */
[----:B------:R-:W-:Y:S01]  /*15fc0*/  IMAD.HI R10, R10, 0x2aaaaaab, RZ ;  /* 0x2aaaaaab0a0a7827 */ /* 0x000fe200078e02ff */
[----:B------:R-:W-:Y:S01]  /*15fd0*/  ULDC UR39, c[0x0][0x9e4] ;  /* 0x0002790000277ab9 */ /* 0x000fe20000000800 */
[----:B------:R-:W-:Y:S01]  /*15fe0*/  ULDC UR38, c[0x0][0x9e4] ;  /* 0x0002790000267ab9 */ /* 0x000fe20000000800 */
[----:B------:R-:W-:Y:S01]  /*15ff0*/  ULDC UR50, c[0x0][0x9dc] ;  /* 0x0002770000327ab9 */ /* 0x000fe20000000800 */
[----:B------:R-:W-:Y:S01]  /*16000*/  ULDC UR42, c[0x0][0x9dc] ;  /* 0x00027700002a7ab9 */ /* 0x000fe20000000800 */
[----:B------:R-:W-:Y:S01]  /*16010*/  SHF.R.U32.HI R11, RZ, 0x1f, R10 ;  /* 0x0000001fff0b7819 */ /* 0x000fe2000001160a */
[----:B------:R-:W-:Y:S01]  /*16020*/  ULDC UR43, c[0x0][0x988] ;  /* 0x00026200002b7ab9 */ /* 0x000fe20000000800 */
[----:B------:R-:W-:Y:S01]  /*16030*/  ULDC UR47, c[0x0][0x988] ;  /* 0x00026200002f7ab9 */ /* 0x000fe20000000800 */
[----:B------:R-:W-:Y:S01]  /*16040*/  ULDC UR46, c[0x0][0x988] ;  /* 0x00026200002e7ab9 */ /* 0x000fe20000000800 */
[----:B------:R-:W-:Y:S01]  /*16050*/  LEA.HI.SX32 R11, R10, R11, 0x1c ;  /* 0x0000000b0a0b7211 */ /* 0x000fe200078fe2ff */
[----:B------:R-:W-:Y:S01]  /*16060*/  ULDC UR54, c[0x0][0x9e0] ;  /* 0x0002780000367ab9 */ /* 0x000fe20000000800 */
[----:B------:R-:W-:Y:S01]  /*16070*/  ULDC UR51, c[0x0][0x9e0] ;  /* 0x0002780000337ab9 */ /* 0x000fe20000000800 */
[----:B------:R-:W-:Y:S01]  /*16080*/  BSSY B1, `(.L_x_1777) ;  /* 0x000039b000017945 */ /* 0x000fe20003800000 */
[----:B------:R-:W-:Y:S01]  /*16090*/  IMAD.MOV.U32 R2, RZ, RZ, 0x3f800000 ;  /* 0x3f800000ff027424 */ /* 0x000fe200078e00ff */
[----:B------:R-:W-:Y:S01]  /*160a0*/  CS2R R118, SRZ ;  /* 0x0000000000767805 */ /* 0x000fe2000001ff00 */
[----:B------:R-:W-:Y:S01]  /*160b0*/  IMAD.MOV.U32 R6, RZ, RZ, 0x3f800000 ;  /* 0x3f800000ff067424 */ /* 0x000fe200078e00ff */
        /* <DEDUP_REMOVED lines=47> */
[----:B--2---:R-:W-:-:S04]  /*163b0*/  VIMNMX R226, R12, R11, !PT ;  /* 0x0000000b0ce27248 */ /* 0x004fc80007fe0100 */
[----:B------:R-:W-:-:S13]  /*163c0*/  ISETP.GE.AND P1, PT, R5, R226, PT ;  /* 0x000000e20500720c */ /* 0x000fda0003f26270 */
[----:B------:R-:W-:Y:S05]  /*163d0*/  @!P1 BRA `(.L_x_1778) ;  /* 0x0000003400949947 */ /* 0x000fea0003800000 */
[----:B------:R-:W-:Y:S01]  /*163e0*/  BSSY B0, `(.L_x_1779) ;  /* 0x0000360000007945 */ /* 0x000fe20003800000 */
[----:B------:R-:W-:Y:S02]  /*163f0*/  IMAD.MOV.U32 R2, RZ, RZ, 0x3f800000 ;  /* 0x3f800000ff027424 */ /* 0x000fe400078e00ff */
[----:B------:R-:W-:-:S07]  /*16400*/  IMAD.MOV.U32 R119, RZ, RZ, RZ ;  /* 0x000000ffff777224 */ /* 0x000fce00078e00ff */
.L_x_1800:
[----:B------:R-:W-:-:S05]  /*16410*/  VIADD R10, R194, 0x1 ;  /* 0x00000001c20a7836 */ /* 0x000fca0000000000 */
[----:B------:R-:W-:-:S04]  /*16420*/  ISETP.NE.AND P1, PT, R10, 0x2, PT ;  /* 0x000000020a00780c */ /* 0x000fc80003f25270 */
[----:B------:R-:W-:Y:S02]  /*16430*/  SEL R0, RZ, 0x1, P1 ;  /* 0x00000001ff007807 */ /* 0x000fe40000800000 */
[----:B------:R-:W-:Y:S02]  /*16440*/  SEL R10, R10, RZ, P1 ;  /* 0x000000ff0a0a7207 */ /* 0x000fe40000800000 */
[----:B------:R-:W-:Y:S01]  /*16450*/  LOP3.LUT R11, R199, R0, RZ, 0x3c, !PT ;  /* 0x00000000c70b7212 */ /* 0x000fe200078e3cff */
[----:B------:R-:W-:Y:S06]  /*16460*/  @!P0 BRA `(.L_x_1780) ;  /* 0x0000000000048947 */ /* 0x000fec0003800000 */
[----:B------:R-:W-:Y:S01]  /*16470*/  BPT.TRAP 0x1 ;  /* 0x000000040000795c */ /* 0x000fe20000300000 */
.L_x_1780:
[----:B------:R-:W-:Y:S01]  /*16480*/  IMAD R0, R10, 0x8, R18 ;  /* 0x000000080a007824 */ /* 0x000fe200078e0212 */
[----:B------:R-:W-:-:S04]  /*16490*/  SHF.L.U32 R9, R11, 0x1f, RZ ;  /* 0x0000001f0b097819 */ /* 0x000fc800000006ff */
[----:B------:R0:W1:Y:S01]  /*164a0*/  SYNCS.PHASECHK.TRANS64.TRYWAIT P1, [R0+URZ+0x30830], R9 ;  /* 0x03083009000075a7 */ /* 0x000062000802017f */
[----:B------:R-:W-:Y:S05]  /*164b0*/  @!P0 BRA `(.L_x_1781) ;  /* 0x0000000000048947 */ /* 0x000fea0003800000 */
[----:B------:R-:W-:Y:S01]  /*164c0*/  BPT.TRAP 0x1 ;  /* 0x000000040000795c */ /* 0x000fe20000300000 */
.L_x_1781:
[----:B------:R-:W-:Y:S01]  /*164d0*/  IMAD R126, R10, 0x900, R217 ;  /* 0x000009000a7e7824 */ /* 0x000fe200078e02d9 */
[----:B------:R-:W-:Y:S03]  /*164e0*/  BSSY B2, `(.L_x_1782) ;  /* 0x0000006000027945 */ /* 0x000fe60003800000 */
[C---:B------:R-:W-:Y:S02]  /*164f0*/  VIADD R122, R126.reuse, 0x2 ;  /* 0x000000027e7a7836 */ /* 0x040fe40000000000 */
[----:B------:R-:W-:Y:S01]  /*16500*/  VIADD R124, R126, 0x4 ;  /* 0x000000047e7c7836 */ /* 0x000fe20000000000 */
[----:B-1----:R-:W-:Y:S06]  /*16510*/  @P1 BRA `(.L_x_1783) ;  /* 0x0000000000081947 */ /* 0x002fec0003800000 */
[----:B------:R-:W1:Y:S02]  /*16520*/  SYNCS.PHASECHK.TRANS64.TRYWAIT P1, [R0+URZ+0x30830], R9 ;  /* 0x03083009000075a7 */ /* 0x000e64000802017f */
[----:B-1----:R-:W-:Y:S05]  /*16530*/  @!P1 BRA `(.L_x_1784) ;  /* 0x0000015000ac9947 */ /* 0x002fea0003800000 */
.L_x_1783:
[----:B------:R-:W-:Y:S05]  /*16540*/  BSYNC B2 ;  /* 0x0000000000027941 */ /* 0x000fea0003800000 */
.L_x_1782:
[----:B------:R-:W2:Y:S01]  /*16550*/  LDL.64 R128, [R1+0x28] ;  /* 0x0000280001807983 */ /* 0x000ea20000100a00 */
[----:B------:R-:W-:Y:S01]  /*16560*/  IMAD.MOV.U32 R120, RZ, RZ, R126 ;  /* 0x000000ffff787224 */ /* 0x000fe200078e007e */
[----:B------:R-:W-:Y:S01]  /*16570*/  MOV R213, UR50 ;  /* 0x0000003200d57c02 */ /* 0x000fe20008000f00 */
[----:B------:R-:W-:Y:S01]  /*16580*/  IMAD.MOV.U32 R121, RZ, RZ, 0x40000040 ;  /* 0x40000040ff797424 */ /* 0x000fe200078e00ff */
[----:B------:R-:W-:Y:S01]  /*16590*/  MOV R209, UR46 ;  /* 0x0000002e00d17c02 */ /* 0x000fe20008000f00 */
[----:B------:R-:W-:Y:S01]  /*165a0*/  IMAD.MOV.U32 R123, RZ, RZ, 0x40000040 ;  /* 0x40000040ff7b7424 */ /* 0x000fe200078e00ff */
[----:B------:R-:W-:Y:S01]  /*165b0*/  R2UR UR50, R120 ;  /* 0x00000000783272ca */ /* 0x000fe200000e0000 */
[----:B------:R-:W-:Y:S01]  /*165c0*/  VIADD R120, R126, 0x6 ;  /* 0x000000067e787836 */ /* 0x000fe20000000000 */
[----:B------:R-:W-:Y:S01]  /*165d0*/  MOV R12, UR38 ;  /* 0x00000026000c7c02 */ /* 0x000fe20008000f00 */
[----:B------:R-:W-:Y:S01]  /*165e0*/  IMAD.MOV.U32 R125, RZ, RZ, 0x40000040 ;  /* 0x40000040ff7d7424 */ /* 0x000fe200078e00ff */
[----:B------:R-:W-:Y:S01]  /*165f0*/  R2UR UR46, R122 ;  /* 0x000000007a2e72ca */ /* 0x000fe200000e0000 */
[----:B------:R-:W-:Y:S01]  /*16600*/  VIADD R122, R126, 0x300 ;  /* 0x000003007e7a7836 */ /* 0x000fe20000000000 */
[----:B------:R-:W-:Y:S01]  /*16610*/  R2UR UR38, R120 ;  /* 0x00000000782672ca */ /* 0x000fe200000e0000 */
[----:B------:R-:W-:Y:S01]  /*16620*/  VIADD R120, R126, 0x302 ;  /* 0x000003027e787836 */ /* 0x000fe20000000000 */
[----:B------:R-:W-:Y:S01]  /*16630*/  MOV R20, UR42 ;  /* 0x0000002a00147c02 */ /* 0x000fe20008000f00 */
[-C--:B------:R-:W-:Y:S01]  /*16640*/  FMUL.FTZ R24, R24, R6.reuse ;  /* 0x0000000618187220 */ /* 0x080fe20000410000 */
[----:B------:R-:W-:Y:S01]  /*16650*/  R2UR UR42, R124 ;  /* 0x000000007c2a72ca */ /* 0x000fe200000e0000 */
[----:B------:R-:W-:Y:S01]  /*16660*/  VIADD R124, R126, 0x304 ;  /* 0x000003047e7c7836 */ /* 0x000fe20000000000 */
[----:B------:R-:W-:Y:S01]  /*16670*/  R2UR UR34, R122 ;  /* 0x000000007a2272ca */ /* 0x000fe200000e0000 */
[----:B------:R-:W-:Y:S01]  /*16680*/  VIADD R122, R126, 0x306 ;  /* 0x000003067e7a7836 */ /* 0x000fe20000000000 */
[----:B------:R-:W-:Y:S01]  /*16690*/  R2UR UR30, R120 ;  /* 0x00000000781e72ca */ /* 0x000fe200000e0000 */
[----:B------:R-:W-:Y:S01]  /*166a0*/  VIADD R120, R126, 0x600 ;  /* 0x000006007e787836 */ /* 0x000fe20000000000 */
[----:B------:R-:W-:Y:S01]  /*166b0*/  MOV R212, UR51 ;  /* 0x0000003300d47c02 */ /* 0x000fe20008000f00 */
[-C--:B------:R-:W-:Y:S01]  /*166c0*/  FMUL.FTZ R25, R25, R6.reuse ;  /* 0x0000000619197220 */ /* 0x080fe20000410000 */
[----:B------:R-:W-:Y:S01]  /*166d0*/  MOV R214, UR49 ;  /* 0x0000003100d67c02 */ /* 0x000fe20008000f00 */
[-C--:B------:R-:W-:Y:S01]  /*166e0*/  FMUL.FTZ R28, R28, R6.reuse ;  /* 0x000000061c1c7220 */ /* 0x080fe20000410000 */
[----:B------:R-:W-:Y:S01]  /*166f0*/  MOV R215, UR48 ;  /* 0x0000003000d77c02 */ /* 0x000fe20008000f00 */
[-C--:B------:R-:W-:Y:S01]  /*16700*/  FMUL.FTZ R29, R29, R6.reuse ;  /* 0x000000061d1d7220 */ /* 0x080fe20000410000 */
[----:B------:R-:W-:Y:S01]  /*16710*/  R2UR UR51, R121 ;  /* 0x00000000793372ca */ /* 0x000fe200000e0000 */
        /* <DEDUP_REMOVED lines=11> */
[----:B01----:R-:W-:Y:S01]  /*167d0*/  MOV R9, UR39 ;  /* 0x0000002700097c02 */ /* 0x003fe20008000f00 */
[-C--:B------:R-:W-:Y:S01]  /*167e0*/  FMUL.FTZ R37, R37, R6.reuse ;  /* 0x0000000625257220 */ /* 0x080fe20000410000 */
[----:B------:R-:W-:Y:S01]  /*167f0*/  R2UR UR47, R123 ;  /* 0x000000007b2f72ca */ /* 0x000fe200000e0000 */
        /* <DEDUP_REMOVED lines=27> */
[----:B------:R-:W-:Y:S01]  /*169b0*/  MOV R210, UR45 ;  /* 0x0000002d00d27c02 */ /* 0x000fe20008000f00 */
        /* <DEDUP_REMOVED lines=79> */
[----:B--2---:R-:W-:-:S02]  /*16eb0*/  R2UR UR48, R128 ;  /* 0x00000000803072ca */ /* 0x004fc400000e0000 */
[----:B------:R-:W-:Y:S02]  /*16ec0*/  R2UR UR49, R129 ;  /* 0x00000000813172ca */ /* 0x000fe400000e0000 */
[----:B------:R-:W-:-:S11]  /*16ed0*/  WARPGROUP.ARRIVE ;  /* 0x00000000000079c5 */ /* 0x000fd60000000000 */
[----:B------:R-:W-:Y:S01]  /*16ee0*/  HGMMA.64x96x16.F32.BF16 R120, gdesc[UR48], RZ, !UPT, gsb0 ;  /* 0x01600000307879f0 */ /* 0x000fe2000c0018ff */
[----:B------:R-:W-:Y:S02]  /*16ef0*/  R2UR UR51, R212 ;  /* 0x00000000d43372ca */ /* 0x000fe400000e0000 */
[----:B------:R-:W-:Y:S02]  /*16f00*/  R2UR UR50, R213 ;  /* 0x00000000d53272ca */ /* 0x000fe400000e0000 */
[----:B------:R-:W2:Y:S01]  /*16f10*/  LDL.64 R212, [R1+0x20] ;  /* 0x0000200001d47983 */ /* 0x000ea20000100a00 */
[----:B------:R-:W-:Y:S02]  /*16f20*/  WARPGROUP.DEPBAR.LE gsb0, 0x0 ;  /* 0x00008000000079c5 */ /* 0x000fe40000010000 */
[----:B------:R-:W-:Y:S01]  /*16f30*/  WARPGROUP.ARRIVE ;  /* 0x00000000000079c5 */ /* 0x000fe20000000000 */
[----:B--2---:R-:W-:Y:S02]  /*16f40*/  R2UR UR44, R212 ;  /* 0x00000000d42c72ca */ /* 0x004fe400000e0000 */
[----:B------:R-:W-:-:S02]  /*16f50*/  R2UR UR45, R213 ;  /* 0x00000000d52d72ca */ /* 0x000fc400000e0000 */
[----:B------:R-:W-:Y:S01]  /*16f60*/  R2UR UR49, R214 ;  /* 0x00000000d63172ca */ /* 0x000fe200000e0000 */
[----:B------:R-:W2:Y:S10]  /*16f70*/  LDL.64 R212, [R1] ;  /* 0x0000000001d47983 */ /* 0x000eb40000100a00 */
[----:B------:R-:W-:Y:S01]  /*16f80*/  HGMMA.64x96x16.F32.BF16 R120, gdesc[UR44], R120, gsb0 ;  /* 0x016000002c7879f0 */ /* 0x000fe20008001878 */
[----:B------:R-:W-:-:S02]  /*16f90*/  R2UR UR45, R210 ;  /* 0x00000000d22d72ca */ /* 0x000fc400000e0000 */
[----:B------:R-:W-:Y:S02]  /*16fa0*/  R2UR UR44, R211 ;  /* 0x00000000d32c72ca */ /* 0x000fe400000e0000 */
[----:B------:R-:W3:Y:S01]  /*16fb0*/  LDL.64 R210, [R1+0x18] ;  /* 0x0000180001d27983 */ /* 0x000ee20000100a00 */
[----:B------:R-:W-:Y:S02]  /*16fc0*/  R2UR UR47, R208 ;  /* 0x00000000d02f72ca */ /* 0x000fe400000e0000 */
[----:B------:R-:W-:Y:S02]  /*16fd0*/  R2UR UR46, R209 ;  /* 0x00000000d12e72ca */ /* 0x000fe400000e0000 */
[----:B------:R-:W4:Y:S01]  /*16fe0*/  LDL.64 R208, [R1+0x10] ;  /* 0x0000100001d07983 */ /* 0x000f220000100a00 */
[----:B------:R-:W-:-:S03]  /*16ff0*/  R2UR UR48, R215 ;  /* 0x00000000d73072ca */ /* 0x000fc600000e0000 */
[----:B------:R-:W5:Y:S01]  /*17000*/  LDL.64 R214, [R1+0x8] ;  /* 0x0000080001d67983 */ /* 0x000f620000100a00 */
[----:B------:R-:W-:Y:S02]  /*17010*/  WARPGROUP.DEPBAR.LE gsb0, 0x0 ;  /* 0x00008000000079c5 */ /* 0x000fe40000010000 */
[----:B------:R-:W-:Y:S01]  /*17020*/  WARPGROUP.ARRIVE ;  /* 0x00000000000079c5 */ /* 0x000fe20000000000 */
[----:B---3--:R-:W-:Y:S02]  /*17030*/  R2UR UR40, R210 ;  /* 0x00000000d22872ca */ /* 0x008fe400000e0000 */
[----:B------:R-:W-:-:S13]  /*17040*/  R2UR UR41, R211 ;  /* 0x00000000d32972ca */ /* 0x000fda00000e0000 */
[----:B------:R-:W-:Y:S01]  /*17050*/  HGMMA.64x96x16.F32.BF16 R120, gdesc[UR40], R120, gsb0 ;  /* 0x01600000287879f0 */ /* 0x000fe20008001878 */
[----:B----4-:R-:W-:Y:S02]  /*17060*/  R2UR UR36, R208 ;  /* 0x00000000d02472ca */ /* 0x010fe400000e0000 */
[----:B------:R-:W-:Y:S02]  /*17070*/  R2UR UR37, R209 ;  /* 0x00000000d12572ca */ /* 0x000fe400000e0000 */
[----:B-----5:R-:W-:Y:S02]  /*17080*/  R2UR UR32, R214 ;  /* 0x00000000d62072ca */ /* 0x020fe400000e0000 */
[----:B------:R-:W-:Y:S01]  /*17090*/  R2UR UR33, R215 ;  /* 0x00000000d72172ca */ /* 0x000fe200000e0000 */
[----:B------:R-:W-:Y:S02]  /*170a0*/  WARPGROUP.DEPBAR.LE gsb0, 0x0 ;  /* 0x00008000000079c5 */ /* 0x000fe40000010000 */
[----:B------:R-:W-:-:S06]  /*170b0*/  WARPGROUP.ARRIVE ;  /* 0x00000000000079c5 */ /* 0x000fcc0000000000 */
[----:B------:R-:W-:Y:S01]  /*170c0*/  HGMMA.64x96x16.F32.BF16 R120, gdesc[UR36], R120, gsb0 ;  /* 0x01600000247879f0 */ /* 0x000fe20008001878 */
[----:B--2---:R-:W-:Y:S02]  /*170d0*/  R2UR UR28, R212 ;  /* 0x00000000d41c72ca */ /* 0x004fe400000e0000 */
[----:B------:R-:W-:Y:S01]  /*170e0*/  R2UR UR29, R213 ;  /* 0x00000000d51d72ca */ /* 0x000fe200000e0000 */
        /* <DEDUP_REMOVED lines=23> */
[----:B------:R-:W-:Y:S02]  /*17260*/  R2UR UR41, R21 ;  /* 0x00000000152972ca */ /* 0x000fe400000e0000 */
[----:B------:R-:W-:Y:S01]  /*17270*/  R2UR UR40, R207 ;  /* 0x00000000cf2872ca */ /* 0x000fe200000e0000 */
[----:B------:R-:W-:Y:S02]  /*17280*/  WARPGROUP.DEPBAR.LE gsb0, 0x0 ;  /* 0x00008000000079c5 */ /* 0x000fe40000010000 */
[----:B------:R-:W-:-:S06]  /*17290*/  WARPGROUP.ARRIVE ;  /* 0x00000000000079c5 */ /* 0x000fcc0000000000 */
[----:B------:R-:W-:Y:S04]  /*172a0*/  HGMMA.64x96x16.F32.BF16 R120, gdesc[UR12], R120, gsb0 ;  /* 0x016000000c7879f0 */ /* 0x000fe80008001878 */
        /* <DEDUP_REMOVED lines=15> */
[----:B------:R-:W-:Y:S01]  /*173a0*/  R2UR UR38, R12 ;  /* 0x000000000c2672ca */ /* 0x000fe200000e0000 */
[----:B------:R-:W-:Y:S02]  /*173b0*/  WARPGROUP.DEPBAR.LE gsb0, 0x0 ;  /* 0x00008000000079c5 */ /* 0x000fe40000010000 */
[----:B------:R-:W-:-:S12]  /*173c0*/  @!P0 BRA `(.L_x_1785) ;  /* 0x0000000000048947 */ /* 0x000fd80003800000 */
[----:B------:R-:W-:Y:S01]  /*173d0*/  BPT.TRAP 0x1 ;  /* 0x000000040000795c */ /* 0x000fe20000300000 */
.L_x_1785:
[----:B------:R-:W-:Y:S01]  /*173e0*/  SHF.L.U32 R2, R199, 0x1f, RZ ;  /* 0x0000001fc7027819 */ /* 0x000fe200000006ff */
[----:B------:R-:W-:-:S04]  /*173f0*/  IMAD R20, R194, 0x8, R18 ;  /* 0x00000008c2147824 */ /* 0x000fc800078e0212 */
[----:B------:R0:W1:Y:S01]  /*17400*/  SYNCS.PHASECHK.TRANS64.TRYWAIT P1, [R20+URZ+0x30850], R2 ;  /* 0x03085002140075a7 */ /* 0x000062000802017f */
[----:B------:R-:W-:Y:S05]  /*17410*/  @!P0 BRA `(.L_x_1786) ;  /* 0x0000000000048947 */ /* 0x000fea0003800000 */
[----:B------:R-:W-:Y:S01]  /*17420*/  BPT.TRAP 0x1 ;  /* 0x000000040000795c */ /* 0x000fe20000300000 */
.L_x_1786:
[----:B------:R-:W-:Y:S04]  /*17430*/  BSSY B2, `(.L_x_1787) ;  /* 0x0000004000027945 */ /* 0x000fe80003800000 */
[----:B-1----:R-:W-:Y:S05]  /*17440*/  @P1 BRA `(.L_x_1788) ;  /* 0x0000000000081947 */ /* 0x002fea0003800000 */
[----:B------:R-:W1:Y:S02]  /*17450*/  SYNCS.PHASECHK.TRANS64.TRYWAIT P1, [R20+URZ+0x30850], R2 ;  /* 0x03085002140075a7 */ /* 0x000e64000802017f */
[----:B-1----:R-:W-:Y:S05]  /*17460*/  @!P1 BRA `(.L_x_1789) ;  /* 0x0000014000f49947 */ /* 0x002fea0003800000 */
.L_x_1788:
[----:B------:R-:W-:Y:S05]  /*17470*/  BSYNC B2 ;  /* 0x0000000000027941 */ /* 0x000fea0003800000 */
.L_x_1787:
        /* <DEDUP_REMOVED lines=48> */
.L_x_1790:
[----:B------:R-:W2:Y:S01]  /*17780*/  LDL R13, [R1+0x30] ;  /* 0x00003000010d7983 */ /* 0x000ea20000100800 */
[----:B------:R-:W0:Y:S03]  /*17790*/  LDC R6, c[0x0][0x448] ;  /* 0x00011200ff067b82 */ /* 0x000e260000000800 */
[----:B------:R-:W2:Y:S04]  /*177a0*/  LDL R2, [R1+0x44] ;  /* 0x0000440001027983 */ /* 0x000ea80000100800 */
[----:B------:R-:W3:Y:S01]  /*177b0*/  LDL R12, [R1+0x40] ;  /* 0x00004000010c7983 */ /* 0x000ee20000100800 */
[----:B0-----:R-:W-:-:S13]  /*177c0*/  ISETP.NE.AND P2, PT, R6, 0x1, PT ;  /* 0x000000010600780c */ /* 0x001fda0003f45270 */
[----:B------:R-:W0:Y:S08]  /*177d0*/  @P2 LDC R9, c[0x0][0x44c] ;  /* 0x00011300ff092b82 */ /* 0x000e300000000800 */
[----:B------:R-:W1:Y:S01]  /*177e0*/  @P2 LDC R6, c[0x0][0x450] ;  /* 0x00011400ff062b82 */ /* 0x000e620000000800 */
[----:B------:R-:W-:Y:S01]  /*177f0*/  IMAD R168, R5, -0x60, RZ ;  /* 0xffffffa005a87824 */ /* 0x000fe200078e02ff */
[----:B------:R-:W-:Y:S01]  /*17800*/  LOP3.LUT P1, RZ, R22, 0x80000, RZ, 0xc0, !PT ;  /* 0x0008000016ff7812 */ /* 0x000fe2000782c0ff */
[----:B--2---:R-:W-:-:S04]  /*17810*/  IMAD.IADD R2, R2, 0x1, R13 ;  /* 0x0000000102027824 */ /* 0x004fc800078e020d */
[----:B0-----:R-:W-:-:S05]  /*17820*/  @P2 IMAD.HI.U32 R9, R2, R9, RZ ;  /* 0x0000000902092227 */ /* 0x001fca00078e00ff */
[----:B-1----:R-:W-:Y:S01]  /*17830*/  @P2 SHF.R.U32.HI R2, RZ, R6, R9 ;  /* 0x00000006ff022219 */ /* 0x002fe20000011609 */
[----:B------:R-:W-:-:S04]  /*17840*/  VIADD R9, R0, 0x30840 ;  /* 0x0003084000097836 */ /* 0x000fc80000000000 */
[----:B------:R-:W0:Y:S01]  /*17850*/  SHFL.IDX PT, R169, R2, RZ, 0x1c1f ;  /* 0x001c1fff02a97589 */ /* 0x000e2200000e0000 */
[----:B------:R-:W-:Y:S01]  /*17860*/  PRMT R0, R204, 0x654, R9 ;  /* 0x00000654cc007816 */ /* 0x000fe20000000009 */
[----:B------:R-:W-:Y:S02]  /*17870*/  VIADD R6, R168, 0x1 ;  /* 0x00000001a8067836 */ /* 0x000fe40000000000 */
[----:B------:R-:W-:Y:S01]  /*17880*/  IMAD.U32 R9, RZ, RZ, UR50 ;  /* 0x00000032ff097e24 */ /* 0x000fe2000f8e00ff */
[----:B------:R3:W-:Y:S02]  /*17890*/  SYNCS.ARRIVE.TRANS64.RED.A1T0 RZ, [R0+URZ], RZ ;  /* 0x000000ff00ff79a7 */ /* 0x0007e4000810043f */
[----:B---3--:R-:W-:Y:S02]  /*178a0*/  IMAD R0, R12, -0x2, R6 ;  /* 0xfffffffe0c007824 */ /* 0x008fe400078e0206 */
[----:B------:R-:W-:-:S03]  /*178b0*/  LOP3.LUT R21, RZ, R9, RZ, 0x33, !PT ;  /* 0x00000009ff157212 */ /* 0x000fc600078e33ff */
[----:B------:R-:W-:-:S05]  /*178c0*/  IADD3 R15, -R200, R0, R201 ;  /* 0x00000000c80f7210 */ /* 0x000fca0007ffe1c9 */
[----:B------:R-:W-:Y:S02]  /*178d0*/  IMAD.IADD R21, R21, 0x1, R15 ;  /* 0x0000000115157824 */ /* 0x000fe400078e020f */
[----:B------:R-:W-:Y:S02]  /*178e0*/  VIADD R15, R15, UR54 ;  /* 0x000000360f0f7c36 */ /* 0x000fe40008000000 */
[----:B------:R-:W-:Y:S02]  /*178f0*/  VIADD R0, R0, 0xffffffff ;  /* 0xffffffff00007836 */ /* 0x000fe40000000000 */
        /* <DEDUP_REMOVED lines=15> */
.L_x_1793:
[----:B------:R-:W-:-:S05]  /*179f0*/  IMAD.U32 R170, RZ, RZ, UR39 ;  /* 0x00000027ffaa7e24 */ /* 0x000fca000f8e00ff */
[----:B------:R-:W-:-:S13]  /*17a00*/  ISETP.NE.AND P1, PT, R170, 0x1, PT ;  /* 0x00000001aa00780c */ /* 0x000fda0003f25270 */
[----:B------:R-:W0:Y:S02]  /*17a10*/  @P1 LDC.64 R12, c[0x0][0x9e8] ;  /* 0x00027a00ff0c1b82 */ /* 0x000e240000000a00 */
[----:B0-----:R-:W-:-:S05]  /*17a20*/  @P1 IMAD.HI.U32 R12, R169, R12, RZ ;  /* 0x0000000ca90c1227 */ /* 0x001fca00078e00ff */
[----:B------:R-:W-:-:S07]  /*17a30*/  @P1 SHF.R.U32.HI R169, RZ, R13, R12 ;  /* 0x0000000dffa91219 */ /* 0x000fce000001160c */
.L_x_1794:
[----:B------:R-:W-:Y:S05]  /*17a40*/  BSYNC B2 ;  /* 0x0000000000027941 */ /* 0x000fea0003800000 */
.L_x_1792:
[----:B------:R-:W-:-:S05]  /*17a50*/  IMAD R169, R169, R170, R0 ;  /* 0x000000aaa9a97224 */ /* 0x000fca00078e0200 */
[----:B------:R-:W-:Y:S02]  /*17a60*/  VIADDMNMX R14, R169, R170, R14, PT ;  /* 0x000000aaa90e7246 */ /* 0x000fe4000380010e */
[----:B------:R-:W-:-:S07]  /*17a70*/  VIMNMX R6, R6, R169, !PT ;  /* 0x000000a906067248 */ /* 0x000fce0007fe0100 */
.L_x_1791:
        /* <DEDUP_REMOVED lines=13> */
[----:B------:R-:W-:Y:S01]  /*17b50*/  @P5 LOP3.LUT R22, R22, 0x4, RZ, 0xfc, !PT ;  /* 0x0000000416165812 */ /* 0x000fe200078efcff */
[--C-:B0-----:R-:W-:Y:S01]  /*17b60*/  IMAD.IADD R15, R15, 0x1, R2.reuse ;  /* 0x000000010f0f7824 */ /* 0x101fe200078e0202 */
[----:B------:R-:W-:Y:S01]  /*17b70*/  ISETP.LT.OR P3, PT, R14, 0xa, P3 ;  /* 0x0000000a0e00780c */ /* 0x000fe20001f61670 */
[----:B------:R-:W-:Y:S01]  /*17b80*/  IMAD.IADD R21, R21, 0x1, R2 ;  /* 0x0000000115157824 */ /* 0x000fe200078e0202 */
        /* <DEDUP_REMOVED lines=117> */
[----:B------:R-:W-:-:S04]  /*182e0*/  ISETP.GT.AND P6, PT, R6, 0x59, !P6 ;  /* 0x000000590600780c */ /* 0x000fc800077c4270 */
[----:B------:R-:W-:-:S04]  /*182f0*/  ISETP.LT.OR P6, PT, R14, 0x5a, P6 ;  /* 0x0000005a0e00780c */ /* 0x000fc800037c1670 */
        /* <DEDUP_REMOVED lines=15> */
.L_x_1797:
[----:B------:R-:W-:-:S05]  /*183f0*/  IMAD.U32 R6, RZ, RZ, UR39 ;  /* 0x00000027ff067e24 */ /* 0x000fca000f8e00ff */
[----:B------:R-:W-:-:S13]  /*18400*/  ISETP.NE.AND P6, PT, R6, 0x1, PT ;  /* 0x000000010600780c */ /* 0x000fda0003fc5270 */
[----:B------:R-:W0:Y:S02]  /*18410*/  @P6 LDC.64 R12, c[0x0][0x9e8] ;  /* 0x00027a00ff0c6b82 */ /* 0x000e240000000a00 */
[----:B0-----:R-:W-:-:S05]  /*18420*/  @P6 IMAD.HI.U32 R12, R2, R12, RZ ;  /* 0x0000000c020c6227 */ /* 0x001fca00078e00ff */
[----:B------:R-:W-:-:S07]  /*18430*/  @P6 SHF.R.U32.HI R2, RZ, R13, R12 ;  /* 0x0000000dff026219 */ /* 0x000fce000001160c */
.L_x_1798:
[----:B------:R-:W-:Y:S05]  /*18440*/  BSYNC B2 ;  /* 0x0000000000027941 */ /* 0x000fea0003800000 */
.L_x_1796:
[----:B------:R-:W-:-:S05]  /*18450*/  IMAD R0, R2, R6, R0 ;  /* 0x0000000602007224 */ /* 0x000fca00078e0200 */
[----:B------:R-:W-:Y:S02]  /*18460*/  VIADDMNMX R15, R0, R6, R15, PT ;  /* 0x00000006000f7246 */ /* 0x000fe4000380010f */
[----:B------:R-:W-:-:S07]  /*18470*/  VIMNMX R21, R21, R0, !PT ;  /* 0x0000000015157248 */ /* 0x000fce0007fe0100 */
.L_x_1795:
        /* <DEDUP_REMOVED lines=8> */
[C---:B------:R-:W-:Y:S02]  /*18500*/  LOP3.LUT P2, RZ, R22.reuse, 0x20000, RZ, 0xc0, !PT ;  /* 0x0002000016ff7812 */ /* 0x040fe4000784c0ff */
        /* <DEDUP_REMOVED lines=75> */
[----:B0-----:R-:W-:Y:S01]  /*189c0*/  FMNMX.FTZ R2, R0, R2, !PT ;  /* 0x0000000200027209 */ /* 0x001fe20007810000 */
[----:B------:R-:W-:Y:S01]  /*189d0*/  IMAD.U32 R0, RZ, RZ, UR47 ;  /* 0x0000002fff007e24 */ /* 0x000fe2000f8e00ff */
[----:B------:R-:W-:-:S02]  /*189e0*/  FSEL R150, R150, -INF , !P1 ;  /* 0xff80000096967808 */ /* 0x000fc40004800000 */
[----:B------:R-:W-:Y:S01]  /*189f0*/  LOP3.LUT P1, RZ, R22, 0x200, RZ, 0xc0, !PT ;  /* 0x0000020016ff7812 */ /* 0x000fe2000782c0ff */
[----:B------:R-:W0:Y:S01]  /*18a00*/  SHFL.BFLY PT, R12, R2, 0x1, 0x1f ;  /* 0x0c201f00020c7f89 */ /* 0x000e2200000e0000 */
[C---:B------:R-:W-:Y:S02]  /*18a10*/  ISETP.GT.AND P5, PT, R21.reuse, 0x58, !P5 ;  /* 0x000000581500780c */ /* 0x040fe40006fa4270 */
[----:B------:R-:W-:Y:S02]  /*18a20*/  ISETP.GT.AND P1, PT, R21, 0x39, !P1 ;  /* 0x000000391500780c */ /* 0x000fe40004f24270 */
[C---:B------:R-:W-:Y:S02]  /*18a30*/  ISETP.LT.OR P4, PT, R15.reuse, 0x52, P4 ;  /* 0x000000520f00780c */ /* 0x040fe40002781670 */
[C---:B------:R-:W-:Y:S02]  /*18a40*/  ISETP.LT.OR P1, PT, R15.reuse, 0x3a, P1 ;  /* 0x0000003a0f00780c */ /* 0x040fe40000f21670 */
[----:B------:R-:W-:-:S02]  /*18a50*/  ISETP.LT.OR P5, PT, R15, 0x59, P5 ;  /* 0x000000590f00780c */ /* 0x000fc40002fa1670 */
[----:B------:R-:W-:Y:S02]  /*18a60*/  FSEL R151, R151, -INF , !P1 ;  /* 0xff80000097977808 */ /* 0x000fe40004800000 */
[----:B------:R-:W-:Y:S02]  /*18a70*/  LOP3.LUT P1, RZ, R22, 0x100, RZ, 0xc0, !PT ;  /* 0x0000010016ff7812 */ /* 0x000fe4000782c0ff */
[----:B------:R-:W-:Y:S02]  /*18a80*/  FSEL R163, R163, -INF , !P4 ;  /* 0xff800000a3a37808 */ /* 0x000fe40006000000 */
[----:B------:R-:W-:Y:S02]  /*18a90*/  ISETP.GT.AND P1, PT, R21, 0x40, !P1 ;  /* 0x000000401500780c */ /* 0x000fe40004f24270 */
[----:B------:R-:W-:Y:S02]  /*18aa0*/  FSEL R166, R166, -INF , !P5 ;  /* 0xff800000a6a67808 */ /* 0x000fe40006800000 */
[----:B------:R-:W-:-:S02]  /*18ab0*/  ISETP.LT.OR P1, PT, R15, 0x41, P1 ;  /* 0x000000410f00780c */ /* 0x000fc40000f21670 */
[----:B0-----:R-:W-:Y:S02]  /*18ac0*/  FMNMX.FTZ R12, R2, R12, !PT ;  /* 0x0000000c020c7209 */ /* 0x001fe40007810000 */
[----:B------:R-:W-:Y:S02]  /*18ad0*/  FSEL R154, R154, -INF , !P1 ;  /* 0xff8000009a9a7808 */ /* 0x000fe40004800000 */
[----:B------:R-:W-:Y:S01]  /*18ae0*/  LOP3.LUT P1, RZ, R22, 0x80, RZ, 0xc0, !PT ;  /* 0x0000008016ff7812 */ /* 0x000fe2000782c0ff */
[----:B------:R-:W-:-:S03]  /*18af0*/  FMUL.FTZ R13, R12, R0 ;  /* 0x000000000c0d7220 */ /* 0x000fc60000410000 */
[----:B------:R-:W-:-:S04]  /*18b00*/  ISETP.GT.AND P1, PT, R21, 0x41, !P1 ;  /* 0x000000411500780c */ /* 0x000fc80004f24270 */
[----:B------:R-:W-:-:S04]  /*18b10*/  ISETP.LT.OR P1, PT, R15, 0x42, P1 ;  /* 0x000000420f00780c */ /* 0x000fc80000f21670 */
[----:B------:R-:W-:Y:S02]  /*18b20*/  FSEL R155, R155, -INF , !P1 ;  /* 0xff8000009b9b7808 */ /* 0x000fe40004800000 */
[----:B------:R-:W-:Y:S02]  /*18b30*/  ISETP.GT.AND P1, PT, R21, 0x48, !P2 ;  /* 0x000000481500780c */ /* 0x000fe40005724270 */
[----:B------:R-:W-:Y:S02]  /*18b40*/  LOP3.LUT P2, RZ, R22, 0x2, RZ, 0xc0, !PT ;  /* 0x0000000216ff7812 */ /* 0x000fe4000784c0ff */
[----:B------:R-:W-:-:S04]  /*18b50*/  ISETP.LT.OR P1, PT, R15, 0x49, P1 ;  /* 0x000000490f00780c */ /* 0x000fc80000f21670 */
[----:B------:R-:W-:Y:S02]  /*18b60*/  FSEL R158, R158, -INF , !P1 ;  /* 0xff8000009e9e7808 */ /* 0x000fe40004800000 */
[----:B------:R-:W-:Y:S02]  /*18b70*/  ISETP.GT.AND P1, PT, R21, 0x49, !P6 ;  /* 0x000000491500780c */ /* 0x000fe40007724270 */
[----:B------:R-:W-:Y:S02]  /*18b80*/  LOP3.LUT P6, RZ, R22, 0x1, RZ, 0xc0, !PT ;  /* 0x0000000116ff7812 */ /* 0x000fe400078cc0ff */
[----:B------:R-:W-:-:S04]  /*18b90*/  ISETP.LT.OR P1, PT, R15, 0x4a, P1 ;  /* 0x0000004a0f00780c */ /* 0x000fc80000f21670 */
[----:B------:R-:W-:Y:S02]  /*18ba0*/  FSEL R159, R159, -INF , !P1 ;  /* 0xff8000009f9f7808 */ /* 0x000fe40004800000 */
[C---:B------:R-:W-:Y:S02]  /*18bb0*/  ISETP.GT.AND P1, PT, R21.reuse, RZ, !P2 ;  /* 0x000000ff1500720c */ /* 0x040fe40005724270 */
[----:B------:R-:W-:Y:S02]  /*18bc0*/  ISETP.GT.AND P2, PT, R21, 0x59, !P6 ;  /* 0x000000591500780c */ /* 0x000fe40007744270 */
[C---:B------:R-:W-:Y:S02]  /*18bd0*/  ISETP.LT.OR P1, PT, R15.reuse, 0x1, P1 ;  /* 0x000000010f00780c */ /* 0x040fe40000f21670 */
[----:B------:R-:W-:Y:S02]  /*18be0*/  ISETP.LT.OR P2, PT, R15, 0x5a, P2 ;  /* 0x0000005a0f00780c */ /* 0x000fe40001741670 */
[----:B------:R-:W-:-:S02]  /*18bf0*/  FSEL R122, R122, -INF , !P1 ;  /* 0xff8000007a7a7808 */ /* 0x000fc40004800000 */
[----:B------:R-:W-:Y:S02]  /*18c00*/  FSEL R167, R167, -INF , !P2 ;  /* 0xff800000a7a77808 */ /* 0x000fe40005000000 */
[----:B------:R-:W-:Y:S02]  /*18c10*/  FMNMX.FTZ R2, R122, R3, !PT ;  /* 0x000000037a027209 */ /* 0x000fe40007810000 */
[----:B------:R-:W-:Y:S02]  /*18c20*/  FSETP.NEU.FTZ.AND P1, PT, R12, -INF , PT ;  /* 0xff8000000c00780b */ /* 0x000fe40003f3d000 */
[----:B------:R-:W-:Y:S02]  /*18c30*/  FMNMX.FTZ R2, R123, R2, !PT ;  /* 0x000000027b027209 */ /* 0x000fe40007810000 */
[----:B------:R-:W-:Y:S02]  /*18c40*/  FSEL R13, R13, RZ, P1 ;  /* 0x000000ff0d0d7208 */ /* 0x000fe40000800000 */
[----:B------:R-:W-:-:S03]  /*18c50*/  FMNMX.FTZ R2, R126, R2, !PT ;  /* 0x000000027e027209 */ /* 0x000fc60007810000 */
        /* <DEDUP_REMOVED lines=56> */
[----:B0-----:R-:W-:-:S07]  /*18fe0*/  FMNMX.FTZ R2, R2, R6, !PT ;  /* 0x0000000602027209 */ /* 0x001fce0007810000 */
[----:B------:R-:W-:Y:S01]  /*18ff0*/  MUFU.EX2 R182, R182 ;  /* 0x000000b600b67308 */ /* 0x000fe20000000800 */
[----:B------:R-:W0:Y:S07]  /*19000*/  SHFL.BFLY PT, R6, R2, 0x1, 0x1f ;  /* 0x0c201f0002067f89 */ /* 0x000e2e00000e0000 */
[----:B------:R-:W-:Y:S08]  /*19010*/  MUFU.EX2 R124, R124 ;  /* 0x0000007c007c7308 */ /* 0x000ff00000000800 */
[----:B------:R-:W-:Y:S08]  /*19020*/  MUFU.EX2 R176, R176 ;  /* 0x000000b000b07308 */ /* 0x000ff00000000800 */
[----:B------:R-:W-:Y:S01]  /*19030*/  MUFU.EX2 R133, R133 ;  /* 0x0000008500857308 */ /* 0x000fe20000000800 */
[----:B0-----:R-:W-:-:S02]  /*19040*/  FMNMX.FTZ R13, R2, R6, !PT ;  /* 0x00000006020d7209 */ /* 0x001fc40007810000 */
[----:B------:R-:W-:Y:S02]  /*19050*/  FSEL R2, R12, RZ, P1 ;  /* 0x000000ff0c027208 */ /* 0x000fe40000800000 */
[C---:B------:R-:W-:Y:S01]  /*19060*/  FSETP.NEU.FTZ.AND P1, PT, R13.reuse, -INF , PT ;  /* 0xff8000000d00780b */ /* 0x040fe20003f3d000 */
[-C--:B------:R-:W-:Y:S02]  /*19070*/  FMUL.FTZ R137, R13, R0.reuse ;  /* 0x000000000d897220 */ /* 0x080fe40000410000 */
[----:B------:R-:W-:Y:S01]  /*19080*/  MUFU.EX2 R178, R178 ;  /* 0x000000b200b27308 */ /* 0x000fe20000000800 */
[----:B------:R-:W-:Y:S02]  /*19090*/  FADD.FTZ R2, -R2, R4 ;  /* 0x0000000402027221 */ /* 0x000fe40000010100 */
[----:B------:R-:W-:Y:S02]  /*190a0*/  FSEL R137, R137, RZ, P1 ;  /* 0x000000ff89897208 */ /* 0x000fe40000800000 */
[----:B------:R-:W-:-:S03]  /*190b0*/  FMUL.FTZ R2, R2, R0 ;  /* 0x0000000002027220 */ /* 0x000fc60000410000 */
        /* <DEDUP_REMOVED lines=8> */
[----:B------:R0:W1:Y:S01]  /*19140*/  MUFU.EX2 R6, R2 ;  /* 0x0000000200067308 */ /* 0x0000620000000800 */
        /* <DEDUP_REMOVED lines=8> */
[----:B0-----:R-:W-:Y:S01]  /*191d0*/  FSEL R2, R13, RZ, P1 ;  /* 0x000000ff0d027208 */ /* 0x001fe20000800000 */
[-CC-:B------:R-:W-:Y:S01]  /*191e0*/  FFMA.FTZ R179, R150, R0.reuse, -R137.reuse ;  /* 0x0000000096b37223 */ /* 0x180fe20000010889 */
[-CC-:B------:R-:W-:Y:S01]  /*191f0*/  FFMA.FTZ R134, R151, R0.reuse, -R137.reuse ;  /* 0x0000000097867223 */ /* 0x180fe20000010889 */
[-CC-:B------:R-:W-:Y:S01]  /*19200*/  FFMA.FTZ R173, R154, R0.reuse, -R137.reuse ;  /* 0x000000009aad7223 */ /* 0x180fe20000010889 */
[-C--:B------:R-:W-:Y:S01]  /*19210*/  FFMA.FTZ R131, R155, R0.reuse, -R137 ;  /* 0x000000009b837223 */ /* 0x080fe20000010889 */
[----:B------:R-:W-:Y:S01]  /*19220*/  FADD.FTZ R2, -R2, R3 ;  /* 0x0000000302027221 */ /* 0x000fe20000010100 */
[--C-:B------:R-:W-:Y:S01]  /*19230*/  FFMA.FTZ R175, R158, R0, -R137.reuse ;  /* 0x000000009eaf7223 */ /* 0x100fe20000010889 */
[----:B------:R-:W-:Y:S01]  /*19240*/  MUFU.EX2 R136, R136 ;  /* 0x0000008800887308 */ /* 0x000fe20000000800 */
[----:B-1----:R-:W-:Y:S01]  /*19250*/  FFMA.FTZ R8, R6, R8, R188 ;  /* 0x0000000806087223 */ /* 0x002fe200000100bc */
[-C--:B------:R-:W-:Y:S01]  /*19260*/  FMUL.FTZ R2, R2, R0.reuse ;  /* 0x0000000002027220 */ /* 0x080fe20000410000 */
[-CC-:B------:R-:W-:Y:S01]  /*19270*/  FFMA.FTZ R130, R159, R0.reuse, -R137.reuse ;  /* 0x000000009f827223 */ /* 0x180fe20000010889 */
[-CC-:B------:R-:W-:Y:S01]  /*19280*/  FFMA.FTZ R169, R162, R0.reuse, -R137.reuse ;  /* 0x00000000a2a97223 */ /* 0x180fe20000010889 */
[----:B------:R-:W-:Y:S01]  /*19290*/  FADD.FTZ R8, R121, R8 ;  /* 0x0000000879087221 */ /* 0x000fe20000010000 */
[-CC-:B------:R-:W-:Y:S01]  /*192a0*/  FFMA.FTZ R3, R163, R0.reuse, -R137.reuse ;  /* 0x00000000a3037223 */ /* 0x180fe20000010889 */
[-CC-:B------:R-:W-:Y:S01]  /*192b0*/  FFMA.FTZ R171, R166, R0.reuse, -R137.reuse ;  /* 0x00000000a6ab7223 */ /* 0x180fe20000010889 */
[----:B------:R-:W0:Y:S01]  /*192c0*/  MUFU.EX2 R2, R2 ;  /* 0x0000000200027308 */ /* 0x000e220000000800 */
[----:B------:R-:W-:Y:S01]  /*192d0*/  FADD.FTZ R8, R190, R8 ;  /* 0x00000008be087221 */ /* 0x000fe20000010000 */
[----:B------:R-:W-:-:S03]  /*192e0*/  FFMA.FTZ R137, R167, R0, -R137 ;  /* 0x00000000a7897223 */ /* 0x000fc60000010889 */
[----:B------:R-:W-:-:S03]  /*192f0*/  FADD.FTZ R8, R120, R8 ;  /* 0x0000000878087221 */ /* 0x000fc60000010000 */
[----:B------:R-:W1:Y:S01]  /*19300*/  MUFU.EX2 R191, R191 ;  /* 0x000000bf00bf7308 */ /* 0x000e620000000800 */
[----:B------:R-:W-:-:S04]  /*19310*/  FADD.FTZ R8, R184, R8 ;  /* 0x00000008b8087221 */ /* 0x000fc80000010000 */
[----:B------:R-:W-:-:S03]  /*19320*/  FADD.FTZ R8, R21, R8 ;  /* 0x0000000815087221 */ /* 0x000fc60000010000 */
[----:B------:R-:W2:Y:S01]  /*19330*/  MUFU.EX2 R127, R127 ;  /* 0x0000007f007f7308 */ /* 0x000ea20000000800 */
[----:B0-----:R-:W-:Y:S01]  /*19340*/  FFMA.FTZ R7, R2, R7, R189 ;  /* 0x0000000702077223 */ /* 0x001fe200000100bd */
[----:B------:R-:W-:-:S03]  /*19350*/  FADD.FTZ R8, R186, R8 ;  /* 0x00000008ba087221 */ /* 0x000fc60000010000 */
[----:B------:R-:W-:Y:S01]  /*19360*/  FADD.FTZ R7, R136, R7 ;  /* 0x0000000788077221 */ /* 0x000fe20000010000 */
[----:B------:R-:W-:Y:S02]  /*19370*/  FADD.FTZ R8, R15, R8 ;  /* 0x000000080f087221 */ /* 0x000fe40000010000 */
[----:B------:R-:W0:Y:S01]  /*19380*/  MUFU.EX2 R185, R185 ;  /* 0x000000b900b97308 */ /* 0x000e220000000800 */
[----:B-1----:R-:W-:Y:S01]  /*19390*/  FADD.FTZ R7, R191, R7 ;  /* 0x00000007bf077221 */ /* 0x002fe20000010000 */
[----:B------:R-:W-:-:S04]  /*193a0*/  FADD.FTZ R8, R180, R8 ;  /* 0x00000008b4087221 */ /* 0x000fc80000010000 */
[----:B------:R-:W-:Y:S02]  /*193b0*/  FADD.FTZ R8, R14, R8 ;  /* 0x000000080e087221 */ /* 0x000fe40000010000 */
[----:B------:R-:W1:Y:S01]  /*193c0*/  MUFU.EX2 R126, R126 ;  /* 0x0000007e007e7308 */ /* 0x000e620000000800 */
[----:B--2---:R-:W-:Y:S01]  /*193d0*/  FADD.FTZ R7, R127, R7 ;  /* 0x000000077f077221 */ /* 0x004fe20000010000 */
[----:B------:R-:W-:-:S04]  /*193e0*/  FADD.FTZ R8, R182, R8 ;  /* 0x00000008b6087221 */ /* 0x000fc80000010000 */
[----:B------:R-:W-:Y:S02]  /*193f0*/  FADD.FTZ R8, R124, R8 ;  /* 0x000000087c087221 */ /* 0x000fe40000010000 */
[----:B------:R-:W2:Y:S01]  /*19400*/  MUFU.EX2 R187, R187 ;  /* 0x000000bb00bb7308 */ /* 0x000ea20000000800 */
[----:B0-----:R-:W-:Y:S01]  /*19410*/  FADD.FTZ R7, R185, R7 ;  /* 0x00000007b9077221 */ /* 0x001fe20000010000 */
[----:B------:R-:W-:-:S04]  /*19420*/  FADD.FTZ R8, R176, R8 ;  /* 0x00000008b0087221 */ /* 0x000fc80000010000 */
        /* <DEDUP_REMOVED lines=57> */
.L_x_1799:
[----:B------:R-:W-:Y:S01]  /*197c0*/  ISETP.GT.AND P1, PT, R5, R226, PT ;  /* 0x000000e20500720c */ /* 0x000fe20003f24270 */
[----:B------:R-:W-:Y:S01]  /*197d0*/  VIADD R139, R20, 0x30860 ;  /* 0x00030860148b7836 */ /* 0x000fe20000000000 */
[----:B------:R-:W-:Y:S01]  /*197e0*/  F2FP.BF16.F32.PACK_AB R169, R3, R169 ;  /* 0x000000a903a9723e */ /* 0x000fe200000010ff */
[----:B------:R-:W-:Y:S01]  /*197f0*/  VIADD R5, R5, 0xffffffff ;  /* 0xffffffff05057836 */ /* 0x000fe20000000000 */
[----:B------:R-:W-:Y:S01]  /*19800*/  F2FP.BF16.F32.PACK_AB R170, R4, R170 ;  /* 0x000000aa04aa723e */ /* 0x000fe200000010ff */
[----:B------:R-:W-:Y:S01]  /*19810*/  IMAD.MOV.U32 R3, RZ, RZ, R13 ;  /* 0x000000ffff037224 */ /* 0x000fe200078e000d */
[----:B------:R-:W-:Y:S01]  /*19820*/  PRMT R20, R204, 0x654, R139 ;  /* 0x00000654cc147816 */ /* 0x000fe2000000008b */
[----:B------:R-:W-:Y:S01]  /*19830*/  IMAD.MOV.U32 R4, RZ, RZ, R12 ;  /* 0x000000ffff047224 */ /* 0x000fe200078e000c */
[----:B------:R-:W-:Y:S01]  /*19840*/  F2FP.BF16.F32.PACK_AB R188, R121, R188 ;  /* 0x000000bc79bc723e */ /* 0x000fe200000010ff */
[----:B------:R-:W-:Y:S01]  /*19850*/  IMAD.MOV.U32 R199, RZ, RZ, R11 ;  /* 0x000000ffffc77224 */ /* 0x000fe200078e000b */
[----:B------:R0:W-:Y:S01]  /*19860*/  SYNCS.ARRIVE.TRANS64.RED.A1T0 RZ, [R20+URZ], RZ ;  /* 0x000000ff14ff79a7 */ /* 0x0001e2000810043f */
[----:B------:R-:W-:Y:S01]  /*19870*/  F2FP.BF16.F32.PACK_AB R189, R136, R189 ;  /* 0x000000bd88bd723e */ /* 0x000fe200000010ff */
[----:B------:R-:W-:Y:S01]  /*19880*/  IMAD.MOV.U32 R194, RZ, RZ, R10 ;  /* 0x000000ffffc27224 */ /* 0x000fe200078e000a */
        /* <DEDUP_REMOVED lines=20> */
[----:B0-----:R-:W-:Y:S06]  /*199d0*/  @P1 BRA `(.L_x_1800) ;  /* 0xffffffc8008c1947 */ /* 0x001fec000383ffff */
[----:B------:R-:W-:Y:S05]  /*199e0*/  BSYNC B0 ;  /* 0x0000000000007941 */ /* 0x000fea0003800000 */
.L_x_1779:
[----:B------:R-:W-:Y:S02]  /*199f0*/  IMAD.MOV.U32 R3, RZ, RZ, R13 ;  /* 0x000000ffff037224 */ /* 0x000fe400078e000d */
[----:B------:R-:W-:Y:S02]  /*19a00*/  IMAD.MOV.U32 R4, RZ, RZ, R12 ;  /* 0x000000ffff047224 */ /* 0x000fe400078e000c */
[----:B------:R-:W-:Y:S02]  /*19a10*/  IMAD.MOV.U32 R194, RZ, RZ, R10 ;  /* 0x000000ffffc27224 */ /* 0x000fe400078e000a */
[----:B------:R-:W-:-:S07]  /*19a20*/  IMAD.MOV.U32 R199, RZ, RZ, R11 ;  /* 0x000000ffffc77224 */ /* 0x000fce00078e000b */
.L_x_1778:
[----:B------:R-:W-:Y:S05]  /*19a30*/  BSYNC B1 ;  /* 0x0000000000017941 */ /* 0x000fea0003800000 */
.L_x_1777:
[----:B------:R-:W2:Y:S01]  /*19a40*/  LDL R10, [R1+0x30] ;  /* 0x00003000010a7983 */ /* 0x000ea20000100800 */
[----:B------:R-:W0:Y:S01]  /*19a50*/  LDC R11, c[0x0][0x448] ;  /* 0x00011200ff0b7b82 */ /* 0x000e220000000800 */
[----:B------:R-:W-:Y:S02]  /*19a60*/  LOP3.LUT R22, R22, 0xfff7ffff, RZ, 0xc0, !PT ;  /* 0xfff7ffff16167812 */ /* 0x000fe400078ec0ff */
[----:B------:R-:W-:-:S05]  /*19a70*/  IADD3 R13, R201, 0x1, -R200 ;  /* 0x00000001c90d7810 */ /* 0x000fca0007ffe8c8 */
[----:B------:R-:W1:Y:S01]  /*19a80*/  LDC R14, c[0x0][0x9e4] ;  /* 0x00027900ff0e7b82 */ /* 0x000e620000000800 */
[----:B0-----:R-:W-:-:S13]  /*19a90*/  ISETP.NE.AND P1, PT, R11, 0x1, PT ;  /* 0x000000010b00780c */ /* 0x001fda0003f25270 */
[----:B------:R-:W0:Y:S01]  /*19aa0*/  @P1 LDC R11, c[0x0][0x44c] ;  /* 0x00011300ff0b1b82 */ /* 0x000e220000000800 */
[----:B------:R-:W-:-:S04]  /*19ab0*/  @P1 LOP3.LUT R22, R22, 0x80000, RZ, 0xfc, !PT ;  /* 0x0008000016161812 */ /* 0x000fc800078efcff */
[----:B------:R-:W-:-:S03]  /*19ac0*/  LOP3.LUT R22, R22, 0xffefffff, RZ, 0xc0, !PT ;  /* 0xffefffff16167812 */ /* 0x000fc600078ec0ff */
[----:B------:R-:W3:Y:S01]  /*19ad0*/  @P1 LDC R12, c[0x0][0x450] ;  /* 0x00011400ff0c1b82 */ /* 0x000ee20000000800 */
[----:B--2---:R-:W-:-:S04]  /*19ae0*/  VIADD R10, R10, 0x7f ;  /* 0x0000007f0a0a7836 */ /* 0x004fc80000000000 */
[----:B0-----:R-:W-:-:S05]  /*19af0*/  @P1 IMAD.HI.U32 R11, R10, R11, RZ ;  /* 0x0000000b0a0b1227 */ /* 0x001fca00078e00ff */
[----:B---3--:R-:W-:Y:S02]  /*19b00*/  @P1 SHF.R.U32.HI R10, RZ, R12, R11 ;  /* 0x0000000cff0a1219 */ /* 0x008fe4000001160b */
[----:B-1----:R-:W-:-:S03]  /*19b10*/  ISETP.GE.AND P1, PT, R14, 0x1, PT ;  /* 0x000000010e00780c */ /* 0x002fc60003f26270 */
[----:B------:R-:W-:-:S04]  /*19b20*/  IMAD.IADD R10, R13, 0x1, R10 ;  /* 0x000000010d0a7824 */ /* 0x000fc800078e020a */
[----:B------:R-:W-:-:S06]  /*19b30*/  IMAD.IADD R12, R10, 0x1, -R9 ;  /* 0x000000010a0c7824 */ /* 0x000fcc00078e0a09 */
[----:B------:R-:W-:Y:S01]  /*19b40*/  @P1 LOP3.LUT R22, R22, 0x100000, RZ, 0xfc, !PT ;  /* 0x0010000016161812 */ /* 0x000fe200078efcff */
[----:B------:R-:W-:Y:S06]  /*19b50*/  @!P1 BRA `(.L_x_1801) ;  /* 0x0000000000489947 */ /* 0x000fec0003800000 */
[----:B------:R-:W-:Y:S01]  /*19b60*/  IMAD.MOV.U32 R9, RZ, RZ, R10 ;  /* 0x000000ffff097224 */ /* 0x000fe200078e000a */
[----:B------:R-:W-:Y:S04]  /*19b70*/  BSSY B0, `(.L_x_1802) ;  /* 0x000000e000007945 */ /* 0x000fe80003800000 */
        /* <DEDUP_REMOVED lines=9> */
.L_x_1803:
[----:B------:R-:W-:-:S13]  /*19c10*/  ISETP.NE.AND P1, PT, R14, 0x1, PT ;  /* 0x000000010e00780c */ /* 0x000fda0003f25270 */
[----:B------:R-:W0:Y:S02]  /*19c20*/  @P1 LDC.64 R10, c[0x0][0x9e8] ;  /* 0x00027a00ff0a1b82 */ /* 0x000e240000000a00 */
[----:B0-----:R-:W-:-:S05]  /*19c30*/  @P1 IMAD.HI.U32 R10, R9, R10, RZ ;  /* 0x0000000a090a1227 */ /* 0x001fca00078e00ff */
[----:B------:R-:W-:-:S07]  /*19c40*/  @P1 SHF.R.U32.HI R9, RZ, R11, R10 ;  /* 0x0000000bff091219 */ /* 0x000fce000001160a */
.L_x_1804:
[----:B------:R-:W-:Y:S05]  /*19c50*/  BSYNC B0 ;  /* 0x0000000000007941 */ /* 0x000fea0003800000 */
.L_x_1802:
[----:B------:R-:W-:-:S05]  /*19c60*/  IMAD R9, R9, R14, RZ ;  /* 0x0000000e09097224 */ /* 0x000fca00078e02ff */
[----:B------:R-:W-:-:S07]  /*19c70*/  VIMNMX R12, R12, R9, !PT ;  /* 0x000000090c0c7248 */ /* 0x000fce0007fe0100 */
.L_x_1801:
[----:B------:R-:W2:Y:S01]  /*19c80*/  LDL R10, [R1+0x3c] ;  /* 0x00003c00010a7983 */ /* 0x000ea20000100800 */
[----:B------:R-:W-:Y:S01]  /*19c90*/  VIADD R12, R12, 0x5f ;  /* 0x0000005f0c0c7836 */ /* 0x000fe20000000000 */
[----:B------:R-:W-:Y:S03]  /*19ca0*/  BSSY B0, `(.L_x_1805) ;  /* 0x000023d000007945 */ /* 0x000fe60003800000 */
[----:B------:R-:W-:-:S05]  /*19cb0*/  IMAD.HI R12, R12, 0x2aaaaaab, RZ ;  /* 0x2aaaaaab0c0c7827 */ /* 0x000fca00078e02ff */
[----:B------:R-:W-:-:S04]  /*19cc0*/  SHF.R.U32.HI R9, RZ, 0x1f, R12 ;  /* 0x0000001fff097819 */ /* 0x000fc8000001160c */
[----:B------:R-:W-:-:S04]  /*19cd0*/  LEA.HI.SX32 R9, R12, R9, 0x1c ;  /* 0x000000090c097211 */ /* 0x000fc800078fe2ff */
[----:B--2---:R-:W-:-:S04]  /*19ce0*/  VIMNMX R226, R10, R9, !PT ;  /* 0x000000090ae27248 */ /* 0x004fc80007fe0100 */
[----:B------:R-:W-:-:S13]  /*19cf0*/  ISETP.GE.AND P1, PT, R5, R226, PT ;  /* 0x000000e20500720c */ /* 0x000fda0003f26270 */
[----:B------:R-:W-:Y:S05]  /*19d00*/  @!P1 BRA `(.L_x_1806) ;  /* 0x0000002000d89947 */ /* 0x000fea0003800000 */
[----:B------:R-:W-:Y:S01]  /*19d10*/  BSSY B1, `(.L_x_1806) ;  /* 0x0000235000017945 */ /* 0x000fe20003800000 */
[----:B------:R-:W-:Y:S02]  /*19d20*/  IMAD.MOV.U32 R9, RZ, RZ, R3 ;  /* 0x000000ffff097224 */ /* 0x000fe400078e0003 */
[----:B------:R-:W-:Y:S02]  /*19d30*/  IMAD.MOV.U32 R10, RZ, RZ, R4 ;  /* 0x000000ffff0a7224 */ /* 0x000fe400078e0004 */
[----:B------:R-:W-:Y:S02]  /*19d40*/  IMAD.MOV.U32 R12, RZ, RZ, R199 ;  /* 0x000000ffff0c7224 */ /* 0x000fe400078e00c7 */
[----:B------:R-:W-:-:S07]  /*19d50*/  IMAD.MOV.U32 R13, RZ, RZ, R194 ;  /* 0x000000ffff0d7224 */ /* 0x000fce00078e00c2 */
.L_x_1819:
[----:B------:R-:W-:-:S04]  /*19d60*/  ISETP.NE.AND P1, PT, R13, 0x1, PT ;  /* 0x000000010d00780c */ /* 0x000fc80003f25270 */
[----:B------:R-:W-:-:S04]  /*19d70*/  SEL R199, RZ, 0x1, P1 ;  /* 0x00000001ffc77807 */ /* 0x000fc80000800000 */
[----:B------:R-:W-:Y:S01]  /*19d80*/  LOP3.LUT R199, R12, R199, RZ, 0x3c, !PT ;  /* 0x000000c70cc77212 */ /* 0x000fe200078e3cff */
[----:B------:R-:W-:Y:S06]  /*19d90*/  @!P0 BRA `(.L_x_1807) ;  /* 0x0000000000048947 */ /* 0x000fec0003800000 */
[----:B------:R-:W-:Y:S01]  /*19da0*/  BPT.TRAP 0x1 ;  /* 0x000000040000795c */ /* 0x000fe20000300000 */
.L_x_1807:
        /* <DEDUP_REMOVED lines=8> */
.L_x_1808:
[----:B------:R-:W-:Y:S01]  /*19e30*/  IMAD R126, R194, 0x900, R217 ;  /* 0x00000900c27e7824 */ /* 0x000fe200078e02d9 */
[----:B------:R-:W-:Y:S03]  /*19e40*/  BSSY B2, `(.L_x_1809) ;  /* 0x0000006000027945 */ /* 0x000fe60003800000 */
[C---:B------:R-:W-:Y:S02]  /*19e50*/  VIADD R122, R126.reuse, 0x2 ;  /* 0x000000027e7a7836 */ /* 0x040fe40000000000 */
[----:B------:R-:W-:Y:S01]  /*19e60*/  VIADD R124, R126, 0x4 ;  /* 0x000000047e7c7836 */ /* 0x000fe20000000000 */
[----:B-1----:R-:W-:Y:S06]  /*19e70*/  @P1 BRA `(.L_x_1810) ;  /* 0x0000000000081947 */ /* 0x002fec0003800000 */
[----:B------:R-:W1:Y:S02]  /*19e80*/  SYNCS.PHASECHK.TRANS64.TRYWAIT P1, [R11+URZ+0x30830], R0 ;  /* 0x030830000b0075a7 */ /* 0x000e64000802017f */
[----:B-1----:R-:W-:Y:S05]  /*19e90*/  @!P1 BRA `(.L_x_1811) ;  /* 0x00000118007c9947 */ /* 0x002fea0003800000 */
.L_x_1810:
[----:B------:R-:W-:Y:S05]  /*19ea0*/  BSYNC B2 ;  /* 0x0000000000027941 */ /* 0x000fea0003800000 */
.L_x_1809:
        /* <DEDUP_REMOVED lines=233> */
.L_x_1812:
[----:B------:R-:W-:Y:S01]  /*1ad40*/  SHF.L.U32 R0, R12, 0x1f, RZ ;  /* 0x0000001f0c007819 */ /* 0x000fe200000006ff */
[----:B------:R-:W-:-:S04]  /*1ad50*/  IMAD R14, R13, 0x8, R18 ;  /* 0x000000080d0e7824 */ /* 0x000fc800078e0212 */
[----:B------:R0:W1:Y:S01]  /*1ad60*/  SYNCS.PHASECHK.TRANS64.TRYWAIT P1, [R14+URZ+0x30850], R0 ;  /* 0x030850000e0075a7 */ /* 0x000062000802017f */
[----:B------:R-:W-:Y:S05]  /*1ad70*/  @!P0 BRA `(.L_x_1813) ;  /* 0x0000000000048947 */ /* 0x000fea0003800000 */
[----:B------:R-:W-:Y:S01]  /*1ad80*/  BPT.TRAP 0x1 ;  /* 0x000000040000795c */ /* 0x000fe20000300000 */
.L_x_1813:
[----:B------:R-:W-:Y:S04]  /*1ad90*/  BSSY B2, `(.L_x_1814) ;  /* 0x0000004000027945 */ /* 0x000fe80003800000 */
[----:B-1----:R-:W-:Y:S05]  /*1ada0*/  @P1 BRA `(.L_x_1815) ;  /* 0x0000000000081947 */ /* 0x002fea0003800000 */
[----:B------:R-:W1:Y:S02]  /*1adb0*/  SYNCS.PHASECHK.TRANS64.TRYWAIT P1, [R14+URZ+0x30850], R0 ;  /* 0x030850000e0075a7 */ /* 0x000e64000802017f */
[----:B-1----:R-:W-:Y:S05]  /*1adc0*/  @!P1 BRA `(.L_x_1816) ;  /* 0x0000010800c49947 */ /* 0x002fea0003800000 */
.L_x_1815:
[----:B------:R-:W-:Y:S05]  /*1add0*/  BSYNC B2 ;  /* 0x0000000000027941 */ /* 0x000fea0003800000 */
.L_x_1814:
[----:B01----:R-:W-:Y:S01]  /*1ade0*/  VIADD R0, R18, 0x400 ;  /* 0x0000040012007836 */ /* 0x003fe20000000000 */
[----:B------:R-:W-:Y:S01]  /*1adf0*/  WARPGROUP.ARRIVE ;  /* 0x00000000000079c5 */ /* 0x000fe20000000000 */
[----:B------:R-:W-:-:S03]  /*1ae00*/  IMAD.MOV.U32 R3, RZ, RZ, 0x40000040 ;  /* 0x40000040ff037424 */ /* 0x000fc600078e00ff */
[----:B------:R-:W-:Y:S02]  /*1ae10*/  SHF.R.U32.HI R0, RZ, 0x4, R0 ;  /* 0x00000004ff007819 */ /* 0x000fe40000011600 */
[----:B------:R-:W-:Y:S01]  /*1ae20*/  R2UR UR7, R3 ;  /* 0x00000000030772ca */ /* 0x000fe200000e0000 */
[----:B------:R-:W-:Y:S01]  /*1ae30*/  IMAD.MOV.U32 R3, RZ, RZ, 0x40000040 ;  /* 0x40000040ff037424 */ /* 0x000fe200078e00ff */
[----:B------:R-:W-:-:S04]  /*1ae40*/  LOP3.LUT R0, R0, 0x3fff, RZ, 0xc0, !PT ;  /* 0x00003fff00007812 */ /* 0x000fc800078ec0ff */
[----:B------:R-:W-:-:S05]  /*1ae50*/  LOP3.LUT R0, R0, 0x3000000, RZ, 0xfc, !PT ;  /* 0x0300000000007812 */ /* 0x000fca00078efcff */
[----:B------:R-:W-:Y:S02]  /*1ae60*/  IMAD R2, R13, 0x900, R0 ;  /* 0x000009000d027824 */ /* 0x000fe400078e0200 */
[----:B------:R-:W-:Y:S02]  /*1ae70*/  IMAD.MOV.U32 R13, RZ, RZ, 0x40000040 ;  /* 0x40000040ff0d7424 */ /* 0x000fe400078e00ff */
        /* <DEDUP_REMOVED lines=38> */
.L_x_1817:
[----:B------:R-:W-:Y:S01]  /*1b0e0*/  FMNMX.FTZ R0, R122, R9, !PT ;  /* 0x000000097a007209 */ /* 0x000fe20007810000 */
[----:B------:R-:W-:Y:S01]  /*1b0f0*/  VIADD R11, R11, 0x30840 ;  /* 0x000308400b0b7836 */ /* 0x000fe20000000000 */
        /* <DEDUP_REMOVED lines=47> */
[----:B------:R-:W-:Y:S01]  /*1b3f0*/  PRMT R11, R204, 0x654, R11 ;  /* 0x00000654cc0b7816 */ /* 0x000fe2000000000b */
[----:B------:R-:W0:Y:S03]  /*1b400*/  SHFL.BFLY PT, R0, R3, 0x2, 0x1f ;  /* 0x0c401f0003007f89 */ /* 0x000e2600000e0000 */
[----:B------:R1:W-:Y:S01]  /*1b410*/  SYNCS.ARRIVE.TRANS64.RED.A1T0 RZ, [R11+URZ], RZ ;  /* 0x000000ff0bff79a7 */ /* 0x0003e2000810043f */
[----:B------:R-:W2:Y:S01]  /*1b420*/  SHFL.BFLY PT, R2, R4, 0x2, 0x1f ;  /* 0x0c401f0004027f89 */ /* 0x000ea200000e0000 */
[----:B0-----:R-:W-:Y:S02]  /*1b430*/  FMNMX.FTZ R3, R3, R0, !PT ;  /* 0x0000000003037209 */ /* 0x001fe40007810000 */
[----:B--2---:R-:W-:-:S03]  /*1b440*/  FMNMX.FTZ R4, R4, R2, !PT ;  /* 0x0000000204047209 */ /* 0x004fc60007810000 */
[----:B------:R-:W0:Y:S04]  /*1b450*/  SHFL.BFLY PT, R0, R3, 0x1, 0x1f ;  /* 0x0c201f0003007f89 */ /* 0x000e2800000e0000 */
[----:B------:R-:W2:Y:S01]  /*1b460*/  SHFL.BFLY PT, R2, R4, 0x1, 0x1f ;  /* 0x0c201f0004027f89 */ /* 0x000ea200000e0000 */
[----:B0-----:R-:W-:Y:S01]  /*1b470*/  FMNMX.FTZ R3, R3, R0, !PT ;  /* 0x0000000003037209 */ /* 0x001fe20007810000 */
[----:B------:R-:W-:Y:S01]  /*1b480*/  IMAD.U32 R0, RZ, RZ, UR46 ;  /* 0x0000002eff007e24 */ /* 0x000fe2000f8e00ff */
[----:B--2---:R-:W-:-:S03]  /*1b490*/  FMNMX.FTZ R4, R4, R2, !PT ;  /* 0x0000000204047209 */ /* 0x004fc60007810000 */
[----:B------:R-:W-:Y:S02]  /*1b4a0*/  FADD.FTZ R2, -R3, R9 ;  /* 0x0000000903027221 */ /* 0x000fe40000010100 */
[CC--:B------:R-:W-:Y:S01]  /*1b4b0*/  FMUL.FTZ R9, R4.reuse, R0.reuse ;  /* 0x0000000004097220 */ /* 0x0c0fe20000410000 */
[----:B------:R-:W-:Y:S01]  /*1b4c0*/  FADD.FTZ R6, -R4, R10 ;  /* 0x0000000a04067221 */ /* 0x000fe20000010100 */
[-C--:B------:R-:W-:Y:S02]  /*1b4d0*/  FMUL.FTZ R2, R2, R0.reuse ;  /* 0x0000000002027220 */ /* 0x080fe40000410000 */
[-CC-:B------:R-:W-:Y:S01]  /*1b4e0*/  FFMA.FTZ R190, R124, R0.reuse, -R9.reuse ;  /* 0x000000007cbe7223 */ /* 0x180fe20000010809 */
[-CC-:B------:R-:W-:Y:S01]  /*1b4f0*/  FFMA.FTZ R124, R129, R0.reuse, -R9.reuse ;  /* 0x00000000817c7223 */ /* 0x180fe20000010809 */
[-C--:B------:R-:W-:Y:S01]  /*1b500*/  FMUL.FTZ R129, R3, R0.reuse ;  /* 0x0000000003817220 */ /* 0x080fe20000410000 */
[-C--:B------:R-:W-:Y:S01]  /*1b510*/  FMUL.FTZ R6, R6, R0.reuse ;  /* 0x0000000006067220 */ /* 0x080fe20000410000 */
[-CC-:B------:R-:W-:Y:S01]  /*1b520*/  FFMA.FTZ R188, R120, R0.reuse, -R9.reuse ;  /* 0x0000000078bc7223 */ /* 0x180fe20000010809 */
[-C--:B------:R-:W-:Y:S01]  /*1b530*/  FFMA.FTZ R182, R140, R0.reuse, -R9 ;  /* 0x000000008cb67223 */ /* 0x080fe20000010809 */
[-C--:B------:R-:W-:Y:S01]  /*1b540*/  FFMA.FTZ R189, R122, R0.reuse, -R129 ;  /* 0x000000007abd7223 */ /* 0x080fe20000010881 */
[-C--:B------:R-:W-:Y:S01]  /*1b550*/  FFMA.FTZ R169, R121, R0.reuse, -R9 ;  /* 0x0000000079a97223 */ /* 0x080fe20000010809 */
[-CC-:B------:R-:W-:Y:S01]  /*1b560*/  FFMA.FTZ R140, R123, R0.reuse, -R129.reuse ;  /* 0x000000007b8c7223 */ /* 0x180fe20000010881 */
[----:B------:R-:W-:Y:S01]  /*1b570*/  MUFU.EX2 R6, R6 ;  /* 0x0000000600067308 */ /* 0x000fe20000000800 */
        /* <DEDUP_REMOVED lines=12> */
[-CC-:B------:R-:W-:Y:S01]  /*1b640*/  FFMA.FTZ R133, R135, R0.reuse, -R129.reuse ;  /* 0x0000000087857223 */ /* 0x180fe20000010881 */
[-CC-:B------:R-:W-:Y:S01]  /*1b650*/  FFMA.FTZ R181, R138, R0.reuse, -R129.reuse ;  /* 0x000000008ab57223 */ /* 0x180fe20000010881 */
[-CC-:B------:R-:W-:Y:S01]  /*1b660*/  FFMA.FTZ R132, R139, R0.reuse, -R129.reuse ;  /* 0x000000008b847223 */ /* 0x180fe20000010881 */
[----:B------:R-:W0:Y:S01]  /*1b670*/  MUFU.EX2 R188, R188 ;  /* 0x000000bc00bc7308 */ /* 0x000e220000000800 */
[-C--:B------:R-:W-:Y:S01]  /*1b680*/  FFMA.FTZ R183, R142, R0.reuse, -R129 ;  /* 0x000000008eb77223 */ /* 0x080fe20000010881 */
[-C--:B------:R-:W-:Y:S01]  /*1b690*/  FFMA.FTZ R21, R141, R0.reuse, -R9 ;  /* 0x000000008d157223 */ /* 0x080fe20000010809 */
[-C--:B------:R-:W-:Y:S01]  /*1b6a0*/  FFMA.FTZ R131, R143, R0.reuse, -R129 ;  /* 0x000000008f837223 */ /* 0x080fe20000010881 */
[-C--:B------:R-:W-:Y:S01]  /*1b6b0*/  FFMA.FTZ R176, R144, R0.reuse, -R9 ;  /* 0x0000000090b07223 */ /* 0x080fe20000010809 */
[-C--:B------:R-:W-:Y:S01]  /*1b6c0*/  FFMA.FTZ R177, R146, R0.reuse, -R129 ;  /* 0x0000000092b17223 */ /* 0x080fe20000010881 */
[-C--:B------:R-:W-:Y:S01]  /*1b6d0*/  FFMA.FTZ R20, R145, R0.reuse, -R9 ;  /* 0x0000000091147223 */ /* 0x080fe20000010809 */
[-C--:B------:R-:W-:Y:S01]  /*1b6e0*/  FFMA.FTZ R130, R147, R0.reuse, -R129 ;  /* 0x0000000093827223 */ /* 0x080fe20000010881 */
[----:B------:R-:W2:Y:S01]  /*1b6f0*/  MUFU.EX2 R189, R189 ;  /* 0x000000bd00bd7308 */ /* 0x000ea20000000800 */
[-C--:B------:R-:W-:Y:S01]  /*1b700*/  FFMA.FTZ R178, R148, R0.reuse, -R9 ;  /* 0x0000000094b27223 */ /* 0x080fe20000010809 */
[-C--:B------:R-:W-:Y:S01]  /*1b710*/  FFMA.FTZ R179, R150, R0.reuse, -R129 ;  /* 0x0000000096b37223 */ /* 0x080fe20000010881 */
[-C--:B------:R-:W-:Y:S01]  /*1b720*/  FFMA.FTZ R15, R149, R0.reuse, -R9 ;  /* 0x00000000950f7223 */ /* 0x080fe20000010809 */
[-C--:B------:R-:W-:Y:S01]  /*1b730*/  FFMA.FTZ R128, R151, R0.reuse, -R129 ;  /* 0x0000000097807223 */ /* 0x080fe20000010881 */
[-C--:B------:R-:W-:Y:S01]  /*1b740*/  FFMA.FTZ R172, R152, R0.reuse, -R9 ;  /* 0x0000000098ac7223 */ /* 0x080fe20000010809 */
[-C--:B------:R-:W-:Y:S01]  /*1b750*/  FFMA.FTZ R173, R154, R0.reuse, -R129 ;  /* 0x000000009aad7223 */ /* 0x080fe20000010881 */
[----:B------:R-:W-:Y:S01]  /*1b760*/  FFMA.FTZ R13, R153, R0, -R9 ;  /* 0x00000000990d7223 */ /* 0x000fe20000010809 */
[----:B------:R-:W3:Y:S01]  /*1b770*/  MUFU.EX2 R169, R169 ;  /* 0x000000a900a97308 */ /* 0x000ee20000000800 */
        /* <DEDUP_REMOVED lines=8> */
[----:B--2---:R-:W-:Y:S01]  /*1b800*/  FFMA.FTZ R7, R2, R7, R189 ;  /* 0x0000000702077223 */ /* 0x004fe200000100bd */
[-C--:B------:R-:W-:Y:S01]  /*1b810*/  FFMA.FTZ R122, R162, R0.reuse, -R129 ;  /* 0x00000000a27a7223 */ /* 0x080fe20000010881 */
[-C--:B------:R-:W-:Y:S01]  /*1b820*/  FFMA.FTZ R10, R161, R0.reuse, -R9 ;  /* 0x00000000a10a7223 */ /* 0x080fe20000010809 */
[-C--:B------:R-:W-:Y:S01]  /*1b830*/  FFMA.FTZ R123, R163, R0.reuse, -R129 ;  /* 0x00000000a37b7223 */ /* 0x080fe20000010881 */
[-C--:B------:R-:W-:Y:S01]  /*1b840*/  FFMA.FTZ R170, R164, R0.reuse, -R9 ;  /* 0x00000000a4aa7223 */ /* 0x080fe20000010809 */
[-C--:B------:R-:W-:Y:S01]  /*1b850*/  FFMA.FTZ R171, R166, R0.reuse, -R129 ;  /* 0x00000000a6ab7223 */ /* 0x080fe20000010881 */
[-C--:B------:R-:W-:Y:S01]  /*1b860*/  FFMA.FTZ R9, R165, R0.reuse, -R9 ;  /* 0x00000000a5097223 */ /* 0x080fe20000010809 */
[----:B------:R-:W2:Y:S01]  /*1b870*/  MUFU.EX2 R190, R190 ;  /* 0x000000be00be7308 */ /* 0x000ea20000000800 */
[----:B---3--:R-:W-:Y:S01]  /*1b880*/  FADD.FTZ R8, R169, R8 ;  /* 0x00000008a9087221 */ /* 0x008fe20000010000 */
[----:B------:R-:W-:-:S06]  /*1b890*/  FFMA.FTZ R129, R167, R0, -R129 ;  /* 0x00000000a7817223 */ /* 0x000fcc0000010881 */
[----:B------:R-:W3:Y:S01]  /*1b8a0*/  MUFU.EX2 R191, R191 ;  /* 0x000000bf00bf7308 */ /* 0x000ee20000000800 */
[----:B0-----:R-:W-:-:S07]  /*1b8b0*/  FADD.FTZ R7, R140, R7 ;  /* 0x000000078c077221 */ /* 0x001fce0000010000 */
[----:B------:R-:W0:Y:S01]  /*1b8c0*/  MUFU.EX2 R125, R125 ;  /* 0x0000007d007d7308 */ /* 0x000e220000000800 */
[----:B--2---:R-:W-:-:S07]  /*1b8d0*/  FADD.FTZ R8, R190, R8 ;  /* 0x00000008be087221 */ /* 0x004fce0000010000 */
[----:B------:R-:W2:Y:S01]  /*1b8e0*/  MUFU.EX2 R137, R137 ;  /* 0x0000008900897308 */ /* 0x000ea20000000800 */
[----:B---3--:R-:W-:-:S07]  /*1b8f0*/  FADD.FTZ R7, R191, R7 ;  /* 0x00000007bf077221 */ /* 0x008fce0000010000 */
        /* <DEDUP_REMOVED lines=78> */
[----:B-1----:R-:W1:Y:S01]  /*1bde0*/  MUFU.EX2 R11, R129 ;  /* 0x00000081000b7308 */ /* 0x002e620000000800 */
[----:B0-----:R-:W-:Y:S01]  /*1bdf0*/  FADD.FTZ R7, R171, R7 ;  /* 0x00000007ab077221 */ /* 0x001fe20000010000 */
[----:B--2---:R-:W-:-:S03]  /*1be00*/  FADD.FTZ R8, R9, R8 ;  /* 0x0000000809087221 */ /* 0x004fc60000010000 */
[----:B-1----:R-:W-:Y:S01]  /*1be10*/  FADD.FTZ R7, R11, R7 ;  /* 0x000000070b077221 */ /* 0x002fe20000010000 */
[----:B------:R-:W-:Y:S06]  /*1be20*/  @!P0 BRA `(.L_x_1818) ;  /* 0x0000000000048947 */ /* 0x000fec0003800000 */
[----:B------:R-:W-:Y:S01]  /*1be30*/  BPT.TRAP 0x1 ;  /* 0x000000040000795c */ /* 0x000fe20000300000 */
.L_x_1818:
[----:B------:R-:W-:Y:S01]  /*1be40*/  ISETP.GT.AND P1, PT, R5, R226, PT ;  /* 0x000000e20500720c */ /* 0x000fe20003f24270 */
        /* <DEDUP_REMOVED lines=32> */
[----:B0-----:R-:W-:Y:S06]  /*1c050*/  @P1 BRA `(.L_x_1819) ;  /* 0xffffffdc00401947 */ /* 0x001fec000383ffff */
[----:B------:R-:W-:Y:S05]  /*1c060*/  BSYNC B1 ;  /* 0x0000000000017941 */ /* 0x000fea0003800000 */
.L_x_1806:
[----:B------:R-:W-:Y:S05]  /*1c070*/  BSYNC B0 ;  /* 0x0000000000007941 */ /* 0x000fea0003800000 */
.L_x_1805:
[----:B------:R-:W2:Y:S01]  /*1c080*/  LDL R9, [R1+0x3c] ;  /* 0x00003c0001097983 */ /* 0x000ea20000100800 */
[----:B------:R-:W-:Y:S01]  /*1c090*/  BSSY B0, `(.L_x_1820) ;  /* 0x0000366000007945 */ /* 0x000fe20003800000 */
[----:B--2---:R-:W-:-:S13]  /*1c0a0*/  ISETP.GE.AND P1, PT, R5, R9, PT ;  /* 0x000000090500720c */ /* 0x004fda0003f26270 */
[----:B------:R-:W-:Y:S05]  /*1c0b0*/  @!P1 BRA `(.L_x_1821) ;  /* 0x00000034008c9947 */ /* 0x000fea0003800000 */
[----:B------:R-:W-:Y:S02]  /*1c0c0*/  IMAD.MOV.U32 R9, RZ, RZ, R3 ;  /* 0x000000ffff097224 */ /* 0x000fe400078e0003 */
[----:B------:R-:W-:Y:S02]  /*1c0d0*/  IMAD.MOV.U32 R10, RZ, RZ, R4 ;  /* 0x000000ffff0a7224 */ /* 0x000fe400078e0004 */
[----:B------:R-:W-:Y:S02]  /*1c0e0*/  IMAD.MOV.U32 R11, RZ, RZ, R199 ;  /* 0x000000ffff0b7224 */ /* 0x000fe400078e00c7 */
[----:B------:R-:W-:-:S07]  /*1c0f0*/  IMAD.MOV.U32 R12, RZ, RZ, R194 ;  /* 0x000000ffff0c7224 */ /* 0x000fce00078e00c2 */
.L_x_1842:
[----:B------:R-:W-:-:S04]  /*1c100*/  ISETP.NE.AND P1, PT, R12, 0x1, PT ;  /* 0x000000010c00780c */ /* 0x000fc80003f25270 */
[----:B------:R-:W-:-:S04]  /*1c110*/  SEL R0, RZ, 0x1, P1 ;  /* 0x00000001ff007807 */ /* 0x000fc80000800000 */
[----:B------:R-:W-:Y:S01]  /*1c120*/  LOP3.LUT R199, R11, R0, RZ, 0x3c, !PT ;  /* 0x000000000bc77212 */ /* 0x000fe200078e3cff */
[----:B------:R-:W-:Y:S06]  /*1c130*/  @!P0 BRA `(.L_x_1822) ;  /* 0x0000000000048947 */ /* 0x000fec0003800000 */
[----:B------:R-:W-:Y:S01]  /*1c140*/  BPT.TRAP 0x1 ;  /* 0x000000040000795c */ /* 0x000fe20000300000 */
.L_x_1822:
        /* <DEDUP_REMOVED lines=8> */
.L_x_1823:
[----:B------:R-:W-:Y:S01]  /*1c1d0*/  IMAD R126, R194, 0x900, R217 ;  /* 0x00000900c27e7824 */ /* 0x000fe200078e02d9 */
[----:B------:R-:W-:Y:S03]  /*1c1e0*/  BSSY B1, `(.L_x_1824) ;  /* 0x0000006000017945 */ /* 0x000fe60003800000 */
[C---:B------:R-:W-:Y:S02]  /*1c1f0*/  VIADD R122, R126.reuse, 0x2 ;  /* 0x000000027e7a7836 */ /* 0x040fe40000000000 */
[----:B------:R-:W-:Y:S01]  /*1c200*/  VIADD R124, R126, 0x4 ;  /* 0x000000047e7c7836 */ /* 0x000fe20000000000 */
[----:B-1----:R-:W-:Y:S06]  /*1c210*/  @P1 BRA `(.L_x_1825) ;  /* 0x0000000000081947 */ /* 0x002fec0003800000 */
[----:B------:R-:W1:Y:S02]  /*1c220*/  SYNCS.PHASECHK.TRANS64.TRYWAIT P1, [R0+URZ+0x30830], R3 ;  /* 0x03083003000075a7 */ /* 0x000e64000802017f */
[----:B-1----:R-:W-:Y:S05]  /*1c230*/  @!P1 BRA `(.L_x_1826) ;  /* 0x000000f400bc9947 */ /* 0x002fea0003800000 */
.L_x_1825:
[----:B------:R-:W-:Y:S05]  /*1c240*/  BSYNC B1 ;  /* 0x0000000000017941 */ /* 0x000fea0003800000 */
.L_x_1824:
        /* <DEDUP_REMOVED lines=233> */
.L_x_1827:
[----:B------:R-:W-:Y:S01]  /*1d0e0*/  SHF.L.U32 R2, R11, 0x1f, RZ ;  /* 0x0000001f0b027819 */ /* 0x000fe200000006ff */
[----:B------:R-:W-:-:S04]  /*1d0f0*/  IMAD R11, R12, 0x8, R18 ;  /* 0x000000080c0b7824 */ /* 0x000fc800078e0212 */
[----:B------:R0:W1:Y:S01]  /*1d100*/  SYNCS.PHASECHK.TRANS64.TRYWAIT P1, [R11+URZ+0x30850], R2 ;  /* 0x030850020b0075a7 */ /* 0x000062000802017f */
[----:B------:R-:W-:Y:S05]  /*1d110*/  @!P0 BRA `(.L_x_1828) ;  /* 0x0000000000048947 */ /* 0x000fea0003800000 */
[----:B------:R-:W-:Y:S01]  /*1d120*/  BPT.TRAP 0x1 ;  /* 0x000000040000795c */ /* 0x000fe20000300000 */
.L_x_1828:
[----:B------:R-:W-:Y:S04]  /*1d130*/  BSSY B1, `(.L_x_1829) ;  /* 0x0000004000017945 */ /* 0x000fe80003800000 */
[----:B-1----:R-:W-:Y:S05]  /*1d140*/  @P1 BRA `(.L_x_1830) ;  /* 0x0000000000081947 */ /* 0x002fea0003800000 */
[----:B------:R-:W1:Y:S02]  /*1d150*/  SYNCS.PHASECHK.TRANS64.TRYWAIT P1, [R11+URZ+0x30850], R2 ;  /* 0x030850020b0075a7 */ /* 0x000e64000802017f */
[----:B-1----:R-:W-:Y:S05]  /*1d160*/  @!P1 BRA `(.L_x_1831) ;  /* 0x000000e800049947 */ /* 0x002fea0003800000 */
.L_x_1830:
[----:B------:R-:W-:Y:S05]  /*1d170*/  BSYNC B1 ;  /* 0x0000000000017941 */ /* 0x000fea0003800000 */
.L_x_1829:
        /* <DEDUP_REMOVED lines=48> */
.L_x_1832:
[----:B------:R-:W2:Y:S01]  /*1d480*/  LDL R12, [R1+0x30] ;  /* 0x00003000010c7983 */ /* 0x000ea20000100800 */
[----:B------:R-:W0:Y:S03]  /*1d490*/  LDC R2, c[0x0][0x448] ;  /* 0x00011200ff027b82 */ /* 0x000e260000000800 */
[----:B------:R-:W2:Y:S04]  /*1d4a0*/  LDL R4, [R1+0x44] ;  /* 0x0000440001047983 */ /* 0x000ea80000100800 */
[----:B------:R-:W3:Y:S01]  /*1d4b0*/  LDL R6, [R1+0x40] ;  /* 0x0000400001067983 */ /* 0x000ee20000100800 */
[----:B------:R-:W1:Y:S01]  /*1d4c0*/  LDC R168, c[0x0][0x9e4] ;  /* 0x00027900ffa87b82 */ /* 0x000e620000000800 */
[----:B0-----:R-:W-:-:S13]  /*1d4d0*/  ISETP.NE.AND P1, PT, R2, 0x1, PT ;  /* 0x000000010200780c */ /* 0x001fda0003f25270 */
[----:B------:R-:W0:Y:S08]  /*1d4e0*/  @P1 LDC R3, c[0x0][0x44c] ;  /* 0x00011300ff031b82 */ /* 0x000e300000000800 */
[----:B------:R-:W4:Y:S01]  /*1d4f0*/  @P1 LDC R2, c[0x0][0x450] ;  /* 0x00011400ff021b82 */ /* 0x000f220000000800 */
[----:B------:R-:W-:Y:S01]  /*1d500*/  IMAD R15, R5, -0x60, RZ ;  /* 0xffffffa0050f7824 */ /* 0x000fe200078e02ff */
[----:B------:R-:W-:Y:S01]  /*1d510*/  ULOP3.LUT UR4, URZ, UR42, URZ, 0x33, !UPT ;  /* 0x0000002a3f047292 */ /* 0x000fe2000f8e333f */
[----:B--2---:R-:W-:-:S04]  /*1d520*/  IMAD.IADD R4, R4, 0x1, R12 ;  /* 0x0000000104047824 */ /* 0x004fc800078e020c */
[----:B0-----:R-:W-:-:S05]  /*1d530*/  @P1 IMAD.HI.U32 R3, R4, R3, RZ ;  /* 0x0000000304031227 */ /* 0x001fca00078e00ff */
[----:B----4-:R-:W-:Y:S01]  /*1d540*/  @P1 SHF.R.U32.HI R4, RZ, R2, R3 ;  /* 0x00000002ff041219 */ /* 0x010fe20000011603 */
[----:B------:R-:W-:-:S04]  /*1d550*/  VIADD R3, R0, 0x30840 ;  /* 0x0003084000037836 */ /* 0x000fc80000000000 */
[----:B------:R-:W0:Y:S01]  /*1d560*/  SHFL.IDX PT, R20, R4, RZ, 0x1c1f ;  /* 0x001c1fff04147589 */ /* 0x000e2200000e0000 */
[----:B------:R-:W-:Y:S01]  /*1d570*/  PRMT R0, R204, 0x654, R3 ;  /* 0x00000654cc007816 */ /* 0x000fe20000000003 */
[----:B------:R-:W-:Y:S01]  /*1d580*/  VIADD R2, R15, 0x1 ;  /* 0x000000010f027836 */ /* 0x000fe20000000000 */
[----:B-1----:R-:W-:Y:S02]  /*1d590*/  ISETP.GE.AND P1, PT, R168, 0x1, PT ;  /* 0x00000001a800780c */ /* 0x002fe40003f26270 */
[----:B------:R3:W-:Y:S02]  /*1d5a0*/  SYNCS.ARRIVE.TRANS64.RED.A1T0 RZ, [R0+URZ], RZ ;  /* 0x000000ff00ff79a7 */ /* 0x0007e4000810043f */
[----:B---3--:R-:W-:-:S05]  /*1d5b0*/  IMAD R0, R6, -0x2, R2 ;  /* 0xfffffffe06007824 */ /* 0x008fca00078e0202 */
[----:B------:R-:W-:-:S05]  /*1d5c0*/  IADD3 R13, -R200, R0, R201 ;  /* 0x00000000c80d7210 */ /* 0x000fca0007ffe1c9 */
[C---:B------:R-:W-:Y:S02]  /*1d5d0*/  VIADD R14, R13.reuse, UR51 ;  /* 0x000000330d0e7c36 */ /* 0x040fe40008000000 */
        /* <DEDUP_REMOVED lines=17> */
.L_x_1835:
[----:B------:R-:W-:-:S05]  /*1d6f0*/  IMAD.U32 R21, RZ, RZ, UR38 ;  /* 0x00000026ff157e24 */ /* 0x000fca000f8e00ff */
[----:B------:R-:W-:-:S13]  /*1d700*/  ISETP.NE.AND P1, PT, R21, 0x1, PT ;  /* 0x000000011500780c */ /* 0x000fda0003f25270 */
[----:B------:R-:W0:Y:S02]  /*1d710*/  @P1 LDC.64 R2, c[0x0][0x9e8] ;  /* 0x00027a00ff021b82 */ /* 0x000e240000000a00 */
[----:B0-----:R-:W-:-:S05]  /*1d720*/  @P1 IMAD.HI.U32 R2, R20, R2, RZ ;  /* 0x0000000214021227 */ /* 0x001fca00078e00ff */
[----:B------:R-:W-:-:S07]  /*1d730*/  @P1 SHF.R.U32.HI R20, RZ, R3, R2 ;  /* 0x00000003ff141219 */ /* 0x000fce0000011602 */
.L_x_1836:
[----:B------:R-:W-:Y:S05]  /*1d740*/  BSYNC B1 ;  /* 0x0000000000017941 */ /* 0x000fea0003800000 */
.L_x_1834:
[----:B------:R-:W-:-:S05]  /*1d750*/  IMAD R20, R20, R21, R0 ;  /* 0x0000001514147224 */ /* 0x000fca00078e0200 */
[----:B------:R-:W-:Y:S02]  /*1d760*/  VIADDMNMX R12, R20, R21, R12, PT ;  /* 0x00000015140c7246 */ /* 0x000fe4000380010c */
[----:B------:R-:W-:-:S07]  /*1d770*/  VIMNMX R6, R6, R20, !PT ;  /* 0x0000001406067248 */ /* 0x000fce0007fe0100 */
.L_x_1833:
[C---:B------:R-:W-:Y:S01]  /*1d780*/  ISETP.GE.AND P1, PT, R15.reuse, 0x2, PT ;  /* 0x000000020f00780c */ /* 0x040fe20003f26270 */
[----:B------:R-:W0:Y:S01]  /*1d790*/  SHFL.IDX PT, R4, R4, 0x1, 0x1c1f ;  /* 0x003c1f0004047f89 */ /* 0x000e2200000e0000 */
[C---:B------:R-:W-:Y:S02]  /*1d7a0*/  ISETP.GE.AND P2, PT, R15.reuse, 0x9, PT ;  /* 0x000000090f00780c */ /* 0x040fe40003f46270 */
[C---:B------:R-:W-:Y:S02]  /*1d7b0*/  ISETP.GT.AND P4, PT, R6.reuse, 0x1, !P1 ;  /* 0x000000010600780c */ /* 0x040fe40004f84270 */
        /* <DEDUP_REMOVED lines=147> */
.L_x_1839:
[----:B------:R-:W-:-:S05]  /*1e0f0*/  IMAD.U32 R6, RZ, RZ, UR38 ;  /* 0x00000026ff067e24 */ /* 0x000fca000f8e00ff */
[----:B------:R-:W-:-:S13]  /*1e100*/  ISETP.NE.AND P6, PT, R6, 0x1, PT ;  /* 0x000000010600780c */ /* 0x000fda0003fc5270 */
[----:B------:R-:W0:Y:S02]  /*1e110*/  @P6 LDC.64 R2, c[0x0][0x9e8] ;  /* 0x00027a00ff026b82 */ /* 0x000e240000000a00 */
[----:B0-----:R-:W-:-:S05]  /*1e120*/  @P6 IMAD.HI.U32 R2, R4, R2, RZ ;  /* 0x0000000204026227 */ /* 0x001fca00078e00ff */
[----:B------:R-:W-:-:S07]  /*1e130*/  @P6 SHF.R.U32.HI R4, RZ, R3, R2 ;  /* 0x00000003ff046219 */ /* 0x000fce0000011602 */
.L_x_1840:
[----:B------:R-:W-:Y:S05]  /*1e140*/  BSYNC B1 ;  /* 0x0000000000017941 */ /* 0x000fea0003800000 */
.L_x_1838:
[----:B------:R-:W-:-:S05]  /*1e150*/  IMAD R3, R4, R6, R0 ;  /* 0x0000000604037224 */ /* 0x000fca00078e0200 */
[----:B------:R-:W-:Y:S02]  /*1e160*/  VIADDMNMX R14, R3, R6, R14, PT ;  /* 0x00000006030e7246 */ /* 0x000fe4000380010e */
[----:B------:R-:W-:-:S07]  /*1e170*/  VIMNMX R13, R13, R3, !PT ;  /* 0x000000030d0d7248 */ /* 0x000fce0007fe0100 */
.L_x_1837:
        /* <DEDUP_REMOVED lines=69> */
[----:B------:R-:W-:Y:S01]  /*1e5d0*/  FMNMX.FTZ R2, R165, R0, !PT ;  /* 0x00000000a5027209 */ /* 0x000fe20007810000 */
[----:B------:R-:W-:Y:S01]  /*1e5e0*/  IMAD.U32 R0, RZ, RZ, UR43 ;  /* 0x0000002bff007e24 */ /* 0x000fe2000f8e00ff */
        /* <DEDUP_REMOVED lines=11> */
[C---:B------:R-:W-:Y:S02]  /*1e6a0*/  ISETP.GT.AND P1, PT, R13.reuse, 0x38, !P1 ;  /* 0x000000380d00780c */ /* 0x040fe40004f24270 */
        /* <DEDUP_REMOVED lines=21> */
[----:B------:R-:W-:Y:S01]  /*1e800*/  FMUL.FTZ R3, R4, R0 ;  /* 0x0000000004037220 */ /* 0x000fe20000410000 */
        /* <DEDUP_REMOVED lines=54> */
[----:B------:R-:W-:Y:S01]  /*1eb70*/  FSEL R129, R4, RZ, P1 ;  /* 0x000000ff04817208 */ /* 0x000fe20000800000 */
[----:B------:R-:W-:Y:S01]  /*1eb80*/  MUFU.EX2 R188, R188 ;  /* 0x000000bc00bc7308 */ /* 0x000fe20000000800 */
[----:B------:R-:W-:-:S03]  /*1eb90*/  FMNMX.FTZ R2, R146, R2, !PT ;  /* 0x0000000292027209 */ /* 0x000fc60007810000 */
[----:B------:R-:W-:Y:S01]  /*1eba0*/  FADD.FTZ R129, -R129, R10 ;  /* 0x0000000a81817221 */ /* 0x000fe20000010100 */
        /* <DEDUP_REMOVED lines=27> */
[----:B------:R-:W-:-:S06]  /*1ed60*/  FMUL.FTZ R6, R129, R0 ;  /* 0x0000000081067220 */ /* 0x000fcc0000410000 */
[----:B------:R-:W-:Y:S01]  /*1ed70*/  MUFU.EX2 R125, R125 ;  /* 0x0000007d007d7308 */ /* 0x000fe20000000800 */
[C---:B------:R-:W-:Y:S01]  /*1ed80*/  FSETP.NEU.FTZ.AND P1, PT, R3.reuse, -INF , PT ;  /* 0xff8000000300780b */ /* 0x040fe20003f3d000 */
[----:B------:R-:W-:-:S05]  /*1ed90*/  FMUL.FTZ R2, R3, R0 ;  /* 0x0000000003027220 */ /* 0x000fca0000410000 */
[----:B------:R-:W-:Y:S01]  /*1eda0*/  FSEL R129, R2, RZ, P1 ;  /* 0x000000ff02817208 */ /* 0x000fe20000800000 */
[----:B------:R-:W0:Y:S01]  /*1edb0*/  MUFU.EX2 R6, R6 ;  /* 0x0000000600067308 */ /* 0x000e220000000800 */
[----:B------:R-:W-:-:S03]  /*1edc0*/  FSEL R2, R3, RZ, P1 ;  /* 0x000000ff03027208 */ /* 0x000fc60000800000 */
[-CC-:B------:R-:W-:Y:S01]  /*1edd0*/  FFMA.FTZ R189, R122, R0.reuse, -R129.reuse ;  /* 0x000000007abd7223 */ /* 0x180fe20000010881 */
[-C--:B------:R-:W-:Y:S01]  /*1ede0*/  FFMA.FTZ R132, R123, R0.reuse, -R129 ;  /* 0x000000007b847223 */ /* 0x080fe20000010881 */
[----:B------:R-:W-:Y:S01]  /*1edf0*/  FADD.FTZ R2, -R2, R9 ;  /* 0x0000000902027221 */ /* 0x000fe20000010100 */
[-CC-:B------:R-:W-:Y:S01]  /*1ee00*/  FFMA.FTZ R191, R126, R0.reuse, -R129.reuse ;  /* 0x000000007ebf7223 */ /* 0x180fe20000010881 */
[-CC-:B------:R-:W-:Y:S01]  /*1ee10*/  FFMA.FTZ R127, R127, R0.reuse, -R129.reuse ;  /* 0x000000007f7f7223 */ /* 0x180fe20000010881 */
[-CC-:B------:R-:W-:Y:S01]  /*1ee20*/  FFMA.FTZ R185, R130, R0.reuse, -R129.reuse ;  /* 0x0000000082b97223 */ /* 0x180fe20000010881 */
[-C--:B------:R-:W-:Y:S01]  /*1ee30*/  FMUL.FTZ R2, R2, R0.reuse ;  /* 0x0000000002027220 */ /* 0x080fe20000410000 */
[----:B------:R-:W-:Y:S01]  /*1ee40*/  MUFU.EX2 R189, R189 ;  /* 0x000000bd00bd7308 */ /* 0x000fe20000000800 */
[-CC-:B------:R-:W-:Y:S01]  /*1ee50*/  FFMA.FTZ R126, R131, R0.reuse, -R129.reuse ;  /* 0x00000000837e7223 */ /* 0x180fe20000010881 */
[-CC-:B------:R-:W-:Y:S01]  /*1ee60*/  FFMA.FTZ R187, R134, R0.reuse, -R129.reuse ;  /* 0x0000000086bb7223 */ /* 0x180fe20000010881 */
[-CC-:B------:R-:W-:Y:S01]  /*1ee70*/  FFMA.FTZ R123, R135, R0.reuse, -R129.reuse ;  /* 0x00000000877b7223 */ /* 0x180fe20000010881 */
[-CC-:B------:R-:W-:Y:S01]  /*1ee80*/  FFMA.FTZ R181, R138, R0.reuse, -R129.reuse ;  /* 0x000000008ab57223 */ /* 0x180fe20000010881 */
[--C-:B------:R-:W-:Y:S01]  /*1ee90*/  FFMA.FTZ R122, R139, R0, -R129.reuse ;  /* 0x000000008b7a7223 */ /* 0x100fe20000010881 */
[----:B0-----:R-:W-:Y:S01]  /*1eea0*/  FFMA.FTZ R8, R6, R8, R188 ;  /* 0x0000000806087223 */ /* 0x001fe200000100bc */
[-CC-:B------:R-:W-:Y:S01]  /*1eeb0*/  FFMA.FTZ R183, R142, R0.reuse, -R129.reuse ;  /* 0x000000008eb77223 */ /* 0x180fe20000010881 */
[----:B------:R-:W0:Y:S01]  /*1eec0*/  MUFU.EX2 R2, R2 ;  /* 0x0000000200027308 */ /* 0x000e220000000800 */
[-CC-:B------:R-:W-:Y:S01]  /*1eed0*/  FFMA.FTZ R135, R143, R0.reuse, -R129.reuse ;  /* 0x000000008f877223 */ /* 0x180fe20000010881 */
[----:B------:R-:W-:Y:S01]  /*1eee0*/  FADD.FTZ R8, R21, R8 ;  /* 0x0000000815087221 */ /* 0x000fe20000010000 */
[-CC-:B------:R-:W-:Y:S01]  /*1eef0*/  FFMA.FTZ R177, R146, R0.reuse, -R129.reuse ;  /* 0x0000000092b17223 */ /* 0x180fe20000010881 */
[-CC-:B------:R-:W-:Y:S01]  /*1ef00*/  FFMA.FTZ R134, R147, R0.reuse, -R129.reuse ;  /* 0x0000000093867223 */ /* 0x180fe20000010881 */
[-CC-:B------:R-:W-:Y:S01]  /*1ef10*/  FFMA.FTZ R179, R150, R0.reuse, -R129.reuse ;  /* 0x0000000096b37223 */ /* 0x180fe20000010881 */
[----:B------:R-:W-:Y:S01]  /*1ef20*/  FADD.FTZ R8, R190, R8 ;  /* 0x00000008be087221 */ /* 0x000fe20000010000 */
[-CC-:B------:R-:W-:Y:S01]  /*1ef30*/  FFMA.FTZ R133, R151, R0.reuse, -R129.reuse ;  /* 0x0000000097857223 */ /* 0x180fe20000010881 */
[----:B------:R-:W1:Y:S01]  /*1ef40*/  MUFU.EX2 R132, R132 ;  /* 0x0000008400847308 */ /* 0x000e620000000800 */
[-CC-:B------:R-:W-:Y:S01]  /*1ef50*/  FFMA.FTZ R173, R154, R0.reuse, -R129.reuse ;  /* 0x000000009aad7223 */ /* 0x180fe20000010881 */
[----:B------:R-:W-:Y:S01]  /*1ef60*/  FADD.FTZ R8, R20, R8 ;  /* 0x0000000814087221 */ /* 0x000fe20000010000 */
[-CC-:B------:R-:W-:Y:S01]  /*1ef70*/  FFMA.FTZ R131, R155, R0.reuse, -R129.reuse ;  /* 0x000000009b837223 */ /* 0x180fe20000010881 */
[-CC-:B------:R-:W-:Y:S01]  /*1ef80*/  FFMA.FTZ R175, R158, R0.reuse, -R129.reuse ;  /* 0x000000009eaf7223 */ /* 0x180fe20000010881 */
[-CC-:B------:R-:W-:Y:S01]  /*1ef90*/  FFMA.FTZ R130, R159, R0.reuse, -R129.reuse ;  /* 0x000000009f827223 */ /* 0x180fe20000010881 */
[----:B------:R-:W-:Y:S01]  /*1efa0*/  FADD.FTZ R8, R184, R8 ;  /* 0x00000008b8087221 */ /* 0x000fe20000010000 */
[-C--:B------:R-:W-:Y:S01]  /*1efb0*/  FFMA.FTZ R169, R162, R0.reuse, -R129 ;  /* 0x00000000a2a97223 */ /* 0x080fe20000010881 */
[----:B------:R-:W2:Y:S01]  /*1efc0*/  MUFU.EX2 R191, R191 ;  /* 0x000000bf00bf7308 */ /* 0x000ea20000000800 */
[----:B0-----:R-:W-:Y:S01]  /*1efd0*/  FFMA.FTZ R7, R2, R7, R189 ;  /* 0x0000000702077223 */ /* 0x001fe200000100bd */
[----:B------:R-:W-:Y:S01]  /*1efe0*/  FADD.FTZ R8, R15, R8 ;  /* 0x000000080f087221 */ /* 0x000fe20000010000 */
[-CC-:B------:R-:W-:Y:S01]  /*1eff0*/  FFMA.FTZ R9, R163, R0.reuse, -R129.reuse ;  /* 0x00000000a3097223 */ /* 0x180fe20000010881 */
[-CC-:B------:R-:W-:Y:S01]  /*1f000*/  FFMA.FTZ R171, R166, R0.reuse, -R129.reuse ;  /* 0x00000000a6ab7223 */ /* 0x180fe20000010881 */
[----:B------:R-:W-:Y:S01]  /*1f010*/  FFMA.FTZ R129, R167, R0, -R129 ;  /* 0x00000000a7817223 */ /* 0x000fe20000010881 */
[----:B------:R-:W-:-:S02]  /*1f020*/  FADD.FTZ R8, R186, R8 ;  /* 0x00000008ba087221 */ /* 0x000fc40000010000 */
        /* <DEDUP_REMOVED lines=73> */
.L_x_1841:
[----:B------:R-:W2:Y:S01]  /*1f4c0*/  LDL R136, [R1+0x3c] ;  /* 0x00003c0001887983 */ /* 0x000ea20000100800 */
[----:B------:R-:W-:Y:S01]  /*1f4d0*/  VIADD R11, R11, 0x30860 ;  /* 0x000308600b0b7836 */ /* 0x000fe20000000000 */
[----:B------:R-:W-:Y:S01]  /*1f4e0*/  F2FP.BF16.F32.PACK_AB R186, R12, R186 ;  /* 0x000000ba0cba723e */ /* 0x000fe200000010ff */
[----:B------:R-:W-:Y:S01]  /*1f4f0*/  IMAD.MOV.U32 R12, RZ, RZ, R194 ;  /* 0x000000ffff0c7224 */ /* 0x000fe200078e00c2 */
[----:B------:R-:W-:Y:S01]  /*1f500*/  F2FP.BF16.F32.PACK_AB R169, R9, R169 ;  /* 0x000000a909a9723e */ /* 0x000fe200000010ff */
[----:B------:R-:W-:Y:S01]  /*1f510*/  IMAD.MOV.U32 R9, RZ, RZ, R3 ;  /* 0x000000ffff097224 */ /* 0x000fe200078e0003 */
[----:B------:R-:W-:Y:S02]  /*1f520*/  PRMT R11, R204, 0x654, R11 ;  /* 0x00000654cc0b7816 */ /* 0x000fe4000000000b */
[----:B------:R-:W-:Y:S01]  /*1f530*/  F2FP.BF16.F32.PACK_AB R170, R10, R170 ;  /* 0x000000aa0aaa723e */ /* 0x000fe200000010ff */
[----:B------:R-:W-:Y:S01]  /*1f540*/  IMAD.MOV.U32 R10, RZ, RZ, R4 ;  /* 0x000000ffff0a7224 */ /* 0x000fe200078e0004 */
[----:B------:R0:W-:Y:S01]  /*1f550*/  SYNCS.ARRIVE.TRANS64.RED.A1T0 RZ, [R11+URZ], RZ ;  /* 0x000000ff0bff79a7 */ /* 0x0001e2000810043f */
[----:B------:R-:W-:-:S02]  /*1f560*/  F2FP.BF16.F32.PACK_AB R188, R21, R188 ;  /* 0x000000bc15bc723e */ /* 0x000fc400000010ff */
[----:B------:R-:W-:Y:S02]  /*1f570*/  F2FP.BF16.F32.PACK_AB R189, R132, R189 ;  /* 0x000000bd84bd723e */ /* 0x000fe400000010ff */
[----:B------:R-:W-:Y:S02]  /*1f580*/  F2FP.BF16.F32.PACK_AB R190, R20, R190 ;  /* 0x000000be14be723e */ /* 0x000fe400000010ff */
[----:B------:R-:W-:Y:S01]  /*1f590*/  F2FP.BF16.F32.PACK_AB R191, R127, R191 ;  /* 0x000000bf7fbf723e */ /* 0x000fe200000010ff */
[----:B0-----:R-:W-:Y:S01]  /*1f5a0*/  IMAD.MOV.U32 R11, RZ, RZ, R199 ;  /* 0x000000ffff0b7224 */ /* 0x001fe200078e00c7 */
        /* <DEDUP_REMOVED lines=17> */
[C---:B--2---:R-:W-:Y:S01]  /*1f6c0*/  ISETP.GT.AND P1, PT, R5.reuse, R136, PT ;  /* 0x000000880500720c */ /* 0x044fe20003f24270 */
[----:B------:R-:W-:-:S12]  /*1f6d0*/  VIADD R5, R5, 0xffffffff ;  /* 0xffffffff05057836 */ /* 0x000fd80000000000 */
[----:B------:R-:W-:Y:S05]  /*1f6e0*/  @P1 BRA `(.L_x_1842) ;  /* 0xffffffc800841947 */ /* 0x000fea000383ffff */
.L_x_1821:
[----:B------:R-:W-:Y:S05]  /*1f6f0*/  BSYNC B0 ;  /* 0x0000000000007941 */ /* 0x000fea0003800000 */
.L_x_1820:
        /* <DEDUP_REMOVED lines=99> */
.L_x_1843:
[----:B------:R-:W-:Y:S01]  /*1fd30*/  IMAD R9, R194, 0x8, R18 ;  /* 0x00000008c2097824 */ /* 0x000fe200078e0212 */
[----:B------:R-:W-:-:S04]  /*1fd40*/  SHF.L.U32 R6, R199, 0x1f, RZ ;  /* 0x0000001fc7067819 */ /* 0x000fc800000006ff */
[----:B------:R0:W1:Y:S01]  /*1fd50*/  SYNCS.PHASECHK.TRANS64.TRYWAIT P1, [R9+URZ+0x30850], R6 ;  /* 0x03085006090075a7 */ /* 0x000062000802017f */
[----:B------:R-:W-:Y:S05]  /*1fd60*/  @!P0 BRA `(.L_x_1844) ;  /* 0x0000000000048947 */ /* 0x000fea0003800000 */
[----:B------:R-:W-:Y:S01]  /*1fd70*/  BPT.TRAP 0x1 ;  /* 0x000000040000795c */ /* 0x000fe20000300000 */
.L_x_1844:
        /* <DEDUP_REMOVED lines=9> */
.L_x_1846:
[----:B------:R-:W-:Y:S05]  /*1fe10*/  BSYNC B0 ;  /* 0x0000000000007941 */ /* 0x000fea0003800000 */
.L_x_1845:
[----:B------:R-:W-:Y:S01]  /*1fe20*/  IMAD.MOV.U32 R10, RZ, RZ, R2 ;  /* 0x000000ffff0a7224 */ /* 0x000fe200078e0002 */
[----:B------:R-:W-:Y:S01]  /*1fe30*/  WARPGROUP.ARRIVE ;  /* 0x00000000000079c5 */ /* 0x000fe20000000000 */
[----:B------:R-:W-:Y:S01]  /*1fe40*/  IMAD.MOV.U32 R11, RZ, RZ, 0x40000040 ;  /* 0x40000040ff0b7424 */ /* 0x000fe200078e00ff */
[----:B------:R-:W2:Y:S02]  /*1fe50*/  SHFL.BFLY PT, R5, R8, 0x2, 0x1f ;  /* 0x0c401f0008057f89 */ /* 0x000ea400000e0000 */
        /* <DEDUP_REMOVED lines=8> */
[----:B------:R-:W-:Y:S02]  /*1fee0*/  IMAD.MOV.U32 R11, RZ, RZ, 0x40000040 ;  /* 0x40000040ff0b7424 */ /* 0x000fe400078e00ff */
[----:B--2---:R-:W-:Y:S01]  /*1fef0*/  FADD.FTZ R5, R5, R8 ;  /* 0x0000000805057221 */ /* 0x004fe20000010000 */
[----:B------:R-:W-:Y:S02]  /*1ff00*/  WARPGROUP.DEPBAR.LE gsb0, 0x0 ;  /* 0x00008000000079c5 */ /* 0x000fe40000010000 */
[----:B------:R-:W-:-:S11]  /*1ff10*/  WARPGROUP.ARRIVE ;  /* 0x00000000000079c5 */ /* 0x000fd60000000000 */
        /* <DEDUP_REMOVED lines=20> */
[----:B01----:R-:W-:Y:S01]  /*20060*/  FADD.FTZ R6, R2, R7 ;  /* 0x0000000702067221 */ /* 0x003fe20000010000 */
[----:B------:R-:W-:Y:S01]  /*20070*/  IMAD.MOV.U32 R7, RZ, RZ, RZ ;  /* 0x000000ffff077224 */ /* 0x000fe200078e00ff */
[----:B------:R-:W0:Y:S02]  /*20080*/  SHFL.BFLY PT, R2, R5, 0x1, 0x1f ;  /* 0x0c201f0005027f89 */ /* 0x000e2400000e0000 */
[----:B0-----:R-:W-:Y:S01]  /*20090*/  FADD.FTZ R12, R5, R2 ;  /* 0x00000002050c7221 */ /* 0x001fe20000010000 */
[----:B------:R-:W-:-:S02]  /*200a0*/  IMAD.MOV.U32 R2, RZ, RZ, RZ ;  /* 0x000000ffff027224 */ /* 0x000fc400078e00ff */
[----:B------:R-:W-:Y:S02]  /*200b0*/  IMAD.MOV.U32 R5, RZ, RZ, -0x800000 ;  /* 0xff800000ff057424 */ /* 0x000fe400078e00ff */
[----:B------:R-:W-:-:S13]  /*200c0*/  FSETP.NE.FTZ.AND P1, PT, R12, RZ, PT ;  /* 0x000000ff0c00720b */ /* 0x000fda0003f35000 */
[----:B------:R-:W-:Y:S01]  /*200d0*/  @P1 MUFU.RCP R7, R12 ;  /* 0x0000000c00071308 */ /* 0x000fe20000001000 */
[----:B------:R-:W-:Y:S02]  /*200e0*/  WARPGROUP.DEPBAR.LE gsb0, 0x0 ;  /* 0x00008000000079c5 */ /* 0x000fe40000010000 */
[----:B------:R-:W-:-:S06]  /*200f0*/  WARPGROUP.ARRIVE ;  /* 0x00000000000079c5 */ /* 0x000fcc0000000000 */
[----:B------:R-:W-:Y:S01]  /*20100*/  HGMMA.64x192x16.F32.BF16 R24, R172, gdesc[UR4].tnspB, R24, gsb0 ;  /* 0x42e00004ac187df0 */ /* 0x000fe20008001818 */
[----:B------:R-:W-:Y:S02]  /*20110*/  R2UR UR6, R10 ;  /* 0x000000000a0672ca */ /* 0x000fe400000e0000 */
[----:B------:R-:W-:Y:S01]  /*20120*/  R2UR UR7, R11 ;  /* 0x000000000b0772ca */ /* 0x000fe200000e0000 */
[----:B------:R-:W0:Y:S01]  /*20130*/  @P1 MUFU.LG2 R10, R12 ;  /* 0x0000000c000a1308 */ /* 0x000e220000000c00 */
[----:B------:R-:W1:Y:S01]  /*20140*/  SHFL.BFLY PT, R11, R6, 0x1, 0x1f ;  /* 0x0c201f00060b7f89 */ /* 0x000e6200000e0000 */
[----:B0-----:R-:W-:Y:S01]  /*20150*/  @P1 FMUL.FTZ R10, R10, 0.69314718246459960938 ;  /* 0x3f3172180a0a1820 */ /* 0x001fe20000410000 */
[----:B-1----:R-:W-:Y:S01]  /*20160*/  FADD.FTZ R13, R6, R11 ;  /* 0x0000000b060d7221 */ /* 0x002fe20000010000 */
[----:B------:R-:W-:Y:S01]  /*20170*/  @P1 FMUL.FTZ R11, R0, 0.69314718246459960938 ;  /* 0x3f317218000b1820 */ /* 0x000fe20000410000 */
[----:B------:R-:W-:-:S03]  /*20180*/  IMAD.MOV.U32 R6, RZ, RZ, -0x800000 ;  /* 0xff800000ff067424 */ /* 0x000fc600078e00ff */
[----:B------:R-:W-:Y:S01]  /*20190*/  FSETP.NE.FTZ.AND P2, PT, R13, RZ, PT ;  /* 0x000000ff0d00720b */ /* 0x000fe20003f55000 */
[----:B------:R-:W-:-:S12]  /*201a0*/  @P1 FFMA.FTZ R6, R11, R4, R10 ;  /* 0x000000040b061223 */ /* 0x000fd8000001000a */
[----:B------:R-:W0:Y:S01]  /*201b0*/  @P2 MUFU.LG2 R8, R13 ;  /* 0x0000000d00082308 */ /* 0x000e220000000c00 */
[----:B------:R-:W-:-:S07]  /*201c0*/  @P2 FMUL.FTZ R15, R0, 0.69314718246459960938 ;  /* 0x3f317218000f2820 */ /* 0x000fce0000410000 */
        /* <DEDUP_REMOVED lines=9> */
.L_x_1848:
        /* <DEDUP_REMOVED lines=12> */
[----:B------:R-:W-:Y:S01]  /*20320*/  SEL R8, RZ, 0x1, P1 ;  /* 0x00000001ff087807 */ /* 0x000fe20000800000 */
        /* <DEDUP_REMOVED lines=95> */
.L_x_1701:
[----:B------:R-:W1:Y:S08]  /*20920*/  S2UR UR4, SR_CgaCtaId ;  /* 0x00000000000479c3 */ /* 0x000e700000008800 */
[----:B------:R-:W-:Y:S01]  /*20930*/  BAR.SYNC.DEFER_BLOCKING 0x5, 0x180 ;  /* 0x0146000000007b1d */ /* 0x000fe20000010000 */
[----:B0-----:R-:W-:-:S05]  /*20940*/  MOV R9, 0x400 ;  /* 0x0000040000097802 */ /* 0x001fca0000000f00 */
[----:B------:R-:W-:Y:S01]  /*20950*/  BSSY B0, `(.L_x_1849) ;  /* 0x0000273000007945 */ /* 0x000fe20003800000 */
[----:B-1----:R-:W-:-:S05]  /*20960*/  IMAD.U32 R204, RZ, RZ, UR4 ;  /* 0x00000004ffcc7e24 */ /* 0x002fca000f8e00ff */
[----:B------:R-:W-:-:S05]  /*20970*/  LEA R18, R204, R9, 0x18 ;  /* 0x00000009cc127211 */ /* 0x000fca00078ec0ff */
[----:B------:R0:W1:Y:S01]  /*20980*/  LDS.128 R28, [R18+0x308d0] ;  /* 0x0308d000121c7984 */ /* 0x0000620000000c00 */
[----:B------:R-:W-:Y:S06]  /*20990*/  BAR.ARV 0x4, 0x180 ;  /* 0x0106000000007b1d */ /* 0x000fec0000002000 */
[----:B------:R-:W-:Y:S05]  /*209a0*/  @P0 BRA `(.L_x_1850) ;  /* 0x0000001800940947 */ /* 0x000fea0003800000 */
[----:B------:R-:W2:Y:S04]  /*209b0*/  LDL R2, [R1+0x88] ;  /* 0x0000880001027983 */ /* 0x000ea80000100800 */
[----:B------:R-:W3:Y:S01]  /*209c0*/  LDL R102, [R1+0x54] ;  /* 0x0000540001667983 */ /* 0x000ee20000100800 */
[----:B------:R-:W4:Y:S01]  /*209d0*/  S2R R11, SR_SWINHI ;  /* 0x00000000000b7919 */ /* 0x000f220000002f00 */
[----:B------:R-:W-:Y:S01]  /*209e0*/  F2FP.BF16.F32.PACK_AB R24, R25, R24 ;  /* 0x000000181918723e */ /* 0x000fe200000010ff */
[----:B------:R-:W-:Y:S01]  /*209f0*/  ULDC.64 UR4, c[0x0][0xc00] ;  /* 0x0003000000047ab9 */ /* 0x000fe20000000a00 */
[----:B------:R-:W-:Y:S01]  /*20a00*/  F2FP.BF16.F32.PACK_AB R25, R138, R26 ;  /* 0x0000001a8a19723e */ /* 0x000fe200000010ff */
[----:B------:R-:W3:Y:S01]  /*20a10*/  LDL R94, [R1+0x50] ;  /* 0x00005000015e7983 */ /* 0x000ee20000100800 */
[----:B------:R-:W-:-:S02]  /*20a20*/  F2FP.BF16.F32.PACK_AB R26, R3, R0 ;  /* 0x00000000031a723e */ /* 0x000fc400000010ff */
[----:B------:R-:W-:Y:S02]  /*20a30*/  MOV R8, R18 ;  /* 0x0000001200087202 */ /* 0x000fe40000000f00 */
[----:B----4-:R-:W-:Y:S02]  /*20a40*/  MOV R9, R11 ;  /* 0x0000000b00097202 */ /* 0x010fe40000000f00 */
        /* <DEDUP_REMOVED lines=38> */
[----:B------:R-:W-:Y:S01]  /*20cb0*/  F2FP.BF16.F32.PACK_AB R115, R119, R118 ;  /* 0x000000767773723e */ /* 0x000fe200000010ff */
[----:B--2---:R-:W-:-:S03]  /*20cc0*/  IMAD.WIDE R74, R2, 0x2, R8 ;  /* 0x00000002024a7825 */ /* 0x004fc600078e0208 */
[C---:B-----5:R-:W-:Y:S02]  /*20cd0*/  IADD3 R137, P1, R74.reuse, 0x40, RZ ;  /* 0x000000404a897810 */ /* 0x060fe40007f3e0ff */
[C---:B------:R-:W-:Y:S02]  /*20ce0*/  IADD3 R111, P2, R74.reuse, 0x20, RZ ;  /* 0x000000204a6f7810 */ /* 0x040fe40007f5e0ff */
[C---:B------:R-:W-:Y:S01]  /*20cf0*/  LOP3.LUT R11, R74.reuse, 0x380, RZ, 0xc0, !PT ;  /* 0x000003804a0b7812 */ /* 0x040fe200078ec0ff */
[----:B------:R-:W-:Y:S01]  /*20d00*/  IMAD.X R15, RZ, RZ, R75, P1 ;  /* 0x000000ffff0f7224 */ /* 0x000fe200008e064b */
[C---:B------:R-:W-:Y:S02]  /*20d10*/  IADD3 R2, P1, R74.reuse, 0x8020, RZ ;  /* 0x000080204a027810 */ /* 0x040fe40007f3e0ff */
[C---:B------:R-:W-:Y:S02]  /*20d20*/  IADD3 R139, P6, R74.reuse, 0x60, RZ ;  /* 0x000000604a8b7810 */ /* 0x040fe40007fde0ff */
[----:B------:R-:W-:-:S02]  /*20d30*/  IADD3 R141, P5, R74, 0x4000, RZ ;  /* 0x000040004a8d7810 */ /* 0x000fc40007fbe0ff */
[----:B------:R-:W-:Y:S02]  /*20d40*/  LOP3.LUT R12, R111, 0x380, RZ, 0xc0, !PT ;  /* 0x000003806f0c7812 */ /* 0x000fe400078ec0ff */
[----:B------:R-:W-:Y:S02]  /*20d50*/  SHF.R.U64 R11, R11, 0x3, RZ ;  /* 0x000000030b0b7819 */ /* 0x000fe400000012ff */
[----:B------:R-:W-:Y:S01]  /*20d60*/  LOP3.LUT R66, R2, 0x380, RZ, 0xc0, !PT ;  /* 0x0000038002427812 */ /* 0x000fe200078ec0ff */
[--C-:B------:R-:W-:Y:S01]  /*20d70*/  IMAD.X R13, RZ, RZ, R75.reuse, P2 ;  /* 0x000000ffff0d7224 */ /* 0x100fe200010e064b */
[----:B------:R-:W-:Y:S01]  /*20d80*/  SHF.R.U64 R12, R12, 0x3, RZ ;  /* 0x000000030c0c7819 */ /* 0x000fe200000012ff */
[--C-:B------:R-:W-:Y:S01]  /*20d90*/  IMAD.X R21, RZ, RZ, R75.reuse, P6 ;  /* 0x000000ffff157224 */ /* 0x100fe200030e064b */
[C---:B------:R-:W-:Y:S01]  /*20da0*/  IADD3 R143, P0, R74.reuse, 0x4020, RZ ;  /* 0x000040204a8f7810 */ /* 0x040fe20007f1e0ff */
[----:B------:R-:W-:Y:S01]  /*20db0*/  IMAD.X R39, RZ, RZ, R75, P5 ;  /* 0x000000ffff277224 */ /* 0x000fe200028e064b */
[----:B------:R-:W-:-:S02]  /*20dc0*/  IADD3 R145, P4, R74, 0x4040, RZ ;  /* 0x000040404a917810 */ /* 0x000fc40007f9e0ff */
[C---:B------:R-:W-:Y:S02]  /*20dd0*/  IADD3 R147, P3, R74.reuse, 0x4060, RZ ;  /* 0x000040604a937810 */ /* 0x040fe40007f7e0ff */
[C---:B------:R-:W-:Y:S02]  /*20de0*/  IADD3 R149, P2, R74.reuse, 0x8000, RZ ;  /* 0x000080004a957810 */ /* 0x040fe40007f5e0ff */
[C---:B------:R-:W-:Y:S02]  /*20df0*/  IADD3 R70, P6, R74.reuse, 0x8040, RZ ;  /* 0x000080404a467810 */ /* 0x040fe40007fde0ff */
[----:B-1----:R-:W-:Y:S02]  /*20e00*/  IADD3 R28, P5, R74, 0x8060, RZ ;  /* 0x000080604a1c7810 */ /* 0x002fe40007fbe0ff */
[----:B------:R-:W-:Y:S02]  /*20e10*/  LOP3.LUT R74, R11, R74, RZ, 0x3c, !PT ;  /* 0x0000004a0b4a7212 */ /* 0x000fe400078e3cff */
[----:B------:R-:W-:-:S02]  /*20e20*/  SHF.R.U64 R3, R66, 0x3, RZ ;  /* 0x0000000342037819 */ /* 0x000fc400000012ff */
[----:B------:R-:W-:Y:S02]  /*20e30*/  LOP3.LUT R12, R12, R111, RZ, 0x3c, !PT ;  /* 0x0000006f0c0c7212 */ /* 0x000fe400078e3cff */
[----:B------:R-:W-:Y:S01]  /*20e40*/  MOV R74, R74 ;  /* 0x0000004a004a7202 */ /* 0x000fe20000000f00 */
[----:B------:R-:W-:Y:S01]  /*20e50*/  BAR.SYNC.DEFER_BLOCKING 0x1, 0x100 ;  /* 0x0044000000007b1d */ /* 0x000fe20000010000 */
[----:B------:R-:W-:Y:S02]  /*20e60*/  LOP3.LUT R66, R3, R2, RZ, 0x3c, !PT ;  /* 0x0000000203427212 */ /* 0x000fe400078e3cff */
[----:B------:R-:W-:Y:S01]  /*20e70*/  MOV R2, R12 ;  /* 0x0000000c00027202 */ /* 0x000fe20000000f00 */
[----:B------:R-:W-:Y:S01]  /*20e80*/  IMAD.X R47, RZ, RZ, R75, P0 ;  /* 0x000000ffff2f7224 */ /* 0x000fe200000e064b */
[----:B------:R-:W-:Y:S02]  /*20e90*/  ISETP.NE.U32.AND P0, PT, RZ, UR4, PT ;  /* 0x00000004ff007c0c */ /* 0x000fe4000bf05070 */
[----:B------:R-:W-:-:S02]  /*20ea0*/  LOP3.LUT R14, R137, 0x380, RZ, 0xc0, !PT ;  /* 0x00000380890e7812 */ /* 0x000fc400078ec0ff */
[----:B------:R-:W-:Y:S02]  /*20eb0*/  LOP3.LUT R20, R139, 0x380, RZ, 0xc0, !PT ;  /* 0x000003808b147812 */ /* 0x000fe400078ec0ff */
[----:B------:R-:W-:Y:S02]  /*20ec0*/  LOP3.LUT R58, R147, 0x380, RZ, 0xc0, !PT ;  /* 0x00000380933a7812 */ /* 0x000fe400078ec0ff */
[----:B------:R-:W-:Y:S02]  /*20ed0*/  LOP3.LUT R38, R141, 0x380, RZ, 0xc0, !PT ;  /* 0x000003808d267812 */ /* 0x000fe400078ec0ff */
[----:B------:R-:W-:Y:S01]  /*20ee0*/  ISETP.NE.AND.EX P0, PT, RZ, UR5, PT, P0 ;  /* 0x00000005ff007c0c */ /* 0x000fe2000bf05300 */
[----:B------:R-:W-:Y:S01]  /*20ef0*/  ULDC.64 UR4, c[0x0][0xc08] ;  /* 0x0003020000047ab9 */ /* 0x000fe20000000a00 */
[----:B------:R-:W-:Y:S04]  /*20f00*/  STSM.16.M88.4 [R74], R24 ;  /* 0x000000184a007844 */ /* 0x000fe80000000200 */
[----:B------:R1:W-:Y:S01]  /*20f10*/  STSM.16.M88.4 [R2], R32 ;  /* 0x0000002002007844 */ /* 0x0003e20000000200 */
[----:B------:R-:W-:Y:S01]  /*20f20*/  LOP3.LUT R46, R143, 0x380, RZ, 0xc0, !PT ;  /* 0x000003808f2e7812 */ /* 0x000fe200078ec0ff */
[----:B------:R-:W-:Y:S01]  /*20f30*/  IMAD.X R63, RZ, RZ, R75, P2 ;  /* 0x000000ffff3f7224 */ /* 0x000fe200010e064b */
[----:B------:R-:W-:-:S02]  /*20f40*/  SHF.R.U64 R14, R14, 0x3, RZ ;  /* 0x000000030e0e7819 */ /* 0x000fc400000012ff */
[----:B------:R-:W-:Y:S01]  /*20f50*/  LOP3.LUT R54, R145, 0x380, RZ, 0xc0, !PT ;  /* 0x0000038091367812 */ /* 0x000fe200078ec0ff */
[--C-:B------:R-:W-:Y:S01]  /*20f60*/  IMAD.X R55, RZ, RZ, R75.reuse, P4 ;  /* 0x000000ffff377224 */ /* 0x100fe200020e064b */
[----:B------:R-:W-:Y:S01]  /*20f70*/  SHF.R.U64 R20, R20, 0x3, RZ ;  /* 0x0000000314147819 */ /* 0x000fe200000012ff */
[----:B-1----:R-:W3:Y:S01]  /*20f80*/  LDC.64 R2, c[0x0][0xc00] ;  /* 0x00030000ff027b82 */ /* 0x002ee20000000a00 */
[----:B------:R-:W-:Y:S01]  /*20f90*/  SHF.R.U64 R58, R58, 0x3, RZ ;  /* 0x000000033a3a7819 */ /* 0x000fe200000012ff */
[--C-:B------:R-:W-:Y:S01]  /*20fa0*/  IMAD.X R59, RZ, RZ, R75.reuse, P3 ;  /* 0x000000ffff3b7224 */ /* 0x100fe200018e064b */
[----:B------:R-:W-:Y:S01]  /*20fb0*/  ISETP.NE.U32.AND P2, PT, RZ, UR4, PT ;  /* 0x00000004ff007c0c */ /* 0x000fe2000bf45070 */
[--C-:B------:R-:W-:Y:S01]  /*20fc0*/  IMAD.X R67, RZ, RZ, R75.reuse, P1 ;  /* 0x000000ffff437224 */ /* 0x100fe200008e064b */
[----:B------:R-:W-:Y:S01]  /*20fd0*/  SHF.R.U64 R38, R38, 0x3, RZ ;  /* 0x0000000326267819 */ /* 0x000fe200000012ff */
[--C-:B------:R-:W-:Y:S01]  /*20fe0*/  IMAD.X R71, RZ, RZ, R75.reuse, P6 ;  /* 0x000000ffff477224 */ /* 0x100fe200030e064b */
[----:B------:R-:W-:Y:S01]  /*20ff0*/  LOP3.LUT R62, R149, 0x380, RZ, 0xc0, !PT ;  /* 0x00000380953e7812 */ /* 0x000fe200078ec0ff */
[----:B------:R-:W-:Y:S01]  /*21000*/  IMAD.X R11, RZ, RZ, R75, P5 ;  /* 0x000000ffff0b7224 */ /* 0x000fe200028e064b */
[----:B------:R-:W-:-:S02]  /*21010*/  SHF.R.U64 R46, R46, 0x3, RZ ;  /* 0x000000032e2e7819 */ /* 0x000fc400000012ff */
[----:B------:R-:W-:Y:S02]  /*21020*/  LOP3.LUT R75, R70, 0x380, RZ, 0xc0, !PT ;  /* 0x00000380464b7812 */ /* 0x000fe400078ec0ff */
[----:B------:R-:W-:Y:S02]  /*21030*/  LOP3.LUT R14, R14, R137, RZ, 0x3c, !PT ;  /* 0x000000890e0e7212 */ /* 0x000fe400078e3cff */
[----:B------:R-:W-:Y:S02]  /*21040*/  SHF.R.U64 R54, R54, 0x3, RZ ;  /* 0x0000000336367819 */ /* 0x000fe400000012ff */
[----:B------:R-:W-:Y:S02]  /*21050*/  LOP3.LUT R111, R28, 0x380, RZ, 0xc0, !PT ;  /* 0x000003801c6f7812 */ /* 0x000fe400078ec0ff */
[----:B------:R-:W-:Y:S02]  /*21060*/  LOP3.LUT R20, R20, R139, RZ, 0x3c, !PT ;  /* 0x0000008b14147212 */ /* 0x000fe400078e3cff */
[----:B------:R-:W-:-:S02]  /*21070*/  LOP3.LUT R58, R58, R147, RZ, 0x3c, !PT ;  /* 0x000000933a3a7212 */ /* 0x000fc400078e3cff */
[----:B------:R-:W-:Y:S02]  /*21080*/  ISETP.NE.AND.EX P2, PT, RZ, UR5, PT, P2 ;  /* 0x00000005ff007c0c */ /* 0x000fe4000bf45320 */
[----:B------:R-:W-:Y:S02]  /*21090*/  LOP3.LUT R38, R38, R141, RZ, 0x3c, !PT ;  /* 0x0000008d26267212 */ /* 0x000fe400078e3cff */
[----:B------:R-:W-:Y:S02]  /*210a0*/  SHF.R.U64 R62, R62, 0x3, RZ ;  /* 0x000000033e3e7819 */ /* 0x000fe400000012ff */
[----:B------:R-:W-:Y:S02]  /*210b0*/  LOP3.LUT R46, R46, R143, RZ, 0x3c, !PT ;  /* 0x0000008f2e2e7212 */ /* 0x000fe400078e3cff */
[----:B------:R-:W-:Y:S02]  /*210c0*/  SHF.R.U64 R75, R75, 0x3, RZ ;  /* 0x000000034b4b7819 */ /* 0x000fe400000012ff */
[----:B------:R-:W-:-:S02]  /*210d0*/  LOP3.LUT R54, R54, R145, RZ, 0x3c, !PT ;  /* 0x0000009136367212 */ /* 0x000fc400078e3cff */
[----:B------:R-:W-:Y:S02]  /*210e0*/  SHF.R.U64 R111, R111, 0x3, RZ ;  /* 0x000000036f6f7819 */ /* 0x000fe400000012ff */
[----:B------:R-:W-:Y:S02]  /*210f0*/  MOV R14, R14 ;  /* 0x0000000e000e7202 */ /* 0x000fe40000000f00 */
[----:B------:R-:W-:Y:S02]  /*21100*/  MOV R20, R20 ;  /* 0x0000001400147202 */ /* 0x000fe40000000f00 */
[----:B------:R-:W-:Y:S02]  /*21110*/  MOV R13, R58 ;  /* 0x0000003a000d7202 */ /* 0x000fe40000000f00 */
[----:B------:R-:W-:Y:S02]  /*21120*/  LOP3.LUT R62, R62, R149, RZ, 0x3c, !PT ;  /* 0x000000953e3e7212 */ /* 0x000fe400078e3cff */
[----:B------:R-:W-:-:S02]  /*21130*/  MOV R38, R38 ;  /* 0x0000002600267202 */ /* 0x000fc40000000f00 */
[----:B------:R-:W-:Y:S02]  /*21140*/  MOV R12, R66 ;  /* 0x00000042000c7202 */ /* 0x000fe40000000f00 */
[----:B------:R-:W-:Y:S02]  /*21150*/  F2FP.BF16.F32.PACK_AB R58, R61, R60 ;  /* 0x0000003c3d3a723e */ /* 0x000fe400000010ff */
[----:B------:R-:W-:Y:S02]  /*21160*/  F2FP.BF16.F32.PACK_AB R59, R129, R7 ;  /* 0x00000007813b723e */ /* 0x000fe400000010ff */
[----:B------:R-:W-:Y:S02]  /*21170*/  LOP3.LUT R70, R75, R70, RZ, 0x3c, !PT ;  /* 0x000000464b467212 */ /* 0x000fe400078e3cff */
[----:B------:R-:W-:Y:S02]  /*21180*/  MOV R46, R46 ;  /* 0x0000002e002e7202 */ /* 0x000fe40000000f00 */
[----:B------:R-:W-:-:S02]  /*21190*/  F2FP.BF16.F32.PACK_AB R66, R69, R68 ;  /* 0x000000444542723e */ /* 0x000fc400000010ff */
[----:B------:R-:W-:Y:S01]  /*211a0*/  F2FP.BF16.F32.PACK_AB R67, R127, R121 ;  /* 0x000000797f43723e */ /* 0x000fe200000010ff */
[----:B------:R-:W-:Y:S01]  /*211b0*/  STSM.16.M88.4 [R14], R40 ;  /* 0x000000280e007844 */ /* 0x000fe20000000200 */
[----:B------:R-:W-:Y:S02]  /*211c0*/  LOP3.LUT R10, R111, R28, RZ, 0x3c, !PT ;  /* 0x0000001c6f0a7212 */ /* 0x000fe400078e3cff */
[----:B------:R-:W-:Y:S02]  /*211d0*/  MOV R54, R54 ;  /* 0x0000003600367202 */ /* 0x000fe40000000f00 */
[----:B------:R-:W-:Y:S02]  /*211e0*/  F2FP.BF16.F32.PACK_AB R74, R77, R76 ;  /* 0x0000004c4d4a723e */ /* 0x000fe400000010ff */
[----:B------:R-:W-:Y:S01]  /*211f0*/  F2FP.BF16.F32.PACK_AB R75, R125, R78 ;  /* 0x0000004e7d4b723e */ /* 0x000fe200000010ff */
[----:B------:R1:W-:Y:S01]  /*21200*/  STSM.16.M88.4 [R20], R48 ;  /* 0x0000003014007844 */ /* 0x0003e20000000200 */
[----:B------:R-:W-:-:S02]  /*21210*/  MOV R62, R62 ;  /* 0x0000003e003e7202 */ /* 0x000fc40000000f00 */
[----:B------:R-:W-:Y:S01]  /*21220*/  MOV R70, R70 ;  /* 0x0000004600467202 */ /* 0x000fe20000000f00 */
[----:B------:R-:W-:Y:S01]  /*21230*/  STSM.16.M88.4 [R38], R56 ;  /* 0x0000003826007844 */ /* 0x000fe20000000200 */
[----:B------:R-:W-:Y:S01]  /*21240*/  MOV R0, R10 ;  /* 0x0000000a00007202 */ /* 0x000fe20000000f00 */
[----:B---3--:R-:W-:Y:S02]  /*21250*/  IMAD.WIDE R10, R102, 0x4, R2 ;  /* 0x00000004660a7825 */ /* 0x008fe400078e0202 */
[----:B------:R2:W-:Y:S01]  /*21260*/  STSM.16.M88.4 [R46], R64 ;  /* 0x000000402e007844 */ /* 0x0005e20000000200 */
[----:B------:R-:W3:Y:S03]  /*21270*/  @P2 LDC.64 R2, c[0x0][0xc08] ;  /* 0x00030200ff022b82 */ /* 0x000ee60000000a00 */
[----:B------:R4:W-:Y:S04]  /*21280*/  STSM.16.M88.4 [R54], R72 ;  /* 0x0000004836007844 */ /* 0x0009e80000000200 */
[----:B------:R4:W-:Y:S01]  /*21290*/  STSM.16.M88.4 [R13], R80 ;  /* 0x000000500d007844 */ /* 0x0009e20000000200 */
[----:B------:R-:W-:Y:S01]  /*212a0*/  ULDC UR4, c[0x0][0xa88] ;  /* 0x0002a20000047ab9 */ /* 0x000fe20000000800 */
[----:B------:R-:W-:Y:S01]  /*212b0*/  IMAD.MOV.U32 R21, RZ, RZ, RZ ;  /* 0x000000ffff157224 */ /* 0x000fe200078e00ff */
[----:B-1----:R-:W1:Y:S01]  /*212c0*/  LDC R20, c[0x0][0xbe8] ;  /* 0x0002fa00ff147b82 */ /* 0x002e620000000800 */
[----:B------:R4:W-:Y:S04]  /*212d0*/  STSM.16.M88.4 [R62], R88 ;  /* 0x000000583e007844 */ /* 0x0009e80000000200 */
[----:B------:R4:W-:Y:S04]  /*212e0*/  STSM.16.M88.4 [R12], R96 ;  /* 0x000000600c007844 */ /* 0x0009e80000000200 */
[----:B------:R4:W-:Y:S04]  /*212f0*/  STSM.16.M88.4 [R70], R104 ;  /* 0x0000006846007844 */ /* 0x0009e80000000200 */
[----:B------:R4:W-:Y:S01]  /*21300*/  STSM.16.M88.4 [R0], R112 ;  /* 0x0000007000007844 */ /* 0x0009e20000000200 */
[----:B------:R-:W-:Y:S01]  /*21310*/  BAR.SYNC.DEFER_BLOCKING 0x1, 0x100 ;  /* 0x0044000000007b1d */ /* 0x000fe20000010000 */
[----:B--2---:R-:W-:-:S02]  /*21320*/  IMAD.U32 R65, RZ, RZ, UR4 ;  /* 0x00000004ff417e24 */ /* 0x004fc4000f8e00ff */
[----:B---3--:R-:W-:-:S03]  /*21330*/  @P2 IMAD.WIDE R2, R102, 0x4, R2 ;  /* 0x0000000466022825 */ /* 0x008fc600078e0202 */
[----:B------:R4:W5:Y:S04]  /*21340*/  @P0 LDG.E R21, desc[UR60][R10.64] ;  /* 0x0000003c0a150981 */ /* 0x000968000c1e1900 */
[----:B------:R4:W5:Y:S01]  /*21350*/  @P2 LDG.E R65, desc[UR60][R2.64] ;  /* 0x0000003c02412981 */ /* 0x000962000c1e1900 */
[----:B-1----:R-:W-:-:S13]  /*21360*/  ISETP.NE.AND P1, PT, R20, 0x1, PT ;  /* 0x000000011400780c */ /* 0x002fda0003f25270 */
[----:B------:R-:W1:Y:S08]  /*21370*/  @P1 LDC R4, c[0x0][0xbec] ;  /* 0x0002fb00ff041b82 */ /* 0x000e700000000800 */
[----:B------:R-:W2:Y:S01]  /*21380*/  @P1 LDC R7, c[0x0][0xbf0] ;  /* 0x0002fc00ff071b82 */ /* 0x000ea20000000800 */
[----:B------:R-:W-:Y:S01]  /*21390*/  SHF.R.S32.HI R28, RZ, 0x1f, R94 ;  /* 0x0000001fff1c7819 */ /* 0x000fe2000001145e */
[----:B----4-:R-:W-:Y:S06]  /*213a0*/  @P2 BRA `(.L_x_1851) ;  /* 0x0000000000102947 */ /* 0x010fec0003800000 */
[----:B------:R-:W-:Y:S05]  /*213b0*/  @!P0 BRA `(.L_x_1851) ;  /* 0x00000000000c8947 */ /* 0x000fea0003800000 */
[----:B------:R-:W3:Y:S04]  /*213c0*/  LDG.E R0, desc[UR60][R10.64] ;  /* 0x0000003c0a007981 */ /* 0x000ee8000c1e1900 */
[----:B-----5:R-:W3:Y:S02]  /*213d0*/  LDG.E R65, desc[UR60][R10.64+0x4] ;  /* 0x0000043c0a417981 */ /* 0x020ee4000c1e1900 */
[----:B---3--:R-:W-:-:S07]  /*213e0*/  IMAD.IADD R65, R65, 0x1, -R0 ;  /* 0x0000000141417824 */ /* 0x008fce00078e0a00 */
.L_x_1851:
[----:B------:R-:W3:Y:S04]  /*213f0*/  LDL R10, [R1+0x44] ;  /* 0x00004400010a7983 */ /* 0x000ee80000100800 */
[----:B------:R-:W4:Y:S01]  /*21400*/  LDL R68, [R1+0x4c] ;  /* 0x00004c0001447983 */ /* 0x000f220000100800 */
[--C-:B-----5:R-:W-:Y:S01]  /*21410*/  SHF.R.S32.HI R3, RZ, 0x1f, R21.reuse ;  /* 0x0000001fff037819 */ /* 0x120fe20000011415 */
[----:B------:R-:W-:Y:S01]  /*21420*/  IMAD.MOV.U32 R2, RZ, RZ, R21 ;  /* 0x000000ffff027224 */ /* 0x000fe200078e0015 */
[----:B------:R-:W-:Y:S01]  /*21430*/  ULDC.64 UR4, c[0x0][0xb90] ;  /* 0x0002e40000047ab9 */ /* 0x000fe20000000a00 */
[----:B------:R-:W3:Y:S01]  /*21440*/  LDL.LU R72, [R1+0x30] ;  /* 0x0000300001487983 */ /* 0x000ee20000300800 */
[----:B------:R-:W-:Y:S01]  /*21450*/  SEL R64, R102, RZ, !P0 ;  /* 0x000000ff66407207 */ /* 0x000fe20004000000 */
[----:B------:R-:W0:Y:S02]  /*21460*/  @P1 LDC R69, c[0x0][0xbec] ;  /* 0x0002fb00ff451b82 */ /* 0x000e240000000800 */
[----:B------:R-:W2:Y:S01]  /*21470*/  LDL R71, [R1+0x60] ;  /* 0x0000600001477983 */ /* 0x000ea20000100800 */
[----:B------:R-:W-:-:S03]  /*21480*/  IMAD R0, R28, UR4, RZ ;  /* 0x000000041c007c24 */ /* 0x000fc6000f8e02ff */
[----:B------:R-:W2:Y:S01]  /*21490*/  LDL R26, [R1+0x84] ;  /* 0x00008400011a7983 */ /* 0x000ea20000100800 */
[----:B------:R-:W-:Y:S01]  /*214a0*/  IMAD R13, R94, UR5, R0 ;  /* 0x000000055e0d7c24 */ /* 0x000fe2000f8e0200 */
[----:B------:R-:W0:Y:S02]  /*214b0*/  @P1 LDC R70, c[0x0][0xbf0] ;  /* 0x0002fc00ff461b82 */ /* 0x000e240000000800 */
[----:B------:R-:W2:Y:S01]  /*214c0*/  LDL R34, [R1+0x64] ;  /* 0x0000640001227983 */ /* 0x000ea20000100800 */
[----:B------:R-:W-:Y:S01]  /*214d0*/  IMAD R65, R65, R20, RZ ;  /* 0x0000001441417224 */ /* 0x000fe200078e02ff */
[----:B------:R-:W-:Y:S01]  /*214e0*/  BSSY B1, `(.L_x_1852) ;  /* 0x00000b9000017945 */ /* 0x000fe20003800000 */
[----:B----4-:R-:W-:Y:S02]  /*214f0*/  IMAD.SHL.U32 R0, R68, 0x8, RZ ;  /* 0x0000000844007824 */ /* 0x010fe400078e00ff */
[----:B---3--:R-:W-:Y:S02]  /*21500*/  IMAD.IADD R27, R10, 0x1, R72 ;  /* 0x000000010a1b7824 */ /* 0x008fe400078e0248 */
[----:B------:R-:W-:Y:S01]  /*21510*/  IMAD.WIDE.U32 R10, R94, UR4, R2 ;  /* 0x000000045e0a7c25 */ /* 0x000fe2000f8e0002 */
[----:B------:R-:W-:-:S03]  /*21520*/  ULDC.64 UR4, c[0x0][0xb98] ;  /* 0x0002e60000047ab9 */ /* 0x000fc60000000a00 */
[----:B-1----:R-:W-:Y:S01]  /*21530*/  @P1 IMAD.HI.U32 R2, R27, R4, RZ ;  /* 0x000000041b021227 */ /* 0x002fe200078e00ff */
[----:B------:R-:W-:-:S03]  /*21540*/  SHF.R.S32.HI R4, RZ, 0x1f, R102 ;  /* 0x0000001fff047819 */ /* 0x000fc60000011466 */
[----:B------:R-:W-:Y:S01]  /*21550*/  IMAD.MOV.U32 R15, RZ, RZ, R27 ;  /* 0x000000ffff0f7224 */ /* 0x000fe200078e001b */
[----:B--2---:R-:W-:Y:S01]  /*21560*/  @P1 SHF.R.U32.HI R15, RZ, R7, R2 ;  /* 0x00000007ff0f1219 */ /* 0x004fe20000011602 */
[----:B------:R-:W-:Y:S01]  /*21570*/  IMAD R7, R71, 0x40, R0 ;  /* 0x0000004047077824 */ /* 0x000fe200078e0200 */
[----:B------:R-:W-:Y:S01]  /*21580*/  SEL R2, R4, RZ, !P0 ;  /* 0x000000ff04027207 */ /* 0x000fe20004000000 */
[----:B------:R-:W-:Y:S02]  /*21590*/  IMAD.IADD R11, R11, 0x1, R13 ;  /* 0x000000010b0b7824 */ /* 0x000fe400078e020d */
[----:B------:R-:W-:Y:S02]  /*215a0*/  IMAD.MOV R25, RZ, RZ, -R15 ;  /* 0x000000ffff197224 */ /* 0x000fe400078e0a0f */
[----:B------:R-:W-:-:S04]  /*215b0*/  IMAD.WIDE R8, R7, 0x2, R8 ;  /* 0x0000000207087825 */ /* 0x000fc800078e0208 */
[----:B------:R-:W-:Y:S02]  /*215c0*/  IMAD R13, R2, UR4, RZ ;  /* 0x00000004020d7c24 */ /* 0x000fe4000f8e02ff */
[----:B------:R-:W-:-:S04]  /*215d0*/  IMAD.WIDE.U32 R10, R64, UR4, R10 ;  /* 0x00000004400a7c25 */ /* 0x000fc8000f8e000a */
[----:B------:R-:W-:Y:S01]  /*215e0*/  IMAD R7, R20, R25, R27 ;  /* 0x0000001914077224 */ /* 0x000fe200078e021b */
[----:B------:R-:W-:Y:S01]  /*215f0*/  IADD3 R14, P0, R15, R10, RZ ;  /* 0x0000000a0f0e7210 */ /* 0x000fe20007f1e0ff */
[----:B------:R-:W-:Y:S01]  /*21600*/  IMAD R12, R64, UR5, R13 ;  /* 0x00000005400c7c24 */ /* 0x000fe2000f8e020d */
[----:B------:R-:W-:Y:S01]  /*21610*/  SHF.R.S32.HI R13, RZ, 0x1f, R15 ;  /* 0x0000001fff0d7819 */ /* 0x000fe2000001140f */
[----:B------:R-:W-:Y:S01]  /*21620*/  ULDC.64 UR4, c[0x0][0xb88] ;  /* 0x0002e20000047ab9 */ /* 0x000fe20000000a00 */
[----:B------:R-:W-:Y:S02]  /*21630*/  SHF.R.S32.HI R4, RZ, 0x1f, R7 ;  /* 0x0000001fff047819 */ /* 0x000fe40000011407 */
[----:B------:R-:W-:-:S03]  /*21640*/  IADD3.X R15, R13, R11, R12, P0, !PT ;  /* 0x0000000b0d0f7210 */ /* 0x000fc600007fe40c */
[----:B------:R-:W-:Y:S02]  /*21650*/  IMAD R4, R4, UR4, RZ ;  /* 0x0000000404047c24 */ /* 0x000fe4000f8e02ff */
[----:B------:R-:W-:-:S04]  /*21660*/  IMAD.WIDE.U32 R14, R7, UR4, R14 ;  /* 0x00000004070e7c25 */ /* 0x000fc8000f8e000e */
[----:B------:R-:W-:Y:S01]  /*21670*/  IMAD R11, R7, UR5, R4 ;  /* 0x00000005070b7c24 */ /* 0x000fe2000f8e0204 */
[----:B------:R-:W-:-:S03]  /*21680*/  ULDC.64 UR4, c[0x0][0xb50] ;  /* 0x0002d40000047ab9 */ /* 0x000fc60000000a00 */
[----:B------:R-:W-:Y:S01]  /*21690*/  IMAD.IADD R7, R15, 0x1, R11 ;  /* 0x000000010f077824 */ /* 0x000fe200078e020b */
[----:B------:R-:W-:Y:S02]  /*216a0*/  LEA R15, P0, R14, UR4, 0x2 ;  /* 0x000000040e0f7c11 */ /* 0x000fe4000f8010ff */
[----:B------:R-:W-:Y:S02]  /*216b0*/  IADD3 R25, P2, R8, 0x1000, RZ ;  /* 0x0000100008197810 */ /* 0x000fe40007f5e0ff */
[----:B------:R-:W-:Y:S01]  /*216c0*/  LEA.HI.X R14, R14, UR5, R7, 0x2, P0 ;  /* 0x000000050e0e7c11 */ /* 0x000fe200080f1407 */
[----:B------:R-:W-:Y:S01]  /*216d0*/  ULDC.64 UR4, c[0x0][0xaa0] ;  /* 0x0002a80000047ab9 */ /* 0x000fe20000000a00 */
[----:B------:R-:W-:Y:S01]  /*216e0*/  LOP3.LUT R10, R25, 0x380, RZ, 0xc0, !PT ;  /* 0x00000380190a7812 */ /* 0x000fe200078ec0ff */
[----:B------:R-:W-:-:S03]  /*216f0*/  IMAD R66, R3, UR4, RZ ;  /* 0x0000000403427c24 */ /* 0x000fc6000f8e02ff */
[----:B------:R-:W-:Y:S01]  /*21700*/  SHF.R.U64 R10, R10, 0x3, RZ ;  /* 0x000000030a0a7819 */ /* 0x000fe200000012ff */
[C---:B------:R-:W-:Y:S02]  /*21710*/  IMAD R3, R21.reuse, UR5, R66 ;  /* 0x0000000515037c24 */ /* 0x040fe4000f8e0242 */
[----:B------:R-:W-:Y:S01]  /*21720*/  IMAD.WIDE.U32 R66, R21, UR4, RZ ;  /* 0x0000000415427c25 */ /* 0x000fe2000f8e00ff */
[----:B------:R-:W-:Y:S01]  /*21730*/  LOP3.LUT R10, R10, R25, RZ, 0x3c, !PT ;  /* 0x000000190a0a7212 */ /* 0x000fe200078e3cff */
[----:B------:R-:W-:Y:S01]  /*21740*/  ULDC.64 UR4, c[0x0][0xae8] ;  /* 0x0002ba0000047ab9 */ /* 0x000fe20000000a00 */
[C---:B------:R-:W-:Y:S01]  /*21750*/  IADD3 R37, P0, R8.reuse, 0x5000, RZ ;  /* 0x0000500008257810 */ /* 0x040fe20007f1e0ff */
[----:B------:R-:W-:Y:S01]  /*21760*/  IMAD.IADD R67, R67, 0x1, R3 ;  /* 0x0000000143437824 */ /* 0x000fe200078e0203 */
[----:B------:R-:W-:Y:S01]  /*21770*/  IADD3 R13, P6, R8, 0x2000, RZ ;  /* 0x00002000080d7810 */ /* 0x000fe20007fde0ff */
[----:B------:R-:W-:Y:S01]  /*21780*/  IMAD R3, R68, 0x20, R71 ;  /* 0x0000002044037824 */ /* 0x000fe200078e0247 */
[----:B------:R-:W-:-:S02]  /*21790*/  IADD3 R25, P5, R8, 0x3000, RZ ;  /* 0x0000300008197810 */ /* 0x000fc40007fbe0ff */
[C---:B------:R-:W-:Y:S01]  /*217a0*/  IADD3 R33, P4, R8.reuse, 0x4000, RZ ;  /* 0x0000400008217810 */ /* 0x040fe20007f9e0ff */
[----:B------:R-:W-:Y:S01]  /*217b0*/  IMAD.X R11, RZ, RZ, R9, P2 ;  /* 0x000000ffff0b7224 */ /* 0x000fe200010e0609 */
[----:B------:R-:W-:Y:S01]  /*217c0*/  IADD3 R41, P3, R8, 0x6000, RZ ;  /* 0x0000600008297810 */ /* 0x000fe20007f7e0ff */
[----:B------:R-:W-:Y:S01]  /*217d0*/  IMAD R28, R28, UR4, RZ ;  /* 0x000000041c1c7c24 */ /* 0x000fe2000f8e02ff */
[----:B------:R-:W-:Y:S01]  /*217e0*/  LOP3.LUT R36, R37, 0x380, RZ, 0xc0, !PT ;  /* 0x0000038025247812 */ /* 0x000fe200078ec0ff */
[----:B------:R-:W-:Y:S01]  /*217f0*/  IMAD.IADD R68, R72, 0x1, R3 ;  /* 0x0000000148447824 */ /* 0x000fe200078e0203 */
[----:B------:R-:W-:Y:S02]  /*21800*/  IADD3 R45, P2, R8, 0x7000, RZ ;  /* 0x00007000082d7810 */ /* 0x000fe40007f5e0ff */
[----:B------:R-:W-:Y:S02]  /*21810*/  LOP3.LUT R12, R13, 0x380, RZ, 0xc0, !PT ;  /* 0x000003800d0c7812 */ /* 0x000fe400078ec0ff */
[----:B------:R-:W-:-:S02]  /*21820*/  LOP3.LUT R24, R25, 0x380, RZ, 0xc0, !PT ;  /* 0x0000038019187812 */ /* 0x000fc400078ec0ff */
[----:B------:R-:W-:Y:S01]  /*21830*/  LOP3.LUT R32, R33, 0x380, RZ, 0xc0, !PT ;  /* 0x0000038021207812 */ /* 0x000fe200078ec0ff */
[----:B------:R-:W-:Y:S01]  /*21840*/  SHFL.IDX PT, R54, R15, RZ, 0x1c1f ;  /* 0x001c1fff0f367589 */ /* 0x000fe200000e0000 */
[----:B------:R-:W-:Y:S01]  /*21850*/  LOP3.LUT R40, R41, 0x380, RZ, 0xc0, !PT ;  /* 0x0000038029287812 */ /* 0x000fe200078ec0ff */
[----:B------:R-:W-:Y:S01]  /*21860*/  IMAD R21, R94, UR5, R28 ;  /* 0x000000055e157c24 */ /* 0x000fe2000f8e021c */
[----:B------:R-:W-:Y:S01]  /*21870*/  SHF.R.U64 R36, R36, 0x3, RZ ;  /* 0x0000000324247819 */ /* 0x000fe200000012ff */
[----:B------:R-:W1:Y:S01]  /*21880*/  SHFL.IDX PT, R55, R14, RZ, 0x1c1f ;  /* 0x001c1fff0e377589 */ /* 0x000e6200000e0000 */
[----:B------:R-:W-:Y:S01]  /*21890*/  LOP3.LUT R44, R45, 0x380, RZ, 0xc0, !PT ;  /* 0x000003802d2c7812 */ /* 0x000fe200078ec0ff */
[----:B------:R-:W-:Y:S01]  /*218a0*/  IMAD.WIDE.U32 R66, R94, UR4, R66 ;  /* 0x000000045e427c25 */ /* 0x000fe2000f8e0042 */
[----:B------:R-:W-:Y:S01]  /*218b0*/  SHF.R.U64 R12, R12, 0x3, RZ ;  /* 0x000000030c0c7819 */ /* 0x000fe200000012ff */
[----:B------:R-:W-:Y:S01]  /*218c0*/  SHFL.IDX PT, R58, R15, 0x1, 0x1c1f ;  /* 0x003c1f000f3a7f89 */ /* 0x000fe200000e0000 */
[----:B------:R-:W-:Y:S01]  /*218d0*/  SHF.R.U64 R24, R24, 0x3, RZ ;  /* 0x0000000318187819 */ /* 0x000fe200000012ff */
[----:B0-----:R-:W-:Y:S01]  /*218e0*/  @P1 IMAD.HI.U32 R3, R68, R69, RZ ;  /* 0x0000004544031227 */ /* 0x001fe200078e00ff */
[----:B------:R-:W-:Y:S01]  /*218f0*/  SHF.R.U64 R32, R32, 0x3, RZ ;  /* 0x0000000320207819 */ /* 0x000fe200000012ff */
[----:B------:R-:W0:Y:S01]  /*21900*/  SHFL.IDX PT, R59, R14, 0x1, 0x1c1f ;  /* 0x003c1f000e3b7f89 */ /* 0x000e2200000e0000 */
[----:B------:R-:W-:Y:S01]  /*21910*/  SHF.R.U64 R40, R40, 0x3, RZ ;  /* 0x0000000328287819 */ /* 0x000fe200000012ff */
[----:B------:R-:W-:Y:S01]  /*21920*/  IMAD.IADD R26, R26, 0x1, R72 ;  /* 0x000000011a1a7824 */ /* 0x000fe200078e0248 */
[----:B------:R-:W-:Y:S01]  /*21930*/  LOP3.LUT R36, R36, R37, RZ, 0x3c, !PT ;  /* 0x0000002524247212 */ /* 0x000fe200078e3cff */
[----:B------:R-:W-:Y:S01]  /*21940*/  IMAD.IADD R67, R67, 0x1, R21 ;  /* 0x0000000143437824 */ /* 0x000fe200078e0215 */
[----:B------:R-:W-:Y:S01]  /*21950*/  SHF.R.U64 R44, R44, 0x3, RZ ;  /* 0x000000032c2c7819 */ /* 0x000fe200000012ff */
[--C-:B------:R-:W-:Y:S01]  /*21960*/  IMAD.X R37, RZ, RZ, R9.reuse, P0 ;  /* 0x000000ffff257224 */ /* 0x100fe200000e0609 */
[----:B------:R-:W-:Y:S01]  /*21970*/  LOP3.LUT R12, R12, R13, RZ, 0x3c, !PT ;  /* 0x0000000d0c0c7212 */ /* 0x000fe200078e3cff */
[----:B------:R-:W-:Y:S01]  /*21980*/  IMAD.MOV.U32 R21, RZ, RZ, R68 ;  /* 0x000000ffff157224 */ /* 0x000fe200078e0044 */
[----:B------:R-:W-:Y:S01]  /*21990*/  LOP3.LUT R24, R24, R25, RZ, 0x3c, !PT ;  /* 0x0000001918187212 */ /* 0x000fe200078e3cff */
[--C-:B------:R-:W-:Y:S01]  /*219a0*/  IMAD.X R13, RZ, RZ, R9.reuse, P6 ;  /* 0x000000ffff0d7224 */ /* 0x100fe200030e0609 */
[----:B------:R-:W-:Y:S01]  /*219b0*/  LOP3.LUT R32, R32, R33, RZ, 0x3c, !PT ;  /* 0x0000002120207212 */ /* 0x000fe200078e3cff */
[--C-:B------:R-:W-:Y:S01]  /*219c0*/  IMAD.X R25, RZ, RZ, R9.reuse, P5 ;  /* 0x000000ffff197224 */ /* 0x100fe200028e0609 */
[----:B------:R-:W-:Y:S01]  /*219d0*/  LOP3.LUT R40, R40, R41, RZ, 0x3c, !PT ;  /* 0x0000002928287212 */ /* 0x000fe200078e3cff */
[----:B------:R-:W-:Y:S01]  /*219e0*/  IMAD.X R33, RZ, RZ, R9, P4 ;  /* 0x000000ffff217224 */ /* 0x000fe200020e0609 */
[----:B------:R-:W-:Y:S01]  /*219f0*/  LOP3.LUT P0, RZ, R34, 0x3, RZ, 0xc0, !PT ;  /* 0x0000000322ff7812 */ /* 0x000fe2000780c0ff */
[----:B------:R-:W-:Y:S01]  /*21a00*/  VIADD R4, R26, 0x8 ;  /* 0x000000081a047836 */ /* 0x000fe20000000000 */
[----:B------:R-:W-:Y:S01]  /*21a10*/  @P1 SHF.R.U32.HI R21, RZ, R70, R3 ;  /* 0x00000046ff151219 */ /* 0x000fe20000011603 */
[----:B------:R-:W-:Y:S01]  /*21a20*/  IMAD.X R41, RZ, RZ, R9, P3 ;  /* 0x000000ffff297224 */ /* 0x000fe200018e0609 */
[C---:B------:R-:W-:Y:S01]  /*21a30*/  IADD3 R49, P6, R8.reuse, 0x8000, RZ ;  /* 0x0000800008317810 */ /* 0x040fe20007fde0ff */
[----:B------:R-:W-:Y:S01]  /*21a40*/  ULDC.64 UR4, c[0x0][0xaf0] ;  /* 0x0002bc0000047ab9 */ /* 0x000fe20000000a00 */
[----:B------:R-:W-:-:S02]  /*21a50*/  IADD3 R53, P5, R8, 0x9000, RZ ;  /* 0x0000900008357810 */ /* 0x000fc40007fbe0ff */
[----:B------:R-:W-:Y:S01]  /*21a60*/  IADD3 R57, P4, R8, 0xa000, RZ ;  /* 0x0000a00008397810 */ /* 0x000fe20007f9e0ff */
[----:B------:R-:W-:Y:S01]  /*21a70*/  IMAD R69, R2, UR4, RZ ;  /* 0x0000000402457c24 */ /* 0x000fe2000f8e02ff */
[----:B------:R-:W-:Y:S01]  /*21a80*/  LOP3.LUT R44, R44, R45, RZ, 0x3c, !PT ;  /* 0x0000002d2c2c7212 */ /* 0x000fe200078e3cff */
[----:B------:R-:W-:Y:S01]  /*21a90*/  IMAD.X R45, RZ, RZ, R9, P2 ;  /* 0x000000ffff2d7224 */ /* 0x000fe200010e0609 */
[----:B------:R-:W-:Y:S01]  /*21aa0*/  IADD3 R7, P3, R8, 0xb000, RZ ;  /* 0x0000b00008077810 */ /* 0x000fe20007f7e0ff */
[----:B------:R-:W-:Y:S01]  /*21ab0*/  IMAD.WIDE.U32 R2, R64, UR4, R66 ;  /* 0x0000000440027c25 */ /* 0x000fe2000f8e0042 */
[----:B------:R-:W-:Y:S02]  /*21ac0*/  ISETP.GE.OR P2, PT, R26, R65, P0 ;  /* 0x000000411a00720c */ /* 0x000fe40000746670 */
[----:B------:R-:W-:Y:S01]  /*21ad0*/  LOP3.LUT R48, R49, 0x380, RZ, 0xc0, !PT ;  /* 0x0000038031307812 */ /* 0x000fe200078ec0ff */
[----:B------:R-:W-:Y:S01]  /*21ae0*/  IMAD.MOV R67, RZ, RZ, -R21 ;  /* 0x000000ffff437224 */ /* 0x000fe200078e0a15 */
[----:B------:R-:W-:-:S02]  /*21af0*/  LOP3.LUT R52, R53, 0x380, RZ, 0xc0, !PT ;  /* 0x0000038035347812 */ /* 0x000fc400078ec0ff */
[----:B------:R-:W-:Y:S02]  /*21b00*/  LOP3.LUT R56, R57, 0x380, RZ, 0xc0, !PT ;  /* 0x0000038039387812 */ /* 0x000fe400078ec0ff */
[----:B------:R-:W-:Y:S02]  /*21b10*/  LOP3.LUT R61, R8, 0x380, RZ, 0xc0, !PT ;  /* 0x00000380083d7812 */ /* 0x000fe400078ec0ff */
[----:B------:R-:W-:Y:S01]  /*21b20*/  ISETP.GE.OR P0, PT, R4, R65, P0 ;  /* 0x000000410400720c */ /* 0x000fe20000706670 */
[----:B------:R-:W-:Y:S01]  /*21b30*/  IMAD R69, R64, UR5, R69 ;  /* 0x0000000540457c24 */ /* 0x000fe2000f8e0245 */
[----:B------:R-:W-:Y:S01]  /*21b40*/  LOP3.LUT R4, R7, 0x380, RZ, 0xc0, !PT ;  /* 0x0000038007047812 */ /* 0x000fe200078ec0ff */
[----:B------:R-:W-:Y:S01]  /*21b50*/  ULDC.64 UR4, c[0x0][0xae0] ;  /* 0x0002b80000047ab9 */ /* 0x000fe20000000a00 */
[----:B------:R-:W-:Y:S01]  /*21b60*/  SHF.R.S32.HI R28, RZ, 0x1f, R21 ;  /* 0x0000001fff1c7819 */ /* 0x000fe20000011415 */
[----:B------:R-:W-:Y:S01]  /*21b70*/  IMAD R67, R20, R67, R68 ;  /* 0x0000004314437224 */ /* 0x000fe200078e0244 */
[----:B------:R-:W-:-:S02]  /*21b80*/  SHF.R.U64 R48, R48, 0x3, RZ ;  /* 0x0000000330307819 */ /* 0x000fc400000012ff */
[----:B------:R-:W-:Y:S02]  /*21b90*/  SHF.R.U64 R52, R52, 0x3, RZ ;  /* 0x0000000334347819 */ /* 0x000fe400000012ff */
[----:B------:R-:W-:Y:S02]  /*21ba0*/  SHF.R.U64 R56, R56, 0x3, RZ ;  /* 0x0000000338387819 */ /* 0x000fe400000012ff */
[----:B------:R-:W-:Y:S01]  /*21bb0*/  SHF.R.U64 R61, R61, 0x3, RZ ;  /* 0x000000033d3d7819 */ /* 0x000fe200000012ff */
[----:B------:R-:W-:Y:S01]  /*21bc0*/  IMAD.IADD R3, R3, 0x1, R69 ;  /* 0x0000000103037824 */ /* 0x000fe200078e0245 */
[----:B------:R-:W-:Y:S01]  /*21bd0*/  SHF.R.U64 R4, R4, 0x3, RZ ;  /* 0x0000000304047819 */ /* 0x000fe200000012ff */
[----:B------:R-:W-:Y:S01]  /*21be0*/  IMAD R28, R28, UR4, RZ ;  /* 0x000000041c1c7c24 */ /* 0x000fe2000f8e02ff */
[----:B------:R-:W-:Y:S01]  /*21bf0*/  LOP3.LUT R48, R48, R49, RZ, 0x3c, !PT ;  /* 0x0000003130307212 */ /* 0x000fe200078e3cff */
[--C-:B------:R-:W-:Y:S01]  /*21c00*/  IMAD.X R49, RZ, RZ, R9.reuse, P6 ;  /* 0x000000ffff317224 */ /* 0x100fe200030e0609 */
[----:B------:R-:W-:Y:S01]  /*21c10*/  LOP3.LUT R52, R52, R53, RZ, 0x3c, !PT ;  /* 0x0000003534347212 */ /* 0x000fe200078e3cff */
[--C-:B------:R-:W-:Y:S01]  /*21c20*/  IMAD.X R53, RZ, RZ, R9.reuse, P5 ;  /* 0x000000ffff357224 */ /* 0x100fe200028e0609 */
[----:B------:R-:W-:Y:S01]  /*21c30*/  LOP3.LUT R56, R56, R57, RZ, 0x3c, !PT ;  /* 0x0000003938387212 */ /* 0x000fe200078e3cff */
[--C-:B------:R-:W-:Y:S01]  /*21c40*/  IMAD.X R57, RZ, RZ, R9.reuse, P4 ;  /* 0x000000ffff397224 */ /* 0x100fe200020e0609 */
[----:B------:R-:W-:Y:S01]  /*21c50*/  LOP3.LUT R60, R61, R8, RZ, 0x3c, !PT ;  /* 0x000000083d3c7212 */ /* 0x000fe200078e3cff */
[--C-:B------:R-:W-:Y:S01]  /*21c60*/  IMAD.X R63, RZ, RZ, R9.reuse, P3 ;  /* 0x000000ffff3f7224 */ /* 0x100fe200018e0609 */
[----:B------:R-:W-:Y:S01]  /*21c70*/  LOP3.LUT R62, R4, R7, RZ, 0x3c, !PT ;  /* 0x00000007043e7212 */ /* 0x000fe200078e3cff */
[----:B------:R-:W-:Y:S01]  /*21c80*/  IMAD.MOV.U32 R61, RZ, RZ, R9 ;  /* 0x000000ffff3d7224 */ /* 0x000fe200078e0009 */
[----:B------:R-:W-:Y:S01]  /*21c90*/  SHF.R.S32.HI R20, RZ, 0x1f, R67 ;  /* 0x0000001fff147819 */ /* 0x000fe20000011443 */
[----:B------:R-:W-:-:S02]  /*21ca0*/  IMAD R69, R21, UR5, R28 ;  /* 0x0000000515457c24 */ /* 0x000fc4000f8e021c */
[----:B------:R-:W-:Y:S01]  /*21cb0*/  IMAD.WIDE.U32 R2, R21, UR4, R2 ;  /* 0x0000000415027c25 */ /* 0x000fe2000f8e0002 */
[----:B-1----:R-:W-:Y:S01]  /*21cc0*/  @!P2 ST.E desc[UR60][R54.64], R6 ;  /* 0x000000063600a985 */ /* 0x002fe2000c10193c */
[----:B------:R-:W-:Y:S02]  /*21cd0*/  ULDC.64 UR4, c[0x0][0xad8] ;  /* 0x0002b60000047ab9 */ /* 0x000fe40000000a00 */
[----:B------:R-:W-:Y:S01]  /*21ce0*/  IMAD.IADD R3, R3, 0x1, R69 ;  /* 0x0000000103037824 */ /* 0x000fe200078e0245 */
[----:B0-----:R0:W-:Y:S01]  /*21cf0*/  @!P0 ST.E desc[UR60][R58.64], R5 ;  /* 0x000000053a008985 */ /* 0x0011e2000c10193c */
[----:B------:R-:W-:-:S03]  /*21d00*/  IMAD R20, R20, UR4, RZ ;  /* 0x0000000414147c24 */ /* 0x000fc6000f8e02ff */
[----:B------:R-:W5:Y:S01]  /*21d10*/  LD.E.128 R8, desc[UR60][R10.64] ;  /* 0x0000003c0a087980 */ /* 0x000f62000c101d00 */
[----:B------:R-:W-:-:S03]  /*21d20*/  IMAD.IADD R68, R71, 0x1, R72 ;  /* 0x0000000147447824 */ /* 0x000fc600078e0248 */
[----:B------:R-:W5:Y:S04]  /*21d30*/  LD.E.128 R12, desc[UR60][R12.64] ;  /* 0x0000003c0c0c7980 */ /* 0x000f68000c101d00 */
[----:B0-----:R0:W5:Y:S01]  /*21d40*/  LD.E.128 R4, desc[UR60][R60.64] ;  /* 0x0000003c3c047980 */ /* 0x001162000c101d00 */
[----:B------:R-:W-:-:S03]  /*21d50*/  IMAD R21, R67, UR5, R20 ;  /* 0x0000000543157c24 */ /* 0x000fc6000f8e0214 */
[----:B------:R-:W5:Y:S01]  /*21d60*/  LD.E.128 R24, desc[UR60][R24.64] ;  /* 0x0000003c18187980 */ /* 0x000f62000c101d00 */
[----:B------:R-:W-:Y:S01]  /*21d70*/  IMAD.WIDE.U32 R2, R67, UR4, R2 ;  /* 0x0000000443027c25 */ /* 0x000fe2000f8e0002 */
[----:B------:R-:W-:Y:S02]  /*21d80*/  ULDC.64 UR4, c[0x0][0xa80] ;  /* 0x0002a00000047ab9 */ /* 0x000fe40000000a00 */
[----:B------:R-:W5:Y:S04]  /*21d90*/  LD.E.128 R32, desc[UR60][R32.64] ;  /* 0x0000003c20207980 */ /* 0x000f68000c101d00 */
[----:B------:R-:W5:Y:S04]  /*21da0*/  LD.E.128 R36, desc[UR60][R36.64] ;  /* 0x0000003c24247980 */ /* 0x000f68000c101d00 */
[----:B------:R-:W5:Y:S04]  /*21db0*/  LD.E.128 R40, desc[UR60][R40.64] ;  /* 0x0000003c28287980 */ /* 0x000f68000c101d00 */
[----:B------:R-:W5:Y:S04]  /*21dc0*/  LD.E.128 R44, desc[UR60][R44.64] ;  /* 0x0000003c2c2c7980 */ /* 0x000f68000c101d00 */
[----:B------:R-:W5:Y:S04]  /*21dd0*/  LD.E.128 R48, desc[UR60][R48.64] ;  /* 0x0000003c30307980 */ /* 0x000f68000c101d00 */
[----:B------:R-:W5:Y:S04]  /*21de0*/  LD.E.128 R52, desc[UR60][R52.64] ;  /* 0x0000003c34347980 */ /* 0x000f68000c101d00 */
[----:B------:R-:W5:Y:S04]  /*21df0*/  LD.E.128 R56, desc[UR60][R56.64] ;  /* 0x0000003c38387980 */ /* 0x000f68000c101d00 */
[----:B------:R-:W5:Y:S01]  /*21e00*/  LD.E.128 R60, desc[UR60][R62.64] ;  /* 0x0000003c3e3c7980 */ /* 0x000f62000c101d00 */
[----:B------:R-:W-:Y:S01]  /*21e10*/  @!PT LDS RZ, [RZ] ;  /* 0x00000000fffff984 */ /* 0x000fe20000000800 */
[----:B------:R-:W-:Y:S01]  /*21e20*/  @!PT LDS RZ, [RZ] ;  /* 0x00000000fffff984 */ /* 0x000fe20000000800 */
[----:B------:R-:W-:Y:S01]  /*21e30*/  @!PT LDS RZ, [RZ] ;  /* 0x00000000fffff984 */ /* 0x000fe20000000800 */
[----:B------:R-:W-:Y:S01]  /*21e40*/  @!PT LDS RZ, [RZ] ;  /* 0x00000000fffff984 */ /* 0x000fe20000000800 */
[----:B------:R1:W-:Y:S06]  /*21e50*/  MEMBAR.ALL.CTA ;  /* 0x0000000000007992 */ /* 0x0003ec0000008000 */
[----:B-1----:R-:W1:Y:S01]  /*21e60*/  FENCE.VIEW.ASYNC.S ;  /* 0x00000000000073c6 */ /* 0x002e620000000000 */
[----:B------:R-:W-:Y:S01]  /*21e70*/  VIADD R28, R68, 0x40 ;  /* 0x00000040441c7836 */ /* 0x000fe20000000000 */
[----:B------:R-:W-:Y:S01]  /*21e80*/  LEA R64, P2, R2, UR4, 0x1 ;  /* 0x0000000402407c11 */ /* 0x000fe2000f8408ff */
[----:B------:R-:W-:-:S03]  /*21e90*/  IMAD.IADD R21, R3, 0x1, R21 ;  /* 0x0000000103157824 */ /* 0x000fc600078e0215 */
[-C--:B------:R-:W-:Y:S02]  /*21ea0*/  ISETP.GE.AND P0, PT, R28, R65.reuse, PT ;  /* 0x000000411c00720c */ /* 0x080fe40003f06270 */
[----:B------:R-:W-:Y:S02]  /*21eb0*/  LEA.HI.X R28, R2, UR5, R21, 0x1, P2 ;  /* 0x00000005021c7c11 */ /* 0x000fe400090f0c15 */
[----:B------:R-:W-:Y:S01]  /*21ec0*/  ISETP.GE.AND P2, PT, R68, R65, PT ;  /* 0x000000414400720c */ /* 0x000fe20003f46270 */
[----:B------:R-:W-:Y:S02]  /*21ed0*/  VIADD R3, R18, 0x30820 ;  /* 0x0003082012037836 */ /* 0x000fe40000000000 */
[----:B------:R-:W-:-:S03]  /*21ee0*/  VIADD R20, R68, 0x20 ;  /* 0x0000002044147836 */ /* 0x000fc60000000000 */
[----:B------:R-:W-:Y:S01]  /*21ef0*/  PRMT R3, RZ, 0x654, R3 ;  /* 0x00000654ff037816 */ /* 0x000fe20000000003 */
[C---:B------:R-:W-:Y:S02]  /*21f00*/  VIADD R70, R0.reuse, 0x40 ;  /* 0x0000004000467836 */ /* 0x040fe40000000000 */
[----:B------:R-:W-:Y:S01]  /*21f10*/  VIADD R72, R0, 0x80 ;  /* 0x0000008000487836 */ /* 0x000fe20000000000 */
[----:B-1----:R0:W1:Y:S01]  /*21f20*/  SHFL.IDX PT, R21, R64, RZ, 0x181f ;  /* 0x00181fff40157589 */ /* 0x00206200000e0000 */
[----:B------:R-:W-:Y:S01]  /*21f30*/  ISETP.GE.AND P1, PT, R20, R65, PT ;  /* 0x000000411400720c */ /* 0x000fe20003f26270 */
[----:B------:R0:W-:Y:S02]  /*21f40*/  SYNCS.ARRIVE.TRANS64.RED.A1T0 RZ, [R3+URZ], RZ ;  /* 0x000000ff03ff79a7 */ /* 0x0001e4000810043f */
[----:B------:R0:W2:Y:S01]  /*21f50*/  SHFL.IDX PT, R67, R28, RZ, 0x181f ;  /* 0x00181fff1c437589 */ /* 0x0000a200000e0000 */
[----:B------:R-:W-:Y:S02]  /*21f60*/  SHF.R.S32.HI R69, RZ, 0x1f, R0 ;  /* 0x0000001fff457819 */ /* 0x000fe40000011400 */
[----:B------:R-:W-:-:S02]  /*21f70*/  SHF.R.S32.HI R71, RZ, 0x1f, R70 ;  /* 0x0000001fff477819 */ /* 0x000fc40000011446 */
[----:B------:R-:W-:Y:S01]  /*21f80*/  SHF.R.S32.HI R73, RZ, 0x1f, R72 ;  /* 0x0000001fff497819 */ /* 0x000fe20000011448 */
[----:B------:R-:W-:Y:S06]  /*21f90*/  @P2 BRA `(.L_x_1853) ;  /* 0x0000000000342947 */ /* 0x000fec0003800000 */
[----:B------:R-:W-:Y:S02]  /*21fa0*/  ULDC UR4, c[0x0][0xac8] ;  /* 0x0002b20000047ab9 */ /* 0x000fe40000000800 */
[----:B------:R-:W-:Y:S02]  /*21fb0*/  ISETP.GE.AND P4, PT, R0, UR4, PT ;  /* 0x0000000400007c0c */ /* 0x000fe4000bf86270 */
[----:B------:R-:W-:Y:S02]  /*21fc0*/  ISETP.GE.AND P3, PT, R70, UR4, PT ;  /* 0x0000000446007c0c */ /* 0x000fe4000bf66270 */
[----:B------:R-:W-:-:S09]  /*21fd0*/  ISETP.GE.AND P2, PT, R72, UR4, PT ;  /* 0x0000000448007c0c */ /* 0x000fd2000bf46270 */
[-C--:B-1----:R-:W-:Y:S02]  /*21fe0*/  @!P4 LEA R2, P6, R0, R21.reuse, 0x1 ;  /* 0x000000150002c211 */ /* 0x082fe400078c08ff */
[----:B------:R-:W-:Y:S02]  /*21ff0*/  @!P3 LEA R20, P5, R70, R21, 0x1 ;  /* 0x000000154614b211 */ /* 0x000fe400078a08ff */
[----:B0-2---:R-:W-:Y:S02]  /*22000*/  @!P4 LEA.HI.X R3, R0, R67, R69, 0x1, P6 ;  /* 0x000000430003c211 */ /* 0x005fe400030f0c45 */
[----:B------:R-:W-:Y:S02]  /*22010*/  @!P2 LEA R66, P6, R72, R21, 0x1 ;  /* 0x000000154842a211 */ /* 0x000fe400078c08ff */
[-C--:B------:R-:W-:Y:S01]  /*22020*/  @!P3 LEA.HI.X R21, R70, R67.reuse, R71, 0x1, P5 ;  /* 0x000000434615b211 */ /* 0x080fe200028f0c47 */
[----:B-----5:R3:W-:Y:S01]  /*22030*/  @!P4 ST.E.128 desc[UR60][R2.64], R4 ;  /* 0x000000040200c985 */ /* 0x0207e2000c101d3c */
[----:B------:R-:W-:-:S03]  /*22040*/  @!P2 LEA.HI.X R67, R72, R67, R73, 0x1, P6 ;  /* 0x000000434843a211 */ /* 0x000fc600030f0c49 */
[----:B------:R3:W-:Y:S04]  /*22050*/  @!P3 ST.E.128 desc[UR60][R20.64], R32 ;  /* 0x000000201400b985 */ /* 0x0007e8000c101d3c */
[----:B------:R3:W-:Y:S02]  /*22060*/  @!P2 ST.E.128 desc[UR60][R66.64], R48 ;  /* 0x000000304200a985 */ /* 0x0007e4000c101d3c */
.L_x_1853:
[----:B------:R-:W-:Y:S05]  /*22070*/  BSYNC B1 ;  /* 0x0000000000017941 */ /* 0x000fea0003800000 */
.L_x_1852:
[----:B---3-5:R3:W4:Y:S01]  /*22080*/  SHFL.IDX PT, R7, R28, 0x1, 0x181f ;  /* 0x00381f001c077f89 */ /* 0x02872200000e0000 */
[----:B------:R-:W-:Y:S03]  /*22090*/  BSSY B1, `(.L_x_1854) ;  /* 0x0000010000017945 */ /* 0x000fe60003800000 */
[----:B0-----:R3:W0:Y:S01]  /*220a0*/  SHFL.IDX PT, R3, R64, 0x1, 0x181f ;  /* 0x00381f0040037f89 */ /* 0x00162200000e0000 */
        /* <DEDUP_REMOVED lines=14> */
.L_x_1855:
[----:B------:R-:W-:Y:S05]  /*22190*/  BSYNC B1 ;  /* 0x0000000000017941 */ /* 0x000fea0003800000 */
.L_x_1854:
        /* <DEDUP_REMOVED lines=17> */
.L_x_1857:
[----:B------:R-:W-:Y:S05]  /*222b0*/  BSYNC B1 ;  /* 0x0000000000017941 */ /* 0x000fea0003800000 */
.L_x_1856:
[----:B0-----:R-:W-:Y:S01]  /*222c0*/  VIADD R2, R68, 0x60 ;  /* 0x0000006044027836 */ /* 0x001fe20000000000 */
[----:B----4-:R0:W4:Y:S04]  /*222d0*/  SHFL.IDX PT, R7, R28, 0x3, 0x181f ;  /* 0x00781f001c077f89 */ /* 0x01012800000e0000 */
[----:B------:R-:W-:Y:S01]  /*222e0*/  ISETP.GE.AND P0, PT, R2, R65, PT ;  /* 0x000000410200720c */ /* 0x000fe20003f06270 */
[----:B------:R0:W0:-:S12]  /*222f0*/  SHFL.IDX PT, R9, R64, 0x3, 0x181f ;  /* 0x00781f0040097f89 */ /* 0x00001800000e0000 */
[----:B------:R-:W-:Y:S05]  /*22300*/  @P0 BRA `(.L_x_1858) ;  /* 0x0000000c005c0947 */ /* 0x000fea0003800000 */
[----:B------:R-:W-:Y:S02]  /*22310*/  ULDC UR4, c[0x0][0xac8] ;  /* 0x0002b20000047ab9 */ /* 0x000fe40000000800 */
[----:B------:R-:W-:Y:S02]  /*22320*/  ISETP.GE.AND P2, PT, R0, UR4, PT ;  /* 0x0000000400007c0c */ /* 0x000fe4000bf46270 */
[----:B------:R-:W-:-:S11]  /*22330*/  ISETP.GE.AND P3, PT, R70, UR4, PT ;  /* 0x0000000446007c0c */ /* 0x000fd6000bf66270 */
[-C--:B0-----:R-:W-:Y:S02]  /*22340*/  @!P2 LEA R2, P0, R0, R9.reuse, 0x1 ;  /* 0x000000090002a211 */ /* 0x081fe400078008ff */
[----:B------:R-:W-:Y:S02]  /*22350*/  @!P3 LEA R4, P1, R70, R9, 0x1 ;  /* 0x000000094604b211 */ /* 0x000fe400078208ff */
        /* <DEDUP_REMOVED lines=10> */
.L_x_1850:
[----:B------:R-:W2:Y:S01]  /*22400*/  LDL R9, [R1+0x54] ;  /* 0x0000540001097983 */ /* 0x000ea20000100800 */
[----:B------:R-:W-:Y:S01]  /*22410*/  ULDC.64 UR4, c[0x0][0xc00] ;  /* 0x0003000000047ab9 */ /* 0x000fe20000000a00 */
[----:B------:R-:W2:Y:S01]  /*22420*/  LDC.64 R2, c[0x0][0xc00] ;  /* 0x00030000ff027b82 */ /* 0x000ea20000000a00 */
[----:B------:R-:W-:Y:S01]  /*22430*/  ISETP.NE.U32.AND P0, PT, RZ, UR4, PT ;  /* 0x00000004ff007c0c */ /* 0x000fe2000bf05070 */
[----:B------:R-:W-:-:S03]  /*22440*/  IMAD.MOV.U32 R6, RZ, RZ, RZ ;  /* 0x000000ffff067224 */ /* 0x000fc600078e00ff */
[----:B------:R-:W-:Y:S01]  /*22450*/  ISETP.NE.AND.EX P0, PT, RZ, UR5, PT, P0 ;  /* 0x00000005ff007c0c */ /* 0x000fe2000bf05300 */
[----:B------:R-:W-:Y:S02]  /*22460*/  ULDC.64 UR4, c[0x0][0xc08] ;  /* 0x0003020000047ab9 */ /* 0x000fe40000000a00 */
[----:B------:R-:W-:Y:S01]  /*22470*/  ISETP.NE.U32.AND P1, PT, RZ, UR4, PT ;  /* 0x00000004ff007c0c */ /* 0x000fe2000bf25070 */
[----:B------:R-:W3:Y:S03]  /*22480*/  LDC R25, c[0x0][0xbe8] ;  /* 0x0002fa00ff197b82 */ /* 0x000ee60000000800 */
[----:B------:R-:W-:-:S13]  /*22490*/  ISETP.NE.AND.EX P1, PT, RZ, UR5, PT, P1 ;  /* 0x00000005ff007c0c */ /* 0x000fda000bf25310 */
[----:B------:R-:W4:Y:S01]  /*224a0*/  @P1 LDC.64 R4, c[0x0][0xc08] ;  /* 0x00030200ff041b82 */ /* 0x000f220000000a00 */
[----:B------:R-:W-:Y:S02]  /*224b0*/  ULDC UR4, c[0x0][0xa88] ;  /* 0x0002a20000047ab9 */ /* 0x000fe40000000800 */
[----:B------:R-:W-:Y:S01]  /*224c0*/  IMAD.U32 R0, RZ, RZ, UR4 ;  /* 0x00000004ff007e24 */ /* 0x000fe2000f8e00ff */
[----:B------:R-:W0:Y:S01]  /*224d0*/  S2R R8, SR_TID.X ;  /* 0x0000000000087919 */ /* 0x000e220000002100 */
[----:B--2---:R-:W-:-:S04]  /*224e0*/  IMAD.WIDE R2, R9, 0x4, R2 ;  /* 0x0000000409027825 */ /* 0x004fc800078e0202 */
[----:B----4-:R-:W-:Y:S01]  /*224f0*/  @P1 IMAD.WIDE R4, R9, 0x4, R4 ;  /* 0x0000000409041825 */ /* 0x010fe200078e0204 */
[----:B------:R2:W5:Y:S04]  /*22500*/  @P0 LDG.E R6, desc[UR60][R2.64] ;  /* 0x0000003c02060981 */ /* 0x000568000c1e1900 */
[----:B------:R2:W5:Y:S01]  /*22510*/  @P1 LDG.E R0, desc[UR60][R4.64] ;  /* 0x0000003c04001981 */ /* 0x000562000c1e1900 */
[----:B---3--:R-:W-:Y:S01]  /*22520*/  ISETP.NE.AND P2, PT, R25, 0x1, PT ;  /* 0x000000011900780c */ /* 0x008fe20003f45270 */
[----:B0-----:R-:W-:-:S05]  /*22530*/  VIADD R7, R8, 0xffffff80 ;  /* 0xffffff8008077836 */ /* 0x001fca0000000000 */
[----:B------:R-:W-:Y:S02]  /*22540*/  ISETP.GE.AND P3, PT, R7, 0x80, PT ;  /* 0x000000800700780c */ /* 0x000fe40003f66270 */
[----:B------:R-:W-:-:S05]  /*22550*/  SHF.R.S32.HI R7, RZ, 0x1f, R9 ;  /* 0x0000001fff077819 */ /* 0x000fca0000011409 */
[----:B------:R-:W0:Y:S08]  /*22560*/  @P2 LDC R14, c[0x0][0xbec] ;  /* 0x0002fb00ff0e2b82 */ /* 0x000e300000000800 */
[----:B------:R-:W3:Y:S01]  /*22570*/  @P2 LDC R27, c[0x0][0xbf0] ;  /* 0x0002fc00ff1b2b82 */ /* 0x000ee20000000800 */
[----:B--2---:R-:W-:Y:S05]  /*22580*/  @P1 BRA `(.L_x_1859) ;  /* 0x0000000000101947 */ /* 0x004fea0003800000 */
[----:B------:R-:W-:Y:S05]  /*22590*/  @!P0 BRA `(.L_x_1859) ;  /* 0x00000000000c8947 */ /* 0x000fea0003800000 */
[----:B------:R-:W2:Y:S04]  /*225a0*/  LDG.E R5, desc[UR60][R2.64] ;  /* 0x0000003c02057981 */ /* 0x000ea8000c1e1900 */
[----:B-----5:R-:W2:Y:S02]  /*225b0*/  LDG.E R0, desc[UR60][R2.64+0x4] ;  /* 0x0000043c02007981 */ /* 0x020ea4000c1e1900 */
[----:B--2---:R-:W-:-:S07]  /*225c0*/  IMAD.IADD R0, R0, 0x1, -R5 ;  /* 0x0000000100007824 */ /* 0x004fce00078e0a05 */
.L_x_1859:
[----:B------:R-:W2:Y:S04]  /*225d0*/  LDL R24, [R1+0x50] ;  /* 0x0000500001187983 */ /* 0x000ea80000100800 */
[----:B------:R4:W5:Y:S01]  /*225e0*/  LDL R20, [R1+0x30] ;  /* 0x0000300001147983 */ /* 0x0009620000100800 */
[----:B------:R-:W-:Y:S01]  /*225f0*/  BSSY B1, `(.L_x_1860) ;  /* 0x000002c000017945 */ /* 0x000fe20003800000 */
[----:B------:R-:W-:Y:S02]  /*22600*/  SEL R13, R9, RZ, !P0 ;  /* 0x000000ff090d7207 */ /* 0x000fe40004000000 */
[----:B------:R-:W-:Y:S02]  /*22610*/  SEL R12, R7, RZ, !P0 ;  /* 0x000000ff070c7207 */ /* 0x000fe40004000000 */
[----:B-----5:R-:W-:-:S02]  /*22620*/  SHF.R.S32.HI R11, RZ, 0x1f, R6 ;  /* 0x0000001fff0b7819 */ /* 0x020fc40000011406 */
[----:B--2---:R-:W-:Y:S01]  /*22630*/  SHF.R.S32.HI R10, RZ, 0x1f, R24 ;  /* 0x0000001fff0a7819 */ /* 0x004fe20000011418 */
[----:B----4-:R-:W-:Y:S06]  /*22640*/  @P3 BRA `(.L_x_1861) ;  /* 0x0000000000983947 */ /* 0x010fec0003800000 */
[----:B------:R-:W2:Y:S01]  /*22650*/  LDC R9, c[0x0][0xbe8] ;  /* 0x0002fa00ff097b82 */ /* 0x000ea20000000800 */
[----:B------:R-:W-:Y:S01]  /*22660*/  IADD3 R8, R20, -0x80, R8 ;  /* 0xffffff8014087810 */ /* 0x000fe20007ffe008 */
[----:B--2---:R-:W-:-:S05]  /*22670*/  IMAD R2, R0, R9, RZ ;  /* 0x0000000900027224 */ /* 0x004fca00078e02ff */
        /* <DEDUP_REMOVED lines=9> */
[----:B------:R-:W2:Y:S01]  /*22710*/  @P0 LDC R15, c[0x0][0xbec] ;  /* 0x0002fb00ff0f0b82 */ /* 0x000ea20000000800 */
[----:B------:R-:W-:Y:S01]  /*22720*/  IMAD R7, R24, UR5, R7 ;  /* 0x0000000518077c24 */ /* 0x000fe2000f8e0207 */
[----:B------:R-:W-:-:S03]  /*22730*/  ULDC.64 UR4, c[0x0][0xb98] ;  /* 0x0002e60000047ab9 */ /* 0x000fc60000000a00 */
[----:B------:R-:W-:-:S03]  /*22740*/  IMAD.IADD R3, R3, 0x1, R7 ;  /* 0x0000000103037824 */ /* 0x000fc600078e0207 */
[----:B------:R-:W4:Y:S01]  /*22750*/  @P0 LDC R21, c[0x0][0xbf0] ;  /* 0x0002fc00ff150b82 */ /* 0x000f220000000800 */
[----:B------:R-:W-:-:S04]  /*22760*/  IMAD.WIDE.U32 R2, R13, UR4, R2 ;  /* 0x000000040d027c25 */ /* 0x000fc8000f8e0002 */
[----:B--2---:R-:W-:-:S05]  /*22770*/  @P0 IMAD.HI.U32 R4, R8, R15, RZ ;  /* 0x0000000f08040227 */ /* 0x004fca00078e00ff */
        /* <DEDUP_REMOVED lines=19> */
.L_x_1861:
[----:B------:R-:W-:Y:S05]  /*228b0*/  BSYNC B1 ;  /* 0x0000000000017941 */ /* 0x000fea0003800000 */
.L_x_1860:
[----:B------:R-:W4:Y:S01]  /*228c0*/  LDL R8, [R1+0x60] ;  /* 0x0000600001087983 */ /* 0x000f220000100800 */
[----:B------:R-:W-:-:S03]  /*228d0*/  ULDC.64 UR4, c[0x0][0xaa0] ;  /* 0x0002a80000047ab9 */ /* 0x000fc60000000a00 */
[----:B------:R-:W4:Y:S01]  /*228e0*/  LDL R15, [R1+0x4c] ;  /* 0x00004c00010f7983 */ /* 0x000f220000100800 */
[----:B--2---:R-:W-:Y:S01]  /*228f0*/  IMAD R3, R11, UR4, RZ ;  /* 0x000000040b037c24 */ /* 0x004fe2000f8e02ff */
[----:B------:R-:W-:Y:S03]  /*22900*/  BSSY B1, `(.L_x_1862) ;  /* 0x0000041000017945 */ /* 0x000fe60003800000 */
[C---:B------:R-:W-:Y:S02]  /*22910*/  IMAD R5, R6.reuse, UR5, R3 ;  /* 0x0000000506057c24 */ /* 0x040fe4000f8e0203 */
[----:B------:R-:W-:Y:S01]  /*22920*/  IMAD.WIDE.U32 R2, R6, UR4, RZ ;  /* 0x0000000406027c25 */ /* 0x000fe2000f8e00ff */
        /* <DEDUP_REMOVED lines=8> */
[C---:B------:R-:W-:Y:S02]  /*229b0*/  IMAD R7, R13.reuse, UR5, R6 ;  /* 0x000000050d077c24 */ /* 0x040fe4000f8e0206 */
[----:B------:R-:W-:Y:S01]  /*229c0*/  IMAD.WIDE.U32 R2, R13, UR4, R2 ;  /* 0x000000040d027c25 */ /* 0x000fe2000f8e0002 */
[----:B------:R-:W-:-:S03]  /*229d0*/  ULDC.64 UR4, c[0x0][0xae0] ;  /* 0x0002b80000047ab9 */ /* 0x000fc60000000a00 */
[----:B------:R-:W-:Y:S02]  /*229e0*/  IMAD.IADD R3, R3, 0x1, R7 ;  /* 0x0000000103037824 */ /* 0x000fe400078e0207 */
[----:B----4-:R-:W-:Y:S02]  /*229f0*/  IMAD R4, R15, 0x20, R8 ;  /* 0x000000200f047824 */ /* 0x010fe400078e0208 */
[----:B------:R-:W-:Y:S02]  /*22a00*/  IMAD.IADD R8, R8, 0x1, R20 ;  /* 0x0000000108087824 */ /* 0x000fe400078e0214 */
[----:B------:R-:W-:-:S04]  /*22a10*/  IMAD.IADD R9, R20, 0x1, R4 ;  /* 0x0000000114097824 */ /* 0x000fc800078e0204 */
[----:B0-----:R-:W-:-:S04]  /*22a20*/  @P2 IMAD.HI.U32 R4, R9, R14, RZ ;  /* 0x0000000e09042227 */ /* 0x001fc800078e00ff */
[----:B------:R-:W-:Y:S01]  /*22a30*/  IMAD.MOV.U32 R5, RZ, RZ, R9 ;  /* 0x000000ffff057224 */ /* 0x000fe200078e0009 */
[----:B---3--:R-:W-:-:S04]  /*22a40*/  @P2 SHF.R.U32.HI R5, RZ, R27, R4 ;  /* 0x0000001bff052219 */ /* 0x008fc80000011604 */
[--C-:B------:R-:W-:Y:S01]  /*22a50*/  SHF.R.S32.HI R4, RZ, 0x1f, R5.reuse ;  /* 0x0000001fff047819 */ /* 0x100fe20000011405 */
[----:B------:R-:W-:Y:S02]  /*22a60*/  IMAD.MOV R6, RZ, RZ, -R5 ;  /* 0x000000ffff067224 */ /* 0x000fe400078e0a05 */
[----:B------:R-:W-:-:S04]  /*22a70*/  IMAD.WIDE.U32 R2, R5, UR4, R2 ;  /* 0x0000000405027c25 */ /* 0x000fc8000f8e0002 */
[----:B------:R-:W-:Y:S02]  /*22a80*/  IMAD R4, R4, UR4, RZ ;  /* 0x0000000404047c24 */ /* 0x000fe4000f8e02ff */
[----:B------:R-:W-:Y:S02]  /*22a90*/  IMAD R7, R25, R6, R9 ;  /* 0x0000000619077224 */ /* 0x000fe400078e0209 */
[----:B------:R-:W-:Y:S01]  /*22aa0*/  IMAD R9, R5, UR5, R4 ;  /* 0x0000000505097c24 */ /* 0x000fe2000f8e0204 */
[----:B------:R-:W-:Y:S01]  /*22ab0*/  ULDC.64 UR4, c[0x0][0xad8] ;  /* 0x0002b60000047ab9 */ /* 0x000fe20000000a00 */
[----:B------:R-:W-:Y:S01]  /*22ac0*/  IMAD R25, R0, R25, RZ ;  /* 0x0000001900197224 */ /* 0x000fe200078e02ff */
[----:B------:R-:W-:Y:S01]  /*22ad0*/  SHF.R.S32.HI R4, RZ, 0x1f, R7 ;  /* 0x0000001fff047819 */ /* 0x000fe20000011407 */
[----:B------:R-:W-:Y:S02]  /*22ae0*/  IMAD.IADD R3, R3, 0x1, R9 ;  /* 0x0000000103037824 */ /* 0x000fe400078e0209 */
[C---:B------:R-:W-:Y:S01]  /*22af0*/  VIADD R0, R8.reuse, 0x20 ;  /* 0x0000002008007836 */ /* 0x040fe20000000000 */
[----:B------:R-:W-:Y:S01]  /*22b00*/  ISETP.GE.AND P2, PT, R8, R25, PT ;  /* 0x000000190800720c */ /* 0x000fe20003f46270 */
[----:B------:R-:W-:-:S02]  /*22b10*/  IMAD R6, R4, UR4, RZ ;  /* 0x0000000404067c24 */ /* 0x000fc4000f8e02ff */
[----:B------:R-:W-:Y:S01]  /*22b20*/  VIADD R4, R8, 0x40 ;  /* 0x0000004008047836 */ /* 0x000fe20000000000 */
[-C--:B------:R-:W-:Y:S01]  /*22b30*/  ISETP.GE.AND P0, PT, R0, R25.reuse, PT ;  /* 0x000000190000720c */ /* 0x080fe20003f06270 */
[C---:B------:R-:W-:Y:S02]  /*22b40*/  IMAD R5, R7.reuse, UR5, R6 ;  /* 0x0000000507057c24 */ /* 0x040fe4000f8e0206 */
[----:B------:R-:W-:Y:S01]  /*22b50*/  IMAD.WIDE.U32 R2, R7, UR4, R2 ;  /* 0x0000000407027c25 */ /* 0x000fe2000f8e0002 */
[----:B------:R-:W-:Y:S01]  /*22b60*/  ULDC.64 UR4, c[0x0][0xa80] ;  /* 0x0002a00000047ab9 */ /* 0x000fe20000000a00 */
[----:B------:R-:W-:Y:S02]  /*22b70*/  ISETP.GE.AND P1, PT, R4, R25, PT ;  /* 0x000000190400720c */ /* 0x000fe40003f26270 */
[----:B------:R-:W-:Y:S01]  /*22b80*/  IMAD.IADD R3, R3, 0x1, R5 ;  /* 0x0000000103037824 */ /* 0x000fe200078e0205 */
[----:B------:R-:W-:Y:S01]  /*22b90*/  LEA R4, P3, R2, UR4, 0x1 ;  /* 0x0000000402047c11 */ /* 0x000fe2000f8608ff */
[----:B------:R-:W-:-:S03]  /*22ba0*/  IMAD.SHL.U32 R7, R15, 0x8, RZ ;  /* 0x000000080f077824 */ /* 0x000fc600078e00ff */
[----:B------:R-:W-:Y:S01]  /*22bb0*/  LEA.HI.X R5, R2, UR5, R3, 0x1, P3 ;  /* 0x0000000502057c11 */ /* 0x000fe200098f0c03 */
[C---:B------:R-:W-:Y:S01]  /*22bc0*/  VIADD R9, R7.reuse, 0x40 ;  /* 0x0000004007097836 */ /* 0x040fe20000000000 */
[----:B------:R0:W2:Y:S01]  /*22bd0*/  SHFL.IDX PT, R2, R4, RZ, 0x181f ;  /* 0x00181fff04027589 */ /* 0x0000a200000e0000 */
[----:B------:R-:W-:Y:S01]  /*22be0*/  VIADD R11, R7, 0x80 ;  /* 0x00000080070b7836 */ /* 0x000fe20000000000 */
[----:B------:R-:W-:Y:S02]  /*22bf0*/  SHF.R.S32.HI R12, RZ, 0x1f, R7 ;  /* 0x0000001fff0c7819 */ /* 0x000fe40000011407 */
[----:B------:R0:W3:Y:S01]  /*22c00*/  SHFL.IDX PT, R0, R5, RZ, 0x181f ;  /* 0x00181fff05007589 */ /* 0x0000e200000e0000 */
[----:B------:R-:W-:Y:S02]  /*22c10*/  SHF.R.S32.HI R6, RZ, 0x1f, R9 ;  /* 0x0000001fff067819 */ /* 0x000fe40000011409 */
[----:B------:R-:W-:Y:S01]  /*22c20*/  SHF.R.S32.HI R10, RZ, 0x1f, R11 ;  /* 0x0000001fff0a7819 */ /* 0x000fe2000001140b */
[----:B------:R-:W-:Y:S06]  /*22c30*/  @P2 BRA `(.L_x_1863) ;  /* 0x0000000000342947 */ /* 0x000fec0003800000 */
[----:B------:R-:W-:Y:S02]  /*22c40*/  ULDC UR4, c[0x0][0xac8] ;  /* 0x0002b20000047ab9 */ /* 0x000fe40000000800 */
[----:B------:R-:W-:Y:S02]  /*22c50*/  ISETP.GE.AND P4, PT, R7, UR4, PT ;  /* 0x0000000407007c0c */ /* 0x000fe4000bf86270 */
[----:B------:R-:W-:Y:S02]  /*22c60*/  ISETP.GE.AND P3, PT, R9, UR4, PT ;  /* 0x0000000409007c0c */ /* 0x000fe4000bf66270 */
[----:B------:R-:W-:-:S09]  /*22c70*/  ISETP.GE.AND P2, PT, R11, UR4, PT ;  /* 0x000000040b007c0c */ /* 0x000fd2000bf46270 */
[-C--:B--2---:R-:W-:Y:S02]  /*22c80*/  @!P4 LEA R14, P6, R7, R2.reuse, 0x1 ;  /* 0x00000002070ec211 */ /* 0x084fe400078c08ff */
        /* <DEDUP_REMOVED lines=8> */
.L_x_1863:
[----:B------:R-:W-:Y:S05]  /*22d10*/  BSYNC B1 ;  /* 0x0000000000017941 */ /* 0x000fea0003800000 */
.L_x_1862:
[----:B---3--:R3:W0:Y:S01]  /*22d20*/  SHFL.IDX PT, R0, R5, 0x1, 0x181f ;  /* 0x00381f0005007f89 */ /* 0x00862200000e0000 */
[----:B------:R-:W-:Y:S03]  /*22d30*/  BSSY B1, `(.L_x_1864) ;  /* 0x0000010000017945 */ /* 0x000fe60003800000 */
[----:B--2-4-:R3:W2:Y:S01]  /*22d40*/  SHFL.IDX PT, R2, R4, 0x1, 0x181f ;  /* 0x00381f0004027f89 */ /* 0x0146a200000e0000 */
[----:B------:R-:W-:Y:S05]  /*22d50*/  @P0 BRA `(.L_x_1865) ;  /* 0x0000000000340947 */ /* 0x000fea0003800000 */
[----:B------:R-:W-:Y:S02]  /*22d60*/  ULDC UR4, c[0x0][0xac8] ;  /* 0x0002b20000047ab9 */ /* 0x000fe40000000800 */
[----:B------:R-:W-:Y:S02]  /*22d70*/  ISETP.GE.AND P4, PT, R7, UR4, PT ;  /* 0x0000000407007c0c */ /* 0x000fe4000bf86270 */
[----:B------:R-:W-:Y:S02]  /*22d80*/  ISETP.GE.AND P5, PT, R9, UR4, PT ;  /* 0x0000000409007c0c */ /* 0x000fe4000bfa6270 */
[----:B------:R-:W-:-:S09]  /*22d90*/  ISETP.GE.AND P6, PT, R11, UR4, PT ;  /* 0x000000040b007c0c */ /* 0x000fd2000bfc6270 */
[-C--:B--2---:R-:W-:Y:S02]  /*22da0*/  @!P4 LEA R14, P0, R7, R2.reuse, 0x1 ;  /* 0x00000002070ec211 */ /* 0x084fe400078008ff */
        /* <DEDUP_REMOVED lines=8> */
.L_x_1865:
[----:B------:R-:W-:Y:S05]  /*22e30*/  BSYNC B1 ;  /* 0x0000000000017941 */ /* 0x000fea0003800000 */
.L_x_1864:
[----:B0-----:R0:W0:Y:S01]  /*22e40*/  SHFL.IDX PT, R0, R5, 0x2, 0x181f ;  /* 0x00581f0005007f89 */ /* 0x00102200000e0000 */
[----:B------:R-:W-:Y:S03]  /*22e50*/  BSSY B1, `(.L_x_1866) ;  /* 0x0000010000017945 */ /* 0x000fe60003800000 */
[----:B--2-4-:R2:W4:Y:S01]  /*22e60*/  SHFL.IDX PT, R2, R4, 0x2, 0x181f ;  /* 0x00581f0004027f89 */ /* 0x01452200000e0000 */
[----:B------:R-:W-:Y:S05]  /*22e70*/  @P1 BRA `(.L_x_1867) ;  /* 0x0000000000341947 */ /* 0x000fea0003800000 */
[----:B------:R-:W-:Y:S02]  /*22e80*/  ULDC UR4, c[0x0][0xac8] ;  /* 0x0002b20000047ab9 */ /* 0x000fe40000000800 */
[----:B------:R-:W-:Y:S02]  /*22e90*/  ISETP.GE.AND P3, PT, R7, UR4, PT ;  /* 0x0000000407007c0c */ /* 0x000fe4000bf66270 */
[----:B------:R-:W-:Y:S02]  /*22ea0*/  ISETP.GE.AND P4, PT, R9, UR4, PT ;  /* 0x0000000409007c0c */ /* 0x000fe4000bf86270 */
[----:B------:R-:W-:-:S09]  /*22eb0*/  ISETP.GE.AND P5, PT, R11, UR4, PT ;  /* 0x000000040b007c0c */ /* 0x000fd2000bfa6270 */
[-C--:B----4-:R-:W-:Y:S02]  /*22ec0*/  @!P3 LEA R14, P0, R7, R2.reuse, 0x1 ;  /* 0x00000002070eb211 */ /* 0x090fe400078008ff */
        /* <DEDUP_REMOVED lines=8> */
.L_x_1867:
[----:B------:R-:W-:Y:S05]  /*22f50*/  BSYNC B1 ;  /* 0x0000000000017941 */ /* 0x000fea0003800000 */
.L_x_1866:
[----:B0-----:R-:W-:Y:S01]  /*22f60*/  VIADD R0, R8, 0x60 ;  /* 0x0000006008007836 */ /* 0x001fe20000000000 */
[----:B---3--:R-:W0:Y:S04]  /*22f70*/  SHFL.IDX PT, R5, R5, 0x3, 0x181f ;  /* 0x00781f0005057f89 */ /* 0x008e2800000e0000 */
[----:B------:R-:W-:Y:S01]  /*22f80*/  ISETP.GE.AND P0, PT, R0, R25, PT ;  /* 0x000000190000720c */ /* 0x000fe20003f06270 */
[----:B----4-:R3:W4:-:S12]  /*22f90*/  SHFL.IDX PT, R2, R4, 0x3, 0x181f ;  /* 0x00781f0004027f89 */ /* 0x01071800000e0000 */
[----:B---3--:R-:W-:Y:S05]  /*22fa0*/  @P0 BRA `(.L_x_1858) ;  /* 0x0000000000340947 */ /* 0x008fea0003800000 */
        /* <DEDUP_REMOVED lines=13> */
.L_x_1858:
[----:B------:R-:W-:Y:S05]  /*23080*/  BSYNC B0 ;  /* 0x0000000000007941 */ /* 0x000fea0003800000 */
.L_x_1849:
[----:B------:R-:W-:Y:S02]  /*23090*/  ULDC UR4, c[0x0][0xc3c] ;  /* 0x00030f0000047ab9 */ /* 0x000fe40000000800 */
[----:B-1----:R-:W-:-:S13]  /*230a0*/  ISETP.GE.AND P0, PT, R31, UR4, PT ;  /* 0x000000041f007c0c */ /* 0x002fda000bf06270 */
[----:B------:R-:W-:Y:S05]  /*230b0*/  @!P0 BRA `(.L_x_1868) ;  /* 0xfffffde000a08947 */ /* 0x000fea000383ffff */
[----:B------:R-:W-:Y:S05]  /*230c0*/  BRA `(.L_x_1568) ;  /* 0x0000007400a47947 */ /* 0x000fea0003800000 */
.L_x_1566:
[----:B------:R-:W-:-:S08]  /*230d0*/  NOP ;  /* 0x0000000000007918 */ /* 0x000fd00000000000 */
[----:B0-----:R-:W0:-:S00]  /*230e0*/  USETMAXREG.DEALLOC.CTAPOOL 0x28 ;  /* 0x00000028000079c8 */ /* 0x001e0000080e0500 */
        /* <DEDUP_REMOVED lines=14> */
.L_x_1869:
        /* <DEDUP_REMOVED lines=36> */
[----:B------:R-:W0:Y:S01]  /*23410*/  LDC R10, c[0x0][0xc3c] ;  /* 0x00030f00ff0a7b82 */ /* 0x000e220000000800 */
[----:B------:R-:W-:Y:S01]  /*23420*/  IMAD.MOV.U32 R6, RZ, RZ, R3 ;  /* 0x000000ffff067224 */ /* 0x000fe200078e0003 */
[----:B------:R-:W-:Y:S01]  /*23430*/  UMOV UR4, URZ ;  /* 0x0000003f00047c82 */ /* 0x000fe20008000000 */
[----:B------:R-:W-:Y:S01]  /*23440*/  ULDC UR7, c[0x0][0xc3c] ;  /* 0x00030f0000077ab9 */ /* 0x000fe20000000800 */
[----:B------:R-:W-:-:S05]  /*23450*/  ULDC UR5, c[0x0][0xc38] ;  /* 0x00030e0000057ab9 */ /* 0x000fca0000000800 */
.L_x_1875:
        /* <DEDUP_REMOVED lines=12> */
.L_x_1874:
[----:B------:R-:W-:Y:S05]  /*23520*/  BSYNC B0 ;  /* 0x0000000000007941 */ /* 0x000fea0003800000 */
.L_x_1873:
        /* <DEDUP_REMOVED lines=20> */
.L_x_1871:
        /* <DEDUP_REMOVED lines=20> */
.L_x_1876:
        /* <DEDUP_REMOVED lines=28> */
[----:B------:R-:W-:-:S04]  /*23970*/  VIADDMNMX R18, R10, UR5, R7, PT ;  /* 0x000000050a127c46 */ /* 0x000fc8000b800107 */
[-C--:B------:R-:W-:Y:S02]  /*23980*/  IABS R10, R18.reuse ;  /* 0x00000012000a7213 */ /* 0x080fe40000000000 */
[----:B------:R-:W-:Y:S02]  /*23990*/  IABS R6, R18 ;  /* 0x0000001200067213 */ /* 0x000fe40000000000 */
        /* <DEDUP_REMOVED lines=22> */
[----:B------:R-:W-:Y:S01]  /*23b00*/  @!P1 LOP3.LUT R2, RZ, R18, RZ, 0x33, !PT ;  /* 0x00000012ff029212 */ /* 0x000fe200078e33ff */
[----:B------:R-:W-:-:S03]  /*23b10*/  IMAD.MOV R18, RZ, RZ, -R18 ;  /* 0x000000ffff127224 */ /* 0x000fc600078e0a12 */
[----:B------:R-:W-:Y:S01]  /*23b20*/  LOP3.LUT R17, RZ, R2, RZ, 0x33, !PT ;  /* 0x00000002ff117212 */ /* 0x000fe200078e33ff */
[----:B------:R-:W-:-:S04]  /*23b30*/  IMAD R18, R2, R18, R3 ;  /* 0x0000001202127224 */ /* 0x000fc800078e0203 */
[----:B------:R-:W-:Y:S01]  /*23b40*/  IMAD.IADD R17, R4, 0x1, R17 ;  /* 0x0000000104117824 */ /* 0x000fe200078e0211 */
[----:B------:R-:W-:Y:S06]  /*23b50*/  BRA `(.L_x_1877) ;  /* 0x00000000000c7947 */ /* 0x000fec0003800000 */
.L_x_1872:
[----:B------:R-:W-:Y:S02]  /*23b60*/  IMAD.MOV.U32 R17, RZ, RZ, RZ ;  /* 0x000000ffff117224 */ /* 0x000fe400078e00ff */
[----:B------:R-:W-:Y:S02]  /*23b70*/  IMAD.U32 R16, RZ, RZ, UR6 ;  /* 0x00000006ff107e24 */ /* 0x000fe4000f8e00ff */
[----:B------:R-:W-:-:S07]  /*23b80*/  IMAD.MOV.U32 R18, RZ, RZ, RZ ;  /* 0x000000ffff127224 */ /* 0x000fce00078e00ff */
.L_x_1877:
[----:B------:R-:W-:-:S13]  /*23b90*/  ISETP.NE.AND P0, PT, R5, RZ, PT ;  /* 0x000000ff0500720c */ /* 0x000fda0003f05270 */
[----:B------:R-:W0:Y:S01]  /*23ba0*/  @!P0 S2R R3, SR_CgaCtaId ;  /* 0x0000000000038919 */ /* 0x000e220000008800 */
[----:B------:R-:W-:-:S04]  /*23bb0*/  @!P0 MOV R2, 0x400 ;  /* 0x0000040000028802 */ /* 0x000fc80000000f00 */
[----:B0-----:R-:W-:-:S05]  /*23bc0*/  @!P0 LEA R2, R3, R2, 0x18 ;  /* 0x0000000203028211 */ /* 0x001fca00078ec0ff */
[----:B------:R0:W-:Y:S01]  /*23bd0*/  @!P0 STS.128 [R2+0x308d0], R16 ;  /* 0x0308d01002008388 */ /* 0x0001e20000000c00 */
[----:B------:R-:W-:Y:S06]  /*23be0*/  BAR.ARV 0x5, 0x180 ;  /* 0x0146000000007b1d */ /* 0x000fec0000002000 */
.L_x_1870:
        /* <DEDUP_REMOVED lines=8> */
[C---:B------:R-:W-:Y:S01]  /*23c70*/  IMAD.SHL.U32 R34, R0.reuse, 0x8, RZ ;  /* 0x0000000800227824 */ /* 0x040fe200078e00ff */
[----:B------:R-:W-:Y:S01]  /*23c80*/  LOP3.LUT R5, R0, 0x7f, RZ, 0xc0, !PT ;  /* 0x0000007f00057812 */ /* 0x000fe200078ec0ff */
[----:B------:R-:W-:Y:S01]  /*23c90*/  BSSY B8, `(.L_x_1878) ;  /* 0x0000673000087945 */ /* 0x000fe20003800000 */
[----:B------:R-:W-:Y:S01]  /*23ca0*/  IMAD.MOV.U32 R30, RZ, RZ, 0x1 ;  /* 0x00000001ff1e7424 */ /* 0x000fe200078e00ff */
[----:B------:R-:W-:Y:S02]  /*23cb0*/  CS2R R26, SRZ ;  /* 0x00000000001a7805 */ /* 0x000fe4000001ff00 */
[C---:B------:R-:W-:Y:S01]  /*23cc0*/  LOP3.LUT R3, R34.reuse, 0x1f8, RZ, 0xc0, !PT ;  /* 0x000001f822037812 */ /* 0x040fe200078ec0ff */
[----:B------:R-:W-:Y:S01]  /*23cd0*/  IMAD.MOV.U32 R29, RZ, RZ, 0x1 ;  /* 0x00000001ff1d7424 */ /* 0x000fe200078e00ff */
[----:B------:R-:W-:Y:S01]  /*23ce0*/  LOP3.LUT R34, R34, 0x38, RZ, 0xc0, !PT ;  /* 0x0000003822227812 */ /* 0x000fe200078ec0ff */
[----:B------:R-:W-:Y:S01]  /*23cf0*/  ULDC.64 UR36, c[0x0][0x198] ;  /* 0x0000660000247ab9 */ /* 0x000fe20000000a00 */
[----:B------:R-:W-:Y:S01]  /*23d00*/  LOP3.LUT R3, R3, 0x38, R0, 0x78, !PT ;  /* 0x0000003803037812 */ /* 0x000fe200078e7800 */
[----:B------:R-:W-:Y:S01]  /*23d10*/  IMAD.SHL.U32 R0, R0, 0x10, RZ ;  /* 0x0000001000007824 */ /* 0x000fe200078e00ff */
[C---:B------:R-:W-:Y:S01]  /*23d20*/  LOP3.LUT R37, R34.reuse, 0x40, RZ, 0xfc, !PT ;  /* 0x0000004022257812 */ /* 0x040fe200078efcff */
[----:B------:R-:W-:Y:S01]  /*23d30*/  ULDC UR38, c[0x0][0xc] ;  /* 0x0000030000267ab9 */ /* 0x000fe20000000800 */
[----:B------:R-:W-:-:S02]  /*23d40*/  LOP3.LUT R36, R34, 0x80, RZ, 0xfc, !PT ;  /* 0x0000008022247812 */ /* 0x000fc400078efcff */
[----:B--2---:R-:W-:Y:S01]  /*23d50*/  R2UR UR4, R2 ;  /* 0x00000000020472ca */ /* 0x004fe200000e0000 */
[----:B------:R-:W-:-:S05]  /*23d60*/  IMAD.SHL.U32 R2, R5, 0x8, RZ ;  /* 0x0000000805027824 */ /* 0x000fca00078e00ff */
[----:B------:R-:W-:Y:S02]  /*23d70*/  LOP3.LUT R4, R3, 0x200, R2, 0xf8, !PT ;  /* 0x0000020003047812 */ /* 0x000fe400078ef802 */
[----:B------:R-:W-:-:S03]  /*23d80*/  SHF.R.U32.HI R2, RZ, 0x3, R5 ;  /* 0x00000003ff027819 */ /* 0x000fc60000011605 */
[----:B------:R1:W-:Y:S01]  /*23d90*/  STL [R1], R4 ;  /* 0x0000000401007387 */ /* 0x0003e20000100800 */
[----:B------:R-:W-:Y:S01]  /*23da0*/  LOP3.LUT R0, R2, 0x70, R0, 0xf8, !PT ;  /* 0x0000007002007812 */ /* 0x000fe200078ef800 */
[----:B------:R-:W-:Y:S02]  /*23db0*/  ULOP3.LUT UR39, UR4, 0x2, URZ, 0xfc, !UPT ;  /* 0x0000000204277892 */ /* 0x000fe4000f8efc3f */
[----:B------:R1:W-:Y:S01]  /*23dc0*/  STL [R1+0x2c], RZ ;  /* 0x00002cff01007387 */ /* 0x0003e20000100800 */
[----:B------:R-:W-:Y:S02]  /*23dd0*/  UMOV UR4, 0x400 ;  /* 0x0000040000047882 */ /* 0x000fe40000000000 */
[----:B0-----:R-:W-:-:S06]  /*23de0*/  ULEA UR4, UR5, UR4, 0x18 ;  /* 0x0000000405047291 */ /* 0x001fcc000f8ec03f */
[----:B------:R-:W-:-:S04]  /*23df0*/  IMAD.U32 R23, RZ, RZ, UR4 ;  /* 0x00000004ff177e24 */ /* 0x000fc8000f8e00ff */
[----:B------:R-:W-:-:S05]  /*23e00*/  IMAD R0, R4, 0x2, R23 ;  /* 0x0000000204007824 */ /* 0x000fca00078e0217 */
[----:B------:R1:W-:Y:S02]  /*23e10*/  STL [R1+0x4], R0 ;  /* 0x0000040001007387 */ /* 0x0003e40000100800 */
.L_x_1997:
[----:B------:R-:W-:Y:S05]  /*23e20*/  YIELD ;  /* 0x0000000000007946 */ /* 0x000fea0003800000 */
[----:B------:R-:W-:Y:S01]  /*23e30*/  ULDC.64 UR4, c[0x0][0xa28] ;  /* 0x00028a0000047ab9 */ /* 0x000fe20000000a00 */
[----:B------:R-:W-:Y:S01]  /*23e40*/  IMAD.MOV.U32 R11, RZ, RZ, RZ ;  /* 0x000000ffff0b7224 */ /* 0x000fe200078e00ff */
[----:B------:R-:W-:Y:S01]  /*23e50*/  ISETP.NE.U32.AND P0, PT, RZ, UR4, PT ;  /* 0x00000004ff007c0c */ /* 0x000fe2000bf05070 */
[----:B01----:R-:W0:Y:S01]  /*23e60*/  LDC.64 R4, c[0x0][0xa00] ;  /* 0x00028000ff047b82 */ /* 0x003e220000000a00 */
[----:B------:R-:W-:Y:S02]  /*23e70*/  ULDC.64 UR6, c[0x0][0xa10] ;  /* 0x0002840000067ab9 */ /* 0x000fe40000000a00 */
[----:B------:R-:W-:Y:S01]  /*23e80*/  ISETP.NE.AND.EX P0, PT, RZ, UR5, PT, P0 ;  /* 0x00000005ff007c0c */ /* 0x000fe2000bf05300 */
[----:B------:R-:W-:-:S12]  /*23e90*/  ULDC.64 UR4, c[0x0][0xa18] ;  /* 0x0002860000047ab9 */ /* 0x000fd80000000a00 */
[----:B------:R-:W1:Y:S01]  /*23ea0*/  @P0 LDC.64 R2, c[0x0][0xa28] ;  /* 0x00028a00ff020b82 */ /* 0x000e620000000a00 */
[----:B------:R-:W-:Y:S01]  /*23eb0*/  ISETP.NE.U32.AND P1, PT, RZ, UR6, PT ;  /* 0x00000006ff007c0c */ /* 0x000fe2000bf25070 */
[----:B-1----:R-:W-:-:S05]  /*23ec0*/  @P0 IMAD.WIDE R2, R19, 0x4, R2 ;  /* 0x0000000413020825 */ /* 0x002fca00078e0202 */
[----:B------:R1:W2:Y:S01]  /*23ed0*/  @P0 LDG.E R11, desc[UR60][R2.64] ;  /* 0x0000003c020b0981 */ /* 0x0002a2000c1e1900 */
[----:B------:R-:W-:Y:S01]  /*23ee0*/  ISETP.NE.U32.AND P0, PT, RZ, UR4, PT ;  /* 0x00000004ff007c0c */ /* 0x000fe2000bf05070 */
[----:B------:R-:W-:Y:S01]  /*23ef0*/  IMAD.MOV.U32 R35, RZ, RZ, RZ ;  /* 0x000000ffff237224 */ /* 0x000fe200078e00ff */
[----:B------:R-:W-:Y:S01]  /*23f00*/  ISETP.NE.AND.EX P1, PT, RZ, UR7, PT, P1 ;  /* 0x00000007ff007c0c */ /* 0x000fe2000bf25310 */
[----:B------:R-:W-:Y:S01]  /*23f10*/  IMAD.MOV.U32 R0, RZ, RZ, RZ ;  /* 0x000000ffff007224 */ /* 0x000fe200078e00ff */
[----:B------:R-:W-:Y:S01]  /*23f20*/  ISETP.NE.AND.EX P2, PT, RZ, UR5, PT, P0 ;  /* 0x00000005ff007c0c */ /* 0x000fe2000bf45300 */
[----:B------:R-:W-:Y:S01]  /*23f30*/  ULDC.64 UR4, c[0x0][0xa00] ;  /* 0x0002800000047ab9 */ /* 0x000fe20000000a00 */
[----:B0-----:R-:W-:Y:S01]  /*23f40*/  IMAD.WIDE R4, R19, 0x4, R4 ;  /* 0x0000000413047825 */ /* 0x001fe200078e0204 */
[----:B------:R-:W-:Y:S01]  /*23f50*/  ISETP.NE.U32.AND P0, PT, RZ, UR4, PT ;  /* 0x00000004ff007c0c */ /* 0x000fe2000bf05070 */
[----:B-1----:R-:W0:Y:S03]  /*23f60*/  LDC.64 R2, c[0x0][0xa10] ;  /* 0x00028400ff027b82 */ /* 0x002e260000000a00 */
[----:B------:R-:W-:-:S06]  /*23f70*/  ISETP.NE.AND.EX P0, PT, RZ, UR5, PT, P0 ;  /* 0x00000005ff007c0c */ /* 0x000fcc000bf05300 */
[----:B------:R-:W1:Y:S07]  /*23f80*/  @P2 LDC.64 R6, c[0x0][0xa18] ;  /* 0x00028600ff062b82 */ /* 0x000e6e0000000a00 */
[----:B------:R-:W5:Y:S01]  /*23f90*/  @P0 LDG.E R35, desc[UR60][R4.64] ;  /* 0x0000003c04230981 */ /* 0x000f62000c1e1900 */
[----:B0-----:R-:W-:-:S05]  /*23fa0*/  IMAD.WIDE R2, R19, 0x4, R2 ;  /* 0x0000000413027825 */ /* 0x001fca00078e0202 */
[----:B------:R-:W5:Y:S01]  /*23fb0*/  @P1 LDG.E R0, desc[UR60][R2.64] ;  /* 0x0000003c02001981 */ /* 0x000f62000c1e1900 */
[----:B------:R-:W-:Y:S02]  /*23fc0*/  ULDC UR4, c[0x0][0x288] ;  /* 0x0000a20000047ab9 */ /* 0x000fe40000000800 */
[----:B------:R-:W-:Y:S01]  /*23fd0*/  IMAD.U32 R31, RZ, RZ, UR4 ;  /* 0x00000004ff1f7e24 */ /* 0x000fe2000f8e00ff */
[----:B------:R-:W-:Y:S02]  /*23fe0*/  ULDC.64 UR4, c[0x0][0x418] ;  /* 0x0001060000047ab9 */ /* 0x000fe40000000a00 */
[----:B------:R-:W-:-:S03]  /*23ff0*/  UISETP.NE.U32.AND UP0, UPT, UR4, URZ, UPT ;  /* 0x0000003f0400728c */ /* 0x000fc6000bf05070 */
[----:B------:R-:W-:Y:S01]  /*24000*/  ULDC UR4, c[0x0][0x424] ;  /* 0x0001090000047ab9 */ /* 0x000fe20000000800 */
[----:B------:R-:W-:Y:S01]  /*24010*/  UISETP.NE.AND.EX UP0, UPT, UR5, URZ, UPT, UP0 ;  /* 0x0000003f0500728c */ /* 0x000fe2000bf05300 */
[----:B-1----:R-:W-:Y:S02]  /*24020*/  @P2 IMAD.WIDE R6, R19, 0x4, R6 ;  /* 0x0000000413062825 */ /* 0x002fe400078e0206 */
[----:B------:R-:W-:Y:S01]  /*24030*/  ULDC UR5, c[0x0][0x2f0] ;  /* 0x0000bc0000057ab9 */ /* 0x000fe20000000800 */
[----:B------:R-:W-:Y:S02]  /*24040*/  USEL UR4, UR4, 0x1, UP0 ;  /* 0x0000000104047887 */ /* 0x000fe40008000000 */
[----:B------:R0:W5:Y:S02]  /*24050*/  @P2 LDG.E R31, desc[UR60][R6.64] ;  /* 0x0000003c061f2981 */ /* 0x000164000c1e1900 */
[----:B------:R-:W-:-:S03]  /*24060*/  UIMAD UR4, UR4, UR5, URZ ;  /* 0x00000005040472a4 */ /* 0x000fc6000f8e023f */
[----:B------:R-:W-:-:S03]  /*24070*/  ULDC UR5, c[0x0][0x348] ;  /* 0x0000d20000057ab9 */ /* 0x000fc60000000800 */
[----:B------:R-:W-:Y:S02]  /*24080*/  IMAD.U32 R10, RZ, RZ, UR4 ;  /* 0x00000004ff0a7e24 */ /* 0x000fe4000f8e00ff */
[----:B0-----:R-:W-:Y:S01]  /*24090*/  IMAD.U32 R6, RZ, RZ, UR5 ;  /* 0x00000005ff067e24 */ /* 0x001fe2000f8e00ff */
[----:B--2---:R0:W-:Y:S01]  /*240a0*/  STL [R1+0xc], R11 ;  /* 0x00000c0b01007387 */ /* 0x0041e20000100800 */
[----:B---3--:R-:W-:Y:S05]  /*240b0*/  @P2 BRA `(.L_x_1879) ;  /* 0x0000000000102947 */ /* 0x008fea0003800000 */
[----:B------:R-:W-:Y:S05]  /*240c0*/  @!P0 BRA `(.L_x_1879) ;  /* 0x00000000000c8947 */ /* 0x000fea0003800000 */
[----:B------:R-:W2:Y:S04]  /*240d0*/  LDG.E R8, desc[UR60][R4.64] ;  /* 0x0000003c04087981 */ /* 0x000ea8000c1e1900 */
[----:B-----5:R-:W2:Y:S02]  /*240e0*/  LDG.E R31, desc[UR60][R4.64+0x4] ;  /* 0x0000043c041f7981 */ /* 0x020ea4000c1e1900 */
[----:B--2---:R-:W-:-:S07]  /*240f0*/  IMAD.IADD R31, R31, 0x1, -R8 ;  /* 0x000000011f1f7824 */ /* 0x004fce00078e0a08 */
.L_x_1879:
[----:B------:R-:W-:Y:S02]  /*24100*/  ULDC.64 UR4, c[0x0][0xa20] ;  /* 0x0002880000047ab9 */ /* 0x000fe40000000a00 */
[----:B------:R-:W-:-:S04]  /*24110*/  ISETP.NE.U32.AND P0, PT, RZ, UR4, PT ;  /* 0x00000004ff007c0c */ /* 0x000fc8000bf05070 */
[----:B------:R-:W-:-:S13]  /*24120*/  ISETP.NE.AND.EX P0, PT, RZ, UR5, PT, P0 ;  /* 0x00000005ff007c0c */ /* 0x000fda000bf05300 */
[----:B------:R-:W-:Y:S05]  /*24130*/  @!P0 BRA `(.L_x_1880) ;  /* 0x0000000000108947 */ /* 0x000fea0003800000 */
[----:B------:R-:W1:Y:S02]  /*24140*/  LDC.64 R4, c[0x0][0xa20] ;  /* 0x00028800ff047b82 */ /* 0x000e640000000a00 */
[----:B-1----:R-:W-:-:S05]  /*24150*/  IMAD.WIDE R4, R19, 0x4, R4 ;  /* 0x0000000413047825 */ /* 0x002fca00078e0204 */
[----:B------:R1:W5:Y:S01]  /*24160*/  LDG.E R10, desc[UR60][R4.64] ;  /* 0x0000003c040a7981 */ /* 0x000362000c1e1900 */
[----:B------:R-:W-:Y:S05]  /*24170*/  BRA `(.L_x_1881) ;  /* 0x0000000000247947 */ /* 0x000fea0003800000 */
.L_x_1880:
        /* <DEDUP_REMOVED lines=9> */
.L_x_1881:
[----:B-1----:R-:W2:Y:S01]  /*24210*/  @P1 LDG.E R5, desc[UR60][R2.64] ;  /* 0x0000003c02051981 */ /* 0x002ea2000c1e1900 */
[----:B------:R-:W1:Y:S03]  /*24220*/  LDC R7, c[0x0][0x448] ;  /* 0x00011200ff077b82 */ /* 0x000e660000000800 */
[----:B------:R3:W2:Y:S01]  /*24230*/  @P1 LDG.E R4, desc[UR60][R2.64+0x4] ;  /* 0x0000043c02041981 */ /* 0x0006a2000c1e1900 */
[----:B-----5:R-:W-:Y:S02]  /*24240*/  IMAD.IADD R10, R10, 0x1, -R11 ;  /* 0x000000010a0a7824 */ /* 0x020fe400078e0a0b */
[----:B------:R-:W-:Y:S02]  /*24250*/  IMAD.SHL.U32 R28, R17, 0x80, RZ ;  /* 0x00000080111c7824 */ /* 0x000fe400078e00ff */
[----:B---3--:R-:W3:Y:S01]  /*24260*/  LDC.64 R2, c[0x0][0x9e0] ;  /* 0x00027800ff027b82 */ /* 0x008ee20000000a00 */
[----:B-1----:R-:W-:Y:S01]  /*24270*/  ISETP.NE.AND P2, PT, R7, 0x1, PT ;  /* 0x000000010700780c */ /* 0x002fe20003f45270 */
[----:B------:R-:W-:-:S12]  /*24280*/  VIADD R7, R28, 0x7f ;  /* 0x0000007f1c077836 */ /* 0x000fd80000000000 */
[----:B------:R-:W1:Y:S01]  /*24290*/  @P2 LDC R8, c[0x0][0x44c] ;  /* 0x00011300ff082b82 */ /* 0x000e620000000800 */
[----:B---3--:R-:W-:-:S07]  /*242a0*/  ISETP.GE.AND P3, PT, R3, 0x1, PT ;  /* 0x000000010300780c */ /* 0x008fce0003f66270 */
[----:B------:R-:W3:Y:S01]  /*242b0*/  @P2 LDC R9, c[0x0][0x450] ;  /* 0x00011400ff092b82 */ /* 0x000ee20000000800 */
[----:B--2---:R-:W-:Y:S02]  /*242c0*/  @P1 IMAD.IADD R6, R4, 0x1, -R5 ;  /* 0x0000000104061824 */ /* 0x004fe400078e0a05 */
[----:B-1----:R-:W-:-:S04]  /*242d0*/  @P2 IMAD.HI.U32 R4, R7, R8, RZ ;  /* 0x0000000807042227 */ /* 0x002fc800078e00ff */
[----:B------:R-:W-:Y:S01]  /*242e0*/  IMAD.IADD R13, R10, 0x1, R6 ;  /* 0x000000010a0d7824 */ /* 0x000fe200078e0206 */
[----:B---3--:R-:W-:-:S03]  /*242f0*/  @P2 SHF.R.U32.HI R7, RZ, R9, R4 ;  /* 0x00000009ff072219 */ /* 0x008fc60000011604 */
[C---:B------:R-:W-:Y:S01]  /*24300*/  VIADD R4, R13.reuse, 0x5f ;  /* 0x0000005f0d047836 */ /* 0x040fe20000000000 */
[----:B------:R1:W-:Y:S01]  /*24310*/  STL [R1+0x8], R13 ;  /* 0x0000080d01007387 */ /* 0x0003e20000100800 */
[----:B------:R-:W-:Y:S02]  /*24320*/  IADD3 R8, R13, 0x1, -R31 ;  /* 0x000000010d087810 */ /* 0x000fe40007ffe81f */
[----:B------:R-:W-:-:S04]  /*24330*/  IMAD.HI R4, R4, 0x2aaaaaab, RZ ;  /* 0x2aaaaaab04047827 */ /* 0x000fc800078e02ff */
[----:B------:R-:W-:Y:S01]  /*24340*/  IMAD.IADD R7, R8, 0x1, R7 ;  /* 0x0000000108077824 */ /* 0x000fe200078e0207 */
[----:B------:R-:W-:-:S03]  /*24350*/  SHF.R.U32.HI R9, RZ, 0x1f, R4 ;  /* 0x0000001fff097819 */ /* 0x000fc60000011604 */
[----:B------:R-:W-:Y:S01]  /*24360*/  IMAD.IADD R2, R7, 0x1, R2 ;  /* 0x0000000107027824 */ /* 0x000fe200078e0202 */
[----:B------:R-:W-:Y:S01]  /*24370*/  LEA.HI.SX32 R9, R4, R9, 0x1c ;  /* 0x0000000904097211 */ /* 0x000fe200078fe2ff */
[----:B-1----:R-:W-:Y:S06]  /*24380*/  @!P3 BRA `(.L_x_1882) ;  /* 0x000000000048b947 */ /* 0x002fec0003800000 */
[C---:B------:R-:W-:Y:S01]  /*24390*/  ISETP.GT.AND P0, PT, R7.reuse, RZ, PT ;  /* 0x000000ff0700720c */ /* 0x040fe20003f04270 */
[----:B------:R-:W-:Y:S01]  /*243a0*/  BSSY B0, `(.L_x_1883) ;  /* 0x000000e000007945 */ /* 0x000fe20003800000 */
[----:B0-----:R-:W-:-:S11]  /*243b0*/  VIADD R11, R7, 0xffffffff ;  /* 0xffffffff070b7836 */ /* 0x001fd60000000000 */
        /* <DEDUP_REMOVED lines=8> */
.L_x_1884:
[----:B------:R-:W-:-:S13]  /*24440*/  ISETP.NE.AND P0, PT, R3, 0x1, PT ;  /* 0x000000010300780c */ /* 0x000fda0003f05270 */
[----:B------:R-:W0:Y:S02]  /*24450*/  @P0 LDC.64 R4, c[0x0][0x9e8] ;  /* 0x00027a00ff040b82 */ /* 0x000e240000000a00 */
[----:B0-----:R-:W-:-:S05]  /*24460*/  @P0 IMAD.HI.U32 R4, R11, R4, RZ ;  /* 0x000000040b040227 */ /* 0x001fca00078e00ff */
[----:B------:R-:W-:-:S07]  /*24470*/  @P0 SHF.R.U32.HI R11, RZ, R5, R4 ;  /* 0x00000005ff0b0219 */ /* 0x000fce0000011604 */
.L_x_1885:
[----:B------:R-:W-:Y:S05]  /*24480*/  BSYNC B0 ;  /* 0x0000000000007941 */ /* 0x000fea0003800000 */
.L_x_1883:
[----:B------:R-:W-:-:S05]  /*24490*/  IMAD R11, R11, R3, R3 ;  /* 0x000000030b0b7224 */ /* 0x000fca00078e0203 */
[----:B------:R-:W-:-:S07]  /*244a0*/  VIMNMX R2, R2, R11, PT ;  /* 0x0000000b02027248 */ /* 0x000fce0003fe0100 */
.L_x_1882:
[----:B------:R-:W1:Y:S01]  /*244b0*/  @P2 LDC R5, c[0x0][0x44c] ;  /* 0x00011300ff052b82 */ /* 0x000e620000000800 */
[----:B------:R-:W-:Y:S01]  /*244c0*/  IMAD.MOV.U32 R4, RZ, RZ, R28 ;  /* 0x000000ffff047224 */ /* 0x000fe200078e001c */
[----:B------:R-:W-:Y:S01]  /*244d0*/  ULDC UR4, c[0x0][0x9dc] ;  /* 0x0002770000047ab9 */ /* 0x000fe20000000800 */
[----:B------:R-:W-:-:S05]  /*244e0*/  IMAD.IADD R7, R13, 0x1, -R31 ;  /* 0x000000010d077824 */ /* 0x000fca00078e0a1f */
[----:B------:R-:W2:Y:S01]  /*244f0*/  @P2 LDC R12, c[0x0][0x450] ;  /* 0x00011400ff0c2b82 */ /* 0x000ea20000000800 */
[----:B-1----:R-:W-:-:S05]  /*24500*/  @P2 IMAD.HI.U32 R5, R28, R5, RZ ;  /* 0x000000051c052227 */ /* 0x002fca00078e00ff */
[----:B--2---:R-:W-:-:S05]  /*24510*/  @P2 SHF.R.U32.HI R4, RZ, R12, R5 ;  /* 0x0000000cff042219 */ /* 0x004fca0000011605 */
[----:B------:R-:W-:-:S04]  /*24520*/  IMAD.IADD R12, R7, 0x1, R4 ;  /* 0x00000001070c7824 */ /* 0x000fc800078e0204 */
[----:B0-----:R-:W-:Y:S01]  /*24530*/  VIADD R11, R12, -UR4 ;  /* 0x800000040c0b7c36 */ /* 0x001fe20008000000 */
        /* <DEDUP_REMOVED lines=11> */
.L_x_1888:
[----:B------:R-:W-:-:S13]  /*245f0*/  ISETP.NE.AND P0, PT, R3, 0x1, PT ;  /* 0x000000010300780c */ /* 0x000fda0003f05270 */
[----:B------:R-:W0:Y:S02]  /*24600*/  @P0 LDC.64 R4, c[0x0][0x9e8] ;  /* 0x00027a00ff040b82 */ /* 0x000e240000000a00 */
[----:B0-----:R-:W-:-:S05]  /*24610*/  @P0 IMAD.HI.U32 R4, R12, R4, RZ ;  /* 0x000000040c040227 */ /* 0x001fca00078e00ff */
[----:B------:R-:W-:-:S07]  /*24620*/  @P0 SHF.R.U32.HI R12, RZ, R5, R4 ;  /* 0x00000005ff0c0219 */ /* 0x000fce0000011604 */
.L_x_1889:
[----:B------:R-:W-:Y:S05]  /*24630*/  BSYNC B0 ;  /* 0x0000000000007941 */ /* 0x000fea0003800000 */
.L_x_1887:
[----:B------:R-:W-:-:S05]  /*24640*/  IMAD R12, R12, R3, RZ ;  /* 0x000000030c0c7224 */ /* 0x000fca00078e02ff */
[----:B------:R-:W-:-:S07]  /*24650*/  VIMNMX R11, R11, R12, !PT ;  /* 0x0000000c0b0b7248 */ /* 0x000fce0007fe0100 */
.L_x_1886:
[----:B------:R-:W-:Y:S01]  /*24660*/  VIADD R2, R2, 0x5f ;  /* 0x0000005f02027836 */ /* 0x000fe20000000000 */
[----:B------:R-:W-:Y:S01]  /*24670*/  BSSY B0, `(.L_x_1890) ;  /* 0x0000158000007945 */ /* 0x000fe20003800000 */
        /* <DEDUP_REMOVED lines=30> */
.L_x_2065:
[----:B-1----:R-:W-:Y:S02]  /*24860*/  ISETP.NE.AND P0, PT, R14, RZ, PT ;  /* 0x000000ff0e00720c */ /* 0x002fe40003f05270 */
[----:B------:R-:W-:-:S11]  /*24870*/  PLOP3.LUT P6, PT, PT, PT, PT, 0x8, 0x0 ;  /* 0x000000000000781c */ /* 0x000fd60003fce170 */
[----:B------:R-:W-:Y:S05]  /*24880*/  @P0 BRA `(.L_x_1893) ;  /* 0x00000000000c0947 */ /* 0x000fea0003800000 */
[----:B------:R-:W-:-:S03]  /*24890*/  UMOV UR4, 0xffffffff ;  /* 0xffffffff00047882 */ /* 0x000fc60000000000 */
[----:B------:R-:W-:Y:S05]  /*248a0*/  BRA.DIV UR4, `(.L_x_1894) ;  /* 0x0000007204907947 */ /* 0x000fea000b800000 */
[----:B------:R-:W-:-:S13]  /*248b0*/  ELECT P6, URZ, PT ;  /* 0x00000000003f782f */ /* 0x000fda00038c0000 */
.L_x_1893:
        /* <DEDUP_REMOVED lines=9> */
.L_x_2068:
[----:B------:R-:W-:Y:S05]  /*24950*/  BSYNC B1 ;  /* 0x0000000000017941 */ /* 0x000fea0003800000 */
.L_x_1895:
        /* <DEDUP_REMOVED lines=10> */
.L_x_2069:
[----:B------:R-:W-:Y:S05]  /*24a00*/  BSYNC B2 ;  /* 0x0000000000027941 */ /* 0x000fea0003800000 */
.L_x_1899:
[----:B------:R-:W-:Y:S04]  /*24a10*/  BSSY B2, `(.L_x_1901) ;  /* 0x0000009000027945 */ /* 0x000fe80003800000 */
[----:B------:R-:W-:Y:S05]  /*24a20*/  @P1 BRA `(.L_x_1902) ;  /* 0x00000000001c1947 */ /* 0x000fea0003800000 */
[----:B------:R-:W2:Y:S01]  /*24a30*/  S2R R10, SR_TID.X ;  /* 0x00000000000a7919 */ /* 0x000ea20000002100 */
[----:B0-----:R-:W-:-:S04]  /*24a40*/  IMAD.MOV.U32 R6, RZ, RZ, 0x9000 ;  /* 0x00009000ff067424 */ /* 0x001fc800078e00ff */
[----:B------:R3:W-:Y:S01]  /*24a50*/  SYNCS.ARRIVE.TRANS64 RZ, [R3+URZ+0x30890], R6 ;  /* 0x0308900603ff79a7 */ /* 0x0007e2000800003f */
[----:B--2---:R-:W-:-:S04]  /*24a60*/  LOP3.LUT R10, R10, 0x1f, RZ, 0xc0, !PT ;  /* 0x0000001f0a0a7812 */ /* 0x004fc800078ec0ff */
[----:B------:R-:W-:-:S13]  /*24a70*/  ISETP.NE.AND P0, PT, R10, RZ, PT ;  /* 0x000000ff0a00720c */ /* 0x000fda0003f05270 */
[----:B---3--:R-:W-:Y:S05]  /*24a80*/  @!P0 BRA `(.L_x_1902) ;  /* 0x0000000000048947 */ /* 0x008fea0003800000 */
[----:B------:R-:W-:Y:S01]  /*24a90*/  BPT.TRAP 0x1 ;  /* 0x000000040000795c */ /* 0x000fe20000300000 */
.L_x_1902:
[----:B------:R-:W-:Y:S05]  /*24aa0*/  BSYNC B2 ;  /* 0x0000000000027941 */ /* 0x000fea0003800000 */
.L_x_1901:
        /* <DEDUP_REMOVED lines=10> */
[----:B------:R-:W-:Y:S01]  /*24b50*/  VIADD R13, R6, 0x1e400 ;  /* 0x0001e400060d7836 */ /* 0x000fe20000000000 */
[----:B------:R-:W-:-:S09]  /*24b60*/  UMOV UR7, 0x12f00000 ;  /* 0x12f0000000077882 */ /* 0x000fd20000000000 */
.L_x_1903:
        /* <DEDUP_REMOVED lines=16> */
.L_x_1904:
        /* <DEDUP_REMOVED lines=16> */
.L_x_1905:
        /* <DEDUP_REMOVED lines=13> */
.L_x_2070:
[----:B------:R-:W-:Y:S05]  /*24e40*/  BSYNC B2 ;  /* 0x0000000000027941 */ /* 0x000fea0003800000 */
.L_x_1906:
[----:B------:R-:W-:Y:S01]  /*24e50*/  BSSY B2, `(.L_x_1908) ;  /* 0x000000b000027945 */ /* 0x000fe20003800000 */
[----:B------:R-:W-:Y:S02]  /*24e60*/  IMAD.MOV.U32 R10, RZ, RZ, 0x0 ;  /* 0x00000000ff0a7424 */ /* 0x000fe400078e00ff */
[----:B01----:R-:W-:Y:S01]  /*24e70*/  IMAD.MOV.U32 R11, RZ, RZ, 0x12f00000 ;  /* 0x12f00000ff0b7424 */ /* 0x003fe200078e00ff */
[----:B------:R-:W-:Y:S06]  /*24e80*/  @P1 BRA `(.L_x_1909) ;  /* 0x00000000001c1947 */ /* 0x000fec0003800000 */
[----:B------:R-:W0:Y:S01]  /*24e90*/  S2R R20, SR_TID.X ;  /* 0x0000000000147919 */ /* 0x000e220000002100 */
[----:B------:R-:W-:-:S04]  /*24ea0*/  IMAD.MOV.U32 R13, RZ, RZ, 0x9000 ;  /* 0x00009000ff0d7424 */ /* 0x000fc800078e00ff */
[----:B------:R1:W-:Y:S01]  /*24eb0*/  SYNCS.ARRIVE.TRANS64 RZ, [R3+URZ+0x308b0], R13 ;  /* 0x0308b00d03ff79a7 */ /* 0x0003e2000800003f */
[----:B0-----:R-:W-:-:S04]  /*24ec0*/  LOP3.LUT R20, R20, 0x1f, RZ, 0xc0, !PT ;  /* 0x0000001f14147812 */ /* 0x001fc800078ec0ff */
[----:B------:R-:W-:-:S13]  /*24ed0*/  ISETP.NE.AND P0, PT, R20, RZ, PT ;  /* 0x000000ff1400720c */ /* 0x000fda0003f05270 */
[----:B-1----:R-:W-:Y:S05]  /*24ee0*/  @!P0 BRA `(.L_x_1909) ;  /* 0x0000000000048947 */ /* 0x002fea0003800000 */
[----:B------:R-:W-:Y:S01]  /*24ef0*/  BPT.TRAP 0x1 ;  /* 0x000000040000795c */ /* 0x000fe20000300000 */
.L_x_1909:
[----:B------:R-:W-:Y:S05]  /*24f00*/  BSYNC B2 ;  /* 0x0000000000027941 */ /* 0x000fea0003800000 */
.L_x_1908:
[----:B------:R-:W-:Y:S01]  /*24f10*/  R2UR UR10, R14 ;  /* 0x000000000e0a72ca */ /* 0x000fe200000e0000 */
[----:B------:R-:W-:Y:S01]  /*24f20*/  UIADD3 UR4, UP0, UR36, 0x670, URZ ;  /* 0x0000067024047890 */ /* 0x000fe2000ff1e03f */
[----:B------:R-:W-:Y:S01]  /*24f30*/  R2UR UR6, R10 ;  /* 0x000000000a0672ca */ /* 0x000fe200000e0000 */
[----:B------:R-:W-:Y:S01]  /*24f40*/  VIADD R3, R3, 0x308b0 ;  /* 0x000308b003037836 */ /* 0x000fe20000000000 */
[----:B------:R-:W-:Y:S01]  /*24f50*/  R2UR UR7, R11 ;  /* 0x000000000b0772ca */ /* 0x000fe200000e0000 */
[----:B------:R-:W-:Y:S01]  /*24f60*/  VIADD R13, R6, 0x400 ;  /* 0x00000400060d7836 */ /* 0x000fe20000000000 */
[----:B------:R-:W-:Y:S01]  /*24f70*/  PLOP3.LUT P0, PT, PT, PT, PT, 0x80, 0x0 ;  /* 0x000000000000781c */ /* 0x000fe20003f0f070 */
[----:B------:R-:W-:-:S12]  /*24f80*/  UIADD3.X UR5, URZ, UR37, URZ, UP0, !UPT ;  /* 0x000000253f057290 */ /* 0x000fd800087fe43f */
.L_x_1910:
        /* <DEDUP_REMOVED lines=15> */
.L_x_1911:
        /* <DEDUP_REMOVED lines=15> */
.L_x_1912:
        /* <DEDUP_REMOVED lines=10> */
.L_x_1898:
[----:B------:R-:W-:Y:S05]  /*25210*/  BSYNC B1 ;  /* 0x0000000000017941 */ /* 0x000fea0003800000 */
.L_x_1897:
        /* <DEDUP_REMOVED lines=9> */
.L_x_1929:
        /* <DEDUP_REMOVED lines=11> */
.L_x_2071:
[----:B------:R-:W-:Y:S05]  /*25360*/  BSYNC B2 ;  /* 0x0000000000027941 */ /* 0x000fea0003800000 */
.L_x_1915:
        /* <DEDUP_REMOVED lines=9> */
.L_x_1918:
[----:B------:R-:W-:Y:S05]  /*25400*/  BSYNC B2 ;  /* 0x0000000000027941 */ /* 0x000fea0003800000 */
.L_x_1917:
        /* <DEDUP_REMOVED lines=11> */
.L_x_1919:
        /* <DEDUP_REMOVED lines=16> */
.L_x_1920:
        /* <DEDUP_REMOVED lines=16> */
.L_x_1921:
        /* <DEDUP_REMOVED lines=13> */
.L_x_2072:
[----:B------:R-:W-:Y:S05]  /*25790*/  BSYNC B2 ;  /* 0x0000000000027941 */ /* 0x000fea0003800000 */
.L_x_1922:
[----:B------:R-:W-:Y:S01]  /*257a0*/  BSSY B2, `(.L_x_1924) ;  /* 0x000000b000027945 */ /* 0x000fe20003800000 */
[----:B01----:R-:W-:Y:S02]  /*257b0*/  IMAD.MOV.U32 R2, RZ, RZ, 0x0 ;  /* 0x00000000ff027424 */ /* 0x003fe400078e00ff */
[----:B------:R-:W-:Y:S01]  /*257c0*/  IMAD.MOV.U32 R3, RZ, RZ, 0x12f00000 ;  /* 0x12f00000ff037424 */ /* 0x000fe200078e00ff */
        /* <DEDUP_REMOVED lines=8> */
.L_x_1925:
[----:B------:R-:W-:Y:S05]  /*25850*/  BSYNC B2 ;  /* 0x0000000000027941 */ /* 0x000fea0003800000 */
.L_x_1924:
        /* <DEDUP_REMOVED lines=8> */
.L_x_1926:
        /* <DEDUP_REMOVED lines=15> */
.L_x_1927:
        /* <DEDUP_REMOVED lines=15> */
.L_x_1928:
        /* <DEDUP_REMOVED lines=10> */
.L_x_1914:
[----:B------:R-:W-:Y:S05]  /*25b60*/  BSYNC B1 ;  /* 0x0000000000017941 */ /* 0x000fea0003800000 */
.L_x_1913:
[C---:B------:R-:W-:Y:S01]  /*25b70*/  ISETP.GT.AND P2, PT, R12.reuse, R5, PT ;  /* 0x000000050c00720c */ /* 0x040fe20003f44270 */
[----:B------:R-:W-:Y:S02]  /*25b80*/  VIADD R27, R27, 0x1 ;  /* 0x000000011b1b7836 */ /* 0x000fe40000000000 */
[----:B------:R-:W-:-:S03]  /*25b90*/  VIADD R12, R12, 0xffffffff ;  /* 0xffffffff0c0c7836 */ /* 0x000fc60000000000 */
[----:B------:R-:W-:-:S04]  /*25ba0*/  ISETP.NE.AND P1, PT, R27, 0x2, PT ;  /* 0x000000021b00780c */ /* 0x000fc80003f25270 */
[----:B------:R-:W-:Y:S02]  /*25bb0*/  SEL R3, RZ, 0x1, P1 ;  /* 0x00000001ff037807 */ /* 0x000fe40000800000 */
[----:B------:R-:W-:Y:S02]  /*25bc0*/  SEL R27, R27, RZ, P1 ;  /* 0x000000ff1b1b7207 */ /* 0x000fe40000800000 */
[----:B------:R-:W-:Y:S01]  /*25bd0*/  LOP3.LUT R30, R30, R3, RZ, 0x3c, !PT ;  /* 0x000000031e1e7212 */ /* 0x000fe200078e3cff */
[----:B------:R-:W-:Y:S06]  /*25be0*/  @P2 BRA `(.L_x_1929) ;  /* 0xfffffff400b02947 */ /* 0x000fec000383ffff */
.L_x_1891:
[----:B------:R-:W-:Y:S05]  /*25bf0*/  BSYNC B0 ;  /* 0x0000000000007941 */ /* 0x000fea0003800000 */
.L_x_1890:
[----:B------:R-:W1:Y:S01]  /*25c00*/  LDC R0, c[0x0][0x448] ;  /* 0x00011200ff007b82 */ /* 0x000e620000000800 */
[----:B------:R-:W-:Y:S01]  /*25c10*/  VIADD R5, R28, 0x7f ;  /* 0x0000007f1c057836 */ /* 0x000fe20000000000 */
[----:B------:R-:W-:Y:S06]  /*25c20*/  @!P0 WARPSYNC.ALL ;  /* 0x0000000000008948 */ /* 0x000fec0003800000 */
[----:B------:R-:W2:Y:S08]  /*25c30*/  LDC.64 R2, c[0x0][0x9e0] ;  /* 0x00027800ff027b82 */ /* 0x000eb00000000a00 */
[----:B------:R-:W-:Y:S01]  /*25c40*/  @!P0 BAR.SYNC.DEFER_BLOCKING 0xc, 0x180 ;  /* 0x0306000000008b1d */ /* 0x000fe20000010000 */
[----:B-1----:R-:W-:-:S02]  /*25c50*/  ISETP.NE.AND P1, PT, R0, 0x1, PT ;  /* 0x000000010000780c */ /* 0x002fc40003f25270 */
[----:B--2---:R-:W-:-:S11]  /*25c60*/  ISETP.GE.AND P2, PT, R3, 0x1, PT ;  /* 0x000000010300780c */ /* 0x004fd60003f46270 */
[----:B------:R-:W1:Y:S08]  /*25c70*/  @P1 LDC R0, c[0x0][0x44c] ;  /* 0x00011300ff001b82 */ /* 0x000e700000000800 */
[----:B------:R-:W2:Y:S01]  /*25c80*/  @P1 LDC R11, c[0x0][0x450] ;  /* 0x00011400ff0b1b82 */ /* 0x000ea20000000800 */
[----:B-1----:R-:W-:-:S05]  /*25c90*/  @P1 IMAD.HI.U32 R0, R5, R0, RZ ;  /* 0x0000000005001227 */ /* 0x002fca00078e00ff */
[----:B--2---:R-:W-:-:S05]  /*25ca0*/  @P1 SHF.R.U32.HI R5, RZ, R11, R0 ;  /* 0x0000000bff051219 */ /* 0x004fca0000011600 */
[----:B------:R-:W-:-:S04]  /*25cb0*/  IMAD.IADD R11, R8, 0x1, R5 ;  /* 0x00000001080b7824 */ /* 0x000fc800078e0205 */
        /* <DEDUP_REMOVED lines=8> */
[----:B------:R-:W1:Y:S02]  /*25d40*/  @P0 LDC.64 R4, c[0x0][0x9e8] ;  /* 0x00027a00ff040b82 */ /* 0x000e640000000a00 */
[----:B-1----:R-:W-:-:S05]  /*25d50*/  @P0 IMAD.HI.U32 R4, R11, R4, RZ ;  /* 0x000000040b040227 */ /* 0x002fca00078e00ff */
[----:B------:R-:W-:-:S04]  /*25d60*/  @P0 SHF.R.U32.HI R11, RZ, R5, R4 ;  /* 0x00000005ff0b0219 */ /* 0x000fc80000011604 */
[----:B------:R-:W-:Y:S01]  /*25d70*/  LOP3.LUT R0, RZ, R11, RZ, 0x33, !PT ;  /* 0x0000000bff007212 */ /* 0x000fe200078e33ff */
[----:B------:R-:W-:Y:S06]  /*25d80*/  BRA `(.L_x_1933) ;  /* 0x0000000000107947 */ /* 0x000fec0003800000 */
.L_x_1932:
[----:B------:R-:W-:-:S13]  /*25d90*/  ISETP.NE.AND P0, PT, R3, 0x1, PT ;  /* 0x000000010300780c */ /* 0x000fda0003f05270 */
[----:B------:R-:W1:Y:S02]  /*25da0*/  @P0 LDC.64 R4, c[0x0][0x9e8] ;  /* 0x00027a00ff040b82 */ /* 0x000e640000000a00 */
[----:B-1----:R-:W-:-:S05]  /*25db0*/  @P0 IMAD.HI.U32 R4, R0, R4, RZ ;  /* 0x0000000400040227 */ /* 0x002fca00078e00ff */
[----:B------:R-:W-:-:S07]  /*25dc0*/  @P0 SHF.R.U32.HI R0, RZ, R5, R4 ;  /* 0x00000005ff000219 */ /* 0x000fce0000011604 */
.L_x_1933:
[----:B------:R-:W-:Y:S05]  /*25dd0*/  BSYNC B0 ;  /* 0x0000000000007941 */ /* 0x000fea0003800000 */
.L_x_1931:
[----:B------:R-:W-:-:S05]  /*25de0*/  IMAD R5, R0, R3, R3 ;  /* 0x0000000300057224 */ /* 0x000fca00078e0203 */
[----:B------:R-:W-:-:S07]  /*25df0*/  VIMNMX R2, R2, R5, PT ;  /* 0x0000000502027248 */ /* 0x000fce0003fe0100 */
.L_x_1930:
[----:B------:R-:W1:Y:S01]  /*25e00*/  @P1 LDC R5, c[0x0][0x44c] ;  /* 0x00011300ff051b82 */ /* 0x000e620000000800 */
[----:B------:R-:W-:Y:S01]  /*25e10*/  VIADD R2, R2, 0x5f ;  /* 0x0000005f02027836 */ /* 0x000fe20000000000 */
[----:B------:R-:W-:Y:S01]  /*25e20*/  ULDC UR4, c[0x0][0x9dc] ;  /* 0x0002770000047ab9 */ /* 0x000fe20000000800 */
[----:B------:R-:W-:Y:S02]  /*25e30*/  IMAD.MOV.U32 R0, RZ, RZ, R28 ;  /* 0x000000ffff007224 */ /* 0x000fe400078e001c */
[----:B------:R-:W-:-:S03]  /*25e40*/  IMAD.HI R2, R2, 0x2aaaaaab, RZ ;  /* 0x2aaaaaab02027827 */ /* 0x000fc600078e02ff */
[----:B------:R-:W2:Y:S01]  /*25e50*/  @P1 LDC R4, c[0x0][0x450] ;  /* 0x00011400ff041b82 */ /* 0x000ea20000000800 */
[----:B-1----:R-:W-:-:S05]  /*25e60*/  @P1 IMAD.HI.U32 R5, R28, R5, RZ ;  /* 0x000000051c051227 */ /* 0x002fca00078e00ff */
[----:B--2---:R-:W-:Y:S02]  /*25e70*/  @P1 SHF.R.U32.HI R0, RZ, R4, R5 ;  /* 0x00000004ff001219 */ /* 0x004fe40000011605 */
[----:B------:R-:W-:-:S03]  /*25e80*/  SHF.R.U32.HI R5, RZ, 0x1f, R2 ;  /* 0x0000001fff057819 */ /* 0x000fc60000011602 */
[----:B------:R-:W-:Y:S01]  /*25e90*/  IMAD.IADD R7, R7, 0x1, R0 ;  /* 0x0000000107077824 */ /* 0x000fe200078e0200 */
[----:B------:R-:W-:-:S03]  /*25ea0*/  LEA.HI.SX32 R2, R2, R5, 0x1c ;  /* 0x0000000502027211 */ /* 0x000fc600078fe2ff */
[----:B------:R-:W-:Y:S01]  /*25eb0*/  VIADD R0, R7, -UR4 ;  /* 0x8000000407007c36 */ /* 0x000fe20008000000 */
[----:B------:R-:W-:-:S05]  /*25ec0*/  VIMNMX R24, R9, R2, PT ;  /* 0x0000000209187248 */ /* 0x000fca0003fe0100 */
[----:B------:R1:W-:Y:S01]  /*25ed0*/  STL [R1+0x28], R24 ;  /* 0x0000281801007387 */ /* 0x0003e20000100800 */
[----:B------:R-:W-:Y:S05]  /*25ee0*/  @!P2 BRA `(.L_x_1934) ;  /* 0x000000000044a947 */ /* 0x000fea0003800000 */
[----:B------:R-:W-:Y:S01]  /*25ef0*/  ISETP.GT.AND P0, PT, R7, -0x1, PT ;  /* 0xffffffff0700780c */ /* 0x000fe20003f04270 */
[----:B------:R-:W-:-:S12]  /*25f00*/  BSSY B0, `(.L_x_1935) ;  /* 0x000000d000007945 */ /* 0x000fd80003800000 */
[----:B------:R-:W-:Y:S05]  /*25f10*/  @P0 BRA `(.L_x_1936) ;  /* 0x00000000001c0947 */ /* 0x000fea0003800000 */
[----:B------:R-:W-:Y:S02]  /*25f20*/  ISETP.NE.AND P0, PT, R3, 0x1, PT ;  /* 0x000000010300780c */ /* 0x000fe40003f05270 */
[----:B------:R-:W-:-:S11]  /*25f30*/  LOP3.LUT R7, RZ, R7, RZ, 0x33, !PT ;  /* 0x00000007ff077212 */ /* 0x000fd600078e33ff */
[----:B------:R-:W2:Y:S02]  /*25f40*/  @P0 LDC.64 R4, c[0x0][0x9e8] ;  /* 0x00027a00ff040b82 */ /* 0x000ea40000000a00 */
[----:B--2---:R-:W-:-:S05]  /*25f50*/  @P0 IMAD.HI.U32 R4, R7, R4, RZ ;  /* 0x0000000407040227 */ /* 0x004fca00078e00ff */
[----:B------:R-:W-:-:S04]  /*25f60*/  @P0 SHF.R.U32.HI R7, RZ, R5, R4 ;  /* 0x00000005ff070219 */ /* 0x000fc80000011604 */
[----:B------:R-:W-:Y:S01]  /*25f70*/  LOP3.LUT R7, RZ, R7, RZ, 0x33, !PT ;  /* 0x00000007ff077212 */ /* 0x000fe200078e33ff */
[----:B------:R-:W-:Y:S06]  /*25f80*/  BRA `(.L_x_1937) ;  /* 0x0000000000107947 */ /* 0x000fec0003800000 */
.L_x_1936:
[----:B------:R-:W-:-:S13]  /*25f90*/  ISETP.NE.AND P0, PT, R3, 0x1, PT ;  /* 0x000000010300780c */ /* 0x000fda0003f05270 */
[----:B------:R-:W2:Y:S02]  /*25fa0*/  @P0 LDC.64 R4, c[0x0][0x9e8] ;  /* 0x00027a00ff040b82 */ /* 0x000ea40000000a00 */
[----:B--2---:R-:W-:-:S05]  /*25fb0*/  @P0 IMAD.HI.U32 R4, R7, R4, RZ ;  /* 0x0000000407040227 */ /* 0x004fca00078e00ff */
[----:B------:R-:W-:-:S07]  /*25fc0*/  @P0 SHF.R.U32.HI R7, RZ, R5, R4 ;  /* 0x00000005ff070219 */ /* 0x000fce0000011604 */
.L_x_1937:
[----:B------:R-:W-:Y:S05]  /*25fd0*/  BSYNC B0 ;  /* 0x0000000000007941 */ /* 0x000fea0003800000 */
.L_x_1935:
[----:B------:R-:W-:-:S05]  /*25fe0*/  IMAD R3, R7, R3, RZ ;  /* 0x0000000307037224 */ /* 0x000fca00078e02ff */
[----:B------:R-:W-:-:S07]  /*25ff0*/  VIMNMX R0, R0, R3, !PT ;  /* 0x0000000300007248 */ /* 0x000fce0007fe0100 */
.L_x_1934:
[----:B------:R-:W-:Y:S01]  /*26000*/  IMAD.HI R0, R0, 0x2aaaaaab, RZ ;  /* 0x2aaaaaab00007827 */ /* 0x000fe200078e02ff */
[----:B------:R-:W-:Y:S04]  /*26010*/  BSSY B7, `(.L_x_1938) ;  /* 0x0000379000077945 */ /* 0x000fe80003800000 */
[----:B------:R-:W-:-:S04]  /*26020*/  SHF.R.U32.HI R3, RZ, 0x1f, R0 ;  /* 0x0000001fff037819 */ /* 0x000fc80000011600 */
[----:B------:R-:W-:-:S04]  /*26030*/  LEA.HI.SX32 R3, R0, R3, 0x1c ;  /* 0x0000000300037211 */ /* 0x000fc800078fe2ff */
[----:B------:R-:W-:-:S04]  /*26040*/  VIMNMX R2, RZ, R3, !PT ;  /* 0x00000003ff027248 */ /* 0x000fc80007fe0100 */
[----:B------:R-:W-:Y:S01]  /*26050*/  ISETP.GT.AND P0, PT, R24, R2, PT ;  /* 0x000000021800720c */ /* 0x000fe20003f04270 */
[----:B------:R2:W-:-:S12]  /*26060*/  STL [R1+0x10], R2 ;  /* 0x0000100201007387 */ /* 0x0005d80000100800 */
[----:B--2---:R-:W-:Y:S05]  /*26070*/  @P0 BRA `(.L_x_1939) ;  /* 0x0000000000440947 */ /* 0x004fea0003800000 */
[----:B------:R-:W2:Y:S02]  /*26080*/  S2R R2, SR_TID.X ;  /* 0x0000000000027919 */ /* 0x000ea40000002100 */
[----:B--2---:R-:W-:-:S04]  /*26090*/  LOP3.LUT R2, R2, 0x7f, RZ, 0xc0, !PT ;  /* 0x0000007f02027812 */ /* 0x004fc800078ec0ff */
[----:B------:R-:W-:-:S13]  /*260a0*/  ISETP.NE.AND P0, PT, R2, RZ, PT ;  /* 0x000000ff0200720c */ /* 0x000fda0003f05270 */
[----:B------:R-:W-:Y:S05]  /*260b0*/  @P0 BRA `(.L_x_1940) ;  /* 0x0000003400b80947 */ /* 0x000fea0003800000 */
[----:B------:R-:W2:Y:S01]  /*260c0*/  S2R R5, SR_LANEID ;  /* 0x0000000000057919 */ /* 0x000ea20000000000 */
[----:B------:R-:W-:Y:S01]  /*260d0*/  VOTEU.ANY UR4, UPT, PT ;  /* 0x0000000000047886 */ /* 0x000fe200038e0100 */
[----:B------:R-:W3:Y:S01]  /*260e0*/  LDC.64 R2, c[0x0][0xc60] ;  /* 0x00031800ff027b82 */ /* 0x000ee20000000a00 */
[----:B------:R-:W2:Y:S02]  /*260f0*/  FLO.U32 R0, UR4 ;  /* 0x0000000400007d00 */ /* 0x000ea400080e0000 */
[----:B--2---:R-:W-:-:S06]  /*26100*/  ISETP.EQ.U32.AND P0, PT, R0, R5, PT ;  /* 0x000000050000720c */ /* 0x004fcc0003f02070 */
[----:B------:R-:W3:Y:S07]  /*26110*/  POPC R5, UR4 ;  /* 0x0000000400057d09 */ /* 0x000eee0008000000 */
[----:B---3--:R-:W2:Y:S01]  /*26120*/  @P0 ATOMG.E.ADD.STRONG.GPU PT, R3, desc[UR60][R2.64], R5 ;  /* 0x00000005020309a8 */ /* 0x008ea200081ee1fc */
[----:B------:R-:W3:Y:S02]  /*26130*/  S2R R4, SR_LTMASK ;  /* 0x0000000000047919 */ /* 0x000ee40000003900 */
[----:B---3--:R-:W-:-:S04]  /*26140*/  LOP3.LUT R4, R4, UR4, RZ, 0xc0, !PT ;  /* 0x0000000404047c12 */ /* 0x008fc8000f8ec0ff */
[----:B------:R-:W3:Y:S01]  /*26150*/  POPC R7, R4 ;  /* 0x0000000400077309 */ /* 0x000ee20000000000 */
[----:B--2---:R-:W3:Y:S02]  /*26160*/  SHFL.IDX PT, R0, R3, R0, 0x1f ;  /* 0x00001f0003007589 */ /* 0x004ee400000e0000 */
[----:B---3--:R-:W-:Y:S01]  /*26170*/  IADD3 R16, R0, UR38, R7 ;  /* 0x0000002600107c10 */ /* 0x008fe2000fffe007 */
[----:B------:R-:W-:Y:S06]  /*26180*/  BRA `(.L_x_1940) ;  /* 0x0000003400847947 */ /* 0x000fec0003800000 */
.L_x_1939:
        /* <DEDUP_REMOVED lines=9> */
[----:B------:R-:W2:Y:S01]  /*26220*/  LDC.64 R2, c[0x4][R2] ;  /* 0x0100000002027b82 */ /* 0x000ea20000000a00 */
[----:B------:R-:W-:Y:S02]  /*26230*/  IMAD.U32 R5, RZ, RZ, UR7 ;  /* 0x00000007ff057e24 */ /* 0x000fe4000f8e00ff */
[----:B0-----:R-:W-:Y:S02]  /*26240*/  IMAD.U32 R6, RZ, RZ, UR8 ;  /* 0x00000008ff067e24 */ /* 0x001fe4000f8e00ff */
[----:B------:R-:W-:-:S02]  /*26250*/  IMAD.U32 R7, RZ, RZ, UR9 ;  /* 0x00000009ff077e24 */ /* 0x000fc4000f8e00ff */
[----:B------:R-:W-:Y:S02]  /*26260*/  IMAD.U32 R10, RZ, RZ, UR4 ;  /* 0x00000004ff0a7e24 */ /* 0x000fe4000f8e00ff */
[----:B------:R-:W-:Y:S02]  /*26270*/  IMAD.U32 R11, RZ, RZ, UR5 ;  /* 0x00000005ff0b7e24 */ /* 0x000fe4000f8e00ff */
[----:B------:R-:W-:Y:S02]  /*26280*/  IMAD.MOV.U32 R8, RZ, RZ, 0x70 ;  /* 0x00000070ff087424 */ /* 0x000fe400078e00ff */
[----:B------:R-:W-:Y:S02]  /*26290*/  IMAD.MOV.U32 R12, RZ, RZ, 0x1 ;  /* 0x00000001ff0c7424 */ /* 0x000fe400078e00ff */
[----:B------:R-:W-:-:S07]  /*262a0*/  IMAD.MOV.U32 R13, RZ, RZ, RZ ;  /* 0x000000ffff0d7224 */ /* 0x000fce00078e00ff */
[----:B------:R-:W-:-:S07]  /*262b0*/  LEPC R20, `(.L_x_1942) ;  /* 0x000000001014794e */ /* 0x000fce0000000000 */
[----:B-12---:R-:W-:Y:S05]  /*262c0*/  CALL.ABS.NOINC R2 ;  /* 0x0000000002007343 */ /* 0x006fea0003c00000 */
.L_x_1942:
[----:B------:R-:W-:Y:S05]  /*262d0*/  BSYNC B6 ;  /* 0x0000000000067941 */ /* 0x000fea0003800000 */
.L_x_1941:
        /* <DEDUP_REMOVED lines=8> */
[----:B------:R2:W3:Y:S01]  /*26360*/  LDC.64 R2, c[0x4][R17] ;  /* 0x0100000011027b82 */ /* 0x0004e20000000a00 */
[----:B------:R-:W-:Y:S02]  /*26370*/  IMAD.U32 R4, RZ, RZ, UR6 ;  /* 0x00000006ff047e24 */ /* 0x000fe4000f8e00ff */
[----:B------:R-:W-:Y:S02]  /*26380*/  IMAD.U32 R5, RZ, RZ, UR7 ;  /* 0x00000007ff057e24 */ /* 0x000fe4000f8e00ff */
[----:B0-----:R-:W-:Y:S02]  /*26390*/  IMAD.U32 R6, RZ, RZ, UR8 ;  /* 0x00000008ff067e24 */ /* 0x001fe4000f8e00ff */
[----:B------:R-:W-:-:S02]  /*263a0*/  IMAD.U32 R7, RZ, RZ, UR9 ;  /* 0x00000009ff077e24 */ /* 0x000fc4000f8e00ff */
[----:B------:R-:W-:Y:S02]  /*263b0*/  IMAD.U32 R10, RZ, RZ, UR4 ;  /* 0x00000004ff0a7e24 */ /* 0x000fe4000f8e00ff */
[----:B------:R-:W-:Y:S02]  /*263c0*/  IMAD.U32 R11, RZ, RZ, UR5 ;  /* 0x00000005ff0b7e24 */ /* 0x000fe4000f8e00ff */
[----:B------:R-:W-:Y:S02]  /*263d0*/  IMAD.MOV.U32 R8, RZ, RZ, 0x70 ;  /* 0x00000070ff087424 */ /* 0x000fe400078e00ff */
[----:B------:R-:W-:Y:S02]  /*263e0*/  IMAD.MOV.U32 R12, RZ, RZ, 0x1 ;  /* 0x00000001ff0c7424 */ /* 0x000fe400078e00ff */
[----:B--2---:R-:W-:-:S07]  /*263f0*/  IMAD.MOV.U32 R13, RZ, RZ, RZ ;  /* 0x000000ffff0d7224 */ /* 0x004fce00078e00ff */
[----:B------:R-:W-:-:S07]  /*26400*/  LEPC R20, `(.L_x_1945) ;  /* 0x000000001014794e */ /* 0x000fce0000000000 */
[----:B-1-3--:R-:W-:Y:S05]  /*26410*/  CALL.ABS.NOINC R2 ;  /* 0x0000000002007343 */ /* 0x00afea0003c00000 */
.L_x_1945:
        /* <DEDUP_REMOVED lines=15> */
.L_x_1944:
[----:B------:R-:W-:Y:S05]  /*26510*/  BSYNC B6 ;  /* 0x0000000000067941 */ /* 0x000fea0003800000 */
.L_x_1943:
[----:B------:R-:W-:Y:S01]  /*26520*/  ULDC.64 UR4, c[0x0][0x9f8] ;  /* 0x00027e0000047ab9 */ /* 0x000fe20000000a00 */
[----:B------:R-:W2:Y:S01]  /*26530*/  LDL R21, [R1+0x8] ;  /* 0x0000080001157983 */ /* 0x000ea20000100800 */
[----:B------:R-:W-:-:S03]  /*26540*/  ISETP.NE.U32.AND P0, PT, RZ, UR4, PT ;  /* 0x00000004ff007c0c */ /* 0x000fc6000bf05070 */
[----:B------:R-:W3:Y:S01]  /*26550*/  LDL R20, [R1+0xc] ;  /* 0x00000c0001147983 */ /* 0x000ee20000100800 */
[----:B------:R-:W-:Y:S01]  /*26560*/  ISETP.NE.AND.EX P0, PT, RZ, UR5, PT, P0 ;  /* 0x00000005ff007c0c */ /* 0x000fe2000bf05300 */
[----:B------:R-:W-:Y:S01]  /*26570*/  IMAD.MOV.U32 R33, RZ, RZ, R19 ;  /* 0x000000ffff217224 */ /* 0x000fe200078e0013 */
[----:B------:R-:W4:Y:S01]  /*26580*/  LDC R0, c[0x0][0x430] ;  /* 0x00010c00ff007b82 */ /* 0x000f220000000800 */
[----:B------:R-:W0:Y:S01]  /*26590*/  S2R R17, SR_TID.X ;  /* 0x0000000000117919 */ /* 0x000e220000002100 */
[----:B------:R-:W-:Y:S01]  /*265a0*/  LOP3.LUT R22, R22, 0xfffffff7, RZ, 0xc0, !PT ;  /* 0xfffffff716167812 */ /* 0x000fe200078ec0ff */
[----:B------:R-:W-:-:S08]  /*265b0*/  ULDC UR4, c[0x0][0x2f4] ;  /* 0x0000bd0000047ab9 */ /* 0x000fd00000000800 */
[----:B------:R-:W1:Y:S01]  /*265c0*/  @P0 LDC.64 R2, c[0x0][0x9f8] ;  /* 0x00027e00ff020b82 */ /* 0x000e620000000a00 */
[----:B0-----:R-:W-:Y:S01]  /*265d0*/  LOP3.LUT R17, R17, 0x7f, RZ, 0xc0, !PT ;  /* 0x0000007f11117812 */ /* 0x001fe200078ec0ff */
[----:B-1----:R-:W-:-:S03]  /*265e0*/  @P0 IMAD.WIDE R2, R19, 0x4, R2 ;  /* 0x0000000413020825 */ /* 0x002fc600078e0202 */
[----:B------:R-:W-:Y:S02]  /*265f0*/  SHF.R.U32.HI R25, RZ, 0x3, R17 ;  /* 0x00000003ff197819 */ /* 0x000fe40000011611 */
[----:B------:R0:W3:Y:S01]  /*26600*/  @P0 LDG.E R33, desc[UR60][R2.64] ;  /* 0x0000003c02210981 */ /* 0x0000e2000c1e1900 */
[----:B----4-:R-:W-:Y:S01]  /*26610*/  ISETP.NE.AND P1, PT, R0, 0x1, PT ;  /* 0x000000010000780c */ /* 0x010fe20003f25270 */
[----:B------:R-:W1:-:S12]  /*26620*/  S2R R17, SR_TID.X ;  /* 0x0000000000117919 */ /* 0x000e580000002100 */
[----:B------:R-:W4:Y:S08]  /*26630*/  @P1 LDC R4, c[0x0][0x434] ;  /* 0x00010d00ff041b82 */ /* 0x000f300000000800 */
[----:B------:R-:W0:Y:S01]  /*26640*/  @P1 LDC R6, c[0x0][0x438] ;  /* 0x00010e00ff061b82 */ /* 0x000e220000000800 */
[----:B-1----:R-:W-:-:S05]  /*26650*/  IMAD.SHL.U32 R17, R17, 0x10, RZ ;  /* 0x0000001011117824 */ /* 0x002fca00078e00ff */
[----:B------:R-:W-:Y:S01]  /*26660*/  LOP3.LUT R17, R25, 0x70, R17, 0xf8, !PT ;  /* 0x0000007019117812 */ /* 0x000fe200078ef811 */
[----:B------:R-:W-:-:S04]  /*26670*/  VIADD R25, R24, 0xffffffff ;  /* 0xffffffff18197836 */ /* 0x000fc80000000000 */
[----:B------:R-:W-:Y:S01]  /*26680*/  IMAD R5, R25, 0x60, R17 ;  /* 0x0000006019057824 */ /* 0x000fe200078e0211 */
[----:B------:R-:W-:Y:S01]  /*26690*/  ISETP.GE.AND P3, PT, R34, UR4, PT ;  /* 0x0000000422007c0c */ /* 0x000fe2000bf66270 */
[----:B------:R-:W-:-:S03]  /*266a0*/  UMOV UR5, 0xffffffff ;  /* 0xffffffff00057882 */ /* 0x000fc60000000000 */
[----:B--2---:R-:W-:-:S04]  /*266b0*/  ISETP.GE.AND P0, PT, R5, R21, PT ;  /* 0x000000150500720c */ /* 0x004fc80003f06270 */
[----:B------:R-:W-:Y:S01]  /*266c0*/  ISETP.GT.U32.OR P0, PT, R17, 0x5f, P0 ;  /* 0x0000005f1100780c */ /* 0x000fe20000704470 */
[----:B---3--:R-:W-:-:S04]  /*266d0*/  IMAD.IADD R5, R5, 0x1, R20 ;  /* 0x0000000105057824 */ /* 0x008fc800078e0214 */
[----:B----4-:R-:W-:-:S04]  /*266e0*/  @P1 IMAD.HI.U32 R7, R5, R4, RZ ;  /* 0x0000000405071227 */ /* 0x010fc800078e00ff */
[----:B------:R-:W-:Y:S01]  /*266f0*/  IMAD.MOV.U32 R4, RZ, RZ, R5 ;  /* 0x000000ffff047224 */ /* 0x000fe200078e0005 */
[----:B0-----:R-:W-:-:S03]  /*26700*/  @P1 SHF.R.U32.HI R4, RZ, R6, R7 ;  /* 0x00000006ff041219 */ /* 0x001fc60000011607 */
[----:B------:R-:W0:Y:S02]  /*26710*/  @!P0 LDC.64 R2, c[0x0][0x428] ;  /* 0x00010a00ff028b82 */ /* 0x000e240000000a00 */
[----:B------:R-:W-:-:S04]  /*26720*/  IMAD.MOV R6, RZ, RZ, -R4 ;  /* 0x000000ffff067224 */ /* 0x000fc800078e0a04 */
[----:B------:R-:W-:Y:S01]  /*26730*/  IMAD R0, R0, R6, R5 ;  /* 0x0000000600007224 */ /* 0x000fe200078e0205 */
[--C-:B------:R-:W-:Y:S02]  /*26740*/  @!P0 SHF.R.S32.HI R5, RZ, 0x1f, R4.reuse ;  /* 0x0000001fff058819 */ /* 0x100fe40000011404 */
[----:B------:R-:W-:Y:S01]  /*26750*/  SHF.R.S32.HI R8, RZ, 0x1f, R33 ;  /* 0x0000001fff087819 */ /* 0x000fe20000011421 */
[----:B0-----:R-:W-:-:S04]  /*26760*/  @!P0 IMAD.WIDE.U32 R4, R33, R2, R4 ;  /* 0x0000000221048225 */ /* 0x001fc800078e0004 */
[----:B------:R-:W-:Y:S01]  /*26770*/  @!P0 IMAD R6, R8, R2, RZ ;  /* 0x0000000208068224 */ /* 0x000fe200078e02ff */
[----:B------:R0:W-:Y:S03]  /*26780*/  STL [R1+0x14], R8 ;  /* 0x0000140801007387 */ /* 0x0001e60000100800 */
[----:B------:R-:W-:Y:S02]  /*26790*/  @!P0 IMAD R6, R33, R3, R6 ;  /* 0x0000000321068224 */ /* 0x000fe400078e0206 */
[----:B------:R-:W1:Y:S02]  /*267a0*/  @!P0 LDC.64 R2, c[0x0][0x418] ;  /* 0x00010600ff028b82 */ /* 0x000e640000000a00 */
[----:B------:R-:W-:Y:S02]  /*267b0*/  @!P0 IMAD.IADD R6, R5, 0x1, R6 ;  /* 0x0000000105068824 */ /* 0x000fe400078e0206 */
[----:B------:R-:W-:Y:S01]  /*267c0*/  IMAD.U32 R5, RZ, RZ, UR39 ;  /* 0x00000027ff057e24 */ /* 0x000fe2000f8e00ff */
[----:B-1----:R-:W-:-:S04]  /*267d0*/  @!P0 LEA R2, P1, R4, R2, 0x2 ;  /* 0x0000000204028211 */ /* 0x002fc800078210ff */
[----:B------:R-:W-:Y:S01]  /*267e0*/  @!P0 LEA.HI.X R3, R4, R3, R6, 0x2, P1 ;  /* 0x0000000304038211 */ /* 0x000fe200008f1406 */
[----:B------:R-:W-:-:S06]  /*267f0*/  IMAD.MOV.U32 R4, RZ, RZ, RZ ;  /* 0x000000ffff047224 */ /* 0x000fcc00078e00ff */
[----:B------:R0:W5:Y:S01]  /*26800*/  @!P0 LDG.E R4, desc[UR60][R2.64] ;  /* 0x0000003c02048981 */ /* 0x000162000c1e1900 */
[----:B------:R-:W-:Y:S02]  /*26810*/  ISETP.GT.U32.AND P0, PT, R17, 0x5f, PT ;  /* 0x0000005f1100780c */ /* 0x000fe40003f04070 */
[----:B------:R-:W-:Y:S02]  /*26820*/  ISETP.NE.AND P2, PT, R5, 0x3, PT ;  /* 0x000000030500780c */ /* 0x000fe40003f45270 */
[----:B------:R-:W-:-:S09]  /*26830*/  ISETP.GE.AND P1, PT, R37, UR4, PT ;  /* 0x0000000425007c0c */ /* 0x000fd2000bf26270 */
[----:B------:R-:W-:Y:S02]  /*26840*/  @P0 LOP3.LUT R22, R22, 0x8, RZ, 0xfc, !PT ;  /* 0x0000000816160812 */ /* 0x000fe400078efcff */
[----:B------:R-:W-:Y:S02]  /*26850*/  ISETP.GE.AND P0, PT, R36, UR4, PT ;  /* 0x0000000424007c0c */ /* 0x000fe4000bf06270 */
[----:B------:R-:W-:-:S04]  /*26860*/  LOP3.LUT R22, R22, 0xffffffef, RZ, 0xc0, !PT ;  /* 0xffffffef16167812 */ /* 0x000fc800078ec0ff */
[----:B------:R-:W-:-:S04]  /*26870*/  @P2 LOP3.LUT R22, R22, 0x10, RZ, 0xfc, !PT ;  /* 0x0000001016162812 */ /* 0x000fc800078efcff */
[----:B------:R-:W-:-:S04]  /*26880*/  LOP3.LUT R22, R22, 0xfffffffb, RZ, 0xc0, !PT ;  /* 0xfffffffb16167812 */ /* 0x000fc800078ec0ff */
[----:B------:R-:W-:-:S04]  /*26890*/  @P3 LOP3.LUT R22, R22, 0x4, RZ, 0xfc, !PT ;  /* 0x0000000416163812 */ /* 0x000fc800078efcff */
[----:B------:R-:W-:-:S04]  /*268a0*/  LOP3.LUT R22, R22, 0xfffffffe, RZ, 0xc0, !PT ;  /* 0xfffffffe16167812 */ /* 0x000fc800078ec0ff */
[----:B------:R-:W-:-:S04]  /*268b0*/  LOP3.LUT R22, R22, 0xfffffffd, RZ, 0xc0, !PT ;  /* 0xfffffffd16167812 */ /* 0x000fc800078ec0ff */
[----:B------:R-:W-:-:S04]  /*268c0*/  @P1 LOP3.LUT R22, R22, 0x2, RZ, 0xfc, !PT ;  /* 0x0000000216161812 */ /* 0x000fc800078efcff */
[----:B------:R-:W-:Y:S01]  /*268d0*/  @P0 LOP3.LUT R22, R22, 0x1, RZ, 0xfc, !PT ;  /* 0x0000000116160812 */ /* 0x000fe200078efcff */
[----:B0-----:R-:W-:Y:S06]  /*268e0*/  BRA.DIV UR5, `(.L_x_1946) ;  /* 0x0000005605047947 */ /* 0x001fec000b800000 */
.L_x_2075:
[----:B------:R-:W-:Y:S01]  /*268f0*/  SHF.R.S32.HI R32, RZ, 0x1f, R18 ;  /* 0x0000001fff207819 */ /* 0x000fe20000011412 */
[----:B------:R-:W-:Y:S06]  /*26900*/  @!P2 BRA `(.L_x_1947) ;  /* 0x000000000004a947 */ /* 0x000fec0003800000 */
[----:B------:R-:W-:Y:S01]  /*26910*/  BPT.TRAP 0x1 ;  /* 0x000000040000795c */ /* 0x000fe20000300000 */
.L_x_1947:
        /* <DEDUP_REMOVED lines=25> */
.L_x_2076:
[----:B------:R-:W-:Y:S05]  /*26ab0*/  BSYNC B0 ;  /* 0x0000000000007941 */ /* 0x000fea0003800000 */
.L_x_1948:
[----:B------:R-:W2:Y:S01]  /*26ac0*/  LDL R10, [R1+0x8] ;  /* 0x00000800010a7983 */ /* 0x000ea20000100800 */
[----:B------:R-:W-:-:S03]  /*26ad0*/  ULDC.64 UR4, c[0x0][0x300] ;  /* 0x0000c00000047ab9 */ /* 0x000fc60000000a00 */
[----:B------:R-:W3:Y:S01]  /*26ae0*/  LDL R8, [R1] ;  /* 0x0000000001087983 */ /* 0x000ee20000100800 */
[----:B------:R-:W-:Y:S01]  /*26af0*/  IMAD R5, R5, UR4, RZ ;  /* 0x0000000405057c24 */ /* 0x000fe2000f8e02ff */
[----:B------:R-:W-:Y:S01]  /*26b00*/  LOP3.LUT P4, RZ, R22, 0x4, RZ, 0xc0, !PT ;  /* 0x0000000416ff7812 */ /* 0x000fe2000788c0ff */
[----:B0-----:R-:W-:Y:S01]  /*26b10*/  IMAD.WIDE.U32 R2, R0, UR4, RZ ;  /* 0x0000000400027c25 */ /* 0x001fe2000f8e00ff */
[----:B------:R-:W0:Y:S01]  /*26b20*/  S2R R9, SR_TID.X ;  /* 0x0000000000097919 */ /* 0x000e220000002100 */
[----:B------:R-:W-:Y:S02]  /*26b30*/  LOP3.LUT P3, RZ, R22, 0x2, RZ, 0xc0, !PT ;  /* 0x0000000216ff7812 */ /* 0x000fe4000786c0ff */
[----:B------:R-:W-:Y:S01]  /*26b40*/  IMAD R5, R0, UR5, R5 ;  /* 0x0000000500057c24 */ /* 0x000fe2000f8e0205 */
[----:B------:R-:W-:Y:S01]  /*26b50*/  ULDC.64 UR4, c[0x0][0x310] ;  /* 0x0000c40000047ab9 */ /* 0x000fe20000000a00 */
[----:B------:R-:W-:Y:S01]  /*26b60*/  LOP3.LUT P2, RZ, R22, 0x1, RZ, 0xc0, !PT ;  /* 0x0000000116ff7812 */ /* 0x000fe2000784c0ff */
[----:B------:R-:W-:-:S02]  /*26b70*/  IMAD R6, R6, UR4, RZ ;  /* 0x0000000406067c24 */ /* 0x000fc4000f8e02ff */
        /* <DEDUP_REMOVED lines=12> */
[----:B0-----:R-:W-:-:S03]  /*26c40*/  LOP3.LUT R9, R9, 0x7f, RZ, 0xc0, !PT ;  /* 0x0000007f09097812 */ /* 0x001fc600078ec0ff */
[----:B------:R-:W-:Y:S02]  /*26c50*/  LEA.HI.X R0, R2, UR5, R0, 0x1, P0 ;  /* 0x0000000502007c11 */ /* 0x000fe400080f0c00 */
[----:B------:R-:W-:Y:S01]  /*26c60*/  SHF.R.U32.HI R9, RZ, 0x3, R9 ;  /* 0x00000003ff097819 */ /* 0x000fe20000011609 */
[----:B--2---:R-:W-:-:S04]  /*26c70*/  IMAD R6, R25, -0x60, R10 ;  /* 0xffffffa019067824 */ /* 0x004fc800078e020a */
[----:B------:R-:W-:Y:S02]  /*26c80*/  IMAD.IADD R6, R6, 0x1, -R9 ;  /* 0x0000000106067824 */ /* 0x000fe400078e0a09 */
[----:B---3--:R-:W-:-:S03]  /*26c90*/  IMAD R5, R26, 0x4800, R8 ;  /* 0x000048001a057824 */ /* 0x008fc600078e0208 */
        /* <DEDUP_REMOVED lines=64> */
.L_x_2090:
        /* <DEDUP_REMOVED lines=12> */
.L_x_1951:
        /* <DEDUP_REMOVED lines=10> */
.L_x_1952:
[----:B------:R2:W-:Y:S02]  /*27200*/  SYNCS.ARRIVE.TRANS64.A1T0 RZ, [R7+URZ+0x30830], RZ ;  /* 0x030830ff07ff79a7 */ /* 0x0005e4000810003f */
[----:B------:R-:W-:Y:S05]  /*27210*/  WARPSYNC.ALL ;  /* 0x0000000000007948 */ /* 0x000fea0003800000 */
[----:B------:R-:W-:Y:S01]  /*27220*/  ULDC.64 UR4, c[0x0][0xa00] ;  /* 0x0002800000047ab9 */ /* 0x000fe20000000a00 */
[----:B-1----:R-:W-:Y:S01]  /*27230*/  VIADD R2, R23, 0x12400 ;  /* 0x0001240017027836 */ /* 0x002fe20000000000 */
[----:B------:R-:W-:Y:S01]  /*27240*/  BAR.SYNC.DEFER_BLOCKING 0x8, 0x180 ;  /* 0x0206000000007b1d */ /* 0x000fe20000010000 */
[----:B------:R-:W-:Y:S02]  /*27250*/  ISETP.NE.U32.AND P0, PT, RZ, UR4, PT ;  /* 0x00000004ff007c0c */ /* 0x000fe4000bf05070 */
[----:B------:R-:W-:-:S02]  /*27260*/  SHF.R.S32.HI R0, RZ, 0x1f, R19 ;  /* 0x0000001fff007819 */ /* 0x000fc40000011413 */
[----:B------:R-:W-:Y:S01]  /*27270*/  ISETP.NE.AND.EX P0, PT, RZ, UR5, PT, P0 ;  /* 0x00000005ff007c0c */ /* 0x000fe2000bf05300 */
[----:B------:R-:W-:Y:S01]  /*27280*/  ULDC.64 UR4, c[0x0][0x298] ;  /* 0x0000a60000047ab9 */ /* 0x000fe20000000a00 */
[----:B------:R-:W-:Y:S01]  /*27290*/  LOP3.LUT P1, RZ, R2, 0x3ff, RZ, 0xc0, !PT ;  /* 0x000003ff02ff7812 */ /* 0x000fe2000782c0ff */
[----:B------:R-:W-:Y:S01]  /*272a0*/  BSSY B6, `(.L_x_1953) ;  /* 0x000001c000067945 */ /* 0x000fe20003800000 */
[----:B------:R-:W-:Y:S02]  /*272b0*/  SEL R0, R0, RZ, !P0 ;  /* 0x000000ff00007207 */ /* 0x000fe40004000000 */
[----:B------:R-:W-:-:S03]  /*272c0*/  SEL R2, R19, RZ, !P0 ;  /* 0x000000ff13027207 */ /* 0x000fc60004000000 */
[----:B------:R1:W-:Y:S04]  /*272d0*/  STL [R1+0x30], R0 ;  /* 0x0000300001007387 */ /* 0x0003e80000100800 */
[----:B------:R3:W-:Y:S01]  /*272e0*/  STL [R1+0x1c], R2 ;  /* 0x00001c0201007387 */ /* 0x0007e20000100800 */
[----:B-1----:R-:W-:Y:S01]  /*272f0*/  SHF.R.S32.HI R0, RZ, 0x1f, R35 ;  /* 0x0000001fff007819 */ /* 0x002fe20000011423 */
[----:B---3--:R-:W-:-:S04]  /*27300*/  IMAD.WIDE.U32 R2, R35, UR4, RZ ;  /* 0x0000000423027c25 */ /* 0x008fc8000f8e00ff */
[----:B------:R-:W-:Y:S01]  /*27310*/  IMAD R0, R0, UR4, RZ ;  /* 0x0000000400007c24 */ /* 0x000fe2000f8e02ff */
[----:B------:R1:W-:Y:S03]  /*27320*/  STL.64 [R1+0x20], R2 ;  /* 0x0000200201007387 */ /* 0x0003e60000100a00 */
[----:B------:R-:W-:-:S04]  /*27330*/  IMAD R0, R35, UR5, R0 ;  /* 0x0000000523007c24 */ /* 0x000fc8000f8e0200 */
[----:B------:R-:W-:Y:S01]  /*27340*/  IMAD.IADD R35, R3, 0x1, R0 ;  /* 0x0000000103237824 */ /* 0x000fe200078e0200 */
[----:B------:R-:W-:Y:S06]  /*27350*/  @!P1 BRA `(.L_x_1954) ;  /* 0x0000000000409947 */ /* 0x000fec0003800000 */
[----:B-1----:R-:W-:Y:S01]  /*27360*/  MOV R2, 0x0 ;  /* 0x0000000000027802 */ /* 0x002fe20000000f00 */
        /* <DEDUP_REMOVED lines=15> */
.L_x_1954:
[----:B------:R-:W-:Y:S05]  /*27460*/  BSYNC B6 ;  /* 0x0000000000067941 */ /* 0x000fea0003800000 */
.L_x_1953:
[----:B------:R-:W3:Y:S01]  /*27470*/  LDL.LU R20, [R1+0x30] ;  /* 0x0000300001147983 */ /* 0x000ee20000300800 */
[----:B------:R-:W-:Y:S01]  /*27480*/  ULDC.64 UR4, c[0x0][0x2d8] ;  /* 0x0000b60000047ab9 */ /* 0x000fe20000000a00 */
[----:B--2---:R-:W2:Y:S02]  /*27490*/  LDC R7, c[0x0][0x448] ;  /* 0x00011200ff077b82 */ /* 0x004ea40000000800 */
[----:B------:R-:W4:Y:S04]  /*274a0*/  LDL.LU R21, [R1+0x1c] ;  /* 0x00001c0001157983 */ /* 0x000f280000300800 */
[----:B-1----:R-:W3:Y:S01]  /*274b0*/  LDL.LU.64 R2, [R1+0x20] ;  /* 0x0000200001027983 */ /* 0x002ee20000300a00 */
[----:B------:R-:W-:-:S03]  /*274c0*/  IMAD R0, R32, UR4, RZ ;  /* 0x0000000420007c24 */ /* 0x000fc6000f8e02ff */
[----:B------:R1:W5:Y:S01]  /*274d0*/  LDL R8, [R1+0x4] ;  /* 0x0000040001087983 */ /* 0x0003620000100800 */
[----:B------:R-:W-:Y:S01]  /*274e0*/  IMAD R0, R18, UR5, R0 ;  /* 0x0000000512007c24 */ /* 0x000fe2000f8e0200 */
[----:B--2---:R-:W-:-:S13]  /*274f0*/  ISETP.NE.AND P0, PT, R7, 0x1, PT ;  /* 0x000000010700780c */ /* 0x004fda0003f05270 */
[----:B------:R-:W2:Y:S01]  /*27500*/  @P0 LDC R6, c[0x0][0x44c] ;  /* 0x00011300ff060b82 */ /* 0x000ea20000000800 */
[----:B---3--:R-:W-:Y:S02]  /*27510*/  IMAD.MOV.U32 R3, RZ, RZ, R35 ;  /* 0x000000ffff037224 */ /* 0x008fe400078e0023 */
[----:B------:R-:W-:Y:S01]  /*27520*/  IMAD.WIDE.U32 R2, R18, UR4, R2 ;  /* 0x0000000412027c25 */ /* 0x000fe2000f8e0002 */
[----:B------:R-:W-:-:S03]  /*27530*/  ULDC.64 UR4, c[0x0][0x2e0] ;  /* 0x0000b80000047ab9 */ /* 0x000fc60000000a00 */
[----:B------:R-:W-:Y:S02]  /*27540*/  IMAD.IADD R3, R3, 0x1, R0 ;  /* 0x0000000103037824 */ /* 0x000fe400078e0200 */
[----:B------:R-:W-:Y:S02]  /*27550*/  IMAD R0, R20, UR4, RZ ;  /* 0x0000000414007c24 */ /* 0x000fe4000f8e02ff */
[----:B------:R-:W3:Y:S01]  /*27560*/  S2R R20, SR_TID.X ;  /* 0x0000000000147919 */ /* 0x000ee20000002100 */
[----:B----4-:R-:W-:-:S04]  /*27570*/  IMAD.WIDE.U32 R2, R21, UR4, R2 ;  /* 0x0000000415027c25 */ /* 0x010fc8000f8e0002 */
[----:B------:R-:W-:Y:S01]  /*27580*/  IMAD R0, R21, UR5, R0 ;  /* 0x0000000515007c24 */ /* 0x000fe2000f8e0200 */
[----:B------:R-:W-:-:S03]  /*27590*/  ULDC.64 UR4, c[0x0][0x2d0] ;  /* 0x0000b40000047ab9 */ /* 0x000fc60000000a00 */
[----:B------:R-:W-:Y:S02]  /*275a0*/  IMAD.IADD R3, R3, 0x1, R0 ;  /* 0x0000000103037824 */ /* 0x000fe400078e0200 */
[----:B------:R-:W4:Y:S01]  /*275b0*/  @P0 LDC R0, c[0x0][0x450] ;  /* 0x00011400ff000b82 */ /* 0x000f220000000800 */
[----:B---3--:R-:W-:-:S04]  /*275c0*/  LOP3.LUT R20, R20, 0x7f, RZ, 0xc0, !PT ;  /* 0x0000007f14147812 */ /* 0x008fc800078ec0ff */
[----:B------:R-:W-:Y:S02]  /*275d0*/  SHF.R.U32.HI R21, RZ, 0x3, R20 ;  /* 0x00000003ff157819 */ /* 0x000fe40000011614 */
[----:B------:R-:W3:Y:S02]  /*275e0*/  S2R R20, SR_TID.X ;  /* 0x0000000000147919 */ /* 0x000ee40000002100 */
[----:B---3--:R-:W-:-:S05]  /*275f0*/  IMAD.SHL.U32 R20, R20, 0x10, RZ ;  /* 0x0000001014147824 */ /* 0x008fca00078e00ff */
[----:B------:R-:W-:-:S05]  /*27600*/  LOP3.LUT R20, R21, 0x70, R20, 0xf8, !PT ;  /* 0x0000007015147812 */ /* 0x000fca00078ef814 */
[----:B------:R-:W-:-:S04]  /*27610*/  IMAD.IADD R5, R20, 0x1, R28 ;  /* 0x0000000114057824 */ /* 0x000fc800078e021c */
[----:B--2---:R-:W-:-:S04]  /*27620*/  @P0 IMAD.HI.U32 R6, R5, R6, RZ ;  /* 0x0000000605060227 */ /* 0x004fc800078e00ff */
[----:B0-----:R-:W-:Y:S01]  /*27630*/  IMAD.MOV.U32 R4, RZ, RZ, R5 ;  /* 0x000000ffff047224 */ /* 0x001fe200078e0005 */
[----:B----4-:R-:W-:Y:S01]  /*27640*/  @P0 SHF.R.U32.HI R4, RZ, R0, R6 ;  /* 0x00000000ff040219 */ /* 0x010fe20000011606 */
[----:B------:R-:W0:Y:S04]  /*27650*/  S2R R20, SR_TID.X ;  /* 0x0000000000147919 */ /* 0x000e280000002100 */
[----:B------:R-:W-:-:S04]  /*27660*/  IMAD.MOV R0, RZ, RZ, -R4 ;  /* 0x000000ffff007224 */ /* 0x000fc800078e0a04 */
        /* <DEDUP_REMOVED lines=33> */
[----:B-----5:R-:W-:Y:S04]  /*27880*/  @!P1 LDGSTS.E.BYPASS.LTC128B.128 [R8+0x12400], desc[UR60][R2.64], !P3 ;  /* 0x1240000002089fae */ /* 0x020fe8000d901d7c */
        /* <DEDUP_REMOVED lines=68> */
.L_x_2107:
        /* <DEDUP_REMOVED lines=12> */
.L_x_1957:
[----:B------:R-:W-:Y:S05]  /*27d90*/  BSYNC B0 ;  /* 0x0000000000007941 */ /* 0x000fea0003800000 */
.L_x_1956:
[----:B------:R-:W-:Y:S01]  /*27da0*/  NOP ;  /* 0x0000000000007918 */ /* 0x000fe20000000000 */
[----:B------:R-:W-:-:S13]  /*27db0*/  PLOP3.LUT P0, PT, PT, PT, PT, 0x80, 0x0 ;  /* 0x000000000000781c */ /* 0x000fda0003f0f070 */
.L_x_1958:
[----:B------:R-:W-:Y:S02]  /*27dc0*/  PLOP3.LUT P1, PT, P1, P0, PT, 0xa2, 0x0 ;  /* 0x000000000000781c */ /* 0x000fe40000f21472 */
[----:B------:R-:W-:-:S08]  /*27dd0*/  @P0 R2UR P1, UR4, R23 ;  /* 0x00000000170402ca */ /* 0x000fd00000020000 */
[----:B------:R-:W-:-:S05]  /*27de0*/  @P0 PLOP3.LUT P0, PT, P1, PT, PT, 0x80, 0x0 ;  /* 0x000000000000081c */ /* 0x000fca0000f0f070 */
[----:B------:R-:W-:Y:S01]  /*27df0*/  @!P1 SYNCS.ARRIVE.TRANS64.RED.A0T1 RZ, [UR4+0x30800], RZ ;  /* 0x030800ffffff99a7 */ /* 0x000fe20008200404 */
[----:B------:R-:W-:Y:S07]  /*27e00*/  @!P1 ARRIVES.LDGSTSBAR.64.TRANSCNT [UR4+0x30800] ;  /* 0x03080000ff0099b0 */ /* 0x000fee0008000a84 */
[----:B------:R-:W-:Y:S05]  /*27e10*/  @P0 BRA.U.ANY `(.L_x_1958) ;  /* 0xfffffffd00e80947 */ /* 0x000fea000393ffff */
[----:B01----:R-:W2:Y:S02]  /*27e20*/  LDL.LU R2, [R1+0x2c] ;  /* 0x00002c0001027983 */ /* 0x003ea40000300800 */
[----:B--2---:R-:W-:-:S05]  /*27e30*/  VIADD R2, R2, 0x1 ;  /* 0x0000000102027836 */ /* 0x004fca0000000000 */
[----:B------:R0:W-:Y:S01]  /*27e40*/  STL [R1+0x2c], R2 ;  /* 0x00002c0201007387 */ /* 0x0001e20000100800 */
[----:B------:R-:W-:-:S04]  /*27e50*/  LEA.HI R0, R2, R2, RZ, 0x1 ;  /* 0x0000000202007211 */ /* 0x000fc800078f08ff */
[----:B------:R-:W-:-:S05]  /*27e60*/  LOP3.LUT R0, R0, 0xfffffffe, RZ, 0xc0, !PT ;  /* 0xfffffffe00007812 */ /* 0x000fca00078ec0ff */
[----:B------:R-:W-:-:S05]  /*27e70*/  IMAD.IADD R0, R2, 0x1, -R0 ;  /* 0x0000000102007824 */ /* 0x000fca00078e0a00 */
[----:B------:R-:W-:Y:S01]  /*27e80*/  SHF.L.U32 R0, R0, 0x1f, RZ ;  /* 0x0000001f00007819 */ /* 0x000fe200000006ff */
[----:B------:R-:W-:Y:S01]  /*27e90*/  NOP ;  /* 0x0000000000007918 */ /* 0x000fe20000000000 */
[----:B0-----:R-:W2:Y:S01]  /*27ea0*/  LDL.LU R2, [R1+0x28] ;  /* 0x0000280001027983 */ /* 0x001ea20000300800 */
[----:B------:R0:W-:Y:S01]  /*27eb0*/  SYNCS.ARRIVE.TRANS64.A1T0 RZ, [R23+URZ+0x30800], RZ ;  /* 0x030800ff17ff79a7 */ /* 0x0001e2000810003f */
[----:B------:R-:W-:Y:S01]  /*27ec0*/  BSSY B0, `(.L_x_1959) ;  /* 0x0000004000007945 */ /* 0x000fe20003800000 */
[----:B------:R-:W1:Y:S01]  /*27ed0*/  SYNCS.PHASECHK.TRANS64.TRYWAIT P0, [R23+URZ+0x30820], R0 ;  /* 0x03082000170075a7 */ /* 0x000e62000800017f */
[----:B--2---:R-:W-:Y:S02]  /*27ee0*/  VIADD R6, R2, 0xfffffffe ;  /* 0xfffffffe02067836 */ /* 0x004fe40000000000 */
[----:B01----:R-:W-:Y:S05]  /*27ef0*/  @!P0 BRA `(.L_x_1960) ;  /* 0x0000005000a88947 */ /* 0x003fea0003800000 */
.L_x_2108:
[----:B------:R-:W-:Y:S05]  /*27f00*/  BSYNC B0 ;  /* 0x0000000000007941 */ /* 0x000fea0003800000 */
.L_x_1959:
        /* <DEDUP_REMOVED lines=11> */
.L_x_1975:
[----:B------:R-:W2:Y:S01]  /*27fc0*/  LDL R4, [R1+0xc] ;  /* 0x00000c0001047983 */ /* 0x000ea20000100800 */
[----:B------:R-:W1:Y:S03]  /*27fd0*/  LDC R7, c[0x0][0x430] ;  /* 0x00010c00ff077b82 */ /* 0x000e660000000800 */
[----:B------:R-:W3:Y:S01]  /*27fe0*/  LDL R8, [R1+0x14] ;  /* 0x0000140001087983 */ /* 0x000ee20000100800 */
[----:B0-----:R-:W0:Y:S01]  /*27ff0*/  S2R R0, SR_TID.X ;  /* 0x0000000000007919 */ /* 0x001e220000002100 */
[----:B------:R-:W4:Y:S01]  /*28000*/  S2R R3, SR_TID.X ;  /* 0x0000000000037919 */ /* 0x000f220000002100 */
[----:B-1----:R-:W-:-:S13]  /*28010*/  ISETP.NE.AND P0, PT, R7, 0x1, PT ;  /* 0x000000010700780c */ /* 0x002fda0003f05270 */
[----:B------:R-:W1:Y:S01]  /*28020*/  @P0 LDC R2, c[0x0][0x438] ;  /* 0x00010e00ff020b82 */ /* 0x000e620000000800 */
[----:B0-----:R-:W-:Y:S01]  /*28030*/  LOP3.LUT R0, R0, 0x7f, RZ, 0xc0, !PT ;  /* 0x0000007f00007812 */ /* 0x001fe200078ec0ff */
[----:B----4-:R-:W-:-:S03]  /*28040*/  IMAD.SHL.U32 R3, R3, 0x10, RZ ;  /* 0x0000001003037824 */ /* 0x010fc600078e00ff */
[----:B------:R-:W-:-:S04]  /*28050*/  SHF.R.U32.HI R0, RZ, 0x3, R0 ;  /* 0x00000003ff007819 */ /* 0x000fc80000011600 */
[----:B------:R-:W-:Y:S02]  /*28060*/  LOP3.LUT R3, R0, 0x70, R3, 0xf8, !PT ;  /* 0x0000007000037812 */ /* 0x000fe400078ef803 */
[----:B------:R-:W0:Y:S02]  /*28070*/  @P0 LDC R0, c[0x0][0x434] ;  /* 0x00010d00ff000b82 */ /* 0x000e240000000800 */
[----:B------:R-:W-:Y:S01]  /*28080*/  ISETP.GT.U32.AND P5, PT, R3, 0x5f, PT ;  /* 0x0000005f0300780c */ /* 0x000fe20003fa4070 */
[----:B--2---:R-:W-:-:S12]  /*28090*/  IMAD R9, R6, 0x60, R4 ;  /* 0x0000006006097824 */ /* 0x004fd800078e0204 */
[----:B------:R-:W3:Y:S01]  /*280a0*/  @!P5 LDC.64 R4, c[0x0][0x428] ;  /* 0x00010a00ff04db82 */ /* 0x000ee20000000a00 */
[----:B------:R-:W-:-:S04]  /*280b0*/  IMAD.IADD R9, R3, 0x1, R9 ;  /* 0x0000000103097824 */ /* 0x000fc800078e0209 */
[----:B0-----:R-:W-:-:S04]  /*280c0*/  @P0 IMAD.HI.U32 R3, R9, R0, RZ ;  /* 0x0000000009030227 */ /* 0x001fc800078e00ff */
[----:B------:R-:W-:Y:S01]  /*280d0*/  IMAD.MOV.U32 R0, RZ, RZ, R9 ;  /* 0x000000ffff007224 */ /* 0x000fe200078e0009 */
[----:B-1----:R-:W-:-:S04]  /*280e0*/  @P0 SHF.R.U32.HI R0, RZ, R2, R3 ;  /* 0x00000002ff000219 */ /* 0x002fc80000011603 */
[--C-:B------:R-:W-:Y:S01]  /*280f0*/  @!P5 SHF.R.S32.HI R3, RZ, 0x1f, R0.reuse ;  /* 0x0000001fff03d819 */ /* 0x100fe20000011400 */
[----:B------:R-:W-:Y:S02]  /*28100*/  @!P5 IMAD.MOV.U32 R2, RZ, RZ, R0 ;  /* 0x000000ffff02d224 */ /* 0x000fe400078e0000 */
[-C--:B---3--:R-:W-:Y:S02]  /*28110*/  @!P5 IMAD R8, R8, R4.reuse, RZ ;  /* 0x000000040808d224 */ /* 0x088fe400078e02ff */
        /* <DEDUP_REMOVED lines=10> */
[----:B------:R-:W-:Y:S01]  /*281c0*/  LOP3.LUT P4, RZ, R22, 0x10, RZ, 0xc0, !PT ;  /* 0x0000001016ff7812 */ /* 0x000fe2000788c0ff */
[----:B------:R-:W-:-:S05]  /*281d0*/  VIADD R26, R10, 0x1 ;  /* 0x000000010a1a7836 */ /* 0x000fca0000000000 */
[C---:B------:R-:W-:Y:S01]  /*281e0*/  ISETP.NE.AND P0, PT, R26.reuse, 0x2, PT ;  /* 0x000000021a00780c */ /* 0x040fe20003f05270 */
[----:B------:R-:W-:Y:S05]  /*281f0*/  YIELD ;  /* 0x0000000000007946 */ /* 0x000fea0003800000 */
[----:B------:R-:W-:Y:S01]  /*28200*/  SEL R29, RZ, 0x1, P0 ;  /* 0x00000001ff1d7807 */ /* 0x000fe20000000000 */
[----:B------:R-:W-:Y:S01]  /*28210*/  IMAD.MOV.U32 R25, RZ, RZ, R6 ;  /* 0x000000ffff197224 */ /* 0x000fe200078e0006 */
[----:B------:R-:W-:Y:S02]  /*28220*/  SEL R26, R26, RZ, P0 ;  /* 0x000000ff1a1a7207 */ /* 0x000fe40000000000 */
[----:B------:R-:W-:Y:S01]  /*28230*/  LOP3.LUT R29, R20, R29, RZ, 0x3c, !PT ;  /* 0x0000001d141d7212 */ /* 0x000fe200078e3cff */
[----:B0-----:R-:W-:Y:S06]  /*28240*/  @!P4 BRA `(.L_x_1963) ;  /* 0x000000000004c947 */ /* 0x001fec0003800000 */
[----:B------:R-:W-:Y:S01]  /*28250*/  BPT.TRAP 0x1 ;  /* 0x000000040000795c */ /* 0x000fe20000300000 */
.L_x_1963:
[----:B------:R-:W-:Y:S01]  /*28260*/  IMAD R7, R26, 0x8, R23 ;  /* 0x000000081a077824 */ /* 0x000fe200078e0217 */
[----:B------:R-:W-:Y:S01]  /*28270*/  SHF.L.U32 R2, R29, 0x1f, RZ ;  /* 0x0000001f1d027819 */ /* 0x000fe200000006ff */
[----:B------:R-:W-:Y:S03]  /*28280*/  BSSY B1, `(.L_x_1964) ;  /* 0x0000003000017945 */ /* 0x000fe60003800000 */
[----:B------:R-:W0:Y:S02]  /*28290*/  SYNCS.PHASECHK.TRANS64.TRYWAIT P0, [R7+URZ+0x30840], R2 ;  /* 0x03084002070075a7 */ /* 0x000e24000800017f */
[----:B0-----:R-:W-:Y:S05]  /*282a0*/  @!P0 BRA `(.L_x_1965) ;  /* 0x0000004c00d08947 */ /* 0x001fea0003800000 */
.L_x_2109:
[----:B------:R-:W-:Y:S05]  /*282b0*/  BSYNC B1 ;  /* 0x0000000000017941 */ /* 0x000fea0003800000 */
.L_x_1964:
[----:B------:R-:W2:Y:S01]  /*282c0*/  LDL R5, [R1] ;  /* 0x0000000001057983 */ /* 0x000ea20000100800 */
[----:B------:R-:W-:Y:S01]  /*282d0*/  SHF.R.S32.HI R21, RZ, 0x1f, R9 ;  /* 0x0000001fff157819 */ /* 0x000fe20000011409 */
[----:B------:R-:W-:Y:S01]  /*282e0*/  ULDC.64 UR4, c[0x0][0x300] ;  /* 0x0000c00000047ab9 */ /* 0x000fe20000000a00 */
[----:B-----5:R-:W-:Y:S01]  /*282f0*/  SHF.R.S32.HI R28, RZ, 0x1f, R0 ;  /* 0x0000001fff1c7819 */ /* 0x020fe20000011400 */
[----:B0-----:R-:W-:Y:S01]  /*28300*/  IMAD.WIDE.U32 R2, R9, UR4, RZ ;  /* 0x0000000409027c25 */ /* 0x001fe2000f8e00ff */
[C---:B------:R-:W-:Y:S02]  /*28310*/  LOP3.LUT P5, RZ, R22.reuse, 0x2, RZ, 0xc0, !PT ;  /* 0x0000000216ff7812 */ /* 0x040fe400078ac0ff */
[----:B------:R-:W-:Y:S01]  /*28320*/  LOP3.LUT P4, RZ, R22, 0x1, RZ, 0xc0, !PT ;  /* 0x0000000116ff7812 */ /* 0x000fe2000788c0ff */
[----:B------:R-:W-:-:S04]  /*28330*/  IMAD R4, R21, UR4, RZ ;  /* 0x0000000415047c24 */ /* 0x000fc8000f8e02ff */
        /* <DEDUP_REMOVED lines=16> */
[----:B--2---:R-:W-:Y:S01]  /*28440*/  IMAD R5, R26, 0x4800, R5 ;  /* 0x000048001a057824 */ /* 0x004fe200078e0205 */
        /* <DEDUP_REMOVED lines=41> */
.L_x_2123:
        /* <DEDUP_REMOVED lines=11> */
.L_x_1967:
        /* <DEDUP_REMOVED lines=10> */
.L_x_1968:
[----:B------:R2:W-:Y:S01]  /*28830*/  SYNCS.ARRIVE.TRANS64.A1T0 RZ, [R7+URZ+0x30830], RZ ;  /* 0x030830ff07ff79a7 */ /* 0x0005e2000810003f */
[----:B------:R-:W-:Y:S05]  /*28840*/  @!P5 BRA `(.L_x_1969) ;  /* 0x000000000004d947 */ /* 0x000fea0003800000 */
[----:B------:R-:W-:Y:S01]  /*28850*/  BPT.TRAP 0x1 ;  /* 0x000000040000795c */ /* 0x000fe20000300000 */
.L_x_1969:
[----:B-1----:R-:W-:Y:S01]  /*28860*/  SHF.L.U32 R2, R20, 0x1f, RZ ;  /* 0x0000001f14027819 */ /* 0x002fe200000006ff */
[----:B0-----:R-:W-:Y:S01]  /*28870*/  IMAD R6, R10, 0x8, R23 ;  /* 0x000000080a067824 */ /* 0x001fe200078e0217 */
[----:B------:R-:W-:Y:S03]  /*28880*/  BSSY B1, `(.L_x_1970) ;  /* 0x0000003000017945 */ /* 0x000fe60003800000 */
[----:B------:R-:W0:Y:S02]  /*28890*/  SYNCS.PHASECHK.TRANS64.TRYWAIT P0, [R6+URZ+0x30860], R2 ;  /* 0x03086002060075a7 */ /* 0x000e24000800017f */
[----:B0-----:R-:W-:Y:S05]  /*288a0*/  @!P0 BRA `(.L_x_1971) ;  /* 0x0000005000448947 */ /* 0x001fea0003800000 */
.L_x_2124:
[----:B------:R-:W-:Y:S05]  /*288b0*/  BSYNC B1 ;  /* 0x0000000000017941 */ /* 0x000fea0003800000 */
.L_x_1970:
[----:B--2---:R-:W2:Y:S04]  /*288c0*/  LDL R7, [R1+0x8] ;  /* 0x0000080001077983 */ /* 0x004ea80000100800 */
[----:B------:R-:W3:Y:S01]  /*288d0*/  LDL R5, [R1] ;  /* 0x0000000001057983 */ /* 0x000ee20000100800 */
[----:B------:R-:W1:Y:S01]  /*288e0*/  S2R R3, SR_TID.X ;  /* 0x0000000000037919 */ /* 0x000e620000002100 */
[----:B------:R-:W-:Y:S01]  /*288f0*/  UMOV UR4, 0xffffffff ;  /* 0xffffffff00047882 */ /* 0x000fe20000000000 */
[----:B-1----:R-:W-:-:S04]  /*28900*/  LOP3.LUT R3, R3, 0x7f, RZ, 0xc0, !PT ;  /* 0x0000007f03037812 */ /* 0x002fc800078ec0ff */
[----:B------:R-:W-:Y:S01]  /*28910*/  SHF.R.U32.HI R3, RZ, 0x3, R3 ;  /* 0x00000003ff037819 */ /* 0x000fe20000011603 */
[----:B--2---:R-:W-:Y:S02]  /*28920*/  IMAD R7, R31, -0x60, R7 ;  /* 0xffffffa01f077824 */ /* 0x004fe400078e0207 */
[----:B---3--:R-:W-:Y:S02]  /*28930*/  IMAD R5, R10, 0x4800, R5 ;  /* 0x000048000a057824 */ /* 0x008fe400078e0205 */
        /* <DEDUP_REMOVED lines=56> */
.L_x_2138:
        /* <DEDUP_REMOVED lines=31> */
.L_x_1973:
        /* <DEDUP_REMOVED lines=10> */
.L_x_1974:
        /* <DEDUP_REMOVED lines=8> */
.L_x_1962:
[----:B------:R-:W-:Y:S05]  /*28fd0*/  BSYNC B0 ;  /* 0x0000000000007941 */ /* 0x000fea0003800000 */
.L_x_1961:
        /* <DEDUP_REMOVED lines=17> */
.L_x_1977:
[----:B------:R-:W-:Y:S05]  /*290f0*/  BSYNC B0 ;  /* 0x0000000000007941 */ /* 0x000fea0003800000 */
.L_x_1976:
[----:B------:R-:W-:-:S13]  /*29100*/  LOP3.LUT P0, RZ, R22, 0x10, RZ, 0xc0, !PT ;  /* 0x0000001016ff7812 */ /* 0x000fda000780c0ff */
[----:B------:R-:W-:Y:S05]  /*29110*/  @!P0 BRA `(.L_x_1978) ;  /* 0x0000000000048947 */ /* 0x000fea0003800000 */
[----:B------:R-:W-:Y:S01]  /*29120*/  BPT.TRAP 0x1 ;  /* 0x000000040000795c */ /* 0x000fe20000300000 */
.L_x_1978:
[----:B------:R-:W2:Y:S01]  /*29130*/  LDL.LU R2, [R1+0x8] ;  /* 0x0000080001027983 */ /* 0x000ea20000300800 */
[----:B------:R-:W-:Y:S01]  /*29140*/  IMAD R0, R26, 0x8, R23 ;  /* 0x000000081a007824 */ /* 0x000fe200078e0217 */
[----:B------:R-:W-:Y:S01]  /*29150*/  SHF.L.U32 R3, R29, 0x1f, RZ ;  /* 0x0000001f1d037819 */ /* 0x000fe200000006ff */
[----:B------:R-:W-:Y:S03]  /*29160*/  BSSY B0, `(.L_x_1979) ;  /* 0x0000004000007945 */ /* 0x000fe60003800000 */
[----:B------:R-:W0:Y:S01]  /*29170*/  SYNCS.PHASECHK.TRANS64.TRYWAIT P0, [R0+URZ+0x30860], R3 ;  /* 0x03086003000075a7 */ /* 0x000e22000800017f */
[----:B--2---:R-:W-:Y:S01]  /*29180*/  IMAD R6, R25, -0x60, R2 ;  /* 0xffffffa019067824 */ /* 0x004fe200078e0202 */
[----:B0-----:R-:W-:Y:S06]  /*29190*/  @!P0 BRA `(.L_x_1980) ;  /* 0x0000005000308947 */ /* 0x001fec0003800000 */
.L_x_2139:
[----:B------:R-:W-:Y:S05]  /*291a0*/  BSYNC B0 ;  /* 0x0000000000007941 */ /* 0x000fea0003800000 */
.L_x_1979:
[----:B------:R-:W1:Y:S02]  /*291b0*/  S2R R2, SR_TID.X ;  /* 0x0000000000027919 */ /* 0x000e640000002100 */
[----:B-1----:R-:W-:-:S04]  /*291c0*/  LOP3.LUT R2, R2, 0x7f, RZ, 0xc0, !PT ;  /* 0x0000007f02027812 */ /* 0x002fc800078ec0ff */
[----:B------:R-:W-:Y:S02]  /*291d0*/  SHF.R.U32.HI R4, RZ, 0x3, R2 ;  /* 0x00000003ff047819 */ /* 0x000fe40000011602 */
[----:B------:R-:W2:Y:S01]  /*291e0*/  LDL R2, [R1] ;  /* 0x0000000001027983 */ /* 0x000ea20000100800 */
[----:B------:R-:W-:Y:S02]  /*291f0*/  UMOV UR4, 0xffffffff ;  /* 0xffffffff00047882 */ /* 0x000fe40000000000 */
[----:B------:R-:W-:Y:S02]  /*29200*/  IMAD.IADD R6, R6, 0x1, -R4 ;  /* 0x0000000106067824 */ /* 0x000fe400078e0a04 */
[----:B--2---:R-:W-:Y:S01]  /*29210*/  IMAD R4, R26, 0x4800, R2 ;  /* 0x000048001a047824 */ /* 0x004fe200078e0202 */
        /* <DEDUP_REMOVED lines=59> */
.L_x_2153:
        /* <DEDUP_REMOVED lines=13> */
.L_x_1982:
        /* <DEDUP_REMOVED lines=10> */
.L_x_1983:
[----:B------:R-:W-:Y:S01]  /*29740*/  VIADD R26, R26, 0x1 ;  /* 0x000000011a1a7836 */ /* 0x000fe20000000000 */
[----:B------:R1:W-:Y:S04]  /*29750*/  SYNCS.ARRIVE.TRANS64.A1T0 RZ, [R0+URZ+0x30850], RZ ;  /* 0x030850ff00ff79a7 */ /* 0x0003e8000810003f */
[----:B------:R-:W-:-:S04]  /*29760*/  ISETP.NE.AND P0, PT, R26, 0x2, PT ;  /* 0x000000021a00780c */ /* 0x000fc80003f05270 */
[----:B-1----:R-:W-:Y:S02]  /*29770*/  SEL R0, RZ, 0x1, P0 ;  /* 0x00000001ff007807 */ /* 0x002fe40000000000 */
[----:B------:R-:W-:Y:S02]  /*29780*/  SEL R26, R26, RZ, P0 ;  /* 0x000000ff1a1a7207 */ /* 0x000fe40000000000 */
[----:B------:R-:W-:-:S07]  /*29790*/  LOP3.LUT R29, R29, R0, RZ, 0x3c, !PT ;  /* 0x000000001d1d7212 */ /* 0x000fce00078e3cff */
.L_x_1940:
[----:B------:R-:W-:Y:S05]  /*297a0*/  BSYNC B7 ;  /* 0x0000000000077941 */ /* 0x000fea0003800000 */
.L_x_1938:
[----:B------:R-:W-:-:S13]  /*297b0*/  LOP3.LUT P0, RZ, R22, 0x20, RZ, 0xc0, !PT ;  /* 0x0000002016ff7812 */ /* 0x000fda000780c0ff */
[----:B------:R-:W-:Y:S05]  /*297c0*/  @!P0 BRA `(.L_x_1984) ;  /* 0x0000000000248947 */ /* 0x000fea0003800000 */
[----:B------:R-:W-:Y:S05]  /*297d0*/  WARPSYNC.ALL ;  /* 0x0000000000007948 */ /* 0x000fea0003800000 */
[----:B------:R-:W2:Y:S08]  /*297e0*/  S2UR UR5, SR_CgaCtaId ;  /* 0x00000000000579c3 */ /* 0x000eb00000008800 */
[----:B------:R-:W-:Y:S06]  /*297f0*/  BAR.SYNC.DEFER_BLOCKING 0x5, 0x180 ;  /* 0x0146000000007b1d */ /* 0x000fec0000010000 */
[----:B------:R-:W-:-:S02]  /*29800*/  UMOV UR4, 0x400 ;  /* 0x0000040000047882 */ /* 0x000fc40000000000 */
[----:B--2---:R-:W-:-:S06]  /*29810*/  ULEA UR4, UR5, UR4, 0x18 ;  /* 0x0000000405047291 */ /* 0x004fcc000f8ec03f */
[----:B0-----:R-:W-:-:S05]  /*29820*/  IMAD.U32 R23, RZ, RZ, UR4 ;  /* 0x00000004ff177e24 */ /* 0x001fca000f8e00ff */
[----:B------:R0:W2:Y:S01]  /*29830*/  LDS.128 R16, [R23+0x308d0] ;  /* 0x0308d00017107984 */ /* 0x0000a20000000c00 */
[----:B------:R-:W-:Y:S06]  /*29840*/  BAR.ARV 0x4, 0x180 ;  /* 0x0106000000007b1d */ /* 0x000fec0000002000 */
[----:B------:R-:W-:Y:S05]  /*29850*/  BRA `(.L_x_1985) ;  /* 0x0000000800cc7947 */ /* 0x000fea0003800000 */
.L_x_1984:
[----:B------:R-:W2:Y:S01]  /*29860*/  S2R R8, SR_TID.X ;  /* 0x0000000000087919 */ /* 0x000ea20000002100 */
[----:B------:R-:W-:Y:S01]  /*29870*/  UMOV UR4, 0xffffffff ;  /* 0xffffffff00047882 */ /* 0x000fe20000000000 */
[----:B--2---:R-:W-:-:S04]  /*29880*/  LOP3.LUT R8, R8, 0x1f, RZ, 0xc0, !PT ;  /* 0x0000001f08087812 */ /* 0x004fc800078ec0ff */
[----:B------:R-:W-:Y:S01]  /*29890*/  ISETP.NE.AND P0, PT, R8, 0x1f, PT ;  /* 0x0000001f0800780c */ /* 0x000fe20003f05270 */
[----:B------:R-:W-:-:S12]  /*298a0*/  BRA.DIV UR4, `(.L_x_1986) ;  /* 0x0000005204847947 */ /* 0x000fd8000b800000 */
[----:B------:R-:W-:Y:S01]  /*298b0*/  IMAD.IADD R5, R19, 0x1, R8 ;  /* 0x0000000113057824 */ /* 0x000fe200078e0208 */
[----:B------:R-:W-:-:S04]  /*298c0*/  ULDC UR4, c[0x0][0xc3c] ;  /* 0x00030f0000047ab9 */ /* 0x000fc80000000800 */
[----:B------:R-:W-:-:S13]  /*298d0*/  ISETP.GE.OR P1, PT, R5, UR4, !P0 ;  /* 0x0000000405007c0c */ /* 0x000fda000c726670 */
[----:B0-----:R-:W0:Y:S02]  /*298e0*/  @!P1 LDC.64 R2, c[0x0][0xc80] ;  /* 0x00032000ff029b82 */ /* 0x001e240000000a00 */
[----:B0-----:R-:W-:-:S06]  /*298f0*/  @!P1 IMAD.WIDE R2, R5, 0x4, R2 ;  /* 0x0000000405029825 */ /* 0x001fcc00078e0202 */
        /* <DEDUP_REMOVED lines=25> */
[----:B------:R0:W2:Y:S02]  /*29a90*/  SHFL.IDX PT, R14, R2, 0x1f, 0x1f ;  /* 0x03e01f00020e7f89 */ /* 0x0000a400000e0000 */
.L_x_2163:
[----:B------:R-:W-:Y:S02]  /*29aa0*/  ULDC UR4, c[0x0][0xc38] ;  /* 0x00030e0000047ab9 */ /* 0x000fe40000000800 */
[----:B------:R-:W-:-:S04]  /*29ab0*/  IMAD.U32 R7, RZ, RZ, UR4 ;  /* 0x00000004ff077e24 */ /* 0x000fc8000f8e00ff */
[----:B--2---:R-:W-:-:S04]  /*29ac0*/  IMAD R14, R14, R7, RZ ;  /* 0x000000070e0e7224 */ /* 0x004fc800078e02ff */
[----:B------:R-:W-:-:S05]  /*29ad0*/  IMAD.IADD R9, R4, 0x1, R14 ;  /* 0x0000000104097824 */ /* 0x000fca00078e020e */
[----:B------:R-:W-:-:S13]  /*29ae0*/  ISETP.GT.AND P6, PT, R9, R0, PT ;  /* 0x000000000900720c */ /* 0x000fda0003fc4270 */
[----:B------:R-:W-:Y:S05]  /*29af0*/  @P6 BRA `(.L_x_1987) ;  /* 0x00000000009c6947 */ /* 0x000fea0003800000 */
.L_x_1992:
[----:B0-----:R-:W0:Y:S01]  /*29b00*/  LDC R2, c[0x0][0xc3c] ;  /* 0x00030f00ff027b82 */ /* 0x001e220000000800 */
[----:B------:R-:W-:-:S05]  /*29b10*/  VIADD R19, R19, 0x1f ;  /* 0x0000001f13137836 */ /* 0x000fca0000000000 */
[----:B0-----:R-:W-:-:S13]  /*29b20*/  ISETP.GE.AND P6, PT, R19, R2, PT ;  /* 0x000000021300720c */ /* 0x001fda0003fc6270 */
[----:B------:R-:W-:Y:S05]  /*29b30*/  @P6 BRA `(.L_x_1988) ;  /* 0x0000000400d06947 */ /* 0x000fea0003800000 */
[----:B------:R-:W0:Y:S01]  /*29b40*/  S2R R3, SR_TID.X ;  /* 0x0000000000037919 */ /* 0x000e220000002100 */
[----:B------:R-:W-:Y:S01]  /*29b50*/  BSSY B0, `(.L_x_1989) ;  /* 0x0000009000007945 */ /* 0x000fe20003800000 */
[----:B------:R-:W-:Y:S01]  /*29b60*/  IMAD.MOV.U32 R5, RZ, RZ, RZ ;  /* 0x000000ffff057224 */ /* 0x000fe200078e00ff */
[----:B0-----:R-:W-:-:S05]  /*29b70*/  LOP3.LUT R3, R3, 0x1f, RZ, 0xc0, !PT ;  /* 0x0000001f03037812 */ /* 0x001fca00078ec0ff */
[----:B------:R-:W-:-:S05]  /*29b80*/  IMAD.IADD R7, R19, 0x1, R3 ;  /* 0x0000000113077824 */ /* 0x000fca00078e0203 */
[----:B------:R-:W-:-:S13]  /*29b90*/  ISETP.GE.OR P6, PT, R7, R2, !P0 ;  /* 0x000000020700720c */ /* 0x000fda00047c6670 */
[----:B------:R-:W-:Y:S05]  /*29ba0*/  @P6 BRA `(.L_x_1990) ;  /* 0x00000000000c6947 */ /* 0x000fea0003800000 */
[----:B------:R-:W0:Y:S02]  /*29bb0*/  LDC.64 R2, c[0x0][0xc80] ;  /* 0x00032000ff027b82 */ /* 0x000e240000000a00 */
[----:B0-----:R-:W-:-:S05]  /*29bc0*/  IMAD.WIDE R2, R7, 0x4, R2 ;  /* 0x0000000407027825 */ /* 0x001fca00078e0202 */
[----:B------:R0:W5:Y:S02]  /*29bd0*/  LDG.E R5, desc[UR60][R2.64] ;  /* 0x0000003c02057981 */ /* 0x000164000c1e1900 */
.L_x_1990:
[----:B------:R-:W-:Y:S05]  /*29be0*/  BSYNC B0 ;  /* 0x0000000000007941 */ /* 0x000fea0003800000 */
.L_x_1989:
[----:B------:R-:W-:-:S03]  /*29bf0*/  UMOV UR4, 0xffffffff ;  /* 0xffffffff00047882 */ /* 0x000fc60000000000 */
[----:B------:R-:W-:Y:S05]  /*29c00*/  BRA.DIV UR4, `(.L_x_1991) ;  /* 0x0000005204d07947 */ /* 0x000fea000b800000 */
[----:B-----5:R-:W2:Y:S02]  /*29c10*/  SHFL.UP PT, R14, R5, 0x1, RZ ;  /* 0x04200000050e7989 */ /* 0x020ea400000e00ff */
[----:B--2---:R-:W-:-:S05]  /*29c20*/  SEL R14, R14, RZ, P1 ;  /* 0x000000ff0e0e7207 */ /* 0x004fca0000800000 */
        /* <DEDUP_REMOVED lines=14> */
.L_x_2171:
[----:B------:R-:W-:Y:S02]  /*29d10*/  ULDC UR4, c[0x0][0xc38] ;  /* 0x00030e0000047ab9 */ /* 0x000fe40000000800 */
[----:B------:R-:W-:-:S04]  /*29d20*/  IMAD.U32 R7, RZ, RZ, UR4 ;  /* 0x00000004ff077e24 */ /* 0x000fc8000f8e00ff */
[----:B--2---:R-:W-:-:S04]  /*29d30*/  IMAD R14, R14, R7, RZ ;  /* 0x000000070e0e7224 */ /* 0x004fc800078e02ff */
[----:B------:R-:W-:-:S05]  /*29d40*/  IMAD.IADD R9, R14, 0x1, R9 ;  /* 0x000000010e097824 */ /* 0x000fca00078e0209 */
[----:B------:R-:W-:-:S13]  /*29d50*/  ISETP.GT.AND P6, PT, R9, R0, PT ;  /* 0x000000000900720c */ /* 0x000fda0003fc4270 */
[----:B------:R-:W-:Y:S05]  /*29d60*/  @!P6 BRA `(.L_x_1992) ;  /* 0xfffffffc0064e947 */ /* 0x000fea000383ffff */
.L_x_1987:
        /* <DEDUP_REMOVED lines=8> */
.L_x_2175:
[----:B------:R-:W-:Y:S01]  /*29df0*/  ISETP.NE.AND P0, PT, R3, RZ, PT ;  /* 0x000000ff0300720c */ /* 0x000fe20003f05270 */
[----:B------:R-:W-:-:S12]  /*29e00*/  IMAD.MOV.U32 R14, RZ, RZ, RZ ;  /* 0x000000ffff0e7224 */ /* 0x000fd800078e00ff */
[----:B------:R-:W-:Y:S05]  /*29e10*/  @!P0 BRA `(.L_x_1994) ;  /* 0x0000000000108947 */ /* 0x000fea0003800000 */
[----:B------:R-:W-:Y:S01]  /*29e20*/  UMOV UR4, 0xffffffff ;  /* 0xffffffff00047882 */ /* 0x000fe20000000000 */
[----:B------:R-:W-:Y:S02]  /*29e30*/  VIADD R12, R4, 0xffffffff ;  /* 0xffffffff040c7836 */ /* 0x000fe40000000000 */
[----:B------:R-:W-:Y:S05]  /*29e40*/  BRA.DIV UR4, `(.L_x_1995) ;  /* 0x0000005604447947 */ /* 0x000fea000b800000 */
[----:B------:R4:W0:Y:S02]  /*29e50*/  SHFL.IDX PT, R14, R2, R12, 0x1f ;  /* 0x00001f0c020e7589 */ /* 0x00082400000e0000 */
.L_x_1994:
[----:B0---4-:R-:W0:Y:S01]  /*29e60*/  LDC.64 R2, c[0x0][0xc90] ;  /* 0x00032400ff027b82 */ /* 0x011e220000000a00 */
[----:B------:R-:W-:-:S04]  /*29e70*/  IMAD.IADD R19, R4, 0x1, R19 ;  /* 0x0000000104137824 */ /* 0x000fc800078e0213 */
[----:B0-----:R-:W-:-:S05]  /*29e80*/  IMAD.WIDE R2, R19, 0x4, R2 ;  /* 0x0000000413027825 */ /* 0x001fca00078e0202 */
[----:B------:R0:W2:Y:S01]  /*29e90*/  LDG.E R6, desc[UR60][R2.64] ;  /* 0x0000003c02067981 */ /* 0x0000a2000c1e1900 */
[----:B------:R-:W-:Y:S02]  /*29ea0*/  IMAD R16, R14, R7, R16 ;  /* 0x000000070e107224 */ /* 0x000fe400078e0210 */
[----:B0-----:R-:W-:Y:S02]  /*29eb0*/  IMAD.MOV.U32 R2, RZ, RZ, RZ ;  /* 0x000000ffff027224 */ /* 0x001fe400078e00ff */
        /* <DEDUP_REMOVED lines=60> */
.L_x_1988:
[----:B------:R-:W-:Y:S01]  /*2a280*/  UMOV UR4, URZ ;  /* 0x0000003f00047c82 */ /* 0x000fe20008000000 */
[----:B------:R-:W-:Y:S01]  /*2a290*/  UMOV UR5, URZ ;  /* 0x0000003f00057c82 */ /* 0x000fe20008000000 */
[----:B------:R-:W-:Y:S01]  /*2a2a0*/  ULDC UR6, c[0x0][0xc3c] ;  /* 0x00030f0000067ab9 */ /* 0x000fe20000000800 */
[----:B------:R-:W-:Y:S02]  /*2a2b0*/  IMAD.MOV.U32 R16, RZ, RZ, R0 ;  /* 0x000000ffff107224 */ /* 0x000fe400078e0000 */
[----:B------:R-:W-:Y:S02]  /*2a2c0*/  IMAD.U32 R17, RZ, RZ, UR4 ;  /* 0x00000004ff117e24 */ /* 0x000fe4000f8e00ff */
[----:B------:R-:W-:Y:S02]  /*2a2d0*/  IMAD.U32 R18, RZ, RZ, UR5 ;  /* 0x00000005ff127e24 */ /* 0x000fe4000f8e00ff */
[----:B------:R-:W-:-:S07]  /*2a2e0*/  IMAD.U32 R19, RZ, RZ, UR6 ;  /* 0x00000006ff137e24 */ /* 0x000fce000f8e00ff */
.L_x_1996:
[----:B------:R-:W0:Y:S01]  /*2a2f0*/  S2R R0, SR_TID.X ;  /* 0x0000000000007919 */ /* 0x000e220000002100 */
[----:B------:R-:W-:Y:S05]  /*2a300*/  WARPSYNC.ALL ;  /* 0x0000000000007948 */ /* 0x000fea0003800000 */
[----:B------:R-:W-:Y:S01]  /*2a310*/  BAR.SYNC.DEFER_BLOCKING 0x4, 0x180 ;  /* 0x0106000000007b1d */ /* 0x000fe20000010000 */
[----:B0-----:R-:W-:-:S04]  /*2a320*/  LOP3.LUT R0, R0, 0x1f, RZ, 0xc0, !PT ;  /* 0x0000001f00007812 */ /* 0x001fc800078ec0ff */
[----:B------:R-:W-:-:S13]  /*2a330*/  ISETP.NE.AND P0, PT, R0, RZ, PT ;  /* 0x000000ff0000720c */ /* 0x000fda0003f05270 */
[----:B------:R-:W0:Y:S01]  /*2a340*/  @!P0 S2R R3, SR_CgaCtaId ;  /* 0x0000000000038919 */ /* 0x000e220000008800 */
[----:B------:R-:W-:-:S04]  /*2a350*/  @!P0 MOV R0, 0x400 ;  /* 0x0000040000008802 */ /* 0x000fc80000000f00 */
[----:B0-----:R-:W-:-:S05]  /*2a360*/  @!P0 LEA R23, R3, R0, 0x18 ;  /* 0x0000000003178211 */ /* 0x001fca00078ec0ff */
[----:B------:R3:W-:Y:S01]  /*2a370*/  @!P0 STS.128 [R23+0x308d0], R16 ;  /* 0x0308d01017008388 */ /* 0x0007e20000000c00 */
[----:B------:R-:W-:Y:S06]  /*2a380*/  BAR.ARV 0x5, 0x180 ;  /* 0x0146000000007b1d */ /* 0x000fec0000002000 */
.L_x_1985:
[----:B------:R-:W-:Y:S02]  /*2a390*/  ULDC UR4, c[0x0][0xc3c] ;  /* 0x00030f0000047ab9 */ /* 0x000fe40000000800 */
[----:B--2---:R-:W-:-:S13]  /*2a3a0*/  ISETP.GE.AND P0, PT, R19, UR4, PT ;  /* 0x0000000413007c0c */ /* 0x004fda000bf06270 */
[----:B------:R-:W-:Y:S05]  /*2a3b0*/  @!P0 BRA `(.L_x_1997) ;  /* 0xffffff9800988947 */ /* 0x000fea000383ffff */
[----:B------:R-:W-:Y:S05]  /*2a3c0*/  BSYNC B8 ;  /* 0x0000000000087941 */ /* 0x000fea0003800000 */
.L_x_1878:
[----:B------:R-:W2:Y:S01]  /*2a3d0*/  LDL.LU R0, [R1+0x2c] ;  /* 0x00002c0001007983 */ /* 0x000ea20000300800 */
[----:B------:R-:W-:Y:S01]  /*2a3e0*/  BSSY B0, `(.L_x_1998) ;  /* 0x000000b000007945 */ /* 0x000fe20003800000 */
[----:B------:R-:W4:Y:S01]  /*2a3f0*/  S2R R5, SR_CgaCtaId ;  /* 0x0000000000057919 */ /* 0x000f220000008800 */
[----:B--2---:R-:W-:-:S05]  /*2a400*/  VIADD R0, R0, 0x1 ;  /* 0x0000000100007836 */ /* 0x004fca0000000000 */
[----:B0-----:R-:W-:-:S04]  /*2a410*/  LEA.HI R2, R0, R0, RZ, 0x1 ;  /* 0x0000000000027211 */ /* 0x001fc800078f08ff */
[----:B------:R-:W-:Y:S02]  /*2a420*/  LOP3.LUT R3, R2, 0xfffffffe, RZ, 0xc0, !PT ;  /* 0xfffffffe02037812 */ /* 0x000fe400078ec0ff */
[----:B------:R-:W-:-:S03]  /*2a430*/  MOV R2, 0x400 ;  /* 0x0000040000027802 */ /* 0x000fc60000000f00 */
[----:B------:R-:W-:Y:S01]  /*2a440*/  IMAD.IADD R0, R0, 0x1, -R3 ;  /* 0x0000000100007824 */ /* 0x000fe200078e0a03 */
[----:B----4-:R-:W-:-:S04]  /*2a450*/  LEA R5, R5, R2, 0x18 ;  /* 0x0000000205057211 */ /* 0x010fc800078ec0ff */
[----:B------:R-:W-:-:S04]  /*2a460*/  SHF.L.U32 R0, R0, 0x1f, RZ ;  /* 0x0000001f00007819 */ /* 0x000fc800000006ff */
[----:B------:R-:W0:Y:S02]  /*2a470*/  SYNCS.PHASECHK.TRANS64.TRYWAIT P0, [R5+URZ+0x30820], R0 ;  /* 0x03082000050075a7 */ /* 0x000e24000800017f */
[----:B0-----:R-:W-:Y:S05]  /*2a480*/  @!P0 BRA `(.L_x_1999) ;  /* 0x0000004c00d88947 */ /* 0x001fea0003800000 */
.L_x_2178:
[----:B------:R-:W-:Y:S05]  /*2a490*/  BSYNC B0 ;  /* 0x0000000000007941 */ /* 0x000fea0003800000 */
.L_x_1998:
[----:B------:R-:W-:-:S03]  /*2a4a0*/  UMOV UR4, 0xffffffff ;  /* 0xffffffff00047882 */ /* 0x000fc60000000000 */
[----:B------:R-:W-:Y:S05]  /*2a4b0*/  BRA.DIV UR4, `(.L_x_2000) ;  /* 0x0000004e04e07947 */ /* 0x000fea000b800000 */
[----:B0-----:R-:W0:Y:S02]  /*2a4c0*/  S2R R0, SR_TID.X ;  /* 0x0000000000007919 */ /* 0x001e240000002100 */
[----:B0-----:R-:W-:-:S04]  /*2a4d0*/  SHF.R.U32.HI R0, RZ, 0x5, R0 ;  /* 0x00000005ff007819 */ /* 0x001fc80000011600 */
[----:B------:R-:W-:-:S05]  /*2a4e0*/  LOP3.LUT R0, R0, 0x3, RZ, 0xc0, !PT ;  /* 0x0000000300007812 */ /* 0x000fca00078ec0ff */
[----:B------:R0:W2:Y:S02]  /*2a4f0*/  SHFL.IDX PT, R14, R0, RZ, 0x1f ;  /* 0x00001fff000e7589 */ /* 0x0000a400000e0000 */
.L_x_2181:
[----:B--2---:R-:W-:-:S13]  /*2a500*/  ISETP.NE.AND P0, PT, R14, RZ, PT ;  /* 0x000000ff0e00720c */ /* 0x004fda0003f05270 */
[----:B------:R-:W-:Y:S05]  /*2a510*/  @P0 BRA `(.L_x_1568) ;  /* 0x0000000000900947 */ /* 0x000fea0003800000 */
[----:B------:R-:W-:-:S03]  /*2a520*/  UMOV UR4, 0xffffffff ;  /* 0xffffffff00047882 */ /* 0x000fc60000000000 */
[----:B------:R-:W-:Y:S05]  /*2a530*/  BRA.DIV UR4, `(.L_x_2001) ;  /* 0x0000004e04f47947 */ /* 0x000fea000b800000 */
[----:B------:R-:W-:-:S13]  /*2a540*/  ELECT P6, URZ, PT ;  /* 0x00000000003f782f */ /* 0x000fda00038c0000 */
.L_x_2184:
        /* <DEDUP_REMOVED lines=8> */
.L_x_2002:
[C---:B------:R-:W-:Y:S01]  /*2a5d0*/  IMAD R3, R26.reuse, 0x8, R5 ;  /* 0x000000081a037824 */ /* 0x040fe200078e0205 */
[----:B------:R-:W-:Y:S01]  /*2a5e0*/  SHF.L.U32 R2, R29, 0x1f, RZ ;  /* 0x0000001f1d027819 */ /* 0x000fe200000006ff */
[----:B------:R-:W-:-:S03]  /*2a5f0*/  VIADD R26, R26, 0x1 ;  /* 0x000000011a1a7836 */ /* 0x000fc60000000000 */
[----:B------:R-:W0:Y:S02]  /*2a600*/  SYNCS.PHASECHK.TRANS64.TRYWAIT P1, [R3+URZ+0x30840], R2 ;  /* 0x03084002030075a7 */ /* 0x000e24000802017f */
[----:B------:R-:W-:-:S04]  /*2a610*/  ISETP.NE.AND P2, PT, R26, 0x2, PT ;  /* 0x000000021a00780c */ /* 0x000fc80003f45270 */
[----:B------:R-:W-:Y:S01]  /*2a620*/  SEL R0, RZ, 0x1, P2 ;  /* 0x00000001ff007807 */ /* 0x000fe20001000000 */
[----:B0-----:R-:W-:Y:S08]  /*2a630*/  @!P1 BRA `(.L_x_2003) ;  /* 0x0000004c00d49947 */ /* 0x001ff00003800000 */
.L_x_2185:
[----:B------:R-:W-:Y:S02]  /*2a640*/  SEL R26, R26, RZ, P2 ;  /* 0x000000ff1a1a7207 */ /* 0x000fe40001000000 */
[----:B------:R-:W-:Y:S01]  /*2a650*/  LOP3.LUT R0, R29, R0, RZ, 0x3c, !PT ;  /* 0x000000001d007212 */ /* 0x000fe200078e3cff */
[----:B------:R-:W-:Y:S06]  /*2a660*/  @!P0 BRA `(.L_x_2004) ;  /* 0x0000000000048947 */ /* 0x000fec0003800000 */
[----:B------:R-:W-:Y:S01]  /*2a670*/  BPT.TRAP 0x1 ;  /* 0x000000040000795c */ /* 0x000fe20000300000 */
.L_x_2004:
[----:B------:R-:W-:Y:S01]  /*2a680*/  IMAD R5, R26, 0x8, R5 ;  /* 0x000000081a057824 */ /* 0x000fe200078e0205 */
[----:B------:R-:W-:-:S04]  /*2a690*/  SHF.L.U32 R0, R0, 0x1f, RZ ;  /* 0x0000001f00007819 */ /* 0x000fc800000006ff */
[----:B------:R-:W2:Y:S02]  /*2a6a0*/  SYNCS.PHASECHK.TRANS64.TRYWAIT P1, [R5+URZ+0x30840], R0 ;  /* 0x03084000050075a7 */ /* 0x000ea4000802017f */
[----:B--2---:R-:W-:Y:S05]  /*2a6b0*/  @!P1 BRA `(.L_x_2005) ;  /* 0x0000004c00c89947 */ /* 0x004fea0003800000 */
.L_x_2186:
[----:B------:R-:W-:Y:S05]  /*2a6c0*/  @!P0 BRA `(.L_x_2006) ;  /* 0x0000000000048947 */ /* 0x000fea0003800000 */
[----:B------:R-:W-:Y:S01]  /*2a6d0*/  BPT.TRAP 0x1 ;  /* 0x000000040000795c */ /* 0x000fe20000300000 */
.L_x_2006:
[----:B------:R-:W4:Y:S02]  /*2a6e0*/  SYNCS.PHASECHK.TRANS64.TRYWAIT P1, [R3+URZ+0x30860], R2 ;  /* 0x03086002030075a7 */ /* 0x000f24000802017f */
[----:B----4-:R-:W-:Y:S05]  /*2a6f0*/  @!P1 BRA `(.L_x_2007) ;  /* 0x0000004c00cc9947 */ /* 0x010fea0003800000 */
.L_x_2187:
[----:B------:R-:W-:Y:S05]  /*2a700*/  @!P0 BRA `(.L_x_2008) ;  /* 0x0000000000048947 */ /* 0x000fea0003800000 */
[----:B------:R-:W-:Y:S01]  /*2a710*/  BPT.TRAP 0x1 ;  /* 0x000000040000795c */ /* 0x000fe20000300000 */
.L_x_2008:
[----:B------:R0:W0:Y:S02]  /*2a720*/  SYNCS.PHASECHK.TRANS64.TRYWAIT P0, [R5+URZ+0x30860], R0 ;  /* 0x03086000050075a7 */ /* 0x000024000800017f */
[----:B0-----:R-:W-:Y:S05]  /*2a730*/  @!P0 NANOSLEEP.SYNCS 0x989680 ;  /* 0x009896800000895d */ /* 0x001fea0003900000 */
[----:B------:R-:W0:Y:S02]  /*2a740*/  @!P0 SYNCS.PHASECHK.TRANS64 P0, [R5+URZ+0x30860], R0 ;  /* 0x03086000050085a7 */ /* 0x000e24000800007f */
[----:B0-----:R-:W-:Y:S05]  /*2a750*/  @!P0 BRA `(.L_x_2008) ;  /* 0xfffffffc00f08947 */ /* 0x001fea000383ffff */
.L_x_1568:
[----:B------:R-:W-:Y:S05]  /*2a760*/  BSYNC B9 ;  /* 0x0000000000097941 */ /* 0x000fea0003800000 */
.L_x_1565:
[----:B------:R-:W-:Y:S05]  /*2a770*/  EXIT ;  /* 0x000000000000794d */ /* 0x000fea0003800000 */
.L_x_1594:
[----:B0-----:R0:W1:Y:S02]  /*2a780*/  SYNCS.PHASECHK.TRANS64.TRYWAIT P5, [R86+URZ+0x30890], R87 ;  /* 0x03089057560075a7 */ /* 0x00106400080a017f */
[----:B-1----:R-:W-:Y:S05]  /*2a790*/  @!P5 NANOSLEEP.SYNCS 0x989680 ;  /* 0x009896800000d95d */ /* 0x002fea0003900000 */
[----:B------:R-:W1:Y:S02]  /*2a7a0*/  @!P5 SYNCS.PHASECHK.TRANS64 P5, [R86+URZ+0x30890], R87 ;  /* 0x030890575600d5a7 */ /* 0x000e6400080a007f */
[----:B-1----:R-:W-:Y:S05]  /*2a7b0*/  @!P5 BRA `(.L_x_1594) ;  /* 0xfffffffc00f0d947 */ /* 0x002fea000383ffff */
[----:B------:R-:W-:Y:S05]  /*2a7c0*/  BRA `(.L_x_2009) ;  /* 0xfffffd9000e47947 */ /* 0x000fea000383ffff */
.L_x_1595:
        /* <DEDUP_REMOVED lines=8> */
.L_x_2011:
[----:B------:R-:W-:Y:S05]  /*2a850*/  BSYNC B1 ;  /* 0x0000000000017941 */ /* 0x000fea0003800000 */
.L_x_2010:
        /* <DEDUP_REMOVED lines=8> */
.L_x_2012:
[----:B------:R-:W-:Y:S01]  /*2a8e0*/  IMAD.MOV.U32 R83, RZ, RZ, R14 ;  /* 0x000000ffff537224 */ /* 0x000fe200078e000e */
[----:B------:R-:W-:Y:S06]  /*2a8f0*/  BRA `(.L_x_2013) ;  /* 0xfffffd9000ac7947 */ /* 0x000fec000383ffff */
.L_x_1620:
[----:B------:R-:W-:Y:S01]  /*2a900*/  BSSY B1, `(.L_x_2014) ;  /* 0x0000008000017945 */ /* 0x000fe20003800000 */
[----:B0---4-:R-:W-:Y:S02]  /*2a910*/  IMAD.MOV.U32 R13, RZ, RZ, R115 ;  /* 0x000000ffff0d7224 */ /* 0x011fe400078e0073 */
[----:B------:R-:W-:Y:S02]  /*2a920*/  IMAD.MOV.U32 R12, RZ, RZ, 0x1 ;  /* 0x00000001ff0c7424 */ /* 0x000fe400078e00ff */
[----:B------:R-:W-:Y:S02]  /*2a930*/  IMAD.MOV.U32 R11, RZ, RZ, 0x1c1f ;  /* 0x00001c1fff0b7424 */ /* 0x000fe400078e00ff */
[----:B------:R-:W-:-:S07]  /*2a940*/  IMAD.MOV.U32 R15, RZ, RZ, -0x1 ;  /* 0xffffffffff0f7424 */ /* 0x000fce00078e00ff */
[----:B-123--:R-:W-:Y:S05]  /*2a950*/  WARPSYNC.COLLECTIVE R15, `(.L_x_2015) ;  /* 0x000000000f087348 */ /* 0x00efea0003c00000 */
[----:B------:R0:W4:Y:S02]  /*2a960*/  SHFL.IDX P6, R14, R13, R12, R11 ;  /* 0x0000000c0d0e7389 */ /* 0x00012400000c000b */
[----:B01234-:R-:W-:Y:S01]  /*2a970*/  ENDCOLLECTIVE ;  /* 0x000000000000791b */ /* 0x01ffe20003800000 */
.L_x_2015:
[----:B------:R-:W-:Y:S05]  /*2a980*/  BSYNC B1 ;  /* 0x0000000000017941 */ /* 0x000fea0003800000 */
.L_x_2014:
        /* <DEDUP_REMOVED lines=8> */
.L_x_2016:
[----:B------:R-:W-:Y:S01]  /*2aa10*/  IMAD.MOV.U32 R118, RZ, RZ, R14 ;  /* 0x000000ffff767224 */ /* 0x000fe200078e000e */
[----:B------:R-:W-:Y:S06]  /*2aa20*/  BRA `(.L_x_2017) ;  /* 0xfffffda400d87947 */ /* 0x000fec000383ffff */
.L_x_1650:
[----:B-1----:R1:W2:Y:S02]  /*2aa30*/  SYNCS.PHASECHK.TRANS64.TRYWAIT P5, [R86+URZ+0x30890], R87 ;  /* 0x03089057560075a7 */ /* 0x0022a400080a017f */
[----:B--2---:R-:W-:Y:S05]  /*2aa40*/  @!P5 NANOSLEEP.SYNCS 0x989680 ;  /* 0x009896800000d95d */ /* 0x004fea0003900000 */
[----:B------:R-:W2:Y:S02]  /*2aa50*/  @!P5 SYNCS.PHASECHK.TRANS64 P5, [R86+URZ+0x30890], R87 ;  /* 0x030890575600d5a7 */ /* 0x000ea400080a007f */
[----:B--2---:R-:W-:Y:S05]  /*2aa60*/  @!P5 BRA `(.L_x_1650) ;  /* 0xfffffffc00f0d947 */ /* 0x004fea000383ffff */
[----:B------:R-:W-:Y:S05]  /*2aa70*/  BRA `(.L_x_2018) ;  /* 0xfffffdc800287947 */ /* 0x000fea000383ffff */
.L_x_1651:
        /* <DEDUP_REMOVED lines=8> */
.L_x_2020:
[----:B------:R-:W-:Y:S05]  /*2ab00*/  BSYNC B1 ;  /* 0x0000000000017941 */ /* 0x000fea0003800000 */
.L_x_2019:
        /* <DEDUP_REMOVED lines=8> */
.L_x_2021:
[----:B------:R-:W-:Y:S01]  /*2ab90*/  IMAD.MOV.U32 R11, RZ, RZ, R14 ;  /* 0x000000ffff0b7224 */ /* 0x000fe200078e000e */
[----:B------:R-:W-:Y:S06]  /*2aba0*/  BRA `(.L_x_2022) ;  /* 0xfffffdc400f47947 */ /* 0x000fec000383ffff */
.L_x_1664:
[----:B------:R-:W-:Y:S01]  /*2abb0*/  BSSY B1, `(.L_x_2023) ;  /* 0x0000008000017945 */ /* 0x000fe20003800000 */
[----:B--2-4-:R-:W-:Y:S02]  /*2abc0*/  IMAD.MOV.U32 R13, RZ, RZ, R115 ;  /* 0x000000ffff0d7224 */ /* 0x014fe400078e0073 */
[----:B------:R-:W-:Y:S02]  /*2abd0*/  IMAD.MOV.U32 R12, RZ, RZ, 0x1 ;  /* 0x00000001ff0c7424 */ /* 0x000fe400078e00ff */
[----:B---3--:R-:W-:Y:S02]  /*2abe0*/  IMAD.MOV.U32 R11, RZ, RZ, 0x1c1f ;  /* 0x00001c1fff0b7424 */ /* 0x008fe400078e00ff */
[----:B------:R-:W-:-:S07]  /*2abf0*/  IMAD.MOV.U32 R15, RZ, RZ, -0x1 ;  /* 0xffffffffff0f7424 */ /* 0x000fce00078e00ff */
[----:B01----:R-:W-:Y:S05]  /*2ac00*/  WARPSYNC.COLLECTIVE R15, `(.L_x_2024) ;  /* 0x000000000f087348 */ /* 0x003fea0003c00000 */
[----:B------:R2:W3:Y:S02]  /*2ac10*/  SHFL.IDX P6, R14, R13, R12, R11 ;  /* 0x0000000c0d0e7389 */ /* 0x0004e400000c000b */
[----:B0123--:R-:W-:Y:S01]  /*2ac20*/  ENDCOLLECTIVE ;  /* 0x000000000000791b */ /* 0x00ffe20003800000 */
.L_x_2024:
[----:B------:R-:W-:Y:S05]  /*2ac30*/  BSYNC B1 ;  /* 0x0000000000017941 */ /* 0x000fea0003800000 */
.L_x_2023:
        /* <DEDUP_REMOVED lines=8> */
.L_x_2025:
[----:B------:R-:W-:Y:S01]  /*2acc0*/  IMAD.MOV.U32 R36, RZ, RZ, R14 ;  /* 0x000000ffff247224 */ /* 0x000fe200078e000e */
[----:B------:R-:W-:Y:S06]  /*2acd0*/  BRA `(.L_x_2026) ;  /* 0xfffffddc009c7947 */ /* 0x000fec000383ffff */
.L_x_1677:
[----:B0-----:R0:W1:Y:S02]  /*2ace0*/  SYNCS.PHASECHK.TRANS64.TRYWAIT P3, [R86+URZ+0x30890], R87 ;  /* 0x03089057560075a7 */ /* 0x001064000806017f */
[----:B-1----:R-:W-:Y:S05]  /*2acf0*/  @!P3 NANOSLEEP.SYNCS 0x989680 ;  /* 0x009896800000b95d */ /* 0x002fea0003900000 */
[----:B------:R-:W1:Y:S02]  /*2ad00*/  @!P3 SYNCS.PHASECHK.TRANS64 P3, [R86+URZ+0x30890], R87 ;  /* 0x030890575600b5a7 */ /* 0x000e64000806007f */
[----:B-1----:R-:W-:Y:S05]  /*2ad10*/  @!P3 BRA `(.L_x_1677) ;  /* 0xfffffffc00f0b947 */ /* 0x002fea000383ffff */
[----:B------:R-:W-:Y:S05]  /*2ad20*/  BRA `(.L_x_2027) ;  /* 0xfffffdf400a87947 */ /* 0x000fea000383ffff */
.L_x_1678:
        /* <DEDUP_REMOVED lines=8> */
.L_x_2029:
[----:B------:R-:W-:Y:S05]  /*2adb0*/  BSYNC B1 ;  /* 0x0000000000017941 */ /* 0x000fea0003800000 */
.L_x_2028:
        /* <DEDUP_REMOVED lines=8> */
.L_x_2030:
[----:B------:R-:W-:Y:S01]  /*2ae40*/  IMAD.MOV.U32 R38, RZ, RZ, R14 ;  /* 0x000000ffff267224 */ /* 0x000fe200078e000e */
[----:B------:R-:W-:Y:S06]  /*2ae50*/  BRA `(.L_x_2031) ;  /* 0xfffffdf400cc7947 */ /* 0x000fec000383ffff */
.L_x_1681:
        /* <DEDUP_REMOVED lines=8> */
.L_x_2033:
[----:B------:R-:W-:Y:S05]  /*2aee0*/  BSYNC B1 ;  /* 0x0000000000017941 */ /* 0x000fea0003800000 */
.L_x_2032:
        /* <DEDUP_REMOVED lines=8> */
.L_x_2034:
[----:B------:R-:W-:Y:S01]  /*2af70*/  IMAD.MOV.U32 R38, RZ, RZ, R14 ;  /* 0x000000ffff267224 */ /* 0x000fe200078e000e */
[----:B------:R-:W-:Y:S06]  /*2af80*/  BRA `(.L_x_2035) ;  /* 0xfffffdf800287947 */ /* 0x000fec000383ffff */
.L_x_1685:
[----:B---3--:R3:W0:Y:S02]  /*2af90*/  SYNCS.PHASECHK.TRANS64.TRYWAIT P2, [R86+URZ+0x308b0], R87 ;  /* 0x0308b057560075a7 */ /* 0x008624000804017f */
[----:B0-----:R-:W-:Y:S05]  /*2afa0*/  @!P2 NANOSLEEP.SYNCS 0x989680 ;  /* 0x009896800000a95d */ /* 0x001fea0003900000 */
[----:B------:R-:W0:Y:S02]  /*2afb0*/  @!P2 SYNCS.PHASECHK.TRANS64 P2, [R86+URZ+0x308b0], R87 ;  /* 0x0308b0575600a5a7 */ /* 0x000e24000804007f */
[----:B0-----:R-:W-:Y:S05]  /*2afc0*/  @!P2 BRA `(.L_x_1685) ;  /* 0xfffffffc00f0a947 */ /* 0x001fea000383ffff */
[----:B------:R-:W-:Y:S05]  /*2afd0*/  BRA `(.L_x_2036) ;  /* 0xfffffdfc00007947 */ /* 0x000fea000383ffff */
.L_x_1711:
        /* <DEDUP_REMOVED lines=8> */
.L_x_2038:
[----:B------:R-:W-:Y:S05]  /*2b060*/  BSYNC B1 ;  /* 0x0000000000017941 */ /* 0x000fea0003800000 */
.L_x_2037:
        /* <DEDUP_REMOVED lines=8> */
.L_x_2039:
[----:B------:R-:W-:Y:S02]  /*2b0f0*/  IMAD.MOV.U32 R13, RZ, RZ, R10 ;  /* 0x000000ffff0d7224 */ /* 0x000fe400078e000a */
[----:B------:R-:W-:-:S07]  /*2b100*/  IMAD.MOV.U32 R0, RZ, RZ, R14 ;  /* 0x000000ffff007224 */ /* 0x000fce00078e000e */
[----:B------:R-:W-:Y:S05]  /*2b110*/  WARPSYNC.COLLECTIVE R15, `(.L_x_2040) ;  /* 0x000000000f087348 */ /* 0x000fea0003c00000 */
[----:B------:R0:W1:Y:S02]  /*2b120*/  SHFL.IDX P6, R14, R13, R12, R11 ;  /* 0x0000000c0d0e7389 */ /* 0x00006400000c000b */
[----:B01----:R-:W-:Y:S01]  /*2b130*/  ENDCOLLECTIVE ;  /* 0x000000000000791b */ /* 0x003fe20003800000 */
.L_x_2040:
[----:B------:R-:W-:Y:S02]  /*2b140*/  IMAD.MOV.U32 R13, RZ, RZ, R4 ;  /* 0x000000ffff0d7224 */ /* 0x000fe400078e0004 */
[----:B------:R-:W-:-:S07]  /*2b150*/  IMAD.MOV.U32 R5, RZ, RZ, R14 ;  /* 0x000000ffff057224 */ /* 0x000fce00078e000e */
[----:B------:R-:W-:Y:S05]  /*2b160*/  WARPSYNC.COLLECTIVE R15, `(.L_x_2041) ;  /* 0x000000000f087348 */ /* 0x000fea0003c00000 */
[----:B------:R0:W1:Y:S02]  /*2b170*/  SHFL.IDX P6, R14, R13, R12, R11 ;  /* 0x0000000c0d0e7389 */ /* 0x00006400000c000b */
[----:B01----:R-:W-:Y:S01]  /*2b180*/  ENDCOLLECTIVE ;  /* 0x000000000000791b */ /* 0x003fe20003800000 */
.L_x_2041:
[----:B------:R-:W-:Y:S05]  /*2b190*/  BRA `(.L_x_2042) ;  /* 0xfffffe10005c7947 */ /* 0x000fea000383ffff */
.L_x_1714:
[----:B------:R-:W-:Y:S01]  /*2b1a0*/  BSSY B1, `(.L_x_2043) ;  /* 0x0000008000017945 */ /* 0x000fe20003800000 */
[----:B------:R-:W-:Y:S02]  /*2b1b0*/  IMAD.MOV.U32 R13, RZ, RZ, R7 ;  /* 0x000000ffff0d7224 */ /* 0x000fe400078e0007 */
[----:B------:R-:W-:Y:S02]  /*2b1c0*/  IMAD.MOV.U32 R12, RZ, RZ, 0x1 ;  /* 0x00000001ff0c7424 */ /* 0x000fe400078e00ff */
[----:B------:R-:W-:Y:S02]  /*2b1d0*/  IMAD.MOV.U32 R11, RZ, RZ, 0x1c1f ;  /* 0x00001c1fff0b7424 */ /* 0x000fe400078e00ff */
[----:B------:R-:W-:-:S07]  /*2b1e0*/  IMAD.MOV.U32 R15, RZ, RZ, -0x1 ;  /* 0xffffffffff0f7424 */ /* 0x000fce00078e00ff */
[----:B0---4-:R-:W-:Y:S05]  /*2b1f0*/  WARPSYNC.COLLECTIVE R15, `(.L_x_2044) ;  /* 0x000000000f087348 */ /* 0x011fea0003c00000 */
[----:B----4-:R1:W2:Y:S02]  /*2b200*/  SHFL.IDX P6, R14, R13, R12, R11 ;  /* 0x0000000c0d0e7389 */ /* 0x0102a400000c000b */
[----:B012---:R-:W-:Y:S01]  /*2b210*/  ENDCOLLECTIVE ;  /* 0x000000000000791b */ /* 0x007fe20003800000 */
.L_x_2044:
[----:B------:R-:W-:Y:S05]  /*2b220*/  BSYNC B1 ;  /* 0x0000000000017941 */ /* 0x000fea0003800000 */
.L_x_2043:
        /* <DEDUP_REMOVED lines=8> */
.L_x_2045:
[----:B------:R-:W-:Y:S02]  /*2b2b0*/  IMAD.MOV.U32 R13, RZ, RZ, R10 ;  /* 0x000000ffff0d7224 */ /* 0x000fe400078e000a */
[----:B------:R-:W-:-:S07]  /*2b2c0*/  IMAD.MOV.U32 R0, RZ, RZ, R14 ;  /* 0x000000ffff007224 */ /* 0x000fce00078e000e */
[----:B------:R-:W-:Y:S05]  /*2b2d0*/  WARPSYNC.COLLECTIVE R15, `(.L_x_2046) ;  /* 0x000000000f087348 */ /* 0x000fea0003c00000 */
[----:B------:R0:W1:Y:S02]  /*2b2e0*/  SHFL.IDX P6, R14, R13, R12, R11 ;  /* 0x0000000c0d0e7389 */ /* 0x00006400000c000b */
[----:B01----:R-:W-:Y:S01]  /*2b2f0*/  ENDCOLLECTIVE ;  /* 0x000000000000791b */ /* 0x003fe20003800000 */
.L_x_2046:
[----:B------:R-:W-:Y:S02]  /*2b300*/  IMAD.MOV.U32 R13, RZ, RZ, R4 ;  /* 0x000000ffff0d7224 */ /* 0x000fe400078e0004 */
[----:B------:R-:W-:-:S07]  /*2b310*/  IMAD.MOV.U32 R5, RZ, RZ, R14 ;  /* 0x000000ffff057224 */ /* 0x000fce00078e000e */
[----:B------:R-:W-:Y:S05]  /*2b320*/  WARPSYNC.COLLECTIVE R15, `(.L_x_2047) ;  /* 0x000000000f087348 */ /* 0x000fea0003c00000 */
[----:B------:R0:W1:Y:S02]  /*2b330*/  SHFL.IDX P6, R14, R13, R12, R11 ;  /* 0x0000000c0d0e7389 */ /* 0x00006400000c000b */
[----:B01----:R-:W-:Y:S01]  /*2b340*/  ENDCOLLECTIVE ;  /* 0x000000000000791b */ /* 0x003fe20003800000 */
.L_x_2047:
[----:B------:R-:W-:Y:S01]  /*2b350*/  IMAD.MOV.U32 R4, RZ, RZ, R14 ;  /* 0x000000ffff047224 */ /* 0x000fe200078e000e */
[----:B------:R-:W-:Y:S06]  /*2b360*/  BRA `(.L_x_2048) ;  /* 0xfffffe1800107947 */ /* 0x000fec000383ffff */
.L_x_1718:
[----:B0-----:R0:W1:Y:S02]  /*2b370*/  SYNCS.PHASECHK.TRANS64.TRYWAIT P0, [R18+URZ+0x30800], R5 ;  /* 0x03080005120075a7 */ /* 0x001064000800017f */
[----:B-1----:R-:W-:Y:S05]  /*2b380*/  @!P0 NANOSLEEP.SYNCS 0x989680 ;  /* 0x009896800000895d */ /* 0x002fea0003900000 */
[----:B------:R-:W1:Y:S02]  /*2b390*/  @!P0 SYNCS.PHASECHK.TRANS64 P0, [R18+URZ+0x30800], R5 ;  /* 0x03080005120085a7 */ /* 0x000e64000800007f */
[----:B-1----:R-:W-:Y:S05]  /*2b3a0*/  @!P0 BRA `(.L_x_1718) ;  /* 0xfffffffc00f08947 */ /* 0x002fea000383ffff */
[----:B------:R-:W-:Y:S05]  /*2b3b0*/  BRA `(.L_x_2049) ;  /* 0xfffffe2000407947 */ /* 0x000fea000383ffff */
.L_x_1742:
        /* <DEDUP_REMOVED lines=8> */
.L_x_2051:
[----:B------:R-:W-:Y:S05]  /*2b440*/  BSYNC B1 ;  /* 0x0000000000017941 */ /* 0x000fea0003800000 */
.L_x_2050:
        /* <DEDUP_REMOVED lines=8> */
.L_x_2052:
[----:B------:R-:W-:Y:S02]  /*2b4d0*/  IMAD.MOV.U32 R13, RZ, RZ, R21 ;  /* 0x000000ffff0d7224 */ /* 0x000fe400078e0015 */
[----:B------:R-:W-:-:S07]  /*2b4e0*/  IMAD.MOV.U32 R0, RZ, RZ, R14 ;  /* 0x000000ffff007224 */ /* 0x000fce00078e000e */
[----:B------:R-:W-:Y:S05]  /*2b4f0*/  WARPSYNC.COLLECTIVE R15, `(.L_x_2053) ;  /* 0x000000000f087348 */ /* 0x000fea0003c00000 */
[----:B------:R0:W1:Y:S02]  /*2b500*/  SHFL.IDX P6, R14, R13, R12, R11 ;  /* 0x0000000c0d0e7389 */ /* 0x00006400000c000b */
[----:B01----:R-:W-:Y:S01]  /*2b510*/  ENDCOLLECTIVE ;  /* 0x000000000000791b */ /* 0x003fe20003800000 */
.L_x_2053:
[----:B------:R-:W-:Y:S02]  /*2b520*/  IMAD.MOV.U32 R13, RZ, RZ, R20 ;  /* 0x000000ffff0d7224 */ /* 0x000fe400078e0014 */
[----:B------:R-:W-:-:S07]  /*2b530*/  IMAD.MOV.U32 R5, RZ, RZ, R14 ;  /* 0x000000ffff057224 */ /* 0x000fce00078e000e */
[----:B------:R-:W-:Y:S05]  /*2b540*/  WARPSYNC.COLLECTIVE R15, `(.L_x_2054) ;  /* 0x000000000f087348 */ /* 0x000fea0003c00000 */
[----:B------:R0:W1:Y:S02]  /*2b550*/  SHFL.IDX P6, R14, R13, R12, R11 ;  /* 0x0000000c0d0e7389 */ /* 0x00006400000c000b */
[----:B01----:R-:W-:Y:S01]  /*2b560*/  ENDCOLLECTIVE ;  /* 0x000000000000791b */ /* 0x003fe20003800000 */
.L_x_2054:
[----:B------:R-:W-:Y:S05]  /*2b570*/  BRA `(.L_x_2055) ;  /* 0xfffffe4400dc7947 */ /* 0x000fea000383ffff */
.L_x_1745:
        /* <DEDUP_REMOVED lines=8> */
.L_x_2057:
[----:B------:R-:W-:Y:S05]  /*2b600*/  BSYNC B1 ;  /* 0x0000000000017941 */ /* 0x000fea0003800000 */
.L_x_2056:
        /* <DEDUP_REMOVED lines=8> */
.L_x_2058:
[----:B------:R-:W-:Y:S02]  /*2b690*/  IMAD.MOV.U32 R13, RZ, RZ, R21 ;  /* 0x000000ffff0d7224 */ /* 0x000fe400078e0015 */
[----:B------:R-:W-:-:S07]  /*2b6a0*/  IMAD.MOV.U32 R0, RZ, RZ, R14 ;  /* 0x000000ffff007224 */ /* 0x000fce00078e000e */
[----:B------:R-:W-:Y:S05]  /*2b6b0*/  WARPSYNC.COLLECTIVE R15, `(.L_x_2059) ;  /* 0x000000000f087348 */ /* 0x000fea0003c00000 */
[----:B------:R0:W1:Y:S02]  /*2b6c0*/  SHFL.IDX P6, R14, R13, R12, R11 ;  /* 0x0000000c0d0e7389 */ /* 0x00006400000c000b */
[----:B01----:R-:W-:Y:S01]  /*2b6d0*/  ENDCOLLECTIVE ;  /* 0x000000000000791b */ /* 0x003fe20003800000 */
.L_x_2059:
[----:B------:R-:W-:Y:S02]  /*2b6e0*/  IMAD.MOV.U32 R13, RZ, RZ, R20 ;  /* 0x000000ffff0d7224 */ /* 0x000fe400078e0014 */
[----:B------:R-:W-:-:S07]  /*2b6f0*/  IMAD.MOV.U32 R21, RZ, RZ, R14 ;  /* 0x000000ffff157224 */ /* 0x000fce00078e000e */
[----:B------:R-:W-:Y:S05]  /*2b700*/  WARPSYNC.COLLECTIVE R15, `(.L_x_2060) ;  /* 0x000000000f087348 */ /* 0x000fea0003c00000 */
[----:B------:R0:W1:Y:S02]  /*2b710*/  SHFL.IDX P6, R14, R13, R12, R11 ;  /* 0x0000000c0d0e7389 */ /* 0x00006400000c000b */
[----:B01----:R-:W-:Y:S01]  /*2b720*/  ENDCOLLECTIVE ;  /* 0x000000000000791b */ /* 0x003fe20003800000 */
.L_x_2060:
[----:B------:R-:W-:Y:S01]  /*2b730*/  IMAD.MOV.U32 R20, RZ, RZ, R14 ;  /* 0x000000ffff147224 */ /* 0x000fe200078e000e */
[----:B------:R-:W-:Y:S06]  /*2b740*/  BRA `(.L_x_2061) ;  /* 0xfffffe4c001c7947 */ /* 0x000fec000383ffff */
.L_x_1749:
[----:B0-----:R0:W1:Y:S02]  /*2b750*/  SYNCS.PHASECHK.TRANS64.TRYWAIT P0, [R18+URZ+0x30800], R61 ;  /* 0x0308003d120075a7 */ /* 0x001064000800017f */
[----:B-1----:R-:W-:Y:S05]  /*2b760*/  @!P0 NANOSLEEP.SYNCS 0x989680 ;  /* 0x009896800000895d */ /* 0x002fea0003900000 */
[----:B------:R-:W1:Y:S02]  /*2b770*/  @!P0 SYNCS.PHASECHK.TRANS64 P0, [R18+URZ+0x30800], R61 ;  /* 0x0308003d120085a7 */ /* 0x000e64000800007f */
[----:B-1----:R-:W-:Y:S05]  /*2b780*/  @!P0 BRA `(.L_x_1749) ;  /* 0xfffffffc00f08947 */ /* 0x002fea000383ffff */
[----:B------:R-:W-:Y:S05]  /*2b790*/  BRA `(.L_x_2062) ;  /* 0xfffffe5000b87947 */ /* 0x000fea000383ffff */
.L_x_1763:
[----:B--2---:R2:W3:Y:S02]  /*2b7a0*/  SYNCS.PHASECHK.TRANS64.TRYWAIT P1, [R7+URZ+0x30830], R0 ;  /* 0x03083000070075a7 */ /* 0x0044e4000802017f */
[----:B---3--:R-:W-:Y:S05]  /*2b7b0*/  @!P1 NANOSLEEP.SYNCS 0x989680 ;  /* 0x009896800000995d */ /* 0x008fea0003900000 */
[----:B------:R-:W3:Y:S02]  /*2b7c0*/  @!P1 SYNCS.PHASECHK.TRANS64 P1, [R7+URZ+0x30830], R0 ;  /* 0x03083000070095a7 */ /* 0x000ee4000802007f */
[----:B---3--:R-:W-:Y:S05]  /*2b7d0*/  @!P1 BRA `(.L_x_1763) ;  /* 0xfffffffc00f09947 */ /* 0x008fea000383ffff */
[----:B------:R-:W-:Y:S05]  /*2b7e0*/  BRA `(.L_x_1762) ;  /* 0xfffffe7c00407947 */ /* 0x000fea000383ffff */
.L_x_1784:
[----:B-1----:R1:W2:Y:S02]  /*2b7f0*/  SYNCS.PHASECHK.TRANS64.TRYWAIT P1, [R0+URZ+0x30830], R9 ;  /* 0x03083009000075a7 */ /* 0x0022a4000802017f */
[----:B--2---:R-:W-:Y:S05]  /*2b800*/  @!P1 NANOSLEEP.SYNCS 0x989680 ;  /* 0x009896800000995d */ /* 0x004fea0003900000 */
[----:B------:R-:W2:Y:S02]  /*2b810*/  @!P1 SYNCS.PHASECHK.TRANS64 P1, [R0+URZ+0x30830], R9 ;  /* 0x03083009000095a7 */ /* 0x000ea4000802007f */
[----:B--2---:R-:W-:Y:S05]  /*2b820*/  @!P1 BRA `(.L_x_1784) ;  /* 0xfffffffc00f09947 */ /* 0x004fea000383ffff */
[----:B------:R-:W-:Y:S05]  /*2b830*/  BRA `(.L_x_1783) ;  /* 0xfffffeac00407947 */ /* 0x000fea000383ffff */
.L_x_1789:
[----:B-1----:R1:W2:Y:S02]  /*2b840*/  SYNCS.PHASECHK.TRANS64.TRYWAIT P1, [R20+URZ+0x30850], R2 ;  /* 0x03085002140075a7 */ /* 0x0022a4000802017f */
[----:B--2---:R-:W-:Y:S05]  /*2b850*/  @!P1 NANOSLEEP.SYNCS 0x989680 ;  /* 0x009896800000995d */ /* 0x004fea0003900000 */
[----:B------:R-:W2:Y:S02]  /*2b860*/  @!P1 SYNCS.PHASECHK.TRANS64 P1, [R20+URZ+0x30850], R2 ;  /* 0x03085002140095a7 */ /* 0x000ea4000802007f */
[----:B--2---:R-:W-:Y:S05]  /*2b870*/  @!P1 BRA `(.L_x_1789) ;  /* 0xfffffffc00f09947 */ /* 0x004fea000383ffff */
[----:B------:R-:W-:Y:S05]  /*2b880*/  BRA `(.L_x_1788) ;  /* 0xfffffeb800f87947 */ /* 0x000fea000383ffff */
.L_x_1811:
[----:B-1----:R1:W2:Y:S02]  /*2b890*/  SYNCS.PHASECHK.TRANS64.TRYWAIT P1, [R11+URZ+0x30830], R0 ;  /* 0x030830000b0075a7 */ /* 0x0022a4000802017f */
[----:B--2---:R-:W-:Y:S05]  /*2b8a0*/  @!P1 NANOSLEEP.SYNCS 0x989680 ;  /* 0x009896800000995d */ /* 0x004fea0003900000 */
[----:B------:R-:W2:Y:S02]  /*2b8b0*/  @!P1 SYNCS.PHASECHK.TRANS64 P1, [R11+URZ+0x30830], R0 ;  /* 0x030830000b0095a7 */ /* 0x000ea4000802007f */
[----:B--2---:R-:W-:Y:S05]  /*2b8c0*/  @!P1 BRA `(.L_x_1811) ;  /* 0xfffffffc00f09947 */ /* 0x004fea000383ffff */
[----:B------:R-:W-:Y:S05]  /*2b8d0*/  BRA `(.L_x_1810) ;  /* 0xfffffee400707947 */ /* 0x000fea000383ffff */
.L_x_1816:
[----:B-1----:R1:W2:Y:S02]  /*2b8e0*/  SYNCS.PHASECHK.TRANS64.TRYWAIT P1, [R14+URZ+0x30850], R0 ;  /* 0x030850000e0075a7 */ /* 0x0022a4000802017f */
[----:B--2---:R-:W-:Y:S05]  /*2b8f0*/  @!P1 NANOSLEEP.SYNCS 0x989680 ;  /* 0x009896800000995d */ /* 0x004fea0003900000 */
[----:B------:R-:W2:Y:S02]  /*2b900*/  @!P1 SYNCS.PHASECHK.TRANS64 P1, [R14+URZ+0x30850], R0 ;  /* 0x030850000e0095a7 */ /* 0x000ea4000802007f */
[----:B--2---:R-:W-:Y:S05]  /*2b910*/  @!P1 BRA `(.L_x_1816) ;  /* 0xfffffffc00f09947 */ /* 0x004fea000383ffff */
[----:B------:R-:W-:Y:S05]  /*2b920*/  BRA `(.L_x_1815) ;  /* 0xfffffef400287947 */ /* 0x000fea000383ffff */
.L_x_1826:
[----:B-1----:R1:W2:Y:S02]  /*2b930*/  SYNCS.PHASECHK.TRANS64.TRYWAIT P1, [R0+URZ+0x30830], R3 ;  /* 0x03083003000075a7 */ /* 0x0022a4000802017f */
[----:B--2---:R-:W-:Y:S05]  /*2b940*/  @!P1 NANOSLEEP.SYNCS 0x989680 ;  /* 0x009896800000995d */ /* 0x004fea0003900000 */
[----:B------:R-:W2:Y:S02]  /*2b950*/  @!P1 SYNCS.PHASECHK.TRANS64 P1, [R0+URZ+0x30830], R3 ;  /* 0x03083003000095a7 */ /* 0x000ea4000802007f */
[----:B--2---:R-:W-:Y:S05]  /*2b960*/  @!P1 BRA `(.L_x_1826) ;  /* 0xfffffffc00f09947 */ /* 0x004fea000383ffff */
[----:B------:R-:W-:Y:S05]  /*2b970*/  BRA `(.L_x_1825) ;  /* 0xffffff0800307947 */ /* 0x000fea000383ffff */
.L_x_1831:
[----:B-1----:R1:W2:Y:S02]  /*2b980*/  SYNCS.PHASECHK.TRANS64.TRYWAIT P1, [R11+URZ+0x30850], R2 ;  /* 0x030850020b0075a7 */ /* 0x0022a4000802017f */
[----:B--2---:R-:W-:Y:S05]  /*2b990*/  @!P1 NANOSLEEP.SYNCS 0x989680 ;  /* 0x009896800000995d */ /* 0x004fea0003900000 */
[----:B------:R-:W2:Y:S02]  /*2b9a0*/  @!P1 SYNCS.PHASECHK.TRANS64 P1, [R11+URZ+0x30850], R2 ;  /* 0x030850020b0095a7 */ /* 0x000ea4000802007f */
[----:B--2---:R-:W-:Y:S05]  /*2b9b0*/  @!P1 BRA `(.L_x_1831) ;  /* 0xfffffffc00f09947 */ /* 0x004fea000383ffff */
[----:B------:R-:W-:Y:S05]  /*2b9c0*/  BRA `(.L_x_1830) ;  /* 0xffffff1400e87947 */ /* 0x000fea000383ffff */
.L_x_1847:
[----:B-1----:R1:W2:Y:S02]  /*2b9d0*/  SYNCS.PHASECHK.TRANS64.TRYWAIT P1, [R9+URZ+0x30850], R6 ;  /* 0x03085006090075a7 */ /* 0x0022a4000802017f */
[----:B--2---:R-:W-:Y:S05]  /*2b9e0*/  @!P1 NANOSLEEP.SYNCS 0x989680 ;  /* 0x009896800000995d */ /* 0x004fea0003900000 */
[----:B------:R-:W2:Y:S02]  /*2b9f0*/  @!P1 SYNCS.PHASECHK.TRANS64 P1, [R9+URZ+0x30850], R6 ;  /* 0x03085006090095a7 */ /* 0x000ea4000802007f */
[----:B--2---:R-:W-:Y:S05]  /*2ba00*/  @!P1 BRA `(.L_x_1847) ;  /* 0xfffffffc00f09947 */ /* 0x004fea000383ffff */
[----:B------:R-:W-:Y:S05]  /*2ba10*/  BRA `(.L_x_1846) ;  /* 0xffffff4000fc7947 */ /* 0x000fea000383ffff */
.L_x_1892:
[----:B------:R-:W0:Y:S01]  /*2ba20*/  S2R R12, SR_TID.X ;  /* 0x00000000000c7919 */ /* 0x000e220000002100 */
[----:B------:R-:W-:Y:S01]  /*2ba30*/  BSSY B1, `(.L_x_2063) ;  /* 0x000000a000017945 */ /* 0x000fe20003800000 */
[----:B------:R-:W-:Y:S02]  /*2ba40*/  IMAD.MOV.U32 R11, RZ, RZ, 0x1f ;  /* 0x0000001fff0b7424 */ /* 0x000fe400078e00ff */
[----:B------:R-:W-:Y:S01]  /*2ba50*/  IMAD.MOV.U32 R15, RZ, RZ, -0x1 ;  /* 0xffffffffff0f7424 */ /* 0x000fe200078e00ff */
[----:B0-----:R-:W-:-:S04]  /*2ba60*/  SHF.R.U32.HI R12, RZ, 0x5, R12 ;  /* 0x00000005ff0c7819 */ /* 0x001fc8000001160c */
[----:B------:R-:W-:-:S05]  /*2ba70*/  LOP3.LUT R12, R12, 0x3, RZ, 0xc0, !PT ;  /* 0x000000030c0c7812 */ /* 0x000fca00078ec0ff */
[----:B------:R-:W-:Y:S02]  /*2ba80*/  IMAD.MOV.U32 R13, RZ, RZ, R12 ;  /* 0x000000ffff0d7224 */ /* 0x000fe400078e000c */
[----:B------:R-:W-:-:S07]  /*2ba90*/  IMAD.MOV.U32 R12, RZ, RZ, RZ ;  /* 0x000000ffff0c7224 */ /* 0x000fce00078e00ff */
[----:B------:R-:W-:Y:S05]  /*2baa0*/  WARPSYNC.COLLECTIVE R15, `(.L_x_2064) ;  /* 0x000000000f087348 */ /* 0x000fea0003c00000 */
[----:B------:R0:W1:Y:S02]  /*2bab0*/  SHFL.IDX P6, R14, R13, R12, R11 ;  /* 0x0000000c0d0e7389 */ /* 0x00006400000c000b */
[----:B01----:R-:W-:Y:S01]  /*2bac0*/  ENDCOLLECTIVE ;  /* 0x000000000000791b */ /* 0x003fe20003800000 */
.L_x_2064:
[----:B------:R-:W-:Y:S05]  /*2bad0*/  BSYNC B1 ;  /* 0x0000000000017941 */ /* 0x000fea0003800000 */
.L_x_2063:
[----:B------:R-:W-:Y:S05]  /*2bae0*/  BRA `(.L_x_2065) ;  /* 0xffffff8c005c7947 */ /* 0x000fea000383ffff */
.L_x_1894:
[----:B------:R-:W-:Y:S01]  /*2baf0*/  BSSY B1, `(.L_x_2066) ;  /* 0x0000006000017945 */ /* 0x000fe20003800000 */
[----:B------:R-:W-:-:S07]  /*2bb00*/  IMAD.MOV.U32 R15, RZ, RZ, -0x1 ;  /* 0xffffffffff0f7424 */ /* 0x000fce00078e00ff */
[----:B0-----:R-:W-:Y:S05]  /*2bb10*/  WARPSYNC.COLLECTIVE R15, `(.L_x_2067) ;  /* 0x000000000f0c7348 */ /* 0x001fea0003c00000 */
[----:B------:R-:W-:Y:S02]  /*2bb20*/  ELECT P6, UR62, PT ;  /* 0x00000000003e782f */ /* 0x000fe400038c0000 */
[----:B------:R-:W-:Y:S01]  /*2bb30*/  MOV R14, UR62 ;  /* 0x0000003e000e7c02 */ /* 0x000fe20008000f00 */
[----:B0-----:R-:W-:Y:S10]  /*2bb40*/  ENDCOLLECTIVE ;  /* 0x000000000000791b */ /* 0x001ff40003800000 */
.L_x_2067:
[----:B------:R-:W-:Y:S05]  /*2bb50*/  BSYNC B1 ;  /* 0x0000000000017941 */ /* 0x000fea0003800000 */
.L_x_2066:
[----:B------:R-:W-:Y:S05]  /*2bb60*/  BRA `(.L_x_1893) ;  /* 0xffffff8c00547947 */ /* 0x000fea000383ffff */
.L_x_1896:
[----:B0-----:R0:W1:Y:S02]  /*2bb70*/  SYNCS.PHASECHK.TRANS64.TRYWAIT P0, [R23+URZ+0x30820], R6 ;  /* 0x03082006170075a7 */ /* 0x001064000800017f */
[----:B-1----:R-:W-:Y:S05]  /*2bb80*/  @!P0 NANOSLEEP.SYNCS 0x989680 ;  /* 0x009896800000895d */ /* 0x002fea0003900000 */
[----:B------:R-:W1:Y:S02]  /*2bb90*/  @!P0 SYNCS.PHASECHK.TRANS64 P0, [R23+URZ+0x30820], R6 ;  /* 0x03082006170085a7 */ /* 0x000e64000800007f */
[----:B-1----:R-:W-:Y:S05]  /*2bba0*/  @!P0 BRA `(.L_x_1896) ;  /* 0xfffffffc00f08947 */ /* 0x002fea000383ffff */
[----:B------:R-:W-:Y:S05]  /*2bbb0*/  BRA `(.L_x_2068) ;  /* 0xffffff8c00647947 */ /* 0x000fea000383ffff */
.L_x_1900:
[----:B-1----:R1:W2:Y:S02]  /*2bbc0*/  SYNCS.PHASECHK.TRANS64.TRYWAIT P0, [R3+URZ+0x308a0], R11 ;  /* 0x0308a00b030075a7 */ /* 0x0022a4000800017f */
[----:B--2---:R-:W-:Y:S05]  /*2bbd0*/  @!P0 NANOSLEEP.SYNCS 0x989680 ;  /* 0x009896800000895d */ /* 0x004fea0003900000 */
[----:B------:R-:W2:Y:S02]  /*2bbe0*/  @!P0 SYNCS.PHASECHK.TRANS64 P0, [R3+URZ+0x308a0], R11 ;  /* 0x0308a00b030085a7 */ /* 0x000ea4000800007f */
[----:B--2---:R-:W-:Y:S05]  /*2bbf0*/  @!P0 BRA `(.L_x_1900) ;  /* 0xfffffffc00f08947 */ /* 0x004fea000383ffff */
[----:B------:R-:W-:Y:S05]  /*2bc00*/  BRA `(.L_x_2069) ;  /* 0xffffff8c007c7947 */ /* 0x000fea000383ffff */
.L_x_1907:
[----:B0-----:R0:W2:Y:S02]  /*2bc10*/  SYNCS.PHASECHK.TRANS64.TRYWAIT P0, [R3+URZ+0x308c0], R11 ;  /* 0x0308c00b030075a7 */ /* 0x0010a4000800017f */
[----:B--2---:R-:W-:Y:S05]  /*2bc20*/  @!P0 NANOSLEEP.SYNCS 0x989680 ;  /* 0x009896800000895d */ /* 0x004fea0003900000 */
[----:B------:R-:W2:Y:S02]  /*2bc30*/  @!P0 SYNCS.PHASECHK.TRANS64 P0, [R3+URZ+0x308c0], R11 ;  /* 0x0308c00b030085a7 */ /* 0x000ea4000800007f */
[----:B--2---:R-:W-:Y:S05]  /*2bc40*/  @!P0 BRA `(.L_x_1907) ;  /* 0xfffffffc00f08947 */ /* 0x004fea000383ffff */
[----:B------:R-:W-:Y:S05]  /*2bc50*/  BRA `(.L_x_2070) ;  /* 0xffffff9000787947 */ /* 0x000fea000383ffff */
.L_x_1916:
[----:B-1----:R1:W2:Y:S02]  /*2bc60*/  SYNCS.PHASECHK.TRANS64.TRYWAIT P1, [R11+URZ+0x308a0], R2 ;  /* 0x0308a0020b0075a7 */ /* 0x0022a4000802017f */
[----:B--2---:R-:W-:Y:S05]  /*2bc70*/  @!P1 NANOSLEEP.SYNCS 0x989680 ;  /* 0x009896800000995d */ /* 0x004fea0003900000 */
[----:B------:R-:W2:Y:S02]  /*2bc80*/  @!P1 SYNCS.PHASECHK.TRANS64 P1, [R11+URZ+0x308a0], R2 ;  /* 0x0308a0020b0095a7 */ /* 0x000ea4000802007f */
[----:B--2---:R-:W-:Y:S05]  /*2bc90*/  @!P1 BRA `(.L_x_1916) ;  /* 0xfffffffc00f09947 */ /* 0x004fea000383ffff */
[----:B------:R-:W-:Y:S05]  /*2bca0*/  BRA `(.L_x_2071) ;  /* 0xffffff9400ac7947 */ /* 0x000fea000383ffff */
.L_x_1923:
[----:B0-----:R0:W2:Y:S02]  /*2bcb0*/  SYNCS.PHASECHK.TRANS64.TRYWAIT P1, [R11+URZ+0x308c0], R2 ;  /* 0x0308c0020b0075a7 */ /* 0x0010a4000802017f */
[----:B--2---:R-:W-:Y:S05]  /*2bcc0*/  @!P1 NANOSLEEP.SYNCS 0x989680 ;  /* 0x009896800000995d */ /* 0x004fea0003900000 */
[----:B------:R-:W2:Y:S02]  /*2bcd0*/  @!P1 SYNCS.PHASECHK.TRANS64 P1, [R11+URZ+0x308c0], R2 ;  /* 0x0308c0020b0095a7 */ /* 0x000ea4000802007f */
[----:B--2---:R-:W-:Y:S05]  /*2bce0*/  @!P1 BRA `(.L_x_1923) ;  /* 0xfffffffc00f09947 */ /* 0x004fea000383ffff */
[----:B------:R-:W-:Y:S05]  /*2bcf0*/  BRA `(.L_x_2072) ;  /* 0xffffff9800a47947 */ /* 0x000fea000383ffff */
.L_x_1946:
        /* <DEDUP_REMOVED lines=11> */
.L_x_2074:
[----:B------:R-:W-:Y:S05]  /*2bdb0*/  BSYNC B0 ;  /* 0x0000000000007941 */ /* 0x000fea0003800000 */
.L_x_2073:
[----:B------:R-:W-:Y:S05]  /*2bdc0*/  BRA `(.L_x_2075) ;  /* 0xffffffa800c87947 */ /* 0x000fea000383ffff */
.L_x_1949:
[----:B0-----:R0:W1:Y:S02]  /*2bdd0*/  SYNCS.PHASECHK.TRANS64.TRYWAIT P0, [R7+URZ+0x30840], R2 ;  /* 0x03084002070075a7 */ /* 0x001064000800017f */
[----:B-1----:R-:W-:Y:S05]  /*2bde0*/  @!P0 NANOSLEEP.SYNCS 0x989680 ;  /* 0x009896800000895d */ /* 0x002fea0003900000 */
[----:B------:R-:W1:Y:S02]  /*2bdf0*/  @!P0 SYNCS.PHASECHK.TRANS64 P0, [R7+URZ+0x30840], R2 ;  /* 0x03084002070085a7 */ /* 0x000e64000800007f */
[----:B-1----:R-:W-:Y:S05]  /*2be00*/  @!P0 BRA `(.L_x_1949) ;  /* 0xfffffffc00f08947 */ /* 0x002fea000383ffff */
[----:B------:R-:W-:Y:S05]  /*2be10*/  BRA `(.L_x_2076) ;  /* 0xffffffac00247947 */ /* 0x000fea000383ffff */
.L_x_1950:
        /* <DEDUP_REMOVED lines=8> */
.L_x_2078:
[----:B------:R-:W-:Y:S05]  /*2bea0*/  BSYNC B0 ;  /* 0x0000000000007941 */ /* 0x000fea0003800000 */
.L_x_2077:
        /* <DEDUP_REMOVED lines=9> */
.L_x_2079:
[----:B------:R-:W-:Y:S02]  /*2bf40*/  IMAD.MOV.U32 R13, RZ, RZ, R0 ;  /* 0x000000ffff0d7224 */ /* 0x000fe400078e0000 */
[----:B------:R-:W-:Y:S02]  /*2bf50*/  IMAD.MOV.U32 R12, RZ, RZ, 0x1 ;  /* 0x00000001ff0c7424 */ /* 0x000fe400078e00ff */
[----:B------:R-:W-:-:S07]  /*2bf60*/  IMAD.MOV.U32 R3, RZ, RZ, R14 ;  /* 0x000000ffff037224 */ /* 0x000fce00078e000e */
[----:B------:R-:W-:Y:S05]  /*2bf70*/  WARPSYNC.COLLECTIVE R15, `(.L_x_2080) ;  /* 0x000000000f087348 */ /* 0x000fea0003c00000 */
[----:B------:R0:W1:Y:S02]  /*2bf80*/  SHFL.IDX P6, R14, R13, R12, R11 ;  /* 0x0000000c0d0e7389 */ /* 0x00006400000c000b */
[----:B01----:R-:W-:Y:S01]  /*2bf90*/  ENDCOLLECTIVE ;  /* 0x000000000000791b */ /* 0x003fe20003800000 */
.L_x_2080:
        /* <DEDUP_REMOVED lines=17> */
.L_x_2081:
[----:B------:R-:W-:Y:S02]  /*2c0b0*/  @P1 IMAD R8, R5, 0x2, R23 ;  /* 0x0000000205081824 */ /* 0x000fe400078e0217 */
[----:B------:R-:W-:Y:S02]  /*2c0c0*/  IMAD.MOV.U32 R13, RZ, RZ, R0 ;  /* 0x000000ffff0d7224 */ /* 0x000fe400078e0000 */
[----:B------:R-:W-:Y:S02]  /*2c0d0*/  IMAD.MOV.U32 R12, RZ, RZ, 0x2 ;  /* 0x00000002ff0c7424 */ /* 0x000fe400078e00ff */
[----:B------:R-:W-:-:S07]  /*2c0e0*/  IMAD.MOV.U32 R3, RZ, RZ, R14 ;  /* 0x000000ffff037224 */ /* 0x000fce00078e000e */
[----:B------:R-:W-:Y:S05]  /*2c0f0*/  WARPSYNC.COLLECTIVE R15, `(.L_x_2082) ;  /* 0x000000000f087348 */ /* 0x000fea0003c00000 */
[----:B------:R0:W1:Y:S02]  /*2c100*/  SHFL.IDX P6, R14, R13, R12, R11 ;  /* 0x0000000c0d0e7389 */ /* 0x00006400000c000b */
[----:B01----:R-:W-:Y:S01]  /*2c110*/  ENDCOLLECTIVE ;  /* 0x000000000000791b */ /* 0x003fe20003800000 */
.L_x_2082:
        /* <DEDUP_REMOVED lines=17> */
.L_x_2083:
[----:B------:R-:W-:Y:S02]  /*2c230*/  @P1 IMAD R8, R5, 0x2, R23 ;  /* 0x0000000205081824 */ /* 0x000fe400078e0217 */
[----:B------:R-:W-:Y:S02]  /*2c240*/  IMAD.MOV.U32 R13, RZ, RZ, R0 ;  /* 0x000000ffff0d7224 */ /* 0x000fe400078e0000 */
[----:B------:R-:W-:Y:S02]  /*2c250*/  IMAD.MOV.U32 R12, RZ, RZ, 0x3 ;  /* 0x00000003ff0c7424 */ /* 0x000fe400078e00ff */
[----:B------:R-:W-:-:S07]  /*2c260*/  IMAD.MOV.U32 R3, RZ, RZ, R14 ;  /* 0x000000ffff037224 */ /* 0x000fce00078e000e */
[----:B------:R-:W-:Y:S05]  /*2c270*/  WARPSYNC.COLLECTIVE R15, `(.L_x_2084) ;  /* 0x000000000f087348 */ /* 0x000fea0003c00000 */
[----:B------:R0:W1:Y:S02]  /*2c280*/  SHFL.IDX P6, R14, R13, R12, R11 ;  /* 0x0000000c0d0e7389 */ /* 0x00006400000c000b */
[----:B01----:R-:W-:Y:S01]  /*2c290*/  ENDCOLLECTIVE ;  /* 0x000000000000791b */ /* 0x003fe20003800000 */
.L_x_2084:
        /* <DEDUP_REMOVED lines=17> */
.L_x_2085:
[----:B------:R-:W-:Y:S02]  /*2c3b0*/  @P1 IMAD R8, R5, 0x2, R23 ;  /* 0x0000000205081824 */ /* 0x000fe400078e0217 */
[----:B------:R-:W-:Y:S02]  /*2c3c0*/  IMAD.MOV.U32 R13, RZ, RZ, R0 ;  /* 0x000000ffff0d7224 */ /* 0x000fe400078e0000 */
[----:B------:R-:W-:Y:S02]  /*2c3d0*/  IMAD.MOV.U32 R12, RZ, RZ, 0x4 ;  /* 0x00000004ff0c7424 */ /* 0x000fe400078e00ff */
[----:B------:R-:W-:-:S07]  /*2c3e0*/  IMAD.MOV.U32 R3, RZ, RZ, R14 ;  /* 0x000000ffff037224 */ /* 0x000fce00078e000e */
[----:B------:R-:W-:Y:S05]  /*2c3f0*/  WARPSYNC.COLLECTIVE R15, `(.L_x_2086) ;  /* 0x000000000f087348 */ /* 0x000fea0003c00000 */
[----:B------:R0:W1:Y:S02]  /*2c400*/  SHFL.IDX P6, R14, R13, R12, R11 ;  /* 0x0000000c0d0e7389 */ /* 0x00006400000c000b */
[----:B01----:R-:W-:Y:S01]  /*2c410*/  ENDCOLLECTIVE ;  /* 0x000000000000791b */ /* 0x003fe20003800000 */
.L_x_2086:
        /* <DEDUP_REMOVED lines=17> */
.L_x_2087:
[----:B------:R-:W-:Y:S02]  /*2c530*/  @P1 IMAD R8, R5, 0x2, R23 ;  /* 0x0000000205081824 */ /* 0x000fe400078e0217 */
[----:B------:R-:W-:Y:S02]  /*2c540*/  IMAD.MOV.U32 R13, RZ, RZ, R0 ;  /* 0x000000ffff0d7224 */ /* 0x000fe400078e0000 */
[----:B------:R-:W-:Y:S02]  /*2c550*/  IMAD.MOV.U32 R12, RZ, RZ, 0x5 ;  /* 0x00000005ff0c7424 */ /* 0x000fe400078e00ff */
[----:B------:R-:W-:-:S07]  /*2c560*/  IMAD.MOV.U32 R3, RZ, RZ, R14 ;  /* 0x000000ffff037224 */ /* 0x000fce00078e000e */
[----:B------:R-:W-:Y:S05]  /*2c570*/  WARPSYNC.COLLECTIVE R15, `(.L_x_2088) ;  /* 0x000000000f087348 */ /* 0x000fea0003c00000 */
[----:B------:R0:W1:Y:S02]  /*2c580*/  SHFL.IDX P6, R14, R13, R12, R11 ;  /* 0x0000000c0d0e7389 */ /* 0x00006400000c000b */
[----:B01----:R-:W-:Y:S01]  /*2c590*/  ENDCOLLECTIVE ;  /* 0x000000000000791b */ /* 0x003fe20003800000 */
.L_x_2088:
        /* <DEDUP_REMOVED lines=10> */
.L_x_2089:
        /* <DEDUP_REMOVED lines=8> */
.L_x_1955:
[----:B------:R-:W-:Y:S02]  /*2c6c0*/  IMAD.MOV.U32 R13, RZ, RZ, R4 ;  /* 0x000000ffff0d7224 */ /* 0x000fe400078e0004 */
[----:B------:R-:W-:Y:S02]  /*2c6d0*/  IMAD.MOV.U32 R12, RZ, RZ, RZ ;  /* 0x000000ffff0c7224 */ /* 0x000fe400078e00ff */
[----:B------:R-:W-:Y:S02]  /*2c6e0*/  IMAD.MOV.U32 R11, RZ, RZ, 0x181f ;  /* 0x0000181fff0b7424 */ /* 0x000fe400078e00ff */
[----:B------:R-:W-:Y:S02]  /*2c6f0*/  IMAD.MOV.U32 R15, RZ, RZ, -0x1 ;  /* 0xffffffffff0f7424 */ /* 0x000fe400078e00ff */
[----:B------:R-:W-:Y:S02]  /*2c700*/  IMAD R31, R31, R7, RZ ;  /* 0x000000071f1f7224 */ /* 0x000fe400078e02ff */
[----:B------:R-:W-:-:S07]  /*2c710*/  IMAD.IADD R28, R9, 0x1, R28 ;  /* 0x00000001091c7824 */ /* 0x000fce00078e021c */
[----:B-----5:R-:W-:Y:S05]  /*2c720*/  WARPSYNC.COLLECTIVE R15, `(.L_x_2091) ;  /* 0x000000000f087348 */ /* 0x020fea0003c00000 */
[----:B------:R0:W1:Y:S02]  /*2c730*/  SHFL.IDX P6, R14, R13, R12, R11 ;  /* 0x0000000c0d0e7389 */ /* 0x00006400000c000b */
[----:B01---5:R-:W-:Y:S01]  /*2c740*/  ENDCOLLECTIVE ;  /* 0x000000000000791b */ /* 0x023fe20003800000 */
.L_x_2091:
[C---:B------:R-:W-:Y:S01]  /*2c750*/  VIADD R6, R28.reuse, 0x10 ;  /* 0x000000101c067836 */ /* 0x040fe20000000000 */
[----:B------:R-:W-:Y:S01]  /*2c760*/  ISETP.GE.AND P1, PT, R28, R31, PT ;  /* 0x0000001f1c00720c */ /* 0x000fe20003f26270 */
[----:B------:R-:W-:Y:S02]  /*2c770*/  IMAD.MOV.U32 R13, RZ, RZ, R0 ;  /* 0x000000ffff0d7224 */ /* 0x000fe400078e0000 */
[----:B------:R-:W-:-:S10]  /*2c780*/  IMAD.MOV.U32 R2, RZ, RZ, R14 ;  /* 0x000000ffff027224 */ /* 0x000fd400078e000e */
[----:B------:R-:W-:Y:S05]  /*2c790*/  WARPSYNC.COLLECTIVE R15, `(.L_x_2092) ;  /* 0x000000000f087348 */ /* 0x000fea0003c00000 */
[----:B------:R0:W1:Y:S02]  /*2c7a0*/  SHFL.IDX P6, R14, R13, R12, R11 ;  /* 0x0000000c0d0e7389 */ /* 0x00006400000c000b */
[----:B01----:R-:W-:Y:S01]  /*2c7b0*/  ENDCOLLECTIVE ;  /* 0x000000000000791b */ /* 0x003fe20003800000 */
.L_x_2092:
[----:B------:R-:W-:Y:S02]  /*2c7c0*/  IMAD.MOV.U32 R13, RZ, RZ, R4 ;  /* 0x000000ffff0d7224 */ /* 0x000fe400078e0004 */
[----:B------:R-:W-:Y:S02]  /*2c7d0*/  IMAD.MOV.U32 R12, RZ, RZ, 0x1 ;  /* 0x00000001ff0c7424 */ /* 0x000fe400078e00ff */
[----:B------:R-:W-:-:S07]  /*2c7e0*/  IMAD.MOV.U32 R3, RZ, RZ, R14 ;  /* 0x000000ffff037224 */ /* 0x000fce00078e000e */
[----:B------:R-:W-:Y:S05]  /*2c7f0*/  WARPSYNC.COLLECTIVE R15, `(.L_x_2093) ;  /* 0x000000000f087348 */ /* 0x000fea0003c00000 */
[----:B------:R0:W1:Y:S02]  /*2c800*/  SHFL.IDX P6, R14, R13, R12, R11 ;  /* 0x0000000c0d0e7389 */ /* 0x00006400000c000b */
[----:B01----:R-:W-:Y:S01]  /*2c810*/  ENDCOLLECTIVE ;  /* 0x000000000000791b */ /* 0x003fe20003800000 */
.L_x_2093:
        /* <DEDUP_REMOVED lines=15> */
.L_x_2094:
[----:B------:R-:W-:Y:S02]  /*2c910*/  IMAD.MOV.U32 R13, RZ, RZ, R4 ;  /* 0x000000ffff0d7224 */ /* 0x000fe400078e0004 */
[----:B------:R-:W-:Y:S02]  /*2c920*/  IMAD.MOV.U32 R12, RZ, RZ, 0x2 ;  /* 0x00000002ff0c7424 */ /* 0x000fe400078e00ff */
[----:B------:R-:W-:-:S07]  /*2c930*/  IMAD.MOV.U32 R3, RZ, RZ, R14 ;  /* 0x000000ffff037224 */ /* 0x000fce00078e000e */
[----:B------:R-:W-:Y:S05]  /*2c940*/  WARPSYNC.COLLECTIVE R15, `(.L_x_2095) ;  /* 0x000000000f087348 */ /* 0x000fea0003c00000 */
[----:B------:R0:W1:Y:S02]  /*2c950*/  SHFL.IDX P6, R14, R13, R12, R11 ;  /* 0x0000000c0d0e7389 */ /* 0x00006400000c000b */
[----:B01----:R-:W-:Y:S01]  /*2c960*/  ENDCOLLECTIVE ;  /* 0x000000000000791b */ /* 0x003fe20003800000 */
.L_x_2095:
        /* <DEDUP_REMOVED lines=17> */
.L_x_2096:
[----:B------:R-:W-:Y:S02]  /*2ca80*/  IMAD.MOV.U32 R13, RZ, RZ, R4 ;  /* 0x000000ffff0d7224 */ /* 0x000fe400078e0004 */
[----:B------:R-:W-:Y:S02]  /*2ca90*/  IMAD.MOV.U32 R12, RZ, RZ, 0x3 ;  /* 0x00000003ff0c7424 */ /* 0x000fe400078e00ff */
[----:B------:R-:W-:-:S07]  /*2caa0*/  IMAD.MOV.U32 R3, RZ, RZ, R14 ;  /* 0x000000ffff037224 */ /* 0x000fce00078e000e */
[----:B------:R-:W-:Y:S05]  /*2cab0*/  WARPSYNC.COLLECTIVE R15, `(.L_x_2097) ;  /* 0x000000000f087348 */ /* 0x000fea0003c00000 */
[----:B------:R0:W1:Y:S02]  /*2cac0*/  SHFL.IDX P6, R14, R13, R12, R11 ;  /* 0x0000000c0d0e7389 */ /* 0x00006400000c000b */
[----:B01----:R-:W-:Y:S01]  /*2cad0*/  ENDCOLLECTIVE ;  /* 0x000000000000791b */ /* 0x003fe20003800000 */
.L_x_2097:
        /* <DEDUP_REMOVED lines=17> */
.L_x_2098:
[----:B------:R-:W-:Y:S02]  /*2cbf0*/  IMAD.MOV.U32 R13, RZ, RZ, R4 ;  /* 0x000000ffff0d7224 */ /* 0x000fe400078e0004 */
[----:B------:R-:W-:Y:S02]  /*2cc00*/  IMAD.MOV.U32 R12, RZ, RZ, 0x4 ;  /* 0x00000004ff0c7424 */ /* 0x000fe400078e00ff */
[----:B------:R-:W-:-:S07]  /*2cc10*/  IMAD.MOV.U32 R3, RZ, RZ, R14 ;  /* 0x000000ffff037224 */ /* 0x000fce00078e000e */
[----:B------:R-:W-:Y:S05]  /*2cc20*/  WARPSYNC.COLLECTIVE R15, `(.L_x_2099) ;  /* 0x000000000f087348 */ /* 0x000fea0003c00000 */
[----:B------:R0:W1:Y:S02]  /*2cc30*/  SHFL.IDX P6, R14, R13, R12, R11 ;  /* 0x0000000c0d0e7389 */ /* 0x00006400000c000b */
[----:B01----:R-:W-:Y:S01]  /*2cc40*/  ENDCOLLECTIVE ;  /* 0x000000000000791b */ /* 0x003fe20003800000 */
.L_x_2099:
        /* <DEDUP_REMOVED lines=17> */
.L_x_2100:
[----:B------:R-:W-:Y:S02]  /*2cd60*/  IMAD.MOV.U32 R13, RZ, RZ, R4 ;  /* 0x000000ffff0d7224 */ /* 0x000fe400078e0004 */
[----:B------:R-:W-:Y:S02]  /*2cd70*/  IMAD.MOV.U32 R12, RZ, RZ, 0x5 ;  /* 0x00000005ff0c7424 */ /* 0x000fe400078e00ff */
[----:B------:R-:W-:-:S07]  /*2cd80*/  IMAD.MOV.U32 R3, RZ, RZ, R14 ;  /* 0x000000ffff037224 */ /* 0x000fce00078e000e */
[----:B------:R-:W-:Y:S05]  /*2cd90*/  WARPSYNC.COLLECTIVE R15, `(.L_x_2101) ;  /* 0x000000000f087348 */ /* 0x000fea0003c00000 */
[----:B------:R0:W1:Y:S02]  /*2cda0*/  SHFL.IDX P6, R14, R13, R12, R11 ;  /* 0x0000000c0d0e7389 */ /* 0x00006400000c000b */
[----:B01----:R-:W-:Y:S01]  /*2cdb0*/  ENDCOLLECTIVE ;  /* 0x000000000000791b */ /* 0x003fe20003800000 */
.L_x_2101:
        /* <DEDUP_REMOVED lines=17> */
.L_x_2102:
[----:B------:R-:W-:Y:S02]  /*2ced0*/  IMAD.MOV.U32 R13, RZ, RZ, R4 ;  /* 0x000000ffff0d7224 */ /* 0x000fe400078e0004 */
[----:B------:R-:W-:Y:S02]  /*2cee0*/  IMAD.MOV.U32 R12, RZ, RZ, 0x6 ;  /* 0x00000006ff0c7424 */ /* 0x000fe400078e00ff */
[----:B------:R-:W-:-:S07]  /*2cef0*/  IMAD.MOV.U32 R3, RZ, RZ, R14 ;  /* 0x000000ffff037224 */ /* 0x000fce00078e000e */
[----:B------:R-:W-:Y:S05]  /*2cf00*/  WARPSYNC.COLLECTIVE R15, `(.L_x_2103) ;  /* 0x000000000f087348 */ /* 0x000fea0003c00000 */
[----:B------:R0:W1:Y:S02]  /*2cf10*/  SHFL.IDX P6, R14, R13, R12, R11 ;  /* 0x0000000c0d0e7389 */ /* 0x00006400000c000b */
[----:B01----:R-:W-:Y:S01]  /*2cf20*/  ENDCOLLECTIVE ;  /* 0x000000000000791b */ /* 0x003fe20003800000 */
.L_x_2103:
        /* <DEDUP_REMOVED lines=17> */
.L_x_2104:
[----:B------:R-:W-:Y:S02]  /*2d040*/  IMAD.MOV.U32 R13, RZ, RZ, R4 ;  /* 0x000000ffff0d7224 */ /* 0x000fe400078e0004 */
[----:B------:R-:W-:Y:S02]  /*2d050*/  IMAD.MOV.U32 R12, RZ, RZ, 0x7 ;  /* 0x00000007ff0c7424 */ /* 0x000fe400078e00ff */
[----:B------:R-:W-:-:S07]  /*2d060*/  IMAD.MOV.U32 R3, RZ, RZ, R14 ;  /* 0x000000ffff037224 */ /* 0x000fce00078e000e */
[----:B------:R-:W-:Y:S05]  /*2d070*/  WARPSYNC.COLLECTIVE R15, `(.L_x_2105) ;  /* 0x000000000f087348 */ /* 0x000fea0003c00000 */
[----:B------:R0:W1:Y:S02]  /*2d080*/  SHFL.IDX P6, R14, R13, R12, R11 ;  /* 0x0000000c0d0e7389 */ /* 0x00006400000c000b */
[----:B01----:R-:W-:Y:S01]  /*2d090*/  ENDCOLLECTIVE ;  /* 0x000000000000791b */ /* 0x003fe20003800000 */
.L_x_2105:
        /* <DEDUP_REMOVED lines=15> */
.L_x_2106:
[----:B------:R-:W-:Y:S05]  /*2d190*/  BRA `(.L_x_2107) ;  /* 0xffffffa800cc7947 */ /* 0x000fea000383ffff */
.L_x_1960:
[----:B0-----:R0:W1:Y:S02]  /*2d1a0*/  SYNCS.PHASECHK.TRANS64.TRYWAIT P0, [R23+URZ+0x30820], R0 ;  /* 0x03082000170075a7 */ /* 0x001064000800017f */
[----:B-1----:R-:W-:Y:S05]  /*2d1b0*/  @!P0 NANOSLEEP.SYNCS 0x989680 ;  /* 0x009896800000895d */ /* 0x002fea0003900000 */
[----:B------:R-:W1:Y:S02]  /*2d1c0*/  @!P0 SYNCS.PHASECHK.TRANS64 P0, [R23+URZ+0x30820], R0 ;  /* 0x03082000170085a7 */ /* 0x000e64000800007f */
[----:B-1----:R-:W-:Y:S05]  /*2d1d0*/  @!P0 BRA `(.L_x_1960) ;  /* 0xfffffffc00f08947 */ /* 0x002fea000383ffff */
[----:B------:R-:W-:Y:S05]  /*2d1e0*/  BRA `(.L_x_2108) ;  /* 0xffffffac00447947 */ /* 0x000fea000383ffff */
.L_x_1965:
[----:B0-----:R0:W1:Y:S02]  /*2d1f0*/  SYNCS.PHASECHK.TRANS64.TRYWAIT P0, [R7+URZ+0x30840], R2 ;  /* 0x03084002070075a7 */ /* 0x001064000800017f */
[----:B-1----:R-:W-:Y:S05]  /*2d200*/  @!P0 NANOSLEEP.SYNCS 0x989680 ;  /* 0x009896800000895d */ /* 0x002fea0003900000 */
[----:B------:R-:W1:Y:S02]  /*2d210*/  @!P0 SYNCS.PHASECHK.TRANS64 P0, [R7+URZ+0x30840], R2 ;  /* 0x03084002070085a7 */ /* 0x000e64000800007f */
[----:B-1----:R-:W-:Y:S05]  /*2d220*/  @!P0 BRA `(.L_x_1965) ;  /* 0xfffffffc00f08947 */ /* 0x002fea000383ffff */
[----:B------:R-:W-:Y:S05]  /*2d230*/  BRA `(.L_x_2109) ;  /* 0xffffffb0001c7947 */ /* 0x000fea000383ffff */
.L_x_1966:
        /* <DEDUP_REMOVED lines=8> */
.L_x_2111:
[----:B------:R-:W-:Y:S05]  /*2d2c0*/  BSYNC B1 ;  /* 0x0000000000017941 */ /* 0x000fea0003800000 */
.L_x_2110:
        /* <DEDUP_REMOVED lines=12> */
.L_x_2112:
[----:B------:R-:W-:Y:S02]  /*2d390*/  IMAD R5, R5, 0x2, R23 ;  /* 0x0000000205057824 */ /* 0x000fe400078e0217 */
[----:B------:R-:W-:Y:S02]  /*2d3a0*/  IMAD.MOV.U32 R13, RZ, RZ, R6 ;  /* 0x000000ffff0d7224 */ /* 0x000fe400078e0006 */
[----:B------:R-:W-:Y:S02]  /*2d3b0*/  IMAD.MOV.U32 R12, RZ, RZ, 0x1 ;  /* 0x00000001ff0c7424 */ /* 0x000fe400078e00ff */
[----:B------:R-:W-:-:S07]  /*2d3c0*/  IMAD.MOV.U32 R2, RZ, RZ, R14 ;  /* 0x000000ffff027224 */ /* 0x000fce00078e000e */
[----:B------:R-:W-:Y:S05]  /*2d3d0*/  WARPSYNC.COLLECTIVE R15, `(.L_x_2113) ;  /* 0x000000000f087348 */ /* 0x000fea0003c00000 */
[----:B------:R0:W1:Y:S02]  /*2d3e0*/  SHFL.IDX P6, R14, R13, R12, R11 ;  /* 0x0000000c0d0e7389 */ /* 0x00006400000c000b */
[----:B01----:R-:W-:Y:S01]  /*2d3f0*/  ENDCOLLECTIVE ;  /* 0x000000000000791b */ /* 0x003fe20003800000 */
.L_x_2113:
        /* <DEDUP_REMOVED lines=13> */
.L_x_2114:
[----:B------:R-:W-:Y:S02]  /*2d4d0*/  IMAD.MOV.U32 R13, RZ, RZ, R6 ;  /* 0x000000ffff0d7224 */ /* 0x000fe400078e0006 */
[----:B------:R-:W-:Y:S02]  /*2d4e0*/  IMAD.MOV.U32 R12, RZ, RZ, 0x2 ;  /* 0x00000002ff0c7424 */ /* 0x000fe400078e00ff */
[----:B------:R-:W-:-:S07]  /*2d4f0*/  IMAD.MOV.U32 R2, RZ, RZ, R14 ;  /* 0x000000ffff027224 */ /* 0x000fce00078e000e */
[----:B------:R-:W-:Y:S05]  /*2d500*/  WARPSYNC.COLLECTIVE R15, `(.L_x_2115) ;  /* 0x000000000f087348 */ /* 0x000fea0003c00000 */
[----:B------:R0:W1:Y:S02]  /*2d510*/  SHFL.IDX P6, R14, R13, R12, R11 ;  /* 0x0000000c0d0e7389 */ /* 0x00006400000c000b */
[----:B01----:R-:W-:Y:S01]  /*2d520*/  ENDCOLLECTIVE ;  /* 0x000000000000791b */ /* 0x003fe20003800000 */
.L_x_2115:
        /* <DEDUP_REMOVED lines=13> */
.L_x_2116:
[----:B------:R-:W-:Y:S02]  /*2d600*/  IMAD.MOV.U32 R13, RZ, RZ, R6 ;  /* 0x000000ffff0d7224 */ /* 0x000fe400078e0006 */
[----:B------:R-:W-:Y:S02]  /*2d610*/  IMAD.MOV.U32 R12, RZ, RZ, 0x3 ;  /* 0x00000003ff0c7424 */ /* 0x000fe400078e00ff */
[----:B------:R-:W-:-:S07]  /*2d620*/  IMAD.MOV.U32 R2, RZ, RZ, R14 ;  /* 0x000000ffff027224 */ /* 0x000fce00078e000e */
[----:B------:R-:W-:Y:S05]  /*2d630*/  WARPSYNC.COLLECTIVE R15, `(.L_x_2117) ;  /* 0x000000000f087348 */ /* 0x000fea0003c00000 */
[----:B------:R0:W1:Y:S02]  /*2d640*/  SHFL.IDX P6, R14, R13, R12, R11 ;  /* 0x0000000c0d0e7389 */ /* 0x00006400000c000b */
[----:B01----:R-:W-:Y:S01]  /*2d650*/  ENDCOLLECTIVE ;  /* 0x000000000000791b */ /* 0x003fe20003800000 */
.L_x_2117:
        /* <DEDUP_REMOVED lines=13> */
.L_x_2118:
[----:B------:R-:W-:Y:S02]  /*2d730*/  IMAD.MOV.U32 R13, RZ, RZ, R6 ;  /* 0x000000ffff0d7224 */ /* 0x000fe400078e0006 */
[----:B------:R-:W-:Y:S02]  /*2d740*/  IMAD.MOV.U32 R12, RZ, RZ, 0x4 ;  /* 0x00000004ff0c7424 */ /* 0x000fe400078e00ff */
[----:B------:R-:W-:-:S07]  /*2d750*/  IMAD.MOV.U32 R2, RZ, RZ, R14 ;  /* 0x000000ffff027224 */ /* 0x000fce00078e000e */
[----:B------:R-:W-:Y:S05]  /*2d760*/  WARPSYNC.COLLECTIVE R15, `(.L_x_2119) ;  /* 0x000000000f087348 */ /* 0x000fea0003c00000 */
[----:B------:R0:W1:Y:S02]  /*2d770*/  SHFL.IDX P6, R14, R13, R12, R11 ;  /* 0x0000000c0d0e7389 */ /* 0x00006400000c000b */
[----:B01----:R-:W-:Y:S01]  /*2d780*/  ENDCOLLECTIVE ;  /* 0x000000000000791b */ /* 0x003fe20003800000 */
.L_x_2119:
        /* <DEDUP_REMOVED lines=13> */
.L_x_2120:
[----:B------:R-:W-:Y:S02]  /*2d860*/  IMAD.MOV.U32 R13, RZ, RZ, R6 ;  /* 0x000000ffff0d7224 */ /* 0x000fe400078e0006 */
[----:B------:R-:W-:Y:S02]  /*2d870*/  IMAD.MOV.U32 R12, RZ, RZ, 0x5 ;  /* 0x00000005ff0c7424 */ /* 0x000fe400078e00ff */
[----:B------:R-:W-:-:S07]  /*2d880*/  IMAD.MOV.U32 R2, RZ, RZ, R14 ;  /* 0x000000ffff027224 */ /* 0x000fce00078e000e */
[----:B------:R-:W-:Y:S05]  /*2d890*/  WARPSYNC.COLLECTIVE R15, `(.L_x_2121) ;  /* 0x000000000f087348 */ /* 0x000fea0003c00000 */
[----:B------:R0:W1:Y:S02]  /*2d8a0*/  SHFL.IDX P6, R14, R13, R12, R11 ;  /* 0x0000000c0d0e7389 */ /* 0x00006400000c000b */
[----:B01----:R-:W-:Y:S01]  /*2d8b0*/  ENDCOLLECTIVE ;  /* 0x000000000000791b */ /* 0x003fe20003800000 */
.L_x_2121:
        /* <DEDUP_REMOVED lines=14> */
.L_x_2122:
[----:B------:R-:W-:Y:S01]  /*2d9a0*/  IMAD.MOV.U32 R2, RZ, RZ, R14 ;  /* 0x000000ffff027224 */ /* 0x000fe200078e000e */
[----:B------:R-:W-:Y:S06]  /*2d9b0*/  BRA `(.L_x_2123) ;  /* 0xffffffac00487947 */ /* 0x000fec000383ffff */
.L_x_1971:
[----:B0-----:R0:W1:Y:S02]  /*2d9c0*/  SYNCS.PHASECHK.TRANS64.TRYWAIT P0, [R6+URZ+0x30860], R2 ;  /* 0x03086002060075a7 */ /* 0x001064000800017f */
[----:B-1----:R-:W-:Y:S05]  /*2d9d0*/  @!P0 NANOSLEEP.SYNCS 0x989680 ;  /* 0x009896800000895d */ /* 0x002fea0003900000 */
[----:B------:R-:W1:Y:S02]  /*2d9e0*/  @!P0 SYNCS.PHASECHK.TRANS64 P0, [R6+URZ+0x30860], R2 ;  /* 0x03086002060085a7 */ /* 0x000e64000800007f */
[----:B-1----:R-:W-:Y:S05]  /*2d9f0*/  @!P0 BRA `(.L_x_1971) ;  /* 0xfffffffc00f08947 */ /* 0x002fea000383ffff */
[----:B------:R-:W-:Y:S05]  /*2da00*/  BRA `(.L_x_2124) ;  /* 0xffffffac00a87947 */ /* 0x000fea000383ffff */
.L_x_1972:
        /* <DEDUP_REMOVED lines=8> */
.L_x_2126:
[----:B------:R-:W-:Y:S05]  /*2da90*/  BSYNC B1 ;  /* 0x0000000000017941 */ /* 0x000fea0003800000 */
.L_x_2125:
        /* <DEDUP_REMOVED lines=9> */
.L_x_2127:
[----:B------:R-:W-:Y:S02]  /*2db30*/  IMAD.MOV.U32 R13, RZ, RZ, R24 ;  /* 0x000000ffff0d7224 */ /* 0x000fe400078e0018 */
[----:B------:R-:W-:Y:S02]  /*2db40*/  IMAD.MOV.U32 R12, RZ, RZ, 0x1 ;  /* 0x00000001ff0c7424 */ /* 0x000fe400078e00ff */
[----:B------:R-:W-:-:S07]  /*2db50*/  IMAD.MOV.U32 R2, RZ, RZ, R14 ;  /* 0x000000ffff027224 */ /* 0x000fce00078e000e */
[----:B------:R-:W-:Y:S05]  /*2db60*/  WARPSYNC.COLLECTIVE R15, `(.L_x_2128) ;  /* 0x000000000f087348 */ /* 0x000fea0003c00000 */
[----:B------:R0:W1:Y:S02]  /*2db70*/  SHFL.IDX P6, R14, R13, R12, R11 ;  /* 0x0000000c0d0e7389 */ /* 0x00006400000c000b */
[----:B01----:R-:W-:Y:S01]  /*2db80*/  ENDCOLLECTIVE ;  /* 0x000000000000791b */ /* 0x003fe20003800000 */
.L_x_2128:
        /* <DEDUP_REMOVED lines=16> */
.L_x_2129:
[----:B------:R-:W-:Y:S02]  /*2dc90*/  IMAD.MOV.U32 R13, RZ, RZ, R24 ;  /* 0x000000ffff0d7224 */ /* 0x000fe400078e0018 */
[----:B------:R-:W-:Y:S02]  /*2dca0*/  IMAD.MOV.U32 R12, RZ, RZ, 0x2 ;  /* 0x00000002ff0c7424 */ /* 0x000fe400078e00ff */
[----:B------:R-:W-:-:S07]  /*2dcb0*/  IMAD.MOV.U32 R2, RZ, RZ, R14 ;  /* 0x000000ffff027224 */ /* 0x000fce00078e000e */
[----:B------:R-:W-:Y:S05]  /*2dcc0*/  WARPSYNC.COLLECTIVE R15, `(.L_x_2130) ;  /* 0x000000000f087348 */ /* 0x000fea0003c00000 */
[----:B------:R0:W1:Y:S02]  /*2dcd0*/  SHFL.IDX P6, R14, R13, R12, R11 ;  /* 0x0000000c0d0e7389 */ /* 0x00006400000c000b */
[----:B01----:R-:W-:Y:S01]  /*2dce0*/  ENDCOLLECTIVE ;  /* 0x000000000000791b */ /* 0x003fe20003800000 */
.L_x_2130:
        /* <DEDUP_REMOVED lines=16> */
.L_x_2131:
[----:B------:R-:W-:Y:S02]  /*2ddf0*/  IMAD.MOV.U32 R13, RZ, RZ, R24 ;  /* 0x000000ffff0d7224 */ /* 0x000fe400078e0018 */
[----:B------:R-:W-:Y:S02]  /*2de00*/  IMAD.MOV.U32 R12, RZ, RZ, 0x3 ;  /* 0x00000003ff0c7424 */ /* 0x000fe400078e00ff */
[----:B------:R-:W-:-:S07]  /*2de10*/  IMAD.MOV.U32 R2, RZ, RZ, R14 ;  /* 0x000000ffff027224 */ /* 0x000fce00078e000e */
[----:B------:R-:W-:Y:S05]  /*2de20*/  WARPSYNC.COLLECTIVE R15, `(.L_x_2132) ;  /* 0x000000000f087348 */ /* 0x000fea0003c00000 */
[----:B------:R0:W1:Y:S02]  /*2de30*/  SHFL.IDX P6, R14, R13, R12, R11 ;  /* 0x0000000c0d0e7389 */ /* 0x00006400000c000b */
[----:B01----:R-:W-:Y:S01]  /*2de40*/  ENDCOLLECTIVE ;  /* 0x000000000000791b */ /* 0x003fe20003800000 */
.L_x_2132:
        /* <DEDUP_REMOVED lines=16> */
.L_x_2133:
[----:B------:R-:W-:Y:S02]  /*2df50*/  IMAD.MOV.U32 R13, RZ, RZ, R24 ;  /* 0x000000ffff0d7224 */ /* 0x000fe400078e0018 */
[----:B------:R-:W-:Y:S02]  /*2df60*/  IMAD.MOV.U32 R12, RZ, RZ, 0x4 ;  /* 0x00000004ff0c7424 */ /* 0x000fe400078e00ff */
[----:B------:R-:W-:-:S07]  /*2df70*/  IMAD.MOV.U32 R2, RZ, RZ, R14 ;  /* 0x000000ffff027224 */ /* 0x000fce00078e000e */
[----:B------:R-:W-:Y:S05]  /*2df80*/  WARPSYNC.COLLECTIVE R15, `(.L_x_2134) ;  /* 0x000000000f087348 */ /* 0x000fea0003c00000 */
[----:B------:R0:W1:Y:S02]  /*2df90*/  SHFL.IDX P6, R14, R13, R12, R11 ;  /* 0x0000000c0d0e7389 */ /* 0x00006400000c000b */
[----:B01----:R-:W-:Y:S01]  /*2dfa0*/  ENDCOLLECTIVE ;  /* 0x000000000000791b */ /* 0x003fe20003800000 */
.L_x_2134:
        /* <DEDUP_REMOVED lines=16> */
.L_x_2135:
[----:B------:R-:W-:Y:S02]  /*2e0b0*/  IMAD.MOV.U32 R13, RZ, RZ, R24 ;  /* 0x000000ffff0d7224 */ /* 0x000fe400078e0018 */
[----:B------:R-:W-:Y:S02]  /*2e0c0*/  IMAD.MOV.U32 R12, RZ, RZ, 0x5 ;  /* 0x00000005ff0c7424 */ /* 0x000fe400078e00ff */
[----:B------:R-:W-:-:S07]  /*2e0d0*/  IMAD.MOV.U32 R2, RZ, RZ, R14 ;  /* 0x000000ffff027224 */ /* 0x000fce00078e000e */
[----:B------:R-:W-:Y:S05]  /*2e0e0*/  WARPSYNC.COLLECTIVE R15, `(.L_x_2136) ;  /* 0x000000000f087348 */ /* 0x000fea0003c00000 */
[----:B------:R0:W1:Y:S02]  /*2e0f0*/  SHFL.IDX P6, R14, R13, R12, R11 ;  /* 0x0000000c0d0e7389 */ /* 0x00006400000c000b */
[----:B01----:R-:W-:Y:S01]  /*2e100*/  ENDCOLLECTIVE ;  /* 0x000000000000791b */ /* 0x003fe20003800000 */
.L_x_2136:
        /* <DEDUP_REMOVED lines=13> */
.L_x_2137:
        /* <DEDUP_REMOVED lines=8> */
.L_x_1980:
[----:B0-----:R0:W1:Y:S02]  /*2e260*/  SYNCS.PHASECHK.TRANS64.TRYWAIT P0, [R0+URZ+0x30860], R3 ;  /* 0x03086003000075a7 */ /* 0x001064000800017f */
[----:B-1----:R-:W-:Y:S05]  /*2e270*/  @!P0 NANOSLEEP.SYNCS 0x989680 ;  /* 0x009896800000895d */ /* 0x002fea0003900000 */
[----:B------:R-:W1:Y:S02]  /*2e280*/  @!P0 SYNCS.PHASECHK.TRANS64 P0, [R0+URZ+0x30860], R3 ;  /* 0x03086003000085a7 */ /* 0x000e64000800007f */
[----:B-1----:R-:W-:Y:S05]  /*2e290*/  @!P0 BRA `(.L_x_1980) ;  /* 0xfffffffc00f08947 */ /* 0x002fea000383ffff */
[----:B------:R-:W-:Y:S05]  /*2e2a0*/  BRA `(.L_x_2139) ;  /* 0xffffffac00bc7947 */ /* 0x000fea000383ffff */
.L_x_1981:
        /* <DEDUP_REMOVED lines=8> */
.L_x_2141:
[----:B------:R-:W-:Y:S05]  /*2e330*/  BSYNC B0 ;  /* 0x0000000000007941 */ /* 0x000fea0003800000 */
.L_x_2140:
        /* <DEDUP_REMOVED lines=9> */
.L_x_2142:
        /* <DEDUP_REMOVED lines=14> */
.L_x_2143:
        /* <DEDUP_REMOVED lines=13> */
.L_x_2144:
[----:B------:R-:W-:Y:S02]  /*2e580*/  IMAD.MOV.U32 R13, RZ, RZ, R24 ;  /* 0x000000ffff0d7224 */ /* 0x000fe400078e0018 */
[----:B------:R-:W-:Y:S01]  /*2e590*/  IMAD.MOV.U32 R12, RZ, RZ, 0x2 ;  /* 0x00000002ff0c7424 */ /* 0x000fe200078e00ff */
[----:B------:R-:W-:-:S13]  /*2e5a0*/  IADD3 R2, P4, R14, R5, RZ ;  /* 0x000000050e027210 */ /* 0x000fda0007f9e0ff */
[----:B------:R-:W-:Y:S05]  /*2e5b0*/  WARPSYNC.COLLECTIVE R15, `(.L_x_2145) ;  /* 0x000000000f087348 */ /* 0x000fea0003c00000 */
[----:B------:R0:W1:Y:S02]  /*2e5c0*/  SHFL.IDX P6, R14, R13, R12, R11 ;  /* 0x0000000c0d0e7389 */ /* 0x00006400000c000b */
[----:B01----:R-:W-:Y:S01]  /*2e5d0*/  ENDCOLLECTIVE ;  /* 0x000000000000791b */ /* 0x003fe20003800000 */
.L_x_2145:
        /* <DEDUP_REMOVED lines=15> */
.L_x_2146:
[----:B------:R-:W-:Y:S02]  /*2e6d0*/  IMAD.MOV.U32 R13, RZ, RZ, R24 ;  /* 0x000000ffff0d7224 */ /* 0x000fe400078e0018 */
[----:B------:R-:W-:Y:S01]  /*2e6e0*/  IMAD.MOV.U32 R12, RZ, RZ, 0x3 ;  /* 0x00000003ff0c7424 */ /* 0x000fe200078e00ff */
[----:B------:R-:W-:-:S13]  /*2e6f0*/  IADD3 R2, P4, R14, R5, RZ ;  /* 0x000000050e027210 */ /* 0x000fda0007f9e0ff */
[----:B------:R-:W-:Y:S05]  /*2e700*/  WARPSYNC.COLLECTIVE R15, `(.L_x_2147) ;  /* 0x000000000f087348 */ /* 0x000fea0003c00000 */
[----:B------:R0:W1:Y:S02]  /*2e710*/  SHFL.IDX P6, R14, R13, R12, R11 ;  /* 0x0000000c0d0e7389 */ /* 0x00006400000c000b */
[----:B01----:R-:W-:Y:S01]  /*2e720*/  ENDCOLLECTIVE ;  /* 0x000000000000791b */ /* 0x003fe20003800000 */
.L_x_2147:
        /* <DEDUP_REMOVED lines=15> */
.L_x_2148:
[----:B------:R-:W-:Y:S02]  /*2e820*/  IMAD.MOV.U32 R13, RZ, RZ, R24 ;  /* 0x000000ffff0d7224 */ /* 0x000fe400078e0018 */
[----:B------:R-:W-:Y:S01]  /*2e830*/  IMAD.MOV.U32 R12, RZ, RZ, 0x4 ;  /* 0x00000004ff0c7424 */ /* 0x000fe200078e00ff */
[----:B------:R-:W-:-:S13]  /*2e840*/  IADD3 R2, P4, R14, R5, RZ ;  /* 0x000000050e027210 */ /* 0x000fda0007f9e0ff */
[----:B------:R-:W-:Y:S05]  /*2e850*/  WARPSYNC.COLLECTIVE R15, `(.L_x_2149) ;  /* 0x000000000f087348 */ /* 0x000fea0003c00000 */
[----:B------:R0:W1:Y:S02]  /*2e860*/  SHFL.IDX P6, R14, R13, R12, R11 ;  /* 0x0000000c0d0e7389 */ /* 0x00006400000c000b */
[----:B01----:R-:W-:Y:S01]  /*2e870*/  ENDCOLLECTIVE ;  /* 0x000000000000791b */ /* 0x003fe20003800000 */
.L_x_2149:
        /* <DEDUP_REMOVED lines=15> */
.L_x_2150:
[----:B------:R-:W-:Y:S02]  /*2e970*/  IMAD.MOV.U32 R13, RZ, RZ, R24 ;  /* 0x000000ffff0d7224 */ /* 0x000fe400078e0018 */
[----:B------:R-:W-:Y:S01]  /*2e980*/  IMAD.MOV.U32 R12, RZ, RZ, 0x5 ;  /* 0x00000005ff0c7424 */ /* 0x000fe200078e00ff */
[----:B------:R-:W-:-:S13]  /*2e990*/  IADD3 R2, P4, R14, R5, RZ ;  /* 0x000000050e027210 */ /* 0x000fda0007f9e0ff */
[----:B------:R-:W-:Y:S05]  /*2e9a0*/  WARPSYNC.COLLECTIVE R15, `(.L_x_2151) ;  /* 0x000000000f087348 */ /* 0x000fea0003c00000 */
[----:B------:R0:W1:Y:S02]  /*2e9b0*/  SHFL.IDX P6, R14, R13, R12, R11 ;  /* 0x0000000c0d0e7389 */ /* 0x00006400000c000b */
[----:B01----:R-:W-:Y:S01]  /*2e9c0*/  ENDCOLLECTIVE ;  /* 0x000000000000791b */ /* 0x003fe20003800000 */
.L_x_2151:
        /* <DEDUP_REMOVED lines=14> */
.L_x_2152:
[----:B------:R-:W-:Y:S05]  /*2eab0*/  BRA `(.L_x_2153) ;  /* 0xffffffa800c47947 */ /* 0x000fea000383ffff */
.L_x_1986:
[----:B------:R-:W-:Y:S01]  /*2eac0*/  BSSY B0, `(.L_x_2154) ;  /* 0x0000008000007945 */ /* 0x000fe20003800000 */
[----:B------:R-:W-:Y:S02]  /*2ead0*/  IMAD.MOV.U32 R13, RZ, RZ, R16 ;  /* 0x000000ffff0d7224 */ /* 0x000fe400078e0010 */
[----:B------:R-:W-:Y:S02]  /*2eae0*/  IMAD.MOV.U32 R12, RZ, RZ, RZ ;  /* 0x000000ffff0c7224 */ /* 0x000fe400078e00ff */
[----:B------:R-:W-:Y:S02]  /*2eaf0*/  IMAD.MOV.U32 R11, RZ, RZ, 0x1f ;  /* 0x0000001fff0b7424 */ /* 0x000fe400078e00ff */
[----:B------:R-:W-:-:S07]  /*2eb00*/  IMAD.MOV.U32 R15, RZ, RZ, -0x1 ;  /* 0xffffffffff0f7424 */ /* 0x000fce00078e00ff */
[----:B01----:R-:W-:Y:S05]  /*2eb10*/  WARPSYNC.COLLECTIVE R15, `(.L_x_2155) ;  /* 0x000000000f087348 */ /* 0x003fea0003c00000 */
[----:B------:R2:W3:Y:S02]  /*2eb20*/  SHFL.IDX P6, R14, R13, R12, R11 ;  /* 0x0000000c0d0e7389 */ /* 0x0004e400000c000b */
[----:B0123--:R-:W-:Y:S01]  /*2eb30*/  ENDCOLLECTIVE ;  /* 0x000000000000791b */ /* 0x00ffe20003800000 */
.L_x_2155:
[----:B------:R-:W-:Y:S05]  /*2eb40*/  BSYNC B0 ;  /* 0x0000000000007941 */ /* 0x000fea0003800000 */
.L_x_2154:
        /* <DEDUP_REMOVED lines=9> */
.L_x_2156:
        /* <DEDUP_REMOVED lines=18> */
.L_x_2157:
[----:B------:R-:W-:Y:S01]  /*2ed00*/  IMAD.MOV.U32 R12, RZ, RZ, 0x2 ;  /* 0x00000002ff0c7424 */ /* 0x000fe200078e00ff */
[----:B------:R-:W-:-:S05]  /*2ed10*/  SEL R6, R14, RZ, P1 ;  /* 0x000000ff0e067207 */ /* 0x000fca0000800000 */
[----:B------:R-:W-:-:S04]  /*2ed20*/  IMAD.IADD R6, R5, 0x1, R6 ;  /* 0x0000000105067824 */ /* 0x000fc800078e0206 */
[----:B------:R-:W-:-:S07]  /*2ed30*/  IMAD.MOV.U32 R13, RZ, RZ, R6 ;  /* 0x000000ffff0d7224 */ /* 0x000fce00078e0006 */
[----:B------:R-:W-:Y:S05]  /*2ed40*/  WARPSYNC.COLLECTIVE R15, `(.L_x_2158) ;  /* 0x000000000f087348 */ /* 0x000fea0003c00000 */
[----:B------:R0:W1:Y:S02]  /*2ed50*/  SHFL.UP P6, R14, R13, R12, R11 ;  /* 0x0400000c0d0e7389 */ /* 0x00006400000c000b */
[----:B01----:R-:W-:Y:S01]  /*2ed60*/  ENDCOLLECTIVE ;  /* 0x000000000000791b */ /* 0x003fe20003800000 */
.L_x_2158:
[----:B------:R-:W-:Y:S01]  /*2ed70*/  IMAD.MOV.U32 R12, RZ, RZ, 0x4 ;  /* 0x00000004ff0c7424 */ /* 0x000fe200078e00ff */
[----:B------:R-:W-:-:S05]  /*2ed80*/  SEL R7, R14, RZ, P2 ;  /* 0x000000ff0e077207 */ /* 0x000fca0001000000 */
[----:B------:R-:W-:-:S04]  /*2ed90*/  IMAD.IADD R7, R6, 0x1, R7 ;  /* 0x0000000106077824 */ /* 0x000fc800078e0207 */
[----:B------:R-:W-:-:S07]  /*2eda0*/  IMAD.MOV.U32 R13, RZ, RZ, R7 ;  /* 0x000000ffff0d7224 */ /* 0x000fce00078e0007 */
[----:B------:R-:W-:Y:S05]  /*2edb0*/  WARPSYNC.COLLECTIVE R15, `(.L_x_2159) ;  /* 0x000000000f087348 */ /* 0x000fea0003c00000 */
[----:B------:R0:W1:Y:S02]  /*2edc0*/  SHFL.UP P6, R14, R13, R12, R11 ;  /* 0x0400000c0d0e7389 */ /* 0x00006400000c000b */
[----:B01----:R-:W-:Y:S01]  /*2edd0*/  ENDCOLLECTIVE ;  /* 0x000000000000791b */ /* 0x003fe20003800000 */
.L_x_2159:
[----:B------:R-:W-:Y:S01]  /*2ede0*/  IMAD.MOV.U32 R12, RZ, RZ, 0x8 ;  /* 0x00000008ff0c7424 */ /* 0x000fe200078e00ff */
[----:B------:R-:W-:-:S05]  /*2edf0*/  SEL R2, R14, RZ, P3 ;  /* 0x000000ff0e027207 */ /* 0x000fca0001800000 */
[----:B------:R-:W-:-:S04]  /*2ee00*/  IMAD.IADD R2, R7, 0x1, R2 ;  /* 0x0000000107027824 */ /* 0x000fc800078e0202 */
[----:B------:R-:W-:-:S07]  /*2ee10*/  IMAD.MOV.U32 R13, RZ, RZ, R2 ;  /* 0x000000ffff0d7224 */ /* 0x000fce00078e0002 */
[----:B------:R-:W-:Y:S05]  /*2ee20*/  WARPSYNC.COLLECTIVE R15, `(.L_x_2160) ;  /* 0x000000000f087348 */ /* 0x000fea0003c00000 */
[----:B------:R0:W1:Y:S02]  /*2ee30*/  SHFL.UP P6, R14, R13, R12, R11 ;  /* 0x0400000c0d0e7389 */ /* 0x00006400000c000b */
[----:B01----:R-:W-:Y:S01]  /*2ee40*/  ENDCOLLECTIVE ;  /* 0x000000000000791b */ /* 0x003fe20003800000 */
.L_x_2160:
[----:B------:R-:W-:Y:S01]  /*2ee50*/  IMAD.MOV.U32 R12, RZ, RZ, 0x10 ;  /* 0x00000010ff0c7424 */ /* 0x000fe200078e00ff */
[----:B------:R-:W-:-:S05]  /*2ee60*/  SEL R3, R14, RZ, P4 ;  /* 0x000000ff0e037207 */ /* 0x000fca0002000000 */
[----:B------:R-:W-:-:S04]  /*2ee70*/  IMAD.IADD R3, R2, 0x1, R3 ;  /* 0x0000000102037824 */ /* 0x000fc800078e0203 */
[----:B------:R-:W-:-:S07]  /*2ee80*/  IMAD.MOV.U32 R13, RZ, RZ, R3 ;  /* 0x000000ffff0d7224 */ /* 0x000fce00078e0003 */
[----:B------:R-:W-:Y:S05]  /*2ee90*/  WARPSYNC.COLLECTIVE R15, `(.L_x_2161) ;  /* 0x000000000f087348 */ /* 0x000fea0003c00000 */
[----:B------:R0:W1:Y:S02]  /*2eea0*/  SHFL.UP P6, R14, R13, R12, R11 ;  /* 0x0400000c0d0e7389 */ /* 0x00006400000c000b */
[----:B01----:R-:W-:Y:S01]  /*2eeb0*/  ENDCOLLECTIVE ;  /* 0x000000000000791b */ /* 0x003fe20003800000 */
.L_x_2161:
        /* <DEDUP_REMOVED lines=8> */
.L_x_2162:
[----:B------:R-:W-:Y:S05]  /*2ef40*/  BRA `(.L_x_2163) ;  /* 0xffffffa800d47947 */ /* 0x000fea000383ffff */
.L_x_1991:
        /* <DEDUP_REMOVED lines=8> */
.L_x_2165:
[----:B------:R-:W-:Y:S05]  /*2efd0*/  BSYNC B0 ;  /* 0x0000000000007941 */ /* 0x000fea0003800000 */
.L_x_2164:
        /* <DEDUP_REMOVED lines=8> */
.L_x_2166:
[----:B------:R-:W-:Y:S01]  /*2f060*/  IMAD.MOV.U32 R12, RZ, RZ, 0x4 ;  /* 0x00000004ff0c7424 */ /* 0x000fe200078e00ff */
[----:B------:R-:W-:-:S05]  /*2f070*/  SEL R2, R14, RZ, P2 ;  /* 0x000000ff0e027207 */ /* 0x000fca0001000000 */
[----:B------:R-:W-:-:S04]  /*2f080*/  IMAD.IADD R2, R13, 0x1, R2 ;  /* 0x000000010d027824 */ /* 0x000fc800078e0202 */
[----:B------:R-:W-:-:S07]  /*2f090*/  IMAD.MOV.U32 R13, RZ, RZ, R2 ;  /* 0x000000ffff0d7224 */ /* 0x000fce00078e0002 */
[----:B------:R-:W-:Y:S05]  /*2f0a0*/  WARPSYNC.COLLECTIVE R15, `(.L_x_2167) ;  /* 0x000000000f087348 */ /* 0x000fea0003c00000 */
[----:B------:R0:W1:Y:S02]  /*2f0b0*/  SHFL.UP P6, R14, R13, R12, R11 ;  /* 0x0400000c0d0e7389 */ /* 0x00006400000c000b */
[----:B01----:R-:W-:Y:S01]  /*2f0c0*/  ENDCOLLECTIVE ;  /* 0x000000000000791b */ /* 0x003fe20003800000 */
.L_x_2167:
[----:B------:R-:W-:Y:S01]  /*2f0d0*/  IMAD.MOV.U32 R12, RZ, RZ, 0x8 ;  /* 0x00000008ff0c7424 */ /* 0x000fe200078e00ff */
[----:B------:R-:W-:-:S05]  /*2f0e0*/  SEL R3, R14, RZ, P3 ;  /* 0x000000ff0e037207 */ /* 0x000fca0001800000 */
[----:B------:R-:W-:-:S04]  /*2f0f0*/  IMAD.IADD R3, R2, 0x1, R3 ;  /* 0x0000000102037824 */ /* 0x000fc800078e0203 */
[----:B------:R-:W-:-:S07]  /*2f100*/  IMAD.MOV.U32 R13, RZ, RZ, R3 ;  /* 0x000000ffff0d7224 */ /* 0x000fce00078e0003 */
[----:B------:R-:W-:Y:S05]  /*2f110*/  WARPSYNC.COLLECTIVE R15, `(.L_x_2168) ;  /* 0x000000000f087348 */ /* 0x000fea0003c00000 */
[----:B------:R0:W1:Y:S02]  /*2f120*/  SHFL.UP P6, R14, R13, R12, R11 ;  /* 0x0400000c0d0e7389 */ /* 0x00006400000c000b */
[----:B01----:R-:W-:Y:S01]  /*2f130*/  ENDCOLLECTIVE ;  /* 0x000000000000791b */ /* 0x003fe20003800000 */
.L_x_2168:
[----:B------:R-:W-:Y:S01]  /*2f140*/  IMAD.MOV.U32 R12, RZ, RZ, 0x10 ;  /* 0x00000010ff0c7424 */ /* 0x000fe200078e00ff */
[----:B------:R-:W-:-:S05]  /*2f150*/  SEL R4, R14, RZ, P4 ;  /* 0x000000ff0e047207 */ /* 0x000fca0002000000 */
[----:B------:R-:W-:-:S04]  /*2f160*/  IMAD.IADD R4, R3, 0x1, R4 ;  /* 0x0000000103047824 */ /* 0x000fc800078e0204 */
[----:B------:R-:W-:-:S07]  /*2f170*/  IMAD.MOV.U32 R13, RZ, RZ, R4 ;  /* 0x000000ffff0d7224 */ /* 0x000fce00078e0004 */
[----:B------:R-:W-:Y:S05]  /*2f180*/  WARPSYNC.COLLECTIVE R15, `(.L_x_2169) ;  /* 0x000000000f087348 */ /* 0x000fea0003c00000 */
[----:B------:R0:W1:Y:S02]  /*2f190*/  SHFL.UP P6, R14, R13, R12, R11 ;  /* 0x0400000c0d0e7389 */ /* 0x00006400000c000b */
[----:B01----:R-:W-:Y:S01]  /*2f1a0*/  ENDCOLLECTIVE ;  /* 0x000000000000791b */ /* 0x003fe20003800000 */
.L_x_2169:
        /* <DEDUP_REMOVED lines=8> */
.L_x_2170:
[----:B------:R-:W-:Y:S05]  /*2f230*/  BRA `(.L_x_2171) ;  /* 0xffffffa800b47947 */ /* 0x000fea000383ffff */
.L_x_1993:
[----:B------:R-:W-:Y:S01]  /*2f240*/  BSSY B0, `(.L_x_2172) ;  /* 0x0000006000007945 */ /* 0x000fe20003800000 */
[----:B------:R-:W-:Y:S01]  /*2f250*/  PLOP3.LUT P6, PT, P6, PT, PT, 0x8, 0x0 ;  /* 0x000000000000781c */ /* 0x000fe200037ce170 */
[----:B------:R-:W-:-:S12]  /*2f260*/  IMAD.MOV.U32 R15, RZ, RZ, -0x1 ;  /* 0xffffffffff0f7424 */ /* 0x000fd800078e00ff */
[----:B01----:R-:W-:Y:S05]  /*2f270*/  WARPSYNC.COLLECTIVE R15, `(.L_x_2173) ;  /* 0x000000000f087348 */ /* 0x003fea0003c00000 */
[----:B------:R-:W-:Y:S01]  /*2f280*/  VOTE.ANY R14, PT, P6 ;  /* 0x00000000000e7806 */ /* 0x000fe200030e0100 */
[----:B01----:R-:W-:Y:S06]  /*2f290*/  ENDCOLLECTIVE ;  /* 0x000000000000791b */ /* 0x003fec0003800000 */
.L_x_2173:
[----:B------:R-:W-:Y:S05]  /*2f2a0*/  BSYNC B0 ;  /* 0x0000000000007941 */ /* 0x000fea0003800000 */
.L_x_2172:
        /* <DEDUP_REMOVED lines=9> */
.L_x_2174:
[----:B------:R-:W-:Y:S01]  /*2f340*/  IMAD.MOV.U32 R5, RZ, RZ, R14 ;  /* 0x000000ffff057224 */ /* 0x000fe200078e000e */
[----:B------:R-:W-:Y:S06]  /*2f350*/  BRA `(.L_x_2175) ;  /* 0xffffffa800a47947 */ /* 0x000fec000383ffff */
.L_x_1995:
[----:B------:R-:W-:Y:S01]  /*2f360*/  BSSY B0, `(.L_x_2176) ;  /* 0x0000007000007945 */ /* 0x000fe20003800000 */
[----:B------:R-:W-:Y:S02]  /*2f370*/  IMAD.MOV.U32 R13, RZ, RZ, R2 ;  /* 0x000000ffff0d7224 */ /* 0x000fe400078e0002 */
[----:B------:R-:W-:Y:S02]  /*2f380*/  IMAD.MOV.U32 R11, RZ, RZ, 0x1f ;  /* 0x0000001fff0b7424 */ /* 0x000fe400078e00ff */
[----:B------:R-:W-:-:S07]  /*2f390*/  IMAD.MOV.U32 R15, RZ, RZ, -0x1 ;  /* 0xffffffffff0f7424 */ /* 0x000fce00078e00ff */
[----:B0123--:R-:W-:Y:S05]  /*2f3a0*/  WARPSYNC.COLLECTIVE R15, `(.L_x_2177) ;  /* 0x000000000f087348 */ /* 0x00ffea0003c00000 */
[----:B------:R4:W0:Y:S02]  /*2f3b0*/  SHFL.IDX P6, R14, R13, R12, R11 ;  /* 0x0000000c0d0e7389 */ /* 0x00082400000c000b */
[----:B01234-:R-:W-:Y:S01]  /*2f3c0*/  ENDCOLLECTIVE ;  /* 0x000000000000791b */ /* 0x01ffe20003800000 */
.L_x_2177:
[----:B------:R-:W-:Y:S05]  /*2f3d0*/  BSYNC B0 ;  /* 0x0000000000007941 */ /* 0x000fea0003800000 */
.L_x_2176:
[----:B------:R-:W-:Y:S05]  /*2f3e0*/  BRA `(.L_x_1994) ;  /* 0xffffffa8009c7947 */ /* 0x000fea000383ffff */
.L_x_1999:
[----:B0-----:R0:W2:Y:S02]  /*2f3f0*/  SYNCS.PHASECHK.TRANS64.TRYWAIT P0, [R5+URZ+0x30820], R0 ;  /* 0x03082000050075a7 */ /* 0x0010a4000800017f */
[----:B--2---:R-:W-:Y:S05]  /*2f400*/  @!P0 NANOSLEEP.SYNCS 0x989680 ;  /* 0x009896800000895d */ /* 0x004fea0003900000 */
[----:B------:R-:W2:Y:S02]  /*2f410*/  @!P0 SYNCS.PHASECHK.TRANS64 P0, [R5+URZ+0x30820], R0 ;  /* 0x03082000050085a7 */ /* 0x000ea4000800007f */
[----:B--2---:R-:W-:Y:S05]  /*2f420*/  @!P0 BRA `(.L_x_1999) ;  /* 0xfffffffc00f08947 */ /* 0x004fea000383ffff */
[----:B------:R-:W-:Y:S05]  /*2f430*/  BRA `(.L_x_2178) ;  /* 0xffffffb000147947 */ /* 0x000fea000383ffff */
.L_x_2000:
        /* <DEDUP_REMOVED lines=11> */
.L_x_2180:
[----:B------:R-:W-:Y:S05]  /*2f4f0*/  BSYNC B0 ;  /* 0x0000000000007941 */ /* 0x000fea0003800000 */
.L_x_2179:
[----:B------:R-:W-:Y:S05]  /*2f500*/  BRA `(.L_x_2181) ;  /* 0xffffffac00fc7947 */ /* 0x000fea000383ffff */
.L_x_2001:
[----:B------:R-:W-:Y:S01]  /*2f510*/  BSSY B0, `(.L_x_2182) ;  /* 0x0000006000007945 */ /* 0x000fe20003800000 */
[----:B------:R-:W-:-:S07]  /*2f520*/  IMAD.MOV.U32 R15, RZ, RZ, -0x1 ;  /* 0xffffffffff0f7424 */ /* 0x000fce00078e00ff */
[----:B01-3--:R-:W-:Y:S05]  /*2f530*/  WARPSYNC.COLLECTIVE R15, `(.L_x_2183) ;  /* 0x000000000f0c7348 */ /* 0x00bfea0003c00000 */
[----:B------:R-:W-:Y:S02]  /*2f540*/  ELECT P6, UR62, PT ;  /* 0x00000000003e782f */ /* 0x000fe400038c0000 */
[----:B------:R-:W-:Y:S01]  /*2f550*/  MOV R14, UR62 ;  /* 0x0000003e000e7c02 */ /* 0x000fe20008000f00 */
[----:B01-3--:R-:W-:Y:S10]  /*2f560*/  ENDCOLLECTIVE ;  /* 0x000000000000791b */ /* 0x00bff40003800000 */
.L_x_2183:
[----:B------:R-:W-:Y:S05]  /*2f570*/  BSYNC B0 ;  /* 0x0000000000007941 */ /* 0x000fea0003800000 */
.L_x_2182:
[----:B------:R-:W-:Y:S05]  /*2f580*/  BRA `(.L_x_2184) ;  /* 0xffffffac00f07947 */ /* 0x000fea000383ffff */
.L_x_2003:
[----:B0-----:R0:W2:Y:S02]  /*2f590*/  SYNCS.PHASECHK.TRANS64.TRYWAIT P1, [R3+URZ+0x30840], R2 ;  /* 0x03084002030075a7 */ /* 0x0010a4000802017f */
[----:B--2---:R-:W-:Y:S05]  /*2f5a0*/  @!P1 NANOSLEEP.SYNCS 0x989680 ;  /* 0x009896800000995d */ /* 0x004fea0003900000 */
[----:B------:R-:W2:Y:S02]  /*2f5b0*/  @!P1 SYNCS.PHASECHK.TRANS64 P1, [R3+URZ+0x30840], R2 ;  /* 0x03084002030095a7 */ /* 0x000ea4000802007f */
[----:B--2---:R-:W-:Y:S05]  /*2f5c0*/  @!P1 BRA `(.L_x_2003) ;  /* 0xfffffffc00f09947 */ /* 0x004fea000383ffff */
[----:B------:R-:W-:Y:S05]  /*2f5d0*/  BRA `(.L_x_2185) ;  /* 0xffffffb000187947 */ /* 0x000fea000383ffff */
.L_x_2005:
[----:B--2---:R2:W4:Y:S02]  /*2f5e0*/  SYNCS.PHASECHK.TRANS64.TRYWAIT P1, [R5+URZ+0x30840], R0 ;  /* 0x03084000050075a7 */ /* 0x004524000802017f */
[----:B----4-:R-:W-:Y:S05]  /*2f5f0*/  @!P1 NANOSLEEP.SYNCS 0x989680 ;  /* 0x009896800000995d */ /* 0x010fea0003900000 */
[----:B------:R-:W4:Y:S02]  /*2f600*/  @!P1 SYNCS.PHASECHK.TRANS64 P1, [R5+URZ+0x30840], R0 ;  /* 0x03084000050095a7 */ /* 0x000f24000802007f */
[----:B----4-:R-:W-:Y:S05]  /*2f610*/  @!P1 BRA `(.L_x_2005) ;  /* 0xfffffffc00f09947 */ /* 0x010fea000383ffff */
[----:B------:R-:W-:Y:S05]  /*2f620*/  BRA `(.L_x_2186) ;  /* 0xffffffb000247947 */ /* 0x000fea000383ffff */
.L_x_2007:
[----:B----4-:R4:W0:Y:S02]  /*2f630*/  SYNCS.PHASECHK.TRANS64.TRYWAIT P1, [R3+URZ+0x30860], R2 ;  /* 0x03086002030075a7 */ /* 0x010824000802017f */
[----:B0-----:R-:W-:Y:S05]  /*2f640*/  @!P1 NANOSLEEP.SYNCS 0x989680 ;  /* 0x009896800000995d */ /* 0x001fea0003900000 */
[----:B------:R-:W0:Y:S02]  /*2f650*/  @!P1 SYNCS.PHASECHK.TRANS64 P1, [R3+URZ+0x30860], R2 ;  /* 0x03086002030095a7 */ /* 0x000e24000802007f */
[----:B0-----:R-:W-:Y:S05]  /*2f660*/  @!P1 BRA `(.L_x_2007) ;  /* 0xfffffffc00f09947 */ /* 0x001fea000383ffff */
[----:B------:R-:W-:Y:S05]  /*2f670*/  BRA `(.L_x_2187) ;  /* 0xffffffb000207947 */ /* 0x000fea000383ffff */
.L_x_2188:
        /* <DEDUP_REMOVED lines=16> */
.L_x_3237:


//--------------------- .text._ZN7cutlass13device_kernelIN5flash11enable_sm90INS1_16FlashAttnFwdSm90INS1_25CollectiveMainloopFwdSm90ILi2EN4cute5tupleIJNS5_1CILi1EEES8_S8_EEENS6_IJNS7_ILi128EEENS7_ILi96EEENS7_ILi192EEEEEELi192ENS_10bfloat16_tEfNS_4arch4Sm90ELb1ELb0ELb0ELb0ELb1ELb0ELb0ELb1ELb1ELb1ELb0ELb0EEENS1_21CollectiveEpilogueFwdINS6_IJSA_SC_SB_EEES9_SE_SG_Li256ELb0ELb1ELb0ELb0EEENS1_30DynamicPersistentTileSchedulerILi256ELi128ELb0ELb1ELb1EEEEEEEEEvNT_6ParamsE --------------------------
	.section	.text._ZN7cutlass13device_kernelIN5flash11enable_sm90INS1_16FlashAttnFwdSm90INS1_25CollectiveMainloopFwdSm90ILi2EN4cute5tupleIJNS5_1CILi1EEES8_S8_EEENS6_IJNS7_ILi128EEENS7_ILi96EEENS7_ILi192EEEEEELi192ENS_10bfloat16_tEfNS_4arch4Sm90ELb1ELb0ELb0ELb0ELb1ELb0ELb0ELb1ELb1ELb1ELb0ELb0EEENS1_21CollectiveEpilogueFwdINS6_IJSA_SC_SB_EEES9_SE_SG_Li256ELb0ELb1ELb0ELb0EEENS1_30DynamicPersistentTileSchedulerILi256ELi128ELb0ELb1ELb1EEEEEEEEEvNT_6ParamsE,"ax",@progbits
	.align	128
.text._ZN7cutlass13device_kernelIN5flash11enable_sm90INS1_16FlashAttnFwdSm90INS1_25CollectiveMainloopFwdSm90ILi2EN4cute5tupleIJNS5_1CILi1EEES8_S8_EEENS6_IJNS7_ILi128EEENS7_ILi96EEENS7_ILi192EEEEEELi192ENS_10bfloat16_tEfNS_4arch4Sm90ELb1ELb0ELb0ELb0ELb1ELb0ELb0ELb1ELb1ELb1ELb0ELb0EEENS1_21CollectiveEpilogueFwdINS6_IJSA_SC_SB_EEES9_SE_SG_Li256ELb0ELb1ELb0ELb0EEENS1_30DynamicPersistentTileSchedulerILi256ELi128ELb0ELb1ELb1EEEEEEEEEvNT_6ParamsE:
        .type           _ZN7cutlass13device_kernelIN5flash11enable_sm90INS1_16FlashAttnFwdSm90INS1_25CollectiveMainloopFwdSm90ILi2EN4cute5tupleIJNS5_1CILi1EEES8_S8_EEENS6_IJNS7_ILi128EEENS7_ILi96EEENS7_ILi192EEEEEELi192ENS_10bfloat16_tEfNS_4arch4Sm90ELb1ELb0ELb0ELb0ELb1ELb0ELb0ELb1ELb1ELb1ELb0ELb0EEENS1_21CollectiveEpilogueFwdINS6_IJSA_SC_SB_EEES9_SE_SG_Li256ELb0ELb1ELb0ELb0EEENS1_30DynamicPersistentTileSchedulerILi256ELi128ELb0ELb1ELb1EEEEEEEEEvNT_6ParamsE,@function
        .size           _ZN7cutlass13device_kernelIN5flash11enable_sm90INS1_16FlashAttnFwdSm90INS1_25CollectiveMainloopFwdSm90ILi2EN4cute5tupleIJNS5_1CILi1EEES8_S8_EEENS6_IJNS7_ILi128EEENS7_ILi96EEENS7_ILi192EEEEEELi192ENS_10bfloat16_tEfNS_4arch4Sm90ELb1ELb0ELb0ELb0ELb1ELb0ELb0ELb1ELb1ELb1ELb0ELb0EEENS1_21CollectiveEpilogueFwdINS6_IJSA_SC_SB_EEES9_SE_SG_Li256ELb0ELb1ELb0ELb0EEENS1_30DynamicPersistentTileSchedulerILi256ELi128ELb0ELb1ELb1EEEEEEEEEvNT_6ParamsE,(.L_x_3238 - _ZN7cutlass13device_kernelIN5flash11enable_sm90INS1_16FlashAttnFwdSm90INS1_25CollectiveMainloopFwdSm90ILi2EN4cute5tupleIJNS5_1CILi1EEES8_S8_EEENS6_IJNS7_ILi128EEENS7_ILi96EEENS7_ILi192EEEEEELi192ENS_10bfloat16_tEfNS_4arch4Sm90ELb1ELb0ELb0ELb0ELb1ELb0ELb0ELb1ELb1ELb1ELb0ELb0EEENS1_21CollectiveEpilogueFwdINS6_IJSA_SC_SB_EEES9_SE_SG_Li256ELb0ELb1ELb0ELb0EEENS1_30DynamicPersistentTileSchedulerILi256ELi128ELb0ELb1ELb1EEEEEEEEEvNT_6ParamsE)
        .other          _ZN7cutlass13device_kernelIN5flash11enable_sm90INS1_16FlashAttnFwdSm90INS1_25CollectiveMainloopFwdSm90ILi2EN4cute5tupleIJNS5_1CILi1EEES8_S8_EEENS6_IJNS7_ILi128EEENS7_ILi96EEENS7_ILi192EEEEEELi192ENS_10bfloat16_tEfNS_4arch4Sm90ELb1ELb0ELb0ELb0ELb1ELb0ELb0ELb1ELb1ELb1ELb0ELb0EEENS1_21CollectiveEpilogueFwdINS6_IJSA_SC_SB_EEES9_SE_SG_Li256ELb0ELb1ELb0ELb0EEENS1_30DynamicPersistentTileSchedulerILi256ELi128ELb0ELb1ELb1EEEEEEEEEvNT_6ParamsE,@"STO_CUDA_ENTRY STV_DEFAULT"
_ZN7cutlass13device_kernelIN5flash11enable_sm90INS1_16FlashAttnFwdSm90INS1_25CollectiveMainloopFwdSm90ILi2EN4cute5tupleIJNS5_1CILi1EEES8_S8_EEENS6_IJNS7_ILi128EEENS7_ILi96EEENS7_ILi192EEEEEELi192ENS_10bfloat16_tEfNS_4arch4Sm90ELb1ELb0ELb0ELb0ELb1ELb0ELb0ELb1ELb1ELb1ELb0ELb0EEENS1_21CollectiveEpilogueFwdINS6_IJSA_SC_SB_EEES9_SE_SG_Li256ELb0ELb1ELb0ELb0EEENS1_30DynamicPersistentTileSchedulerILi256ELi128ELb0ELb1ELb1EEEEEEEEEvNT_6ParamsE:
        /* <DEDUP_REMOVED lines=45> */
.L_x_2189:
        /* <DEDUP_REMOVED lines=22> */
.L_x_2190:
        /* <DEDUP_REMOVED lines=18> */
.L_x_2191:
        /* <DEDUP_REMOVED lines=22> */
.L_x_2192:
        /* <DEDUP_REMOVED lines=23> */
.L_x_2193:
        /* <DEDUP_REMOVED lines=10> */
.L_x_2195:
        /* <DEDUP_REMOVED lines=10> */
[----:B------:R-:W2:Y:S01]  /*0960*/  LDL R3, [R1+0x4] ;  /* 0x0000040001037983 */ /* 0x000ea20000100800 */
[----:B------:R-:W-:Y:S01]  /*0970*/  UMOV UR38, URZ ;  /* 0x0000003f00267c82 */ /* 0x000fe20008000000 */
[----:B------:R-:W-:Y:S01]  /*0980*/  UMOV UR39, URZ ;  /* 0x0000003f00277c82 */ /* 0x000fe20008000000 */
[----:B0-----:R-:W0:Y:S02]  /*0990*/  S2R R2, SR_TID.X ;  /* 0x0000000000027919 */ /* 0x001e240000002100 */
[----:B0-----:R-:W-:-:S05]  /*09a0*/  VIADD R203, R2, 0xffffff80 ;  /* 0xffffff8002cb7836 */ /* 0x001fca0000000000 */
[----:B------:R-:W-:-:S04]  /*09b0*/  SHF.R.S32.HI R0, RZ, 0x1f, R203 ;  /* 0x0000001fff007819 */ /* 0x000fc800000114cb */
[----:B------:R-:W-:-:S05]  /*09c0*/  LEA.HI R4, R0, R203, RZ, 0x5 ;  /* 0x000000cb00047211 */ /* 0x000fca00078f28ff */
[----:B------:R-:W-:-:S05]  /*09d0*/  IMAD.SHL.U32 R6, R4, 0x20, RZ ;  /* 0x0000002004067824 */ /* 0x000fca00078e00ff */
[----:B------:R-:W-:Y:S02]  /*09e0*/  LOP3.LUT R7, R6, 0xfffffc00, RZ, 0xc0, !PT ;  /* 0xfffffc0006077812 */ /* 0x000fe400078ec0ff */
[----:B------:R-:W-:-:S04]  /*09f0*/  LEA.HI R6, R0, R203, RZ, 0x2 ;  /* 0x000000cb00067211 */ /* 0x000fc800078f10ff */
[----:B------:R-:W-:-:S05]  /*0a00*/  LOP3.LUT R6, R6, 0xfffffffc, RZ, 0xc0, !PT ;  /* 0xfffffffc06067812 */ /* 0x000fca00078ec0ff */
[----:B------:R-:W-:Y:S01]  /*0a10*/  IMAD.IADD R6, R203, 0x1, -R6 ;  /* 0x00000001cb067824 */ /* 0x000fe200078e0a06 */
[----:B--2---:R-:W-:Y:S02]  /*0a20*/  R2UR UR5, R3 ;  /* 0x00000000030572ca */ /* 0x004fe400000e0000 */
[----:B------:R-:W-:-:S04]  /*0a30*/  LEA.HI R3, R0, R203, RZ, 0x7 ;  /* 0x000000cb00037211 */ /* 0x000fc800078f38ff */
[----:B------:R-:W-:Y:S02]  /*0a40*/  LOP3.LUT R2, R3, 0xffffff80, RZ, 0xc0, !PT ;  /* 0xffffff8003027812 */ /* 0x000fe400078ec0ff */
[----:B------:R-:W-:-:S03]  /*0a50*/  SHF.R.S32.HI R196, RZ, 0x7, R3 ;  /* 0x00000007ffc47819 */ /* 0x000fc60000011403 */
[C---:B------:R-:W-:Y:S01]  /*0a60*/  IMAD.IADD R195, R203.reuse, 0x1, -R2 ;  /* 0x00000001cbc37824 */ /* 0x040fe200078e0a02 */
[CC--:B------:R-:W-:Y:S01]  /*0a70*/  LEA.HI R2, R0.reuse, R203.reuse, RZ, 0x4 ;  /* 0x000000cb00027211 */ /* 0x0c0fe200078f20ff */
[----:B------:R-:W-:Y:S01]  /*0a80*/  ULOP3.LUT UR6, UR5, 0x1, URZ, 0xfc, !UPT ;  /* 0x0000000105067892 */ /* 0x000fe2000f8efc3f */
[----:B------:R-:W-:Y:S02]  /*0a90*/  LEA.HI R0, R0, R203, RZ, 0x3 ;  /* 0x000000cb00007211 */ /* 0x000fe400078f18ff */
[----:B------:R-:W-:Y:S01]  /*0aa0*/  SHF.R.S32.HI R8, RZ, 0x1f, R195 ;  /* 0x0000001fff087819 */ /* 0x000fe200000114c3 */
[----:B------:R-:W-:Y:S01]  /*0ab0*/  UMOV UR5, URZ ;  /* 0x0000003f00057c82 */ /* 0x000fe20008000000 */
[----:B------:R-:W-:Y:S01]  /*0ac0*/  LOP3.LUT R4, R2, 0x3fffff0, RZ, 0xc0, !PT ;  /* 0x03fffff002047812 */ /* 0x000fe200078ec0ff */
[----:B------:R-:W-:Y:S01]  /*0ad0*/  IMAD.U32 R194, RZ, RZ, UR5 ;  /* 0x00000005ffc27e24 */ /* 0x000fe2000f8e00ff */
[----:B------:R-:W-:Y:S02]  /*0ae0*/  LEA.HI R9, R8, R195, RZ, 0x2 ;  /* 0x000000c308097211 */ /* 0x000fe400078f10ff */
[----:B------:R-:W-:Y:S01]  /*0af0*/  SHF.R.S32.HI R5, RZ, 0x4, R2 ;  /* 0x00000004ff057819 */ /* 0x000fe20000011402 */
[----:B------:R-:W-:Y:S01]  /*0b00*/  IMAD.IADD R4, R203, 0x1, -R4 ;  /* 0x00000001cb047824 */ /* 0x000fe200078e0a04 */
[----:B------:R-:W-:-:S02]  /*0b10*/  SHF.R.S32.HI R10, RZ, 0x2, R9 ;  /* 0x00000002ff0a7819 */ /* 0x000fc40000011409 */
[----:B------:R-:W-:Y:S01]  /*0b20*/  SHF.R.S32.HI R11, RZ, 0x1f, R9 ;  /* 0x0000001fff0b7819 */ /* 0x000fe20000011409 */
[----:B------:R-:W-:Y:S01]  /*0b30*/  IMAD R7, R4, 0x40, R7 ;  /* 0x0000004004077824 */ /* 0x000fe200078e0207 */
[----:B------:R-:W-:Y:S02]  /*0b40*/  LEA.HI R2, R2, R5, RZ, 0x1 ;  /* 0x0000000502027211 */ /* 0x000fe400078f08ff */
[----:B------:R-:W-:Y:S02]  /*0b50*/  LEA.HI R11, R11, R10, RZ, 0x3 ;  /* 0x0000000a0b0b7211 */ /* 0x000fe400078f18ff */
[----:B------:R-:W-:Y:S02]  /*0b60*/  LOP3.LUT R2, R2, 0x1ffffffe, RZ, 0xc0, !PT ;  /* 0x1ffffffe02027812 */ /* 0x000fe400078ec0ff */
[----:B------:R-:W-:Y:S02]  /*0b70*/  LOP3.LUT R4, R0, 0xfffffff8, RZ, 0xc0, !PT ;  /* 0xfffffff800047812 */ /* 0x000fe400078ec0ff */
[----:B------:R-:W-:Y:S01]  /*0b80*/  LOP3.LUT R11, R11, 0xfffffff8, RZ, 0xc0, !PT ;  /* 0xfffffff80b0b7812 */ /* 0x000fe200078ec0ff */
[----:B------:R-:W-:Y:S01]  /*0b90*/  IMAD.IADD R2, R5, 0x1, -R2 ;  /* 0x0000000105027824 */ /* 0x000fe200078e0a02 */
[----:B------:R-:W-:Y:S01]  /*0ba0*/  LEA.HI R8, R8, R195, RZ, 0x5 ;  /* 0x000000c308087211 */ /* 0x000fe200078f28ff */
[----:B------:R-:W-:Y:S01]  /*0bb0*/  IMAD.IADD R23, R203, 0x1, -R4 ;  /* 0x00000001cb177824 */ /* 0x000fe200078e0a04 */
[----:B------:R-:W-:Y:S01]  /*0bc0*/  LEA.HI R3, R3, R196, RZ, 0x1 ;  /* 0x000000c403037211 */ /* 0x000fe200078f08ff */
[----:B------:R-:W-:Y:S01]  /*0bd0*/  IMAD R198, R2, 0x8, R7 ;  /* 0x0000000802c67824 */ /* 0x000fe200078e0207 */
[----:B------:R-:W-:Y:S01]  /*0be0*/  IADD3 R11, R10, -R11, RZ ;  /* 0x8000000b0a0b7210 */ /* 0x000fe20007ffe0ff */
[----:B------:R-:W-:Y:S01]  /*0bf0*/  IMAD.SHL.U32 R16, R23, 0x8, RZ ;  /* 0x0000000817107824 */ /* 0x000fe200078e00ff */
[----:B------:R-:W-:-:S02]  /*0c00*/  SHF.R.S32.HI R8, RZ, 0x5, R8 ;  /* 0x00000005ff087819 */ /* 0x000fc40000011408 */
[----:B------:R-:W-:Y:S01]  /*0c10*/  LEA.HI R5, R6, R6, RZ, 0x1 ;  /* 0x0000000606057211 */ /* 0x000fe200078f08ff */
[----:B------:R-:W-:Y:S01]  /*0c20*/  VIADD R19, R16, 0x40 ;  /* 0x0000004010137836 */ /* 0x000fe20000000000 */
[----:B------:R-:W-:Y:S01]  /*0c30*/  LOP3.LUT R3, R3, 0x3fffffe, RZ, 0xc0, !PT ;  /* 0x03fffffe03037812 */ /* 0x000fe200078ec0ff */
[----:B------:R-:W-:Y:S01]  /*0c40*/  IMAD R8, R8, 0x10, R11 ;  /* 0x0000001008087824 */ /* 0x000fe200078e020b */
[----:B------:R-:W-:Y:S01]  /*0c50*/  LOP3.LUT R5, R5, 0x1ffffffe, RZ, 0xc0, !PT ;  /* 0x1ffffffe05057812 */ /* 0x000fe200078ec0ff */
[----:B------:R-:W-:Y:S01]  /*0c60*/  VIADD R22, R16, 0x80 ;  /* 0x0000008010167836 */ /* 0x000fe20000000000 */
[----:B------:R-:W-:Y:S01]  /*0c70*/  SHF.R.S32.HI R193, RZ, 0x3, R0 ;  /* 0x00000003ffc17819 */ /* 0x000fe20000011400 */
[----:B------:R-:W-:Y:S01]  /*0c80*/  IMAD.IADD R3, R196, 0x1, -R3 ;  /* 0x00000001c4037824 */ /* 0x000fe200078e0a03 */
[----:B------:R-:W-:Y:S01]  /*0c90*/  LOP3.LUT R0, R9, 0x7ffffffc, RZ, 0xc0, !PT ;  /* 0x7ffffffc09007812 */ /* 0x000fe200078ec0ff */
[----:B------:R-:W-:Y:S01]  /*0ca0*/  IMAD.IADD R18, R6, 0x1, -R5 ;  /* 0x0000000106127824 */ /* 0x000fe200078e0a05 */
[----:B------:R-:W-:Y:S01]  /*0cb0*/  MOV R199, UR6 ;  /* 0x0000000600c77c02 */ /* 0x000fe20008000f00 */
[----:B------:R-:W-:Y:S01]  /*0cc0*/  IMAD R197, R3, 0x40, R8 ;  /* 0x0000004003c57824 */ /* 0x000fe200078e0208 */
[----:B------:R-:W-:Y:S01]  /*0cd0*/  SHF.R.S32.HI R202, RZ, 0x1f, R16 ;  /* 0x0000001fffca7819 */ /* 0x000fe20000011410 */
[----:B------:R-:W-:Y:S01]  /*0ce0*/  IMAD.IADD R17, R195, 0x1, -R0 ;  /* 0x00000001c3117824 */ /* 0x000fe200078e0a00 */
[----:B------:R-:W-:Y:S01]  /*0cf0*/  SHF.R.S32.HI R201, RZ, 0x1f, R19 ;  /* 0x0000001fffc97819 */ /* 0x000fe20000011413 */
[----:B------:R-:W-:Y:S01]  /*0d00*/  IMAD R18, R18, 0x8, R197 ;  /* 0x0000000812127824 */ /* 0x000fe200078e02c5 */
[----:B------:R-:W-:-:S07]  /*0d10*/  SHF.R.S32.HI R200, RZ, 0x1f, R22 ;  /* 0x0000001fffc87819 */ /* 0x000fce0000011416 */
.L_x_2252:
        /* <DEDUP_REMOVED lines=21> */
.L_x_2196:
[----:B------:R-:W-:Y:S01]  /*0e70*/  ULDC UR8, c[0x0][0xc54] ;  /* 0x0003150000087ab9 */ /* 0x000fe20000000800 */
[----:B------:R-:W-:Y:S01]  /*0e80*/  UMOV UR4, UR9 ;  /* 0x0000000900047c82 */ /* 0x000fe20008000000 */
[----:B------:R-:W-:-:S11]  /*0e90*/  UISETP.NE.AND UP0, UPT, UR8, 0x1, UPT ;  /* 0x000000010800788c */ /* 0x000fd6000bf05270 */
[----:B------:R-:W-:Y:S02]  /*0ea0*/  @UP0 ULDC.64 UR10, c[0x0][0xc58] ;  /* 0x00031600000a0ab9 */ /* 0x000fe40000000a00 */
[----:B------:R-:W-:-:S04]  /*0eb0*/  UIMAD.WIDE.U32 UR6, UR9, UR10, URZ ;  /* 0x0000000a090672a5 */ /* 0x000fc8000f8e003f */
[----:B------:R-:W-:-:S04]  /*0ec0*/  @UP0 USHF.R.U32.HI UR4, URZ, UR11, UR7 ;  /* 0x0000000b3f040299 */ /* 0x000fc80008011607 */
[----:B------:R-:W-:-:S12]  /*0ed0*/  UIMAD UR6, UR4, UR8, URZ ;  /* 0x00000008040672a4 */ /* 0x000fd8000f8e023f */
.L_x_2197:
[----:B------:R-:W-:Y:S01]  /*0ee0*/  ULDC.64 UR10, c[0x0][0x418] ;  /* 0x00010600000a7ab9 */ /* 0x000fe20000000a00 */
[----:B------:R-:W-:Y:S01]  /*0ef0*/  ULOP3.LUT UR4, URZ, UR4, URZ, 0x33, !UPT ;  /* 0x000000043f047292 */ /* 0x000fe2000f8e333f */
[----:B------:R-:W-:Y:S01]  /*0f00*/  PLOP3.LUT P0, PT, PT, PT, PT, 0x80, 0x0 ;  /* 0x000000000000781c */ /* 0x000fe20003f0f070 */
[----:B------:R-:W-:Y:S01]  /*0f10*/  UISETP.NE.U32.AND UP0, UPT, UR10, URZ, UPT ;  /* 0x0000003f0a00728c */ /* 0x000fe2000bf05070 */
[----:B------:R-:W-:Y:S01]  /*0f20*/  CS2R R2, SRZ ;  /* 0x0000000000027805 */ /* 0x000fe2000001ff00 */
[----:B------:R-:W-:Y:S01]  /*0f30*/  UIADD3 UR10, UR9, -UR6, URZ ;  /* 0x80000006090a7290 */ /* 0x000fe2000fffe03f */
[----:B------:R-:W-:Y:S01]  /*0f40*/  IMAD.MOV.U32 R0, RZ, RZ, RZ ;  /* 0x000000ffff007224 */ /* 0x000fe200078e00ff */
[----:B------:R-:W-:Y:S01]  /*0f50*/  ULDC UR7, c[0x0][0x448] ;  /* 0x0001120000077ab9 */ /* 0x000fe20000000800 */
[----:B------:R-:W-:Y:S01]  /*0f60*/  ULDC UR6, c[0x0][0xc3c] ;  /* 0x00030f0000067ab9 */ /* 0x000fe20000000800 */
[----:B------:R-:W-:Y:S01]  /*0f70*/  UISETP.NE.AND UP2, UPT, UR7, 0x1, UPT ;  /* 0x000000010700788c */ /* 0x000fe2000bf45270 */
[----:B------:R-:W-:Y:S01]  /*0f80*/  CS2R R118, SRZ ;  /* 0x0000000000767805 */ /* 0x000fe2000001ff00 */
[----:B------:R-:W-:Y:S01]  /*0f90*/  UIADD3 UR4, UR4, UR6, URZ ;  /* 0x0000000604047290 */ /* 0x000fe2000fffe03f */
[----:B------:R-:W-:Y:S01]  /*0fa0*/  CS2R R116, SRZ ;  /* 0x0000000000747805 */ /* 0x000fe2000001ff00 */
[----:B------:R-:W-:Y:S01]  /*0fb0*/  UISETP.NE.AND.EX UP0, UPT, UR11, URZ, UPT, UP0 ;  /* 0x0000003f0b00728c */ /* 0x000fe2000bf05300 */
[----:B------:R-:W-:Y:S01]  /*0fc0*/  CS2R R114, SRZ ;  /* 0x0000000000727805 */ /* 0x000fe2000001ff00 */
[----:B------:R-:W-:Y:S01]  /*0fd0*/  USHF.L.U32 UR42, UR4, 0x7, URZ ;  /* 0x00000007042a7899 */ /* 0x000fe2000800063f */
[----:B------:R-:W-:Y:S01]  /*0fe0*/  CS2R R112, SRZ ;  /* 0x0000000000707805 */ /* 0x000fe2000001ff00 */
[----:B------:R-:W-:Y:S01]  /*0ff0*/  ULDC UR43, c[0x0][0x424] ;  /* 0x00010900002b7ab9 */ /* 0x000fe20000000800 */
[----:B------:R-:W-:Y:S01]  /*1000*/  ULDC UR8, c[0x0][0x288] ;  /* 0x0000a20000087ab9 */ /* 0x000fe20000000800 */
[----:B------:R-:W-:Y:S01]  /*1010*/  UIADD3 UR4, UR42, 0x7f, URZ ;  /* 0x0000007f2a047890 */ /* 0x000fe2000fffe03f */
[----:B------:R-:W-:Y:S01]  /*1020*/  CS2R R110, SRZ ;  /* 0x00000000006e7805 */ /* 0x000fe2000001ff00 */
[----:B------:R-:W-:Y:S01]  /*1030*/  @UP2 ULDC UR6, c[0x0][0x44c] ;  /* 0x0001130000062ab9 */ /* 0x000fe20000000800 */
[----:B------:R-:W-:Y:S01]  /*1040*/  UIADD3 UR8, -UR8, 0x60, URZ ;  /* 0x0000006008087890 */ /* 0x000fe2000fffe13f */
[----:B------:R-:W-:Y:S01]  /*1050*/  CS2R R108, SRZ ;  /* 0x00000000006c7805 */ /* 0x000fe2000001ff00 */
[----:B------:R-:W-:Y:S01]  /*1060*/  UIMAD.WIDE.U32 UR6, UR4, UR6, URZ ;  /* 0x00000006040672a5 */ /* 0x000fe2000f8e003f */
[----:B------:R-:W-:Y:S01]  /*1070*/  CS2R R106, SRZ ;  /* 0x00000000006a7805 */ /* 0x000fe2000001ff00 */
[----:B------:R-:W-:Y:S01]  /*1080*/  USEL UR43, UR43, 0x1, UP0 ;  /* 0x000000012b2b7887 */ /* 0x000fe20008000000 */
[----:B------:R-:W-:Y:S01]  /*1090*/  CS2R R104, SRZ ;  /* 0x0000000000687805 */ /* 0x000fe2000001ff00 */
[----:B------:R-:W-:Y:S01]  /*10a0*/  ULDC UR9, c[0x0][0x2f0] ;  /* 0x0000bc0000097ab9 */ /* 0x000fe20000000800 */
[----:B------:R-:W-:Y:S01]  /*10b0*/  @UP2 ULDC UR13, c[0x0][0x450] ;  /* 0x00011400000d2ab9 */ /* 0x000fe20000000800 */
[----:B------:R-:W-:Y:S01]  /*10c0*/  UIMAD UR8, UR43, UR9, UR8 ;  /* 0x000000092b0872a4 */ /* 0x000fe2000f8e0208 */
[----:B------:R-:W-:Y:S01]  /*10d0*/  CS2R R102, SRZ ;  /* 0x0000000000667805 */ /* 0x000fe2000001ff00 */
[----:B------:R-:W-:Y:S01]  /*10e0*/  @UP2 USHF.R.U32.HI UR4, URZ, UR13, UR7 ;  /* 0x0000000d3f042299 */ /* 0x000fe20008011607 */
[----:B------:R-:W-:Y:S01]  /*10f0*/  CS2R R100, SRZ ;  /* 0x0000000000647805 */ /* 0x000fe2000001ff00 */
[----:B------:R-:W-:Y:S01]  /*1100*/  UIMAD UR6, UR43, UR9, 0x5f ;  /* 0x0000005f2b0674a4 */ /* 0x000fe2000f8e0209 */
[----:B------:R-:W-:Y:S01]  /*1110*/  CS2R R98, SRZ ;  /* 0x0000000000627805 */ /* 0x000fe2000001ff00 */
[----:B------:R-:W-:Y:S01]  /*1120*/  UIADD3 UR8, UR8, UR4, URZ ;  /* 0x0000000408087290 */ /* 0x000fe2000fffe03f */
[----:B------:R-:W-:Y:S01]  /*1130*/  CS2R R96, SRZ ;  /* 0x0000000000607805 */ /* 0x000fe2000001ff00 */
[----:B------:R-:W-:Y:S01]  /*1140*/  UIMAD.WIDE UR6, UR6, 0x2aaaaaab, URZ ;  /* 0x2aaaaaab060678a5 */ /* 0x000fe2000f8e023f */
[----:B------:R-:W-:Y:S01]  /*1150*/  CS2R R94, SRZ ;  /* 0x00000000005e7805 */ /* 0x000fe2000001ff00 */
[----:B------:R-:W-:Y:S01]  /*1160*/  UIMAD.WIDE UR8, UR8, 0x2aaaaaab, URZ ;  /* 0x2aaaaaab080878a5 */ /* 0x000fe2000f8e023f */
[----:B------:R-:W-:Y:S01]  /*1170*/  CS2R R92, SRZ ;  /* 0x00000000005c7805 */ /* 0x000fe2000001ff00 */
[----:B------:R-:W-:Y:S01]  /*1180*/  ULDC UR12, c[0x0][0xc54] ;  /* 0x00031500000c7ab9 */ /* 0x000fe20000000800 */
[----:B------:R-:W-:Y:S01]  /*1190*/  USHF.R.U32.HI UR4, URZ, 0x1f, UR7 ;  /* 0x0000001f3f047899 */ /* 0x000fe20008011607 */
[----:B------:R-:W-:Y:S01]  /*11a0*/  CS2R R90, SRZ ;  /* 0x00000000005a7805 */ /* 0x000fe2000001ff00 */
[----:B------:R-:W-:Y:S01]  /*11b0*/  UIMAD UR12, UR5, UR12, UR10 ;  /* 0x0000000c050c72a4 */ /* 0x000fe2000f8e020a */
[----:B------:R-:W-:Y:S01]  /*11c0*/  CS2R R88, SRZ ;  /* 0x0000000000587805 */ /* 0x000fe2000001ff00 */
[----:B------:R-:W-:Y:S01]  /*11d0*/  USHF.R.U32.HI UR5, URZ, 0x1f, UR9 ;  /* 0x0000001f3f057899 */ /* 0x000fe20008011609 */
[----:B------:R-:W-:Y:S01]  /*11e0*/  CS2R R122, SRZ ;  /* 0x00000000007a7805 */ /* 0x000fe2000001ff00 */
[----:B------:R-:W-:Y:S01]  /*11f0*/  ULDC UR11, c[0x0][0xc48] ;  /* 0x00031200000b7ab9 */ /* 0x000fe20000000800 */
[----:B------:R-:W-:Y:S01]  /*1200*/  ULEA.HI.SX32 UR7, UR7, UR4, 0x1c ;  /* 0x0000000407077291 */ /* 0x000fe2000f8fe23f */
[----:B------:R-:W-:Y:S01]  /*1210*/  CS2R R124, SRZ ;  /* 0x00000000007c7805 */ /* 0x000fe2000001ff00 */
[----:B------:R-:W-:Y:S01]  /*1220*/  UISETP.NE.AND UP1, UPT, UR11, 0x1, UPT ;  /* 0x000000010b00788c */ /* 0x000fe2000bf25270 */
[----:B------:R-:W-:Y:S01]  /*1230*/  CS2R R84, SRZ ;  /* 0x0000000000547805 */ /* 0x000fe2000001ff00 */
[----:B------:R-:W-:Y:S01]  /*1240*/  ULEA.HI.SX32 UR9, UR9, UR5, 0x1c ;  /* 0x0000000509097291 */ /* 0x000fe2000f8fe23f */
[----:B------:R-:W-:Y:S01]  /*1250*/  CS2R R120, SRZ ;  /* 0x0000000000787805 */ /* 0x000fe2000001ff00 */
[----:B------:R-:W-:Y:S01]  /*1260*/  UMOV UR61, UR12 ;  /* 0x0000000c003d7c82 */ /* 0x000fe20008000000 */
[----:B------:R-:W-:Y:S01]  /*1270*/  UP2UR UR60, UPR, URZ, 0x4 ;  /* 0x000000043f3c7883 */ /* 0x000fe20008000000 */
[----:B------:R-:W-:Y:S01]  /*1280*/  CS2R R126, SRZ ;  /* 0x00000000007e7805 */ /* 0x000fe2000001ff00 */
[----:B------:R-:W-:Y:S01]  /*1290*/  UISETP.LT.AND UP0, UPT, UR7, UR9, UPT ;  /* 0x000000090700728c */ /* 0x000fe2000bf01270 */
[----:B------:R-:W-:-:S02]  /*12a0*/  CS2R R80, SRZ ;  /* 0x0000000000507805 */ /* 0x000fc4000001ff00 */
[----:B------:R-:W-:Y:S02]  /*12b0*/  CS2R R130, SRZ ;  /* 0x0000000000827805 */ /* 0x000fe4000001ff00 */
[----:B------:R-:W-:Y:S01]  /*12c0*/  CS2R R76, SRZ ;  /* 0x00000000004c7805 */ /* 0x000fe2000001ff00 */
[----:B------:R-:W-:Y:S01]  /*12d0*/  USEL UR14, UR7, UR9, UP0 ;  /* 0x00000009070e7287 */ /* 0x000fe20008000000 */
[----:B------:R-:W-:Y:S01]  /*12e0*/  CS2R R128, SRZ ;  /* 0x0000000000807805 */ /* 0x000fe2000001ff00 */
[----:B------:R-:W-:Y:S01]  /*12f0*/  @UP1 ULDC UR10, c[0x0][0xc4c] ;  /* 0x00031300000a1ab9 */ /* 0x000fe20000000800 */
[----:B------:R-:W-:Y:S01]  /*1300*/  @UP1 ULDC UR6, c[0x0][0xc50] ;  /* 0x0003140000061ab9 */ /* 0x000fe20000000800 */
[----:B------:R-:W-:Y:S01]  /*1310*/  UIMAD.WIDE.U32 UR4, UR12, UR10, URZ ;  /* 0x0000000a0c0472a5 */ /* 0x000fe2000f8e003f */
[----:B------:R-:W-:Y:S01]  /*1320*/  CS2R R72, SRZ ;  /* 0x0000000000487805 */ /* 0x000fe2000001ff00 */
[----:B------:R-:W-:Y:S02]  /*1330*/  UISETP.GE.AND UP0, UPT, UR14, 0x1, UPT ;  /* 0x000000010e00788c */ /* 0x000fe4000bf06270 */
[----:B------:R-:W-:Y:S01]  /*1340*/  IMAD.U32 R74, RZ, RZ, UR14 ;  /* 0x0000000eff4a7e24 */ /* 0x000fe2000f8e00ff */
[----:B------:R-:W-:Y:S01]  /*1350*/  @UP1 USHF.R.U32.HI UR61, URZ, UR6, UR5 ;  /* 0x000000063f3d1299 */ /* 0x000fe20008011605 */
[----:B------:R-:W-:-:S02]  /*1360*/  CS2R R132, SRZ ;  /* 0x0000000000847805 */ /* 0x000fc4000001ff00 */
[----:B------:R-:W-:Y:S02]  /*1370*/  CS2R R68, SRZ ;  /* 0x0000000000447805 */ /* 0x000fe4000001ff00 */
[----:B------:R-:W-:Y:S02]  /*1380*/  CS2R R140, SRZ ;  /* 0x00000000008c7805 */ /* 0x000fe4000001ff00 */
[----:B------:R-:W-:Y:S01]  /*1390*/  PLOP3.LUT P1, PT, PT, PT, UP0, 0x80, 0x0 ;  /* 0x000000000000781c */ /* 0x000fe20003f2f008 */
[----:B------:R-:W-:Y:S01]  /*13a0*/  UIADD3 UR4, -UR61, URZ, URZ ;  /* 0x0000003f3d047290 */ /* 0x000fe2000fffe13f */
[----:B------:R-:W-:Y:S02]  /*13b0*/  CS2R R64, SRZ ;  /* 0x0000000000407805 */ /* 0x000fe4000001ff00 */
[----:B------:R-:W-:Y:S02]  /*13c0*/  CS2R R142, SRZ ;  /* 0x00000000008e7805 */ /* 0x000fe4000001ff00 */
[----:B------:R-:W-:Y:S01]  /*13d0*/  CS2R R60, SRZ ;  /* 0x00000000003c7805 */ /* 0x000fe2000001ff00 */
[----:B------:R-:W-:Y:S01]  /*13e0*/  UIMAD UR4, UR11, UR4, UR12 ;  /* 0x000000040b0472a4 */ /* 0x000fe2000f8e020c */
[----:B------:R-:W-:Y:S01]  /*13f0*/  CS2R R134, SRZ ;  /* 0x0000000000867805 */ /* 0x000fe2000001ff00 */
[----:B------:R-:W-:Y:S01]  /*1400*/  IMAD.MOV.U32 R57, RZ, RZ, RZ ;  /* 0x000000ffff397224 */ /* 0x000fe200078e00ff */
[----:B------:R-:W-:Y:S01]  /*1410*/  CS2R R24, SRZ ;  /* 0x0000000000187805 */ /* 0x000fe2000001ff00 */
[----:B------:R-:W-:Y:S01]  /*1420*/  IMAD.MOV.U32 R148, RZ, RZ, RZ ;  /* 0x000000ffff947224 */ /* 0x000fe200078e00ff */
[----:B------:R-:W-:Y:S01]  /*1430*/  CS2R R138, SRZ ;  /* 0x00000000008a7805 */ /* 0x000fe2000001ff00 */
[----:B------:R-:W-:Y:S01]  /*1440*/  IMAD.U32 R192, RZ, RZ, UR4 ;  /* 0x00000004ffc07e24 */ /* 0x000fe2000f8e00ff */
[----:B------:R-:W-:-:S02]  /*1450*/  MOV R53, RZ ;  /* 0x000000ff00357202 */ /* 0x000fc40000000f00 */
[----:B------:R-:W-:Y:S02]  /*1460*/  CS2R R14, SRZ ;  /* 0x00000000000e7805 */ /* 0x000fe4000001ff00 */
        /* <DEDUP_REMOVED lines=44> */
.L_x_2199:
        /* <DEDUP_REMOVED lines=11> */
.L_x_2316:
[----:B------:R-:W-:Y:S05]  /*17e0*/  @!P0 BRA `(.L_x_2201) ;  /* 0x0000000000048947 */ /* 0x000fea0003800000 */
[----:B------:R-:W-:Y:S01]  /*17f0*/  BPT.TRAP 0x1 ;  /* 0x000000040000795c */ /* 0x000fe20000300000 */
.L_x_2201:
[----:B0-----:R-:W-:Y:S01]  /*1800*/  IMAD.U32 R3, RZ, RZ, UR38 ;  /* 0x00000026ff037e24 */ /* 0x001fe2000f8e00ff */
[----:B------:R-:W-:-:S04]  /*1810*/  MOV R0, UR39 ;  /* 0x0000002700007c02 */ /* 0x000fc80008000f00 */
[----:B------:R-:W-:Y:S02]  /*1820*/  LEA R0, R0, UR40, 0x3 ;  /* 0x0000002800007c11 */ /* 0x000fe4000f8e18ff */
[----:B------:R-:W-:-:S04]  /*1830*/  SHF.L.U32 R3, R3, 0x1f, RZ ;  /* 0x0000001f03037819 */ /* 0x000fc800000006ff */
[----:B------:R0:W1:Y:S01]  /*1840*/  SYNCS.PHASECHK.TRANS64.TRYWAIT P1, [R0+URZ+0x30830], R3 ;  /* 0x03083003000075a7 */ /* 0x000062000802017f */
[----:B------:R-:W-:Y:S05]  /*1850*/  @!P0 BRA `(.L_x_2202) ;  /* 0x0000000000048947 */ /* 0x000fea0003800000 */
[----:B------:R-:W-:Y:S01]  /*1860*/  BPT.TRAP 0x1 ;  /* 0x000000040000795c */ /* 0x000fe20000300000 */
.L_x_2202:
[----:B-1----:R-:W-:Y:S05]  /*1870*/  @P1 BRA `(.L_x_2203) ;  /* 0x0000000000081947 */ /* 0x002fea0003800000 */
[----:B------:R-:W1:Y:S02]  /*1880*/  SYNCS.PHASECHK.TRANS64.TRYWAIT P1, [R0+URZ+0x30830], R3 ;  /* 0x03083003000075a7 */ /* 0x000e64000802017f */
[----:B-1----:R-:W-:Y:S05]  /*1890*/  @!P1 BRA `(.L_x_2204) ;  /* 0x000000dc00789947 */ /* 0x002fea0003800000 */
.L_x_2203:
        /* <DEDUP_REMOVED lines=99> */
.L_x_2205:
[----:B------:R-:W-:Y:S01]  /*1ed0*/  UISETP.NE.AND UP0, UPT, UR60, URZ, UPT ;  /* 0x0000003f3c00728c */ /* 0x000fe2000bf05270 */
[----:B------:R-:W-:Y:S01]  /*1ee0*/  VIADD R2, R18, UR42 ;  /* 0x0000002a12027c36 */ /* 0x000fe20008000000 */
[----:B------:R-:W-:Y:S01]  /*1ef0*/  R2UR UR6, R74 ;  /* 0x000000004a0672ca */ /* 0x000fe200000e0000 */
[----:B------:R-:W-:Y:S01]  /*1f00*/  ULDC UR10, c[0x0][0x2f0] ;  /* 0x0000bc00000a7ab9 */ /* 0x000fe20000000800 */
[----:B------:R-:W-:Y:S01]  /*1f10*/  ULDC UR11, c[0x0][0x288] ;  /* 0x0000a200000b7ab9 */ /* 0x000fe20000000800 */
[----:B------:R-:W-:Y:S01]  /*1f20*/  IMAD.U32 R12, RZ, RZ, UR10 ;  /* 0x0000000aff0c7e24 */ /* 0x000fe2000f8e00ff */
[----:B------:R-:W-:Y:S01]  /*1f30*/  PLOP3.LUT P1, PT, PT, PT, UP0, 0x80, 0x0 ;  /* 0x000000000000781c */ /* 0x000fe20003f2f008 */
[----:B------:R-:W-:Y:S01]  /*1f40*/  ULDC UR35, c[0x0][0x988] ;  /* 0x0002620000237ab9 */ /* 0x000fe20000000800 */
[----:B------:R-:W-:Y:S01]  /*1f50*/  PLOP3.LUT P2, PT, PT, PT, UP0, 0x80, 0x0 ;  /* 0x000000000000781c */ /* 0x000fe20003f4f008 */
[----:B------:R-:W2:Y:S01]  /*1f60*/  S2UR UR18, SR_CgaCtaId ;  /* 0x00000000001279c3 */ /* 0x000ea20000008800 */
[----:B------:R-:W-:Y:S01]  /*1f70*/  R2UR UR14, R0 ;  /* 0x00000000000e72ca */ /* 0x000fe200000e0000 */
[----:B------:R-:W-:Y:S01]  /*1f80*/  @UP0 ULDC UR4, c[0x0][0x44c] ;  /* 0x0001130000040ab9 */ /* 0x000fe20000000800 */
[----:B------:R-:W-:Y:S01]  /*1f90*/  @UP0 ULDC UR15, c[0x0][0x450] ;  /* 0x00011400000f0ab9 */ /* 0x000fe20000000800 */
[----:B------:R-:W-:-:S02]  /*1fa0*/  CS2R R118, SRZ ;  /* 0x0000000000767805 */ /* 0x000fc4000001ff00 */
[----:B------:R-:W-:Y:S02]  /*1fb0*/  CS2R R116, SRZ ;  /* 0x0000000000747805 */ /* 0x000fe4000001ff00 */
[----:B------:R-:W-:Y:S02]  /*1fc0*/  CS2R R114, SRZ ;  /* 0x0000000000727805 */ /* 0x000fe4000001ff00 */
[----:B------:R-:W-:Y:S02]  /*1fd0*/  CS2R R112, SRZ ;  /* 0x0000000000707805 */ /* 0x000fe4000001ff00 */
[----:B------:R-:W-:Y:S02]  /*1fe0*/  CS2R R110, SRZ ;  /* 0x00000000006e7805 */ /* 0x000fe4000001ff00 */
[----:B------:R-:W-:Y:S01]  /*1ff0*/  CS2R R108, SRZ ;  /* 0x00000000006c7805 */ /* 0x000fe2000001ff00 */
[----:B01----:R-:W-:Y:S01]  /*2000*/  @P1 IMAD.HI.U32 R3, R2, UR4, RZ ;  /* 0x0000000402031c27 */ /* 0x003fe2000f8e00ff */
[----:B------:R-:W-:Y:S01]  /*2010*/  @UP0 ULDC UR4, c[0x0][0x450] ;  /* 0x0001140000040ab9 */ /* 0x000fe20000000800 */
[----:B------:R-:W-:-:S02]  /*2020*/  CS2R R106, SRZ ;  /* 0x00000000006a7805 */ /* 0x000fc4000001ff00 */
[----:B------:R-:W-:Y:S02]  /*2030*/  CS2R R104, SRZ ;  /* 0x0000000000687805 */ /* 0x000fe4000001ff00 */
[----:B------:R-:W-:Y:S02]  /*2040*/  CS2R R102, SRZ ;  /* 0x0000000000667805 */ /* 0x000fe4000001ff00 */
[----:B------:R-:W-:Y:S01]  /*2050*/  @P2 SHF.R.U32.HI R2, RZ, UR4, R3 ;  /* 0x00000004ff022c19 */ /* 0x000fe20008011603 */
[----:B------:R-:W-:Y:S01]  /*2060*/  UIMAD UR4, UR6, -0x60, URZ ;  /* 0xffffffa0060478a4 */ /* 0x000fe2000f8e023f */
[----:B------:R-:W-:Y:S02]  /*2070*/  CS2R R100, SRZ ;  /* 0x0000000000647805 */ /* 0x000fe4000001ff00 */
[----:B------:R-:W-:Y:S02]  /*2080*/  CS2R R98, SRZ ;  /* 0x0000000000627805 */ /* 0x000fe4000001ff00 */
[----:B------:R-:W-:Y:S01]  /*2090*/  CS2R R96, SRZ ;  /* 0x0000000000607805 */ /* 0x000fe2000001ff00 */
[----:B------:R-:W0:Y:S01]  /*20a0*/  SHFL.IDX PT, R5, R2, 0x1, 0x1c1f ;  /* 0x003c1f0002057f89 */ /* 0x000e2200000e0000 */
[----:B------:R-:W-:Y:S01]  /*20b0*/  UIADD3 UR5, UR4, 0x61, URZ ;  /* 0x0000006104057890 */ /* 0x000fe2000fffe03f */
[----:B------:R-:W-:Y:S01]  /*20c0*/  CS2R R94, SRZ ;  /* 0x00000000005e7805 */ /* 0x000fe2000001ff00 */
[----:B------:R-:W-:Y:S01]  /*20d0*/  UIMAD UR4, UR43, UR10, UR4 ;  /* 0x0000000a2b0472a4 */ /* 0x000fe2000f8e0204 */
[----:B------:R-:W1:Y:S01]  /*20e0*/  SHFL.IDX PT, R2, R2, RZ, 0x1c1f ;  /* 0x001c1fff02027589 */ /* 0x000e6200000e0000 */
[----:B------:R-:W-:Y:S01]  /*20f0*/  UIMAD UR10, UR43, UR10, -UR11 ;  /* 0x0000000a2b0a72a4 */ /* 0x000fe2000f8e0a0b */
[----:B------:R-:W-:Y:S01]  /*2100*/  CS2R R92, SRZ ;  /* 0x00000000005c7805 */ /* 0x000fe2000001ff00 */
[----:B------:R-:W-:Y:S01]  /*2110*/  IMAD.U32 R4, RZ, RZ, UR5 ;  /* 0x00000005ff047e24 */ /* 0x000fe2000f8e00ff */
[----:B------:R-:W-:Y:S01]  /*2120*/  UIADD3 UR4, UR4, 0x60, URZ ;  /* 0x0000006004047890 */ /* 0x000fe2000fffe03f */
[----:B------:R-:W-:Y:S01]  /*2130*/  CS2R R90, SRZ ;  /* 0x00000000005a7805 */ /* 0x000fe2000001ff00 */
[----:B------:R-:W-:Y:S01]  /*2140*/  UMOV UR5, UR42 ;  /* 0x0000002a00057c82 */ /* 0x000fe20008000000 */
[----:B------:R-:W-:Y:S01]  /*2150*/  IMAD R3, R17, -0x2, R4 ;  /* 0xfffffffe11037824 */ /* 0x000fe200078e0204 */
[----:B------:R-:W-:-:S02]  /*2160*/  CS2R R88, SRZ ;  /* 0x0000000000587805 */ /* 0x000fc4000001ff00 */
[----:B------:R-:W-:Y:S02]  /*2170*/  CS2R R86, SRZ ;  /* 0x0000000000567805 */ /* 0x000fe4000001ff00 */
[----:B------:R-:W-:Y:S01]  /*2180*/  MOV R10, UR4 ;  /* 0x00000004000a7c02 */ /* 0x000fe20008000f00 */
[----:B------:R-:W-:Y:S01]  /*2190*/  IMAD R4, R12, UR43, R3 ;  /* 0x0000002b0c047c24 */ /* 0x000fe2000f8e0203 */
[----:B------:R-:W-:Y:S01]  /*21a0*/  UIADD3 UR4, UR6, -0x2, URZ ;  /* 0xfffffffe06047890 */ /* 0x000fe2000fffe03f */
[----:B------:R-:W-:Y:S02]  /*21b0*/  CS2R R84, SRZ ;  /* 0x0000000000547805 */ /* 0x000fe4000001ff00 */
[----:B------:R-:W-:Y:S01]  /*21c0*/  CS2R R82, SRZ ;  /* 0x0000000000527805 */ /* 0x000fe2000001ff00 */
[----:B------:R-:W-:Y:S01]  /*21d0*/  IMAD R3, R17, -0x2, R10 ;  /* 0xfffffffe11037824 */ /* 0x000fe200078e020a */
[----:B------:R-:W-:Y:S01]  /*21e0*/  @UP0 ULDC UR6, c[0x0][0x44c] ;  /* 0x0001130000060ab9 */ /* 0x000fe20000000800 */
[----:B------:R-:W-:Y:S01]  /*21f0*/  CS2R R80, SRZ ;  /* 0x0000000000507805 */ /* 0x000fe2000001ff00 */
[----:B------:R-:W-:Y:S01]  /*2200*/  UIMAD.WIDE.U32 UR6, UR42, UR6, URZ ;  /* 0x000000062a0672a5 */ /* 0x000fe2000f8e003f */
[----:B------:R-:W-:-:S02]  /*2210*/  CS2R R78, SRZ ;  /* 0x00000000004e7805 */ /* 0x000fc4000001ff00 */
[----:B0-----:R-:W-:Y:S01]  /*2220*/  IADD3 R10, R5, -UR11, R4 ;  /* 0x8000000b050a7c10 */ /* 0x001fe2000fffe004 */
[----:B------:R-:W-:Y:S01]  /*2230*/  VIADD R4, R4, -UR11 ;  /* 0x8000000b04047c36 */ /* 0x000fe20008000000 */
[----:B------:R-:W-:Y:S01]  /*2240*/  @UP0 USHF.R.U32.HI UR5, URZ, UR15, UR7 ;  /* 0x0000000f3f050299 */ /* 0x000fe20008011607 */
[----:B------:R-:W-:Y:S02]  /*2250*/  CS2R R76, SRZ ;  /* 0x00000000004c7805 */ /* 0x000fe4000001ff00 */
[----:B------:R-:W-:Y:S02]  /*2260*/  VIMNMX R10, R3, R10, PT ;  /* 0x0000000a030a7248 */ /* 0x000fe40003fe0100 */
[----:B------:R-:W-:Y:S02]  /*2270*/  CS2R R74, SRZ ;  /* 0x00000000004a7805 */ /* 0x000fe4000001ff00 */
[----:B-1----:R-:W-:Y:S01]  /*2280*/  VIADDMNMX R4, R2, R4, R3, PT ;  /* 0x0000000402047246 */ /* 0x002fe20003800103 */
[----:B------:R-:W-:Y:S01]  /*2290*/  UIADD3 UR6, UR10, UR5, URZ ;  /* 0x000000050a067290 */ /* 0x000fe2000fffe03f */
[C---:B------:R-:W-:Y:S01]  /*22a0*/  ISETP.GT.AND P1, PT, R10.reuse, RZ, PT ;  /* 0x000000ff0a00720c */ /* 0x040fe20003f24270 */
[----:B------:R-:W-:Y:S01]  /*22b0*/  UIADD3 UR5, UR14, 0x30840, URZ ;  /* 0x000308400e057890 */ /* 0x000fe2000fffe03f */
[C---:B------:R-:W-:Y:S01]  /*22c0*/  ISETP.GT.AND P2, PT, R10.reuse, 0x1, PT ;  /* 0x000000010a00780c */ /* 0x040fe20003f44270 */
[----:B------:R-:W-:Y:S01]  /*22d0*/  UIMAD.WIDE UR6, UR6, 0x2aaaaaab, URZ ;  /* 0x2aaaaaab060678a5 */ /* 0x000fe2000f8e023f */
[----:B------:R-:W-:Y:S01]  /*22e0*/  ISETP.GT.AND P3, PT, R10, 0x8, PT ;  /* 0x000000080a00780c */ /* 0x000fe20003f64270 */
[----:B--2---:R-:W-:Y:S01]  /*22f0*/  UPRMT UR5, UR18, 0x654, UR5 ;  /* 0x0000065412057896 */ /* 0x004fe20008000005 */
[----:B------:R-:W-:Y:S01]  /*2300*/  FSEL R26, R26, -INF , P1 ;  /* 0xff8000001a1a7808 */ /* 0x000fe20000800000 */
[----:B------:R-:W-:Y:S01]  /*2310*/  USHF.R.U32.HI UR6, URZ, 0x1f, UR7 ;  /* 0x0000001f3f067899 */ /* 0x000fe20008011607 */
[----:B------:R-:W-:-:S02]  /*2320*/  FSEL R27, R27, -INF , P2 ;  /* 0xff8000001b1b7808 */ /* 0x000fc40001000000 */
[----:B------:R-:W-:Y:S02]  /*2330*/  CS2R R72, SRZ ;  /* 0x0000000000487805 */ /* 0x000fe4000001ff00 */
[----:B------:R-:W-:Y:S01]  /*2340*/  ISETP.GT.AND P1, PT, R10, 0x9, PT ;  /* 0x000000090a00780c */ /* 0x000fe20003f24270 */
[----:B------:R-:W-:Y:S01]  /*2350*/  ULEA.HI.SX32 UR6, UR7, UR6, 0x1c ;  /* 0x0000000607067291 */ /* 0x000fe2000f8fe23f */
[----:B------:R-:W-:Y:S02]  /*2360*/  FSEL R30, R30, -INF , P3 ;  /* 0xff8000001e1e7808 */ /* 0x000fe40001800000 */
[----:B------:R-:W-:Y:S01]  /*2370*/  FMNMX.FTZ R5, R26, R27, !PT ;  /* 0x0000001b1a057209 */ /* 0x000fe20007810000 */
[----:B------:R-:W-:Y:S01]  /*2380*/  UISETP.LT.AND UP0, UPT, URZ, UR6, UPT ;  /* 0x000000063f00728c */ /* 0x000fe2000bf01270 */
[----:B------:R-:W-:Y:S01]  /*2390*/  ISETP.GT.AND P2, PT, R10, 0x10, PT ;  /* 0x000000100a00780c */ /* 0x000fe20003f44270 */
[----:B------:R-:W-:Y:S01]  /*23a0*/  SYNCS.ARRIVE.TRANS64.RED.A1T0 RZ, [UR5], RZ ;  /* 0x000000ffffff79a7 */ /* 0x000fe20008100405 */
[----:B------:R-:W-:Y:S01]  /*23b0*/  FSEL R31, R31, -INF , P1 ;  /* 0xff8000001f1f7808 */ /* 0x000fe20000800000 */
[----:B------:R-:W-:Y:S01]  /*23c0*/  USEL UR11, URZ, UR6, !UP0 ;  /* 0x000000063f0b7287 */ /* 0x000fe2000c000000 */
[----:B------:R-:W-:-:S02]  /*23d0*/  FMNMX.FTZ R12, R30, R5, !PT ;  /* 0x000000051e0c7209 */ /* 0x000fc40007810000 */
[----:B------:R-:W-:Y:S01]  /*23e0*/  ISETP.GT.AND P1, PT, R10, 0x11, PT ;  /* 0x000000110a00780c */ /* 0x000fe20003f24270 */
[----:B------:R-:W-:Y:S01]  /*23f0*/  UISETP.GE.AND UP0, UPT, UR4, UR11, UPT ;  /* 0x0000000b0400728c */ /* 0x000fe2000bf06270 */
[----:B------:R-:W-:Y:S02]  /*2400*/  FSEL R34, R34, -INF , P2 ;  /* 0xff80000022227808 */ /* 0x000fe40001000000 */
[----:B------:R-:W-:Y:S02]  /*2410*/  FMNMX.FTZ R5, R31, R12, !PT ;  /* 0x0000000c1f057209 */ /* 0x000fe40007810000 */
[----:B------:R-:W-:Y:S02]  /*2420*/  ISETP.GT.AND P2, PT, R10, 0x18, PT ;  /* 0x000000180a00780c */ /* 0x000fe40003f44270 */
[----:B------:R-:W-:Y:S02]  /*2430*/  FSEL R35, R35, -INF , P1 ;  /* 0xff80000023237808 */ /* 0x000fe40000800000 */
[----:B------:R-:W-:-:S02]  /*2440*/  FMNMX.FTZ R12, R34, R5, !PT ;  /* 0x00000005220c7209 */ /* 0x000fc40007810000 */
[----:B------:R-:W-:Y:S02]  /*2450*/  ISETP.GT.AND P1, PT, R10, 0x19, PT ;  /* 0x000000190a00780c */ /* 0x000fe40003f24270 */
        /* <DEDUP_REMOVED lines=50> */
[----:B------:R-:W-:Y:S02]  /*2780*/  FSEL R71, R71, -INF , P1 ;  /* 0xff80000047477808 */ /* 0x000fe40000800000 */
[----:B------:R-:W-:Y:S02]  /*2790*/  FMNMX.FTZ R10, R70, R5, !PT ;  /* 0x00000005460a7209 */ /* 0x000fe40007810000 */
[----:B------:R-:W-:-:S02]  /*27a0*/  ISETP.GT.AND P1, PT, R4, RZ, PT ;  /* 0x000000ff0400720c */ /* 0x000fc40003f24270 */
[----:B------:R-:W-:Y:S02]  /*27b0*/  FMNMX.FTZ R10, R71, R10, !PT ;  /* 0x0000000a470a7209 */ /* 0x000fe40007810000 */
[C---:B------:R-:W-:Y:S02]  /*27c0*/  ISETP.GT.AND P2, PT, R4.reuse, 0x1, PT ;  /* 0x000000010400780c */ /* 0x040fe40003f44270 */
[----:B------:R-:W-:Y:S01]  /*27d0*/  ISETP.GT.AND P3, PT, R4, 0x8, PT ;  /* 0x000000080400780c */ /* 0x000fe20003f64270 */
[----:B------:R-:W0:Y:S01]  /*27e0*/  SHFL.BFLY PT, R5, R10, 0x2, 0x1f ;  /* 0x0c401f000a057f89 */ /* 0x000e2200000e0000 */
[----:B------:R-:W-:Y:S02]  /*27f0*/  FSEL R24, R24, -INF , P1 ;  /* 0xff80000018187808 */ /* 0x000fe40000800000 */
[----:B------:R-:W-:Y:S02]  /*2800*/  FSEL R25, R25, -INF , P2 ;  /* 0xff80000019197808 */ /* 0x000fe40001000000 */
[----:B------:R-:W-:-:S02]  /*2810*/  ISETP.GT.AND P1, PT, R4, 0x9, PT ;  /* 0x000000090400780c */ /* 0x000fc40003f24270 */
[----:B------:R-:W-:Y:S02]  /*2820*/  FSEL R28, R28, -INF , P3 ;  /* 0xff8000001c1c7808 */ /* 0x000fe40001800000 */
[C---:B------:R-:W-:Y:S02]  /*2830*/  ISETP.GT.AND P2, PT, R4.reuse, 0x10, PT ;  /* 0x000000100400780c */ /* 0x040fe40003f44270 */
[----:B------:R-:W-:Y:S02]  /*2840*/  FSEL R29, R29, -INF , P1 ;  /* 0xff8000001d1d7808 */ /* 0x000fe40000800000 */
[----:B------:R-:W-:Y:S02]  /*2850*/  ISETP.GT.AND P1, PT, R4, 0x11, PT ;  /* 0x000000110400780c */ /* 0x000fe40003f24270 */
[----:B------:R-:W-:Y:S02]  /*2860*/  FSEL R32, R32, -INF , P2 ;  /* 0xff80000020207808 */ /* 0x000fe40001000000 */
[----:B------:R-:W-:-:S02]  /*2870*/  ISETP.GT.AND P3, PT, R4, 0x18, PT ;  /* 0x000000180400780c */ /* 0x000fc40003f64270 */
[----:B------:R-:W-:Y:S02]  /*2880*/  FSEL R33, R33, -INF , P1 ;  /* 0xff80000021217808 */ /* 0x000fe40000800000 */
[----:B------:R-:W-:Y:S02]  /*2890*/  ISETP.GT.AND P1, PT, R4, 0x19, PT ;  /* 0x000000190400780c */ /* 0x000fe40003f24270 */
[----:B------:R-:W-:Y:S02]  /*28a0*/  FSEL R36, R36, -INF , P3 ;  /* 0xff80000024247808 */ /* 0x000fe40001800000 */
[----:B0-----:R-:W-:Y:S02]  /*28b0*/  FMNMX.FTZ R5, R10, R5, !PT ;  /* 0x000000050a057209 */ /* 0x001fe40007810000 */
[----:B------:R-:W-:Y:S02]  /*28c0*/  FSEL R37, R37, -INF , P1 ;  /* 0xff80000025257808 */ /* 0x000fe40000800000 */
[----:B------:R-:W-:Y:S01]  /*28d0*/  ISETP.GT.AND P1, PT, R4, 0x21, PT ;  /* 0x000000210400780c */ /* 0x000fe20003f24270 */
[----:B------:R-:W0:Y:S03]  /*28e0*/  SHFL.BFLY PT, R12, R5, 0x1, 0x1f ;  /* 0x0c201f00050c7f89 */ /* 0x000e2600000e0000 */
[----:B------:R-:W-:-:S02]  /*28f0*/  FSEL R41, R41, -INF , P1 ;  /* 0xff80000029297808 */ /* 0x000fc40000800000 */
[----:B------:R-:W-:-:S04]  /*2900*/  ISETP.GT.AND P1, PT, R4, 0x29, PT ;  /* 0x000000290400780c */ /* 0x000fc80003f24270 */
[----:B------:R-:W-:Y:S02]  /*2910*/  FSEL R45, R45, -INF , P1 ;  /* 0xff8000002d2d7808 */ /* 0x000fe40000800000 */
[----:B------:R-:W-:-:S04]  /*2920*/  ISETP.GT.AND P1, PT, R4, 0x31, PT ;  /* 0x000000310400780c */ /* 0x000fc80003f24270 */
[----:B------:R-:W-:Y:S02]  /*2930*/  FSEL R49, R49, -INF , P1 ;  /* 0xff80000031317808 */ /* 0x000fe40000800000 */
[----:B------:R-:W-:-:S04]  /*2940*/  ISETP.GT.AND P1, PT, R4, 0x39, PT ;  /* 0x000000390400780c */ /* 0x000fc80003f24270 */
[----:B------:R-:W-:Y:S02]  /*2950*/  FSEL R53, R53, -INF , P1 ;  /* 0xff80000035357808 */ /* 0x000fe40000800000 */
[----:B------:R-:W-:Y:S02]  /*2960*/  ISETP.GT.AND P1, PT, R4, 0x41, PT ;  /* 0x000000410400780c */ /* 0x000fe40003f24270 */
[----:B0-----:R-:W-:Y:S02]  /*2970*/  FMNMX.FTZ R3, R5, R12, !PT ;  /* 0x0000000c05037209 */ /* 0x001fe40007810000 */
[----:B------:R-:W-:Y:S02]  /*2980*/  FMNMX.FTZ R5, R24, R25, !PT ;  /* 0x0000001918057209 */ /* 0x000fe40007810000 */
[C---:B------:R-:W-:Y:S01]  /*2990*/  FSETP.NEU.FTZ.AND P2, PT, R3.reuse, -INF , PT ;  /* 0xff8000000300780b */ /* 0x040fe20003f5d000 */
[----:B------:R-:W-:Y:S01]  /*29a0*/  FMUL.FTZ R10, R3, UR35 ;  /* 0x00000023030a7c20 */ /* 0x000fe20008410000 */
[----:B------:R-:W-:-:S02]  /*29b0*/  FMNMX.FTZ R2, R28, R5, !PT ;  /* 0x000000051c027209 */ /* 0x000fc40007810000 */
[----:B------:R-:W-:Y:S02]  /*29c0*/  FSEL R57, R57, -INF , P1 ;  /* 0xff80000039397808 */ /* 0x000fe40000800000 */
[----:B------:R-:W-:Y:S02]  /*29d0*/  FMNMX.FTZ R5, R29, R2, !PT ;  /* 0x000000021d057209 */ /* 0x000fe40007810000 */
[----:B------:R-:W-:Y:S02]  /*29e0*/  FSEL R10, R10, RZ, P2 ;  /* 0x000000ff0a0a7208 */ /* 0x000fe40001000000 */
[----:B------:R-:W-:Y:S02]  /*29f0*/  FMNMX.FTZ R2, R32, R5, !PT ;  /* 0x0000000520027209 */ /* 0x000fe40007810000 */
[----:B------:R-:W-:Y:S01]  /*2a00*/  ISETP.GT.AND P2, PT, R4, 0x20, PT ;  /* 0x000000200400780c */ /* 0x000fe20003f44270 */
[--C-:B------:R-:W-:Y:S01]  /*2a10*/  FFMA.FTZ R26, R26, UR35, -R10.reuse ;  /* 0x000000231a1a7c23 */ /* 0x100fe2000801080a */
[----:B------:R-:W-:Y:S01]  /*2a20*/  FMNMX.FTZ R5, R33, R2, !PT ;  /* 0x0000000221057209 */ /* 0x000fe20007810000 */
[--C-:B------:R-:W-:Y:S01]  /*2a30*/  FFMA.FTZ R27, R27, UR35, -R10.reuse ;  /* 0x000000231b1b7c23 */ /* 0x100fe2000801080a */
[----:B------:R-:W-:Y:S01]  /*2a40*/  FSEL R40, R40, -INF , P2 ;  /* 0xff80000028287808 */ /* 0x000fe20001000000 */
[--C-:B------:R-:W-:Y:S01]  /*2a50*/  FFMA.FTZ R30, R30, UR35, -R10.reuse ;  /* 0x000000231e1e7c23 */ /* 0x100fe2000801080a */
[----:B------:R-:W-:Y:S01]  /*2a60*/  FMNMX.FTZ R2, R36, R5, !PT ;  /* 0x0000000524027209 */ /* 0x000fe20007810000 */
[----:B------:R-:W-:Y:S01]  /*2a70*/  MUFU.EX2 R26, R26 ;  /* 0x0000001a001a7308 */ /* 0x000fe20000000800 */
[----:B------:R-:W-:Y:S01]  /*2a80*/  ISETP.GT.AND P2, PT, R4, 0x28, PT ;  /* 0x000000280400780c */ /* 0x000fe20003f44270 */
[--C-:B------:R-:W-:Y:S01]  /*2a90*/  FFMA.FTZ R31, R31, UR35, -R10.reuse ;  /* 0x000000231f1f7c23 */ /* 0x100fe2000801080a */
[----:B------:R-:W-:Y:S01]  /*2aa0*/  FMNMX.FTZ R5, R37, R2, !PT ;  /* 0x0000000225057209 */ /* 0x000fe20007810000 */
[--C-:B------:R-:W-:Y:S01]  /*2ab0*/  FFMA.FTZ R34, R34, UR35, -R10.reuse ;  /* 0x0000002322227c23 */ /* 0x100fe2000801080a */
[----:B------:R-:W-:Y:S01]  /*2ac0*/  FSEL R44, R44, -INF , P2 ;  /* 0xff8000002c2c7808 */ /* 0x000fe20001000000 */
[--C-:B------:R-:W-:Y:S01]  /*2ad0*/  FFMA.FTZ R35, R35, UR35, -R10.reuse ;  /* 0x0000002323237c23 */ /* 0x100fe2000801080a */
[----:B------:R-:W-:Y:S01]  /*2ae0*/  FMNMX.FTZ R2, R40, R5, !PT ;  /* 0x0000000528027209 */ /* 0x000fe20007810000 */
[----:B------:R-:W0:Y:S01]  /*2af0*/  MUFU.EX2 R27, R27 ;  /* 0x0000001b001b7308 */ /* 0x000e220000000800 */
[----:B------:R-:W-:Y:S01]  /*2b00*/  ISETP.GT.AND P2, PT, R4, 0x30, PT ;  /* 0x000000300400780c */ /* 0x000fe20003f44270 */
[--C-:B------:R-:W-:Y:S01]  /*2b10*/  FFMA.FTZ R38, R38, UR35, -R10.reuse ;  /* 0x0000002326267c23 */ /* 0x100fe2000801080a */
[----:B------:R-:W-:Y:S01]  /*2b20*/  FMNMX.FTZ R5, R41, R2, !PT ;  /* 0x0000000229057209 */ /* 0x000fe20007810000 */
[--C-:B------:R-:W-:Y:S01]  /*2b30*/  FFMA.FTZ R39, R39, UR35, -R10.reuse ;  /* 0x0000002327277c23 */ /* 0x100fe2000801080a */
[----:B------:R-:W-:Y:S01]  /*2b40*/  FSEL R48, R48, -INF , P2 ;  /* 0xff80000030307808 */ /* 0x000fe20001000000 */
[--C-:B------:R-:W-:Y:S01]  /*2b50*/  FFMA.FTZ R42, R42, UR35, -R10.reuse ;  /* 0x000000232a2a7c23 */ /* 0x100fe2000801080a */
[----:B------:R-:W-:Y:S01]  /*2b60*/  FMNMX.FTZ R2, R44, R5, !PT ;  /* 0x000000052c027209 */ /* 0x000fe20007810000 */
[----:B------:R-:W1:Y:S01]  /*2b70*/  MUFU.EX2 R30, R30 ;  /* 0x0000001e001e7308 */ /* 0x000e620000000800 */
[----:B------:R-:W-:Y:S01]  /*2b80*/  ISETP.GT.AND P2, PT, R4, 0x38, PT ;  /* 0x000000380400780c */ /* 0x000fe20003f44270 */
[--C-:B------:R-:W-:Y:S01]  /*2b90*/  FFMA.FTZ R43, R43, UR35, -R10.reuse ;  /* 0x000000232b2b7c23 */ /* 0x100fe2000801080a */
[----:B------:R-:W-:Y:S01]  /*2ba0*/  FMNMX.FTZ R5, R45, R2, !PT ;  /* 0x000000022d057209 */ /* 0x000fe20007810000 */
[--C-:B------:R-:W-:Y:S01]  /*2bb0*/  FFMA.FTZ R46, R46, UR35, -R10.reuse ;  /* 0x000000232e2e7c23 */ /* 0x100fe2000801080a */
[----:B------:R-:W-:Y:S01]  /*2bc0*/  FSEL R52, R52, -INF , P2 ;  /* 0xff80000034347808 */ /* 0x000fe20001000000 */
[--C-:B------:R-:W-:Y:S01]  /*2bd0*/  FFMA.FTZ R47, R47, UR35, -R10.reuse ;  /* 0x000000232f2f7c23 */ /* 0x100fe2000801080a */
[----:B------:R-:W-:Y:S01]  /*2be0*/  FMNMX.FTZ R2, R48, R5, !PT ;  /* 0x0000000530027209 */ /* 0x000fe20007810000 */
[----:B------:R-:W2:Y:S01]  /*2bf0*/  MUFU.EX2 R31, R31 ;  /* 0x0000001f001f7308 */ /* 0x000ea20000000800 */
[----:B------:R-:W-:Y:S01]  /*2c00*/  ISETP.GT.AND P2, PT, R4, 0x40, PT ;  /* 0x000000400400780c */ /* 0x000fe20003f44270 */
[----:B0-----:R-:W-:Y:S01]  /*2c10*/  FADD.FTZ R11, R26, R27 ;  /* 0x0000001b1a0b7221 */ /* 0x001fe20000010000 */
[----:B------:R-:W-:Y:S01]  /*2c20*/  FMNMX.FTZ R5, R49, R2, !PT ;  /* 0x0000000231057209 */ /* 0x000fe20007810000 */
[--C-:B------:R-:W-:Y:S01]  /*2c30*/  FFMA.FTZ R50, R50, UR35, -R10.reuse ;  /* 0x0000002332327c23 */ /* 0x100fe2000801080a */
[----:B------:R-:W-:Y:S01]  /*2c40*/  FSEL R56, R56, -INF , P2 ;  /* 0xff80000038387808 */ /* 0x000fe20001000000 */
[--C-:B------:R-:W-:Y:S01]  /*2c50*/  FFMA.FTZ R51, R51, UR35, -R10.reuse ;  /* 0x0000002333337c23 */ /* 0x100fe2000801080a */
[----:B------:R-:W-:Y:S01]  /*2c60*/  FMNMX.FTZ R2, R52, R5, !PT ;  /* 0x0000000534027209 */ /* 0x000fe20007810000 */
[----:B------:R-:W-:Y:S01]  /*2c70*/  MUFU.EX2 R34, R34 ;  /* 0x0000002200227308 */ /* 0x000fe20000000800 */
[----:B------:R-:W-:Y:S01]  /*2c80*/  ISETP.GT.AND P2, PT, R4, 0x48, PT ;  /* 0x000000480400780c */ /* 0x000fe20003f44270 */
[----:B-1----:R-:W-:Y:S01]  /*2c90*/  FADD.FTZ R14, R30, R11 ;  /* 0x0000000b1e0e7221 */ /* 0x002fe20000010000 */
[----:B------:R-:W-:Y:S01]  /*2ca0*/  FMNMX.FTZ R5, R53, R2, !PT ;  /* 0x0000000235057209 */ /* 0x000fe20007810000 */
[--C-:B------:R-:W-:Y:S01]  /*2cb0*/  FFMA.FTZ R54, R54, UR35, -R10.reuse ;  /* 0x0000002336367c23 */ /* 0x100fe2000801080a */
[----:B------:R-:W-:Y:S01]  /*2cc0*/  ISETP.GT.AND P1, PT, R4, 0x49, PT ;  /* 0x000000490400780c */ /* 0x000fe20003f24270 */
[----:B------:R-:W-:Y:S01]  /*2cd0*/  FFMA.FTZ R55, R55, UR35, -R10 ;  /* 0x0000002337377c23 */ /* 0x000fe2000801080a */
[----:B------:R-:W-:Y:S01]  /*2ce0*/  FMNMX.FTZ R2, R56, R5, !PT ;  /* 0x0000000538027209 */ /* 0x000fe20007810000 */
[----:B------:R-:W0:Y:S01]  /*2cf0*/  MUFU.EX2 R35, R35 ;  /* 0x0000002300237308 */ /* 0x000e220000000800 */
[----:B------:R-:W-:Y:S01]  /*2d00*/  FSEL R60, R60, -INF , P2 ;  /* 0xff8000003c3c7808 */ /* 0x000fe20001000000 */
[----:B--2---:R-:W-:Y:S01]  /*2d10*/  FADD.FTZ R11, R31, R14 ;  /* 0x0000000e1f0b7221 */ /* 0x004fe20000010000 */
[----:B------:R-:W-:Y:S01]  /*2d20*/  FMNMX.FTZ R5, R57, R2, !PT ;  /* 0x0000000239057209 */ /* 0x000fe20007810000 */
[--C-:B------:R-:W-:Y:S01]  /*2d30*/  FFMA.FTZ R58, R58, UR35, -R10.reuse ;  /* 0x000000233a3a7c23 */ /* 0x100fe2000801080a */
[----:B------:R-:W-:Y:S01]  /*2d40*/  ISETP.GT.AND P2, PT, R4, 0x50, PT ;  /* 0x000000500400780c */ /* 0x000fe20003f44270 */
[--C-:B------:R-:W-:Y:S01]  /*2d50*/  FFMA.FTZ R59, R59, UR35, -R10.reuse ;  /* 0x000000233b3b7c23 */ /* 0x100fe2000801080a */
[----:B------:R-:W-:Y:S01]  /*2d60*/  FSEL R61, R61, -INF , P1 ;  /* 0xff8000003d3d7808 */ /* 0x000fe20000800000 */
[----:B------:R-:W-:Y:S01]  /*2d70*/  MUFU.EX2 R38, R38 ;  /* 0x0000002600267308 */ /* 0x000fe20000000800 */
[----:B------:R-:W-:Y:S01]  /*2d80*/  FMNMX.FTZ R2, R60, R5, !PT ;  /* 0x000000053c027209 */ /* 0x000fe20007810000 */
[--C-:B------:R-:W-:Y:S01]  /*2d90*/  FFMA.FTZ R62, R62, UR35, -R10.reuse ;  /* 0x000000233e3e7c23 */ /* 0x100fe2000801080a */
[----:B------:R-:W-:Y:S01]  /*2da0*/  ISETP.GT.AND P1, PT, R4, 0x51, PT ;  /* 0x000000510400780c */ /* 0x000fe20003f24270 */
[--C-:B------:R-:W-:Y:S01]  /*2db0*/  FFMA.FTZ R63, R63, UR35, -R10.reuse ;  /* 0x000000233f3f7c23 */ /* 0x100fe2000801080a */
[----:B------:R-:W-:Y:S01]  /*2dc0*/  FSEL R64, R64, -INF , P2 ;  /* 0xff80000040407808 */ /* 0x000fe20001000000 */
[--C-:B------:R-:W-:Y:S01]  /*2dd0*/  FFMA.FTZ R66, R66, UR35, -R10.reuse ;  /* 0x0000002342427c23 */ /* 0x100fe2000801080a */
[----:B------:R-:W-:Y:S01]  /*2de0*/  FMNMX.FTZ R5, R61, R2, !PT ;  /* 0x000000023d057209 */ /* 0x000fe20007810000 */
[----:B------:R-:W1:Y:S01]  /*2df0*/  MUFU.EX2 R39, R39 ;  /* 0x0000002700277308 */ /* 0x000e620000000800 */
[----:B------:R-:W-:Y:S01]  /*2e00*/  ISETP.GT.AND P2, PT, R4, 0x58, PT ;  /* 0x000000580400780c */ /* 0x000fe20003f44270 */
[--C-:B------:R-:W-:Y:S01]  /*2e10*/  FFMA.FTZ R67, R67, UR35, -R10.reuse ;  /* 0x0000002343437c23 */ /* 0x100fe2000801080a */
[----:B------:R-:W-:Y:S01]  /*2e20*/  FSEL R65, R65, -INF , P1 ;  /* 0xff80000041417808 */ /* 0x000fe20000800000 */
[--C-:B------:R-:W-:Y:S01]  /*2e30*/  FFMA.FTZ R70, R70, UR35, -R10.reuse ;  /* 0x0000002346467c23 */ /* 0x100fe2000801080a */
[----:B------:R-:W-:Y:S01]  /*2e40*/  FMNMX.FTZ R2, R64, R5, !PT ;  /* 0x0000000540027209 */ /* 0x000fe20007810000 */
[----:B------:R-:W-:Y:S01]  /*2e50*/  FFMA.FTZ R10, R71, UR35, -R10 ;  /* 0x00000023470a7c23 */ /* 0x000fe2000801080a */
[----:B------:R-:W-:Y:S01]  /*2e60*/  ISETP.GT.AND P1, PT, R4, 0x59, PT ;  /* 0x000000590400780c */ /* 0x000fe20003f24270 */
[----:B------:R-:W-:Y:S01]  /*2e70*/  MUFU.EX2 R42, R42 ;  /* 0x0000002a002a7308 */ /* 0x000fe20000000800 */
[----:B------:R-:W-:-:S02]  /*2e80*/  FSEL R68, R68, -INF , P2 ;  /* 0xff80000044447808 */ /* 0x000fc40001000000 */
[----:B------:R-:W-:Y:S02]  /*2e90*/  FMNMX.FTZ R5, R65, R2, !PT ;  /* 0x0000000241057209 */ /* 0x000fe40007810000 */
[----:B------:R-:W-:Y:S02]  /*2ea0*/  FSEL R69, R69, -INF , P1 ;  /* 0xff80000045457808 */ /* 0x000fe40000800000 */
[----:B------:R-:W-:Y:S01]  /*2eb0*/  FMNMX.FTZ R2, R68, R5, !PT ;  /* 0x0000000544027209 */ /* 0x000fe20007810000 */
[----:B------:R-:W2:Y:S01]  /*2ec0*/  MUFU.EX2 R43, R43 ;  /* 0x0000002b002b7308 */ /* 0x000ea20000000800 */
[----:B------:R-:W-:Y:S02]  /*2ed0*/  F2FP.BF16.F32.PACK_AB R189, R27, R26 ;  /* 0x0000001a1bbd723e */ /* 0x000fe400000010ff */
[----:B------:R-:W-:Y:S02]  /*2ee0*/  CS2R R26, SRZ ;  /* 0x00000000001a7805 */ /* 0x000fe4000001ff00 */
[----:B------:R-:W-:-:S02]  /*2ef0*/  FMNMX.FTZ R2, R69, R2, !PT ;  /* 0x0000000245027209 */ /* 0x000fc40007810000 */
[----:B------:R-:W-:Y:S02]  /*2f00*/  F2FP.BF16.F32.PACK_AB R191, R31, R30 ;  /* 0x0000001e1fbf723e */ /* 0x000fe400000010ff */
[----:B------:R-:W-:Y:S02]  /*2f10*/  CS2R R30, SRZ ;  /* 0x00000000001e7805 */ /* 0x000fe4000001ff00 */
[----:B0-----:R-:W-:Y:S01]  /*2f20*/  F2FP.BF16.F32.PACK_AB R185, R35, R34 ;  /* 0x0000002223b9723e */ /* 0x001fe200000010ff */
[----:B------:R-:W0:Y:S01]  /*2f30*/  SHFL.BFLY PT, R5, R2, 0x2, 0x1f ;  /* 0x0c401f0002057f89 */ /* 0x000e2200000e0000 */
[----:B------:R-:W-:Y:S01]  /*2f40*/  MUFU.EX2 R46, R46 ;  /* 0x0000002e002e7308 */ /* 0x000fe20000000800 */
[----:B-1----:R-:W-:-:S07]  /*2f50*/  F2FP.BF16.F32.PACK_AB R187, R39, R38 ;  /* 0x0000002627bb723e */ /* 0x002fce00000010ff */
[----:B------:R-:W1:Y:S01]  /*2f60*/  MUFU.EX2 R47, R47 ;  /* 0x0000002f002f7308 */ /* 0x000e620000000800 */
[----:B--2---:R-:W-:-:S07]  /*2f70*/  F2FP.BF16.F32.PACK_AB R181, R43, R42 ;  /* 0x0000002a2bb5723e */ /* 0x004fce00000010ff */
[----:B------:R-:W-:Y:S01]  /*2f80*/  MUFU.EX2 R50, R50 ;  /* 0x0000003200327308 */ /* 0x000fe20000000800 */
[----:B0-----:R-:W-:-:S07]  /*2f90*/  FMNMX.FTZ R5, R2, R5, !PT ;  /* 0x0000000502057209 */ /* 0x001fce0007810000 */
[----:B------:R-:W0:Y:S01]  /*2fa0*/  MUFU.EX2 R51, R51 ;  /* 0x0000003300337308 */ /* 0x000e220000000800 */
[----:B-1----:R-:W-:Y:S01]  /*2fb0*/  F2FP.BF16.F32.PACK_AB R183, R47, R46 ;  /* 0x0000002e2fb7723e */ /* 0x002fe200000010ff */
[----:B------:R-:W1:Y:S06]  /*2fc0*/  SHFL.BFLY PT, R4, R5, 0x1, 0x1f ;  /* 0x0c201f0005047f89 */ /* 0x000e6c00000e0000 */
[----:B------:R-:W-:Y:S08]  /*2fd0*/  MUFU.EX2 R54, R54 ;  /* 0x0000003600367308 */ /* 0x000ff00000000800 */
[----:B------:R-:W2:Y:S01]  /*2fe0*/  MUFU.EX2 R55, R55 ;  /* 0x0000003700377308 */ /* 0x000ea20000000800 */
[----:B0-----:R-:W-:-:S07]  /*2ff0*/  F2FP.BF16.F32.PACK_AB R177, R51, R50 ;  /* 0x0000003233b1723e */ /* 0x001fce00000010ff */
[----:B------:R-:W-:Y:S01]  /*3000*/  MUFU.EX2 R58, R58 ;  /* 0x0000003a003a7308 */ /* 0x000fe20000000800 */
[----:B-1----:R-:W-:-:S04]  /*3010*/  FMNMX.FTZ R4, R5, R4, !PT ;  /* 0x0000000405047209 */ /* 0x002fc80007810000 */
[C---:B------:R-:W-:Y:S01]  /*3020*/  FSETP.NEU.FTZ.AND P1, PT, R4.reuse, -INF , PT ;  /* 0xff8000000400780b */ /* 0x040fe20003f3d000 */
[----:B------:R-:W-:Y:S02]  /*3030*/  FMUL.FTZ R2, R4, UR35 ;  /* 0x0000002304027c20 */ /* 0x000fe40008410000 */
[----:B------:R-:W0:Y:S01]  /*3040*/  MUFU.EX2 R59, R59 ;  /* 0x0000003b003b7308 */ /* 0x000e220000000800 */
[----:B--2---:R-:W-:Y:S02]  /*3050*/  F2FP.BF16.F32.PACK_AB R179, R55, R54 ;  /* 0x0000003637b3723e */ /* 0x004fe400000010ff */
[----:B------:R-:W-:Y:S02]  /*3060*/  FSEL R2, R2, RZ, P1 ;  /* 0x000000ff02027208 */ /* 0x000fe40000800000 */
[----:B------:R-:W-:-:S03]  /*3070*/  PLOP3.LUT P1, PT, PT, PT, UP0, 0x80, 0x0 ;  /* 0x000000000000781c */ /* 0x000fc60003f2f008 */
[----:B------:R-:W-:Y:S01]  /*3080*/  MUFU.EX2 R62, R62 ;  /* 0x0000003e003e7308 */ /* 0x000fe20000000800 */
[--C-:B------:R-:W-:Y:S01]  /*3090*/  FFMA.FTZ R24, R24, UR35, -R2.reuse ;  /* 0x0000002318187c23 */ /* 0x100fe20008010802 */
        /* <DEDUP_REMOVED lines=23> */
[--C-:B------:R-:W-:Y:S01]  /*3210*/  FFMA.FTZ R65, R65, UR35, -R2.reuse ;  /* 0x0000002341417c23 */ /* 0x100fe20008010802 */
[--C-:B------:R-:W-:Y:S01]  /*3220*/  FFMA.FTZ R68, R68, UR35, -R2.reuse ;  /* 0x0000002344447c23 */ /* 0x100fe20008010802 */
[----:B------:R-:W-:Y:S01]  /*3230*/  FFMA.FTZ R2, R69, UR35, -R2 ;  /* 0x0000002345027c23 */ /* 0x000fe20008010802 */
[----:B0-----:R-:W-:-:S04]  /*3240*/  F2FP.BF16.F32.PACK_AB R173, R59, R58 ;  /* 0x0000003a3bad723e */ /* 0x001fc800000010ff */
[----:B------:R-:W0:Y:S01]  /*3250*/  MUFU.EX2 R29, R29 ;  /* 0x0000001d001d7308 */ /* 0x000e220000000800 */
[----:B-1----:R-:W-:Y:S01]  /*3260*/  FADD.FTZ R5, R24, R25 ;  /* 0x0000001918057221 */ /* 0x002fe20000010000 */
[----:B------:R-:W-:Y:S02]  /*3270*/  F2FP.BF16.F32.PACK_AB R188, R25, R24 ;  /* 0x0000001819bc723e */ /* 0x000fe400000010ff */
[----:B------:R-:W-:-:S04]  /*3280*/  CS2R R24, SRZ ;  /* 0x0000000000187805 */ /* 0x000fc8000001ff00 */
[----:B------:R-:W1:Y:S01]  /*3290*/  MUFU.EX2 R32, R32 ;  /* 0x0000002000207308 */ /* 0x000e620000000800 */
[----:B--2---:R-:W-:-:S07]  /*32a0*/  FADD.FTZ R12, R28, R5 ;  /* 0x000000051c0c7221 */ /* 0x004fce0000010000 */
[----:B------:R-:W2:Y:S01]  /*32b0*/  MUFU.EX2 R33, R33 ;  /* 0x0000002100217308 */ /* 0x000ea20000000800 */
[C---:B0-----:R-:W-:Y:S01]  /*32c0*/  FADD.FTZ R5, R29.reuse, R12 ;  /* 0x0000000c1d057221 */ /* 0x041fe20000010000 */
[----:B------:R-:W-:Y:S01]  /*32d0*/  FADD.FTZ R12, R34, R11 ;  /* 0x0000000b220c7221 */ /* 0x000fe20000010000 */
[----:B------:R-:W-:Y:S02]  /*32e0*/  F2FP.BF16.F32.PACK_AB R190, R29, R28 ;  /* 0x0000001c1dbe723e */ /* 0x000fe400000010ff */
[----:B------:R-:W-:Y:S01]  /*32f0*/  CS2R R28, SRZ ;  /* 0x00000000001c7805 */ /* 0x000fe2000001ff00 */
[----:B------:R-:W-:Y:S01]  /*3300*/  FADD.FTZ R11, R35, R12 ;  /* 0x0000000c230b7221 */ /* 0x000fe20000010000 */
[----:B------:R-:W-:Y:S01]  /*3310*/  CS2R R34, SRZ ;  /* 0x0000000000227805 */ /* 0x000fe2000001ff00 */
[----:B------:R-:W0:Y:S01]  /*3320*/  MUFU.EX2 R36, R36 ;  /* 0x0000002400247308 */ /* 0x000e220000000800 */
[----:B-1----:R-:W-:Y:S01]  /*3330*/  FADD.FTZ R0, R32, R5 ;  /* 0x0000000520007221 */ /* 0x002fe20000010000 */
[----:B------:R-:W-:-:S04]  /*3340*/  FADD.FTZ R12, R38, R11 ;  /* 0x0000000b260c7221 */ /* 0x000fc80000010000 */
[----:B------:R-:W-:Y:S01]  /*3350*/  FADD.FTZ R11, R39, R12 ;  /* 0x0000000c270b7221 */ /* 0x000fe20000010000 */
[----:B------:R-:W-:Y:S01]  /*3360*/  CS2R R38, SRZ ;  /* 0x0000000000267805 */ /* 0x000fe2000001ff00 */
[----:B------:R-:W1:Y:S01]  /*3370*/  MUFU.EX2 R37, R37 ;  /* 0x0000002500257308 */ /* 0x000e620000000800 */
[C---:B--2---:R-:W-:Y:S01]  /*3380*/  FADD.FTZ R5, R33.reuse, R0 ;  /* 0x0000000021057221 */ /* 0x044fe20000010000 */
[----:B------:R-:W-:Y:S01]  /*3390*/  FADD.FTZ R12, R42, R11 ;  /* 0x0000000b2a0c7221 */ /* 0x000fe20000010000 */
[----:B------:R-:W-:Y:S02]  /*33a0*/  F2FP.BF16.F32.PACK_AB R184, R33, R32 ;  /* 0x0000002021b8723e */ /* 0x000fe400000010ff */
[----:B------:R-:W-:Y:S01]  /*33b0*/  CS2R R32, SRZ ;  /* 0x0000000000207805 */ /* 0x000fe2000001ff00 */
[----:B------:R-:W-:Y:S01]  /*33c0*/  FADD.FTZ R11, R43, R12 ;  /* 0x0000000c2b0b7221 */ /* 0x000fe20000010000 */
[----:B------:R-:W-:Y:S01]  /*33d0*/  CS2R R42, SRZ ;  /* 0x00000000002a7805 */ /* 0x000fe2000001ff00 */
[----:B------:R-:W2:Y:S01]  /*33e0*/  MUFU.EX2 R40, R40 ;  /* 0x0000002800287308 */ /* 0x000ea20000000800 */
[----:B0-----:R-:W-:Y:S01]  /*33f0*/  FADD.FTZ R0, R36, R5 ;  /* 0x0000000524007221 */ /* 0x001fe20000010000 */
[----:B------:R-:W-:-:S04]  /*3400*/  FADD.FTZ R12, R46, R11 ;  /* 0x0000000b2e0c7221 */ /* 0x000fc80000010000 */
[----:B------:R-:W-:Y:S01]  /*3410*/  FADD.FTZ R11, R47, R12 ;  /* 0x0000000c2f0b7221 */ /* 0x000fe20000010000 */
[----:B------:R-:W-:Y:S01]  /*3420*/  CS2R R46, SRZ ;  /* 0x00000000002e7805 */ /* 0x000fe2000001ff00 */
[----:B------:R-:W0:Y:S01]  /*3430*/  MUFU.EX2 R41, R41 ;  /* 0x0000002900297308 */ /* 0x000e220000000800 */
[C---:B-1----:R-:W-:Y:S01]  /*3440*/  FADD.FTZ R5, R37.reuse, R0 ;  /* 0x0000000025057221 */ /* 0x042fe20000010000 */
[----:B------:R-:W-:Y:S01]  /*3450*/  FADD.FTZ R12, R50, R11 ;  /* 0x0000000b320c7221 */ /* 0x000fe20000010000 */
[----:B------:R-:W-:Y:S02]  /*3460*/  F2FP.BF16.F32.PACK_AB R186, R37, R36 ;  /* 0x0000002425ba723e */ /* 0x000fe400000010ff */
[----:B------:R-:W-:Y:S01]  /*3470*/  CS2R R36, SRZ ;  /* 0x0000000000247805 */ /* 0x000fe2000001ff00 */
[----:B------:R-:W-:Y:S01]  /*3480*/  FADD.FTZ R11, R51, R12 ;  /* 0x0000000c330b7221 */ /* 0x000fe20000010000 */
[----:B------:R-:W-:Y:S01]  /*3490*/  CS2R R50, SRZ ;  /* 0x0000000000327805 */ /* 0x000fe2000001ff00 */
[----:B------:R-:W1:Y:S01]  /*34a0*/  MUFU.EX2 R44, R44 ;  /* 0x0000002c002c7308 */ /* 0x000e620000000800 */
[----:B--2---:R-:W-:Y:S01]  /*34b0*/  FADD.FTZ R0, R40, R5 ;  /* 0x0000000528007221 */ /* 0x004fe20000010000 */
[----:B------:R-:W-:-:S04]  /*34c0*/  FADD.FTZ R12, R54, R11 ;  /* 0x0000000b360c7221 */ /* 0x000fc80000010000 */
[----:B------:R-:W-:Y:S01]  /*34d0*/  FADD.FTZ R11, R55, R12 ;  /* 0x0000000c370b7221 */ /* 0x000fe20000010000 */
[----:B------:R-:W-:Y:S01]  /*34e0*/  CS2R R54, SRZ ;  /* 0x0000000000367805 */ /* 0x000fe2000001ff00 */
        /* <DEDUP_REMOVED lines=9> */
[----:B------:R-:W-:-:S06]  /*3580*/  FADD.FTZ R12, R62, R13 ;  /* 0x0000000d3e0c7221 */ /* 0x000fcc0000010000 */
[----:B------:R-:W1:Y:S01]  /*3590*/  MUFU.EX2 R49, R49 ;  /* 0x0000003100317308 */ /* 0x000e620000000800 */
[C---:B--2---:R-:W-:Y:S01]  /*35a0*/  FADD.FTZ R5, R45.reuse, R0 ;  /* 0x000000002d057221 */ /* 0x044fe20000010000 */
[----:B------:R-:W-:Y:S02]  /*35b0*/  F2FP.BF16.F32.PACK_AB R182, R45, R44 ;  /* 0x0000002c2db6723e */ /* 0x000fe400000010ff */
[----:B------:R-:W-:-:S04]  /*35c0*/  CS2R R44, SRZ ;  /* 0x00000000002c7805 */ /* 0x000fc8000001ff00 */
[----:B------:R-:W2:Y:S01]  /*35d0*/  MUFU.EX2 R52, R52 ;  /* 0x0000003400347308 */ /* 0x000ea20000000800 */
[----:B0-----:R-:W-:-:S07]  /*35e0*/  FADD.FTZ R0, R48, R5 ;  /* 0x0000000530007221 */ /* 0x001fce0000010000 */
[----:B------:R-:W0:Y:S01]  /*35f0*/  MUFU.EX2 R53, R53 ;  /* 0x0000003500357308 */ /* 0x000e220000000800 */
[C---:B-1----:R-:W-:Y:S01]  /*3600*/  FADD.FTZ R5, R49.reuse, R0 ;  /* 0x0000000031057221 */ /* 0x042fe20000010000 */
[----:B------:R-:W-:Y:S02]  /*3610*/  F2FP.BF16.F32.PACK_AB R176, R49, R48 ;  /* 0x0000003031b0723e */ /* 0x000fe400000010ff */
[----:B------:R-:W-:-:S04]  /*3620*/  CS2R R48, SRZ ;  /* 0x0000000000307805 */ /* 0x000fc8000001ff00 */
[----:B------:R-:W1:Y:S01]  /*3630*/  MUFU.EX2 R56, R56 ;  /* 0x0000003800387308 */ /* 0x000e620000000800 */
[----:B--2---:R-:W-:-:S07]  /*3640*/  FADD.FTZ R0, R52, R5 ;  /* 0x0000000534007221 */ /* 0x004fce0000010000 */
[----:B------:R-:W2:Y:S01]  /*3650*/  MUFU.EX2 R57, R57 ;  /* 0x0000003900397308 */ /* 0x000ea20000000800 */
[C---:B0-----:R-:W-:Y:S01]  /*3660*/  FADD.FTZ R5, R53.reuse, R0 ;  /* 0x0000000035057221 */ /* 0x041fe20000010000 */
[----:B------:R-:W-:Y:S02]  /*3670*/  F2FP.BF16.F32.PACK_AB R178, R53, R52 ;  /* 0x0000003435b2723e */ /* 0x000fe400000010ff */
[----:B------:R-:W-:-:S04]  /*3680*/  CS2R R52, SRZ ;  /* 0x0000000000347805 */ /* 0x000fc8000001ff00 */
[----:B------:R-:W0:Y:S01]  /*3690*/  MUFU.EX2 R60, R60 ;  /* 0x0000003c003c7308 */ /* 0x000e220000000800 */
[----:B-1----:R-:W-:-:S07]  /*36a0*/  FADD.FTZ R0, R56, R5 ;  /* 0x0000000538007221 */ /* 0x002fce0000010000 */
        /* <DEDUP_REMOVED lines=10> */
[----:B------:R-:W-:Y:S01]  /*3750*/  MUFU.EX2 R66, R66 ;  /* 0x0000004200427308 */ /* 0x000fe20000000800 */
[C---:B--2---:R-:W-:Y:S01]  /*3760*/  FADD.FTZ R13, R63.reuse, R12 ;  /* 0x0000000c3f0d7221 */ /* 0x044fe20000010000 */
[----:B------:R-:W-:Y:S02]  /*3770*/  F2FP.BF16.F32.PACK_AB R175, R63, R62 ;  /* 0x0000003e3faf723e */ /* 0x000fe400000010ff */
[----:B------:R-:W-:-:S04]  /*3780*/  CS2R R62, SRZ ;  /* 0x00000000003e7805 */ /* 0x000fc8000001ff00 */
[----:B------:R-:W1:Y:S01]  /*3790*/  MUFU.EX2 R65, R65 ;  /* 0x0000004100417308 */ /* 0x000e620000000800 */
[----:B0-----:R-:W-:-:S07]  /*37a0*/  FADD.FTZ R0, R64, R11 ;  /* 0x0000000b40007221 */ /* 0x001fce0000010000 */
[----:B------:R-:W0:Y:S08]  /*37b0*/  MUFU.EX2 R67, R67 ;  /* 0x0000004300437308 */ /* 0x000e300000000800 */
[----:B------:R-:W2:Y:S01]  /*37c0*/  MUFU.EX2 R68, R68 ;  /* 0x0000004400447308 */ /* 0x000ea20000000800 */
[C---:B-1----:R-:W-:Y:S01]  /*37d0*/  FADD.FTZ R11, R65.reuse, R0 ;  /* 0x00000000410b7221 */ /* 0x042fe20000010000 */
[----:B------:R-:W-:-:S02]  /*37e0*/  F2FP.BF16.F32.PACK_AB R168, R65, R64 ;  /* 0x0000004041a8723e */ /* 0x000fc400000010ff */
[----:B------:R-:W-:-:S04]  /*37f0*/  CS2R R64, SRZ ;  /* 0x0000000000407805 */ /* 0x000fc8000001ff00 */
[----:B------:R-:W1:Y:S01]  /*3800*/  MUFU.EX2 R70, R70 ;  /* 0x0000004600467308 */ /* 0x000e620000000800 */
[----:B0-----:R-:W-:-:S07]  /*3810*/  F2FP.BF16.F32.PACK_AB R169, R67, R66 ;  /* 0x0000004243a9723e */ /* 0x001fce00000010ff */
[----:B------:R0:W3:Y:S08]  /*3820*/  MUFU.EX2 R5, R2 ;  /* 0x0000000200057308 */ /* 0x0000f00000000800 */
[----:B------:R2:W4:Y:S01]  /*3830*/  MUFU.EX2 R171, R10 ;  /* 0x0000000a00ab7308 */ /* 0x0005220000000800 */
[----:B0-----:R-:W-:-:S04]  /*3840*/  FADD.FTZ R2, R66, R13 ;  /* 0x0000000d42027221 */ /* 0x001fc80000010000 */
[----:B------:R-:W-:Y:S01]  /*3850*/  FADD.FTZ R13, R67, R2 ;  /* 0x00000002430d7221 */ /* 0x000fe20000010000 */
[----:B------:R-:W-:Y:S01]  /*3860*/  IMAD.MOV.U32 R2, RZ, RZ, 0x3f800000 ;  /* 0x3f800000ff027424 */ /* 0x000fe200078e00ff */
[----:B------:R-:W-:Y:S01]  /*3870*/  CS2R R66, SRZ ;  /* 0x0000000000427805 */ /* 0x000fe2000001ff00 */
[----:B--2---:R-:W-:Y:S01]  /*3880*/  FADD.FTZ R10, R68, R11 ;  /* 0x0000000b440a7221 */ /* 0x004fe20000010000 */
[----:B-1----:R-:W-:Y:S01]  /*3890*/  FADD.FTZ R0, R70, R13 ;  /* 0x0000000d46007221 */ /* 0x002fe20000010000 */
[C---:B---3--:R-:W-:Y:S02]  /*38a0*/  F2FP.BF16.F32.PACK_AB R170, R5.reuse, R68 ;  /* 0x0000004405aa723e */ /* 0x048fe400000010ff */
[----:B------:R-:W-:Y:S01]  /*38b0*/  CS2R R68, SRZ ;  /* 0x0000000000447805 */ /* 0x000fe2000001ff00 */
[----:B------:R-:W-:Y:S01]  /*38c0*/  FADD.FTZ R10, R5, R10 ;  /* 0x0000000a050a7221 */ /* 0x000fe20000010000 */
[C---:B----4-:R-:W-:Y:S01]  /*38d0*/  FADD.FTZ R5, R171.reuse, R0 ;  /* 0x00000000ab057221 */ /* 0x050fe20000010000 */
[----:B------:R-:W-:Y:S01]  /*38e0*/  F2FP.BF16.F32.PACK_AB R171, R171, R70 ;  /* 0x00000046abab723e */ /* 0x000fe200000010ff */
[----:B------:R-:W-:Y:S01]  /*38f0*/  IMAD.MOV.U32 R0, RZ, RZ, 0x3f800000 ;  /* 0x3f800000ff007424 */ /* 0x000fe200078e00ff */
        /* <DEDUP_REMOVED lines=9> */
[----:B------:R-:W-:-:S06]  /*3990*/  ULDC UR35, c[0x0][0x988] ;  /* 0x0002620000237ab9 */ /* 0x000fcc0000000800 */
.L_x_2217:
[----:B------:R-:W-:-:S04]  /*39a0*/  UISETP.NE.AND UP0, UPT, UR6, 0x1, UPT ;  /* 0x000000010600788c */ /* 0x000fc8000bf05270 */
[----:B------:R-:W-:-:S04]  /*39b0*/  USEL UR38, URZ, 0x1, UP0 ;  /* 0x000000013f267887 */ /* 0x000fc80008000000 */
[----:B------:R-:W-:Y:S01]  /*39c0*/  ULOP3.LUT UR38, UR5, UR38, URZ, 0x3c, !UPT ;  /* 0x0000002605267292 */ /* 0x000fe2000f8e3c3f */
[----:B------:R-:W-:Y:S11]  /*39d0*/  @!P0 BRA `(.L_x_2207) ;  /* 0x0000000000048947 */ /* 0x000ff60003800000 */
[----:B------:R-:W-:Y:S01]  /*39e0*/  BPT.TRAP 0x1 ;  /* 0x000000040000795c */ /* 0x000fe20000300000 */
.L_x_2207:
        /* <DEDUP_REMOVED lines=9> */
.L_x_2208:
[----:B-1----:R-:W-:Y:S05]  /*3a80*/  @P1 BRA `(.L_x_2209) ;  /* 0x0000000000081947 */ /* 0x002fea0003800000 */
[----:B------:R-:W1:Y:S02]  /*3a90*/  SYNCS.PHASECHK.TRANS64.TRYWAIT P1, [UR7+0x30830], R3 ;  /* 0x03083003ff0075a7 */ /* 0x000e640008020147 */
[----:B-1----:R-:W-:Y:S05]  /*3aa0*/  @!P1 BRA `(.L_x_2210) ;  /* 0x000000bc00089947 */ /* 0x002fea0003800000 */
.L_x_2209:
        /* <DEDUP_REMOVED lines=175> */
.L_x_2211:
[----:B------:R-:W-:Y:S01]  /*45a0*/  ULEA UR10, UR6, UR40, 0x3 ;  /* 0x00000028060a7291 */ /* 0x000fe2000f8e183f */
[----:B------:R-:W-:-:S04]  /*45b0*/  MOV R0, UR5 ;  /* 0x0000000500007c02 */ /* 0x000fc80008000f00 */
[----:B------:R-:W-:-:S04]  /*45c0*/  SHF.L.U32 R0, R0, 0x1f, RZ ;  /* 0x0000001f00007819 */ /* 0x000fc800000006ff */
[----:B------:R2:W3:Y:S01]  /*45d0*/  SYNCS.PHASECHK.TRANS64.TRYWAIT P1, [UR10+0x30850], R0 ;  /* 0x03085000ff0075a7 */ /* 0x0004e2000802014a */
[----:B------:R-:W-:Y:S05]  /*45e0*/  @!P0 BRA `(.L_x_2212) ;  /* 0x0000000000048947 */ /* 0x000fea0003800000 */
[----:B------:R-:W-:Y:S01]  /*45f0*/  BPT.TRAP 0x1 ;  /* 0x000000040000795c */ /* 0x000fe20000300000 */
.L_x_2212:
[----:B---3--:R-:W-:Y:S05]  /*4600*/  @P1 BRA `(.L_x_2213) ;  /* 0x0000000000081947 */ /* 0x008fea0003800000 */
[----:B------:R-:W3:Y:S02]  /*4610*/  SYNCS.PHASECHK.TRANS64.TRYWAIT P1, [UR10+0x30850], R0 ;  /* 0x03085000ff0075a7 */ /* 0x000ee4000802014a */
[----:B---3--:R-:W-:Y:S05]  /*4620*/  @!P1 BRA `(.L_x_2214) ;  /* 0x000000b000409947 */ /* 0x008fea0003800000 */
.L_x_2213:
        /* <DEDUP_REMOVED lines=37> */
.L_x_2215:
[----:B------:R-:W-:Y:S01]  /*4880*/  UISETP.NE.AND UP0, UPT, UR60, URZ, UPT ;  /* 0x0000003f3c00728c */ /* 0x000fe2000bf05270 */
[----:B0-2---:R-:W-:Y:S01]  /*4890*/  VIADD R0, R18, UR42 ;  /* 0x0000002a12007c36 */ /* 0x005fe20008000000 */
[----:B------:R-:W0:Y:S01]  /*48a0*/  LDC R13, c[0x0][0x2f0] ;  /* 0x0000bc00ff0d7b82 */ /* 0x000e220000000800 */
[----:B------:R-:W-:-:S03]  /*48b0*/  UIADD3 UR7, UR7, 0x30840, URZ ;  /* 0x0003084007077890 */ /* 0x000fc6000fffe03f */
[----:B------:R-:W-:Y:S02]  /*48c0*/  PLOP3.LUT P1, PT, PT, PT, UP0, 0x80, 0x0 ;  /* 0x000000000000781c */ /* 0x000fe40003f2f008 */
[----:B------:R-:W-:Y:S02]  /*48d0*/  PLOP3.LUT P2, PT, PT, PT, UP0, 0x80, 0x0 ;  /* 0x000000000000781c */ /* 0x000fe40003f4f008 */
[----:B------:R-:W2:Y:S01]  /*48e0*/  S2UR UR6, SR_CgaCtaId ;  /* 0x00000000000679c3 */ /* 0x000ea20000008800 */
[----:B------:R-:W-:-:S08]  /*48f0*/  @UP0 ULDC UR5, c[0x0][0x44c] ;  /* 0x0001130000050ab9 */ /* 0x000fd00000000800 */
[----:B------:R-:W-:Y:S01]  /*4900*/  @P1 IMAD.HI.U32 R2, R0, UR5, RZ ;  /* 0x0000000500021c27 */ /* 0x000fe2000f8e00ff */
[----:B------:R-:W-:-:S04]  /*4910*/  @UP0 ULDC UR5, c[0x0][0x450] ;  /* 0x0001140000050ab9 */ /* 0x000fc80000000800 */
[----:B------:R-:W-:Y:S01]  /*4920*/  @P2 SHF.R.U32.HI R0, RZ, UR5, R2 ;  /* 0x00000005ff002c19 */ /* 0x000fe20008011602 */
[----:B------:R-:W-:Y:S02]  /*4930*/  UMOV UR5, 0x1 ;  /* 0x0000000100057882 */ /* 0x000fe40000000000 */
[----:B------:R-:W-:Y:S02]  /*4940*/  UIMAD UR5, UR4, -0x60, UR5 ;  /* 0xffffffa0040578a4 */ /* 0x000fe4000f8e0205 */
[----:B-1----:R-:W1:Y:S04]  /*4950*/  SHFL.IDX PT, R3, R0, RZ, 0x1c1f ;  /* 0x001c1fff00037589 */ /* 0x002e6800000e0000 */
[----:B------:R-:W-:Y:S01]  /*4960*/  IMAD.U32 R2, RZ, RZ, UR5 ;  /* 0x00000005ff027e24 */ /* 0x000fe2000f8e00ff */
[----:B--2---:R-:W-:-:S03]  /*4970*/  UPRMT UR7, UR6, 0x654, UR7 ;  /* 0x0000065406077896 */ /* 0x004fc60008000007 */
[----:B------:R-:W-:-:S04]  /*4980*/  IMAD R2, R17, -0x2, R2 ;  /* 0xfffffffe11027824 */ /* 0x000fc800078e0202 */
[----:B0-----:R-:W-:Y:S02]  /*4990*/  IMAD R2, R13, UR43, R2 ;  /* 0x0000002b0d027c24 */ /* 0x001fe4000f8e0202 */
[----:B------:R-:W-:Y:S03]  /*49a0*/  SYNCS.ARRIVE.TRANS64.RED.A1T0 RZ, [UR7], RZ ;  /* 0x000000ffffff79a7 */ /* 0x000fe60008100407 */
[----:B-1----:R-:W-:-:S04]  /*49b0*/  IADD3 R4, R3, -UR34, R2 ;  /* 0x8000002203047c10 */ /* 0x002fc8000fffe002 */
[C---:B------:R-:W-:Y:S02]  /*49c0*/  ISETP.GT.AND P1, PT, R4.reuse, RZ, PT ;  /* 0x000000ff0400720c */ /* 0x040fe40003f24270 */
[----:B------:R-:W-:Y:S02]  /*49d0*/  ISETP.GT.AND P2, PT, R4, 0x1, PT ;  /* 0x000000010400780c */ /* 0x000fe40003f44270 */
[----:B------:R-:W-:Y:S02]  /*49e0*/  FSEL R13, R120, -INF , P1 ;  /* 0xff800000780d7808 */ /* 0x000fe40000800000 */
        /* <DEDUP_REMOVED lines=68> */
[----:B------:R-:W0:Y:S02]  /*4e30*/  SHFL.IDX PT, R15, R0, 0x1, 0x1c1f ;  /* 0x003c1f00000f7f89 */ /* 0x000e2400000e0000 */
[----:B------:R-:W-:-:S05]  /*4e40*/  FMNMX.FTZ R14, R165, R4, !PT ;  /* 0x00000004a50e7209 */ /* 0x000fca0007810000 */
[----:B------:R-:W1:Y:S01]  /*4e50*/  SHFL.BFLY PT, R21, R14, 0x2, 0x1f ;  /* 0x0c401f000e157f89 */ /* 0x000e6200000e0000 */
[----:B0-----:R-:W-:-:S04]  /*4e60*/  IADD3 R2, R15, -UR34, R2 ;  /* 0x800000220f027c10 */ /* 0x001fc8000fffe002 */
[C---:B------:R-:W-:Y:S02]  /*4e70*/  ISETP.GT.AND P1, PT, R2.reuse, RZ, PT ;  /* 0x000000ff0200720c */ /* 0x040fe40003f24270 */
[----:B------:R-:W-:Y:S02]  /*4e80*/  ISETP.GT.AND P2, PT, R2, 0x1, PT ;  /* 0x000000010200780c */ /* 0x000fe40003f44270 */
[----:B-1----:R-:W-:Y:S02]  /*4e90*/  FMNMX.FTZ R21, R14, R21, !PT ;  /* 0x000000150e157209 */ /* 0x002fe40007810000 */
[----:B------:R-:W-:Y:S02]  /*4ea0*/  FSEL R122, R122, -INF , P1 ;  /* 0xff8000007a7a7808 */ /* 0x000fe40000800000 */
[----:B------:R-:W-:Y:S01]  /*4eb0*/  ISETP.GT.AND P3, PT, R2, 0x8, PT ;  /* 0x000000080200780c */ /* 0x000fe20003f64270 */
[----:B------:R-:W0:Y:S01]  /*4ec0*/  SHFL.BFLY PT, R4, R21, 0x1, 0x1f ;  /* 0x0c201f0015047f89 */ /* 0x000e2200000e0000 */
[----:B------:R-:W-:-:S02]  /*4ed0*/  FSEL R123, R123, -INF , P2 ;  /* 0xff8000007b7b7808 */ /* 0x000fc40001000000 */
[----:B------:R-:W-:Y:S02]  /*4ee0*/  FMNMX.FTZ R0, R122, R11, !PT ;  /* 0x0000000b7a007209 */ /* 0x000fe40007810000 */
[----:B------:R-:W-:Y:S02]  /*4ef0*/  ISETP.GT.AND P4, PT, R2, 0x9, PT ;  /* 0x000000090200780c */ /* 0x000fe40003f84270 */
[----:B------:R-:W-:Y:S02]  /*4f00*/  FSEL R126, R126, -INF , P3 ;  /* 0xff8000007e7e7808 */ /* 0x000fe40001800000 */
[----:B------:R-:W-:Y:S02]  /*4f10*/  FMNMX.FTZ R15, R123, R0, !PT ;  /* 0x000000007b0f7209 */ /* 0x000fe40007810000 */
[----:B------:R-:W-:Y:S02]  /*4f20*/  ISETP.GT.AND P2, PT, R2, 0x10, PT ;  /* 0x000000100200780c */ /* 0x000fe40003f44270 */
[----:B------:R-:W-:-:S02]  /*4f30*/  FSEL R127, R127, -INF , P4 ;  /* 0xff8000007f7f7808 */ /* 0x000fc40002000000 */
[----:B------:R-:W-:Y:S02]  /*4f40*/  ISETP.GT.AND P3, PT, R2, 0x11, PT ;  /* 0x000000110200780c */ /* 0x000fe40003f64270 */
[----:B------:R-:W-:Y:S02]  /*4f50*/  FSEL R130, R130, -INF , P2 ;  /* 0xff80000082827808 */ /* 0x000fe40001000000 */
[C---:B------:R-:W-:Y:S02]  /*4f60*/  ISETP.GT.AND P2, PT, R2.reuse, 0x18, PT ;  /* 0x000000180200780c */ /* 0x040fe40003f44270 */
[----:B------:R-:W-:Y:S02]  /*4f70*/  FSEL R131, R131, -INF , P3 ;  /* 0xff80000083837808 */ /* 0x000fe40001800000 */
[----:B------:R-:W-:Y:S02]  /*4f80*/  ISETP.GT.AND P3, PT, R2, 0x19, PT ;  /* 0x000000190200780c */ /* 0x000fe40003f64270 */
[----:B0-----:R-:W-:-:S02]  /*4f90*/  FMNMX.FTZ R4, R21, R4, !PT ;  /* 0x0000000415047209 */ /* 0x001fc40007810000 */
[----:B------:R-:W-:Y:S02]  /*4fa0*/  FSEL R134, R134, -INF , P2 ;  /* 0xff80000086867808 */ /* 0x000fe40001000000 */
[C---:B------:R-:W-:Y:S01]  /*4fb0*/  FSETP.NEU.FTZ.AND P1, PT, R4.reuse, -INF , PT ;  /* 0xff8000000400780b */ /* 0x040fe20003f3d000 */
[----:B------:R-:W-:Y:S01]  /*4fc0*/  FMUL.FTZ R14, R4, UR35 ;  /* 0x00000023040e7c20 */ /* 0x000fe20008410000 */
[----:B------:R-:W-:Y:S02]  /*4fd0*/  ISETP.GT.AND P2, PT, R2, 0x20, PT ;  /* 0x000000200200780c */ /* 0x000fe40003f44270 */
[----:B------:R-:W-:Y:S02]  /*4fe0*/  FSEL R135, R135, -INF , P3 ;  /* 0xff80000087877808 */ /* 0x000fe40001800000 */
[----:B------:R-:W-:Y:S02]  /*4ff0*/  FSEL R0, R14, RZ, P1 ;  /* 0x000000ff0e007208 */ /* 0x000fe40000800000 */
[----:B------:R-:W-:-:S02]  /*5000*/  FMNMX.FTZ R14, R126, R15, !PT ;  /* 0x0000000f7e0e7209 */ /* 0x000fc40007810000 */
[----:B------:R-:W-:Y:S01]  /*5010*/  ISETP.GT.AND P3, PT, R2, 0x21, PT ;  /* 0x000000210200780c */ /* 0x000fe20003f64270 */
[--C-:B------:R-:W-:Y:S01]  /*5020*/  FFMA.FTZ R190, R3, UR35, -R0.reuse ;  /* 0x0000002303be7c23 */ /* 0x100fe20008010800 */
[----:B------:R-:W-:Y:S01]  /*5030*/  FMNMX.FTZ R15, R127, R14, !PT ;  /* 0x0000000e7f0f7209 */ /* 0x000fe20007810000 */
[--C-:B------:R-:W-:Y:S01]  /*5040*/  FFMA.FTZ R188, R121, UR35, -R0.reuse ;  /* 0x0000002379bc7c23 */ /* 0x100fe20008010800 */
[----:B------:R-:W-:Y:S01]  /*5050*/  FSEL R138, R138, -INF , P2 ;  /* 0xff8000008a8a7808 */ /* 0x000fe20001000000 */
[--C-:B------:R-:W-:Y:S01]  /*5060*/  FFMA.FTZ R21, R129, UR35, -R0.reuse ;  /* 0x0000002381157c23 */ /* 0x100fe20008010800 */
[----:B------:R-:W-:Y:S01]  /*5070*/  FMNMX.FTZ R14, R130, R15, !PT ;  /* 0x0000000f820e7209 */ /* 0x000fe20007810000 */
[--C-:B------:R-:W-:Y:S01]  /*5080*/  FFMA.FTZ R121, R133, UR35, -R0.reuse ;  /* 0x0000002385797c23 */ /* 0x100fe20008010800 */
        /* <DEDUP_REMOVED lines=39> */
[----:B------:R-:W-:Y:S01]  /*5300*/  FFMA.FTZ R153, R165, UR35, -R0 ;  /* 0x00000023a5997c23 */ /* 0x000fe20008010800 */
[----:B------:R-:W-:Y:S01]  /*5310*/  FMNMX.FTZ R3, R147, R14, !PT ;  /* 0x0000000e93037209 */ /* 0x000fe20007810000 */
[----:B------:R-:W-:Y:S01]  /*5320*/  MUFU.EX2 R13, R13 ;  /* 0x0000000d000d7308 */ /* 0x000fe20000000800 */
[----:B------:R-:W-:-:S02]  /*5330*/  ISETP.GT.AND P2, PT, R2, 0x40, PT ;  /* 0x000000400200780c */ /* 0x000fc40003f44270 */
[----:B------:R-:W-:Y:S02]  /*5340*/  FSEL R151, R151, -INF , P3 ;  /* 0xff80000097977808 */ /* 0x000fe40001800000 */
[----:B------:R-:W-:Y:S02]  /*5350*/  FMNMX.FTZ R14, R150, R3, !PT ;  /* 0x00000003960e7209 */ /* 0x000fe40007810000 */
[----:B------:R-:W-:Y:S01]  /*5360*/  ISETP.GT.AND P3, PT, R2, 0x41, PT ;  /* 0x000000410200780c */ /* 0x000fe20003f64270 */
[----:B------:R-:W-:Y:S01]  /*5370*/  MUFU.EX2 R188, R188 ;  /* 0x000000bc00bc7308 */ /* 0x000fe20000000800 */
[----:B------:R-:W-:Y:S02]  /*5380*/  FSEL R154, R154, -INF , P2 ;  /* 0xff8000009a9a7808 */ /* 0x000fe40001000000 */
[----:B------:R-:W-:Y:S02]  /*5390*/  FMNMX.FTZ R3, R151, R14, !PT ;  /* 0x0000000e97037209 */ /* 0x000fe40007810000 */
[----:B------:R-:W-:-:S02]  /*53a0*/  ISETP.GT.AND P2, PT, R2, 0x48, PT ;  /* 0x000000480200780c */ /* 0x000fc40003f44270 */
[----:B------:R-:W-:Y:S01]  /*53b0*/  FSEL R155, R155, -INF , P3 ;  /* 0xff8000009b9b7808 */ /* 0x000fe20001800000 */
[----:B------:R-:W-:Y:S01]  /*53c0*/  MUFU.EX2 R190, R190 ;  /* 0x000000be00be7308 */ /* 0x000fe20000000800 */
[----:B------:R-:W-:Y:S02]  /*53d0*/  FMNMX.FTZ R14, R154, R3, !PT ;  /* 0x000000039a0e7209 */ /* 0x000fe40007810000 */
[----:B------:R-:W-:Y:S02]  /*53e0*/  ISETP.GT.AND P3, PT, R2, 0x49, PT ;  /* 0x000000490200780c */ /* 0x000fe40003f64270 */
[----:B------:R-:W-:Y:S02]  /*53f0*/  FSEL R158, R158, -INF , P2 ;  /* 0xff8000009e9e7808 */ /* 0x000fe40001000000 */
        /* <DEDUP_REMOVED lines=17> */
[----:B------:R-:W-:-:S02]  /*5510*/  FSEL R167, R167, -INF , P3 ;  /* 0xff800000a7a77808 */ /* 0x000fc40001800000 */
[----:B------:R-:W-:-:S04]  /*5520*/  FMNMX.FTZ R2, R166, R3, !PT ;  /* 0x00000003a6027209 */ /* 0x000fc80007810000 */
[----:B------:R-:W-:Y:S01]  /*5530*/  FMNMX.FTZ R2, R167, R2, !PT ;  /* 0x00000002a7027209 */ /* 0x000fe20007810000 */
[----:B------:R-:W-:Y:S04]  /*5540*/  MUFU.EX2 R121, R121 ;  /* 0x0000007900797308 */ /* 0x000fe80000000800 */
[----:B------:R-:W0:Y:S04]  /*5550*/  SHFL.BFLY PT, R3, R2, 0x2, 0x1f ;  /* 0x0c401f0002037f89 */ /* 0x000e2800000e0000 */
        /* <DEDUP_REMOVED lines=9> */
[----:B0-----:R-:W-:-:S04]  /*55f0*/  FMNMX.FTZ R3, R14, R3, !PT ;  /* 0x000000030e037209 */ /* 0x001fc80007810000 */
[C---:B------:R-:W-:Y:S01]  /*5600*/  FSETP.NEU.FTZ.AND P2, PT, R3.reuse, -INF , PT ;  /* 0xff8000000300780b */ /* 0x040fe20003f5d000 */
[C---:B------:R-:W-:Y:S02]  /*5610*/  FMUL.FTZ R14, R3.reuse, UR35 ;  /* 0x00000023030e7c20 */ /* 0x040fe40008410000 */
[----:B------:R-:W-:Y:S01]  /*5620*/  MUFU.EX2 R137, R137 ;  /* 0x0000008900897308 */ /* 0x000fe20000000800 */
[----:B------:R-:W-:Y:S02]  /*5630*/  FSEL R0, R3, RZ, P2 ;  /* 0x000000ff03007208 */ /* 0x000fe40001000000 */
[----:B------:R-:W-:-:S03]  /*5640*/  FSEL R14, R14, RZ, P2 ;  /* 0x000000ff0e0e7208 */ /* 0x000fc60001000000 */
[----:B------:R-:W-:Y:S02]  /*5650*/  FADD.FTZ R2, -R0, R11 ;  /* 0x0000000b00027221 */ /* 0x000fe40000010100 */
[--C-:B------:R-:W-:Y:S01]  /*5660*/  FFMA.FTZ R20, R123, UR35, -R14.reuse ;  /* 0x000000237b147c23 */ /* 0x100fe2000801080e */
[----:B------:R-:W-:Y:S01]  /*5670*/  FSEL R123, R4, RZ, P1 ;  /* 0x000000ff047b7208 */ /* 0x000fe20000800000 */
[--C-:B------:R-:W-:Y:S01]  /*5680*/  FFMA.FTZ R189, R122, UR35, -R14.reuse ;  /* 0x000000237abd7c23 */ /* 0x100fe2000801080e */
[----:B------:R-:W-:Y:S01]  /*5690*/  FMUL.FTZ R2, R2, UR35 ;  /* 0x0000002302027c20 */ /* 0x000fe20008410000 */
        /* <DEDUP_REMOVED lines=24> */
[----:B------:R-:W-:-:S03]  /*5820*/  FFMA.FTZ R166, R166, UR35, -R14 ;  /* 0x00000023a6a67c23 */ /* 0x000fc6000801080e */
[----:B------:R-:W1:Y:S01]  /*5830*/  MUFU.EX2 R2, R2 ;  /* 0x0000000200027308 */ /* 0x000e620000000800 */
[----:B0-----:R-:W-:-:S04]  /*5840*/  FFMA.FTZ R11, R0, R10, R13 ;  /* 0x0000000a000b7223 */ /* 0x001fc8000001000d */
[----:B------:R-:W-:-:S03]  /*5850*/  FADD.FTZ R11, R188, R11 ;  /* 0x0000000bbc0b7221 */ /* 0x000fc60000010000 */
[----:B------:R-:W0:Y:S01]  /*5860*/  MUFU.EX2 R191, R191 ;  /* 0x000000bf00bf7308 */ /* 0x000e220000000800 */
[----:B------:R-:W-:-:S04]  /*5870*/  FADD.FTZ R132, R190, R11 ;  /* 0x0000000bbe847221 */ /* 0x000fc80000010000 */
[----:B------:R-:W-:-:S03]  /*5880*/  FADD.FTZ R11, R15, R132 ;  /* 0x000000840f0b7221 */ /* 0x000fc60000010000 */
[----:B------:R-:W2:Y:S01]  /*5890*/  MUFU.EX2 R120, R120 ;  /* 0x0000007800787308 */ /* 0x000ea20000000800 */
[----:B-1----:R-:W-:Y:S01]  /*58a0*/  FFMA.FTZ R5, R2, R5, R189 ;  /* 0x0000000502057223 */ /* 0x002fe200000100bd */
[----:B------:R-:W-:-:S03]  /*58b0*/  FADD.FTZ R132, R184, R11 ;  /* 0x0000000bb8847221 */ /* 0x000fc60000010000 */
[----:B------:R-:W-:Y:S01]  /*58c0*/  FADD.FTZ R10, R20, R5 ;  /* 0x00000005140a7221 */ /* 0x000fe20000010000 */
[----:B------:R-:W-:Y:S01]  /*58d0*/  FADD.FTZ R11, R21, R132 ;  /* 0x00000084150b7221 */ /* 0x000fe20000010000 */
[----:B------:R-:W-:Y:S01]  /*58e0*/  FFMA.FTZ R132, R155, UR35, -R14 ;  /* 0x000000239b847c23 */ /* 0x000fe2000801080e */
[----:B------:R-:W1:Y:S01]  /*58f0*/  MUFU.EX2 R185, R185 ;  /* 0x000000b900b97308 */ /* 0x000e620000000800 */
[----:B0-----:R-:W-:Y:S01]  /*5900*/  FADD.FTZ R5, R191, R10 ;  /* 0x0000000abf057221 */ /* 0x001fe20000010000 */
[----:B------:R-:W-:Y:S01]  /*5910*/  FADD.FTZ R134, R186, R11 ;  /* 0x0000000bba867221 */ /* 0x000fe20000010000 */
[----:B------:R-:W-:-:S03]  /*5920*/  FFMA.FTZ R14, R167, UR35, -R14 ;  /* 0x00000023a70e7c23 */ /* 0x000fc6000801080e */
[----:B------:R-:W-:Y:S02]  /*5930*/  FADD.FTZ R11, R121, R134 ;  /* 0x00000086790b7221 */ /* 0x000fe40000010000 */
[----:B------:R-:W0:Y:S01]  /*5940*/  MUFU.EX2 R122, R122 ;  /* 0x0000007a007a7308 */ /* 0x000e220000000800 */
[----:B--2---:R-:W-:Y:S01]  /*5950*/  FADD.FTZ R10, R120, R5 ;  /* 0x00000005780a7221 */ /* 0x004fe20000010000 */
[----:B------:R-:W-:-:S04]  /*5960*/  FADD.FTZ R134, R180, R11 ;  /* 0x0000000bb4867221 */ /* 0x000fc80000010000 */
[----:B------:R-:W-:Y:S02]  /*5970*/  FADD.FTZ R11, R125, R134 ;  /* 0x000000867d0b7221 */ /* 0x000fe40000010000 */
[----:B------:R-:W2:Y:S01]  /*5980*/  MUFU.EX2 R187, R187 ;  /* 0x000000bb00bb7308 */ /* 0x000ea20000000800 */
[----:B-1----:R-:W-:Y:S01]  /*5990*/  FADD.FTZ R5, R185, R10 ;  /* 0x0000000ab9057221 */ /* 0x002fe20000010000 */
[----:B------:R-:W-:-:S04]  /*59a0*/  FADD.FTZ R134, R182, R11 ;  /* 0x0000000bb6867221 */ /* 0x000fc80000010000 */
[----:B------:R-:W-:Y:S02]  /*59b0*/  FADD.FTZ R11, R129, R134 ;  /* 0x00000086810b7221 */ /* 0x000fe40000010000 */
[----:B------:R-:W1:Y:S01]  /*59c0*/  MUFU.EX2 R124, R124 ;  /* 0x0000007c007c7308 */ /* 0x000e620000000800 */
[----:B0-----:R-:W-:Y:S01]  /*59d0*/  FADD.FTZ R10, R122, R5 ;  /* 0x000000057a0a7221 */ /* 0x001fe20000010000 */
[----:B------:R-:W-:-:S04]  /*59e0*/  FADD.FTZ R134, R176, R11 ;  /* 0x0000000bb0867221 */ /* 0x000fc80000010000 */
[----:B------:R-:W-:Y:S02]  /*59f0*/  FADD.FTZ R11, R133, R134 ;  /* 0x00000086850b7221 */ /* 0x000fe40000010000 */
[----:B------:R-:W0:Y:S01]  /*5a00*/  MUFU.EX2 R181, R181 ;  /* 0x000000b500b57308 */ /* 0x000e220000000800 */
[----:B--2---:R-:W-:Y:S01]  /*5a10*/  FADD.FTZ R5, R187, R10 ;  /* 0x0000000abb057221 */ /* 0x004fe20000010000 */
[----:B------:R-:W-:-:S04]  /*5a20*/  FADD.FTZ R134, R178, R11 ;  /* 0x0000000bb2867221 */ /* 0x000fc80000010000 */
[----:B------:R-:W-:Y:S02]  /*5a30*/  FADD.FTZ R11, R137, R134 ;  /* 0x00000086890b7221 */ /* 0x000fe40000010000 */
        /* <DEDUP_REMOVED lines=45> */
[----:B0-----:R-:W-:Y:S01]  /*5d10*/  FADD.FTZ R5, R171, R10 ;  /* 0x0000000aab057221 */ /* 0x001fe20000010000 */
[----:B--2---:R-:W-:-:S03]  /*5d20*/  FADD.FTZ R10, R153, R134 ;  /* 0x00000086990a7221 */ /* 0x004fc60000010000 */
[----:B-1----:R-:W-:Y:S01]  /*5d30*/  FADD.FTZ R5, R14, R5 ;  /* 0x000000050e057221 */ /* 0x002fe20000010000 */
[----:B------:R-:W-:Y:S06]  /*5d40*/  @!P0 BRA `(.L_x_2216) ;  /* 0x0000000000048947 */ /* 0x000fec0003800000 */
[----:B------:R-:W-:Y:S01]  /*5d50*/  BPT.TRAP 0x1 ;  /* 0x000000040000795c */ /* 0x000fe20000300000 */
.L_x_2216:
[----:B------:R-:W0:Y:S01]  /*5d60*/  S2UR UR5, SR_CgaCtaId ;  /* 0x00000000000579c3 */ /* 0x000e220000008800 */
[----:B------:R-:W-:Y:S01]  /*5d70*/  UISETP.GT.AND UP0, UPT, UR4, UR11, UPT ;  /* 0x0000000b0400728c */ /* 0x000fe2000bf04270 */
[----:B------:R-:W-:Y:S01]  /*5d80*/  F2FP.BF16.F32.PACK_AB R183, R12, R183 ;  /* 0x000000b70cb7723e */ /* 0x000fe200000010ff */
[----:B------:R-:W-:Y:S01]  /*5d90*/  UIADD3 UR10, UR10, 0x30860, URZ ;  /* 0x000308600a0a7890 */ /* 0x000fe2000fffe03f */
[----:B------:R-:W-:Y:S01]  /*5da0*/  F2FP.BF16.F32.PACK_AB R188, R188, R13 ;  /* 0x0000000dbcbc723e */ /* 0x000fe200000010ff */
[----:B------:R-:W-:Y:S01]  /*5db0*/  UIADD3 UR4, UR4, -0x1, URZ ;  /* 0xffffffff04047890 */ /* 0x000fe2000fffe03f */
[----:B------:R-:W-:Y:S01]  /*5dc0*/  F2FP.BF16.F32.PACK_AB R189, R20, R189 ;  /* 0x000000bd14bd723e */ /* 0x000fe200000010ff */
[----:B------:R-:W-:Y:S01]  /*5dd0*/  UMOV UR6, UR39 ;  /* 0x0000002700067c82 */ /* 0x000fe20008000000 */
[----:B------:R-:W-:Y:S01]  /*5de0*/  PLOP3.LUT P1, PT, PT, PT, UP0, 0x80, 0x0 ;  /* 0x000000000000781c */ /* 0x000fe20003f2f008 */
        /* <DEDUP_REMOVED lines=8> */
[----:B------:R-:W-:Y:S01]  /*5e70*/  F2FP.BF16.F32.PACK_AB R180, R125, R180 ;  /* 0x000000b47db4723e */ /* 0x000fe200000010ff */
[----:B0-----:R-:W-:Y:S01]  /*5e80*/  UPRMT UR10, UR5, 0x654, UR10 ;  /* 0x00000654050a7896 */ /* 0x001fe2000800000a */
[----:B------:R-:W-:-:S02]  /*5e90*/  F2FP.BF16.F32.PACK_AB R181, R126, R181 ;  /* 0x000000b57eb5723e */ /* 0x000fc400000010ff */
[----:B------:R-:W-:Y:S01]  /*5ea0*/  UMOV UR5, UR38 ;  /* 0x0000002600057c82 */ /* 0x000fe20008000000 */
[----:B------:R-:W-:Y:S02]  /*5eb0*/  F2FP.BF16.F32.PACK_AB R182, R129, R182 ;  /* 0x000000b681b6723e */ /* 0x000fe400000010ff */
[----:B------:R-:W-:Y:S02]  /*5ec0*/  F2FP.BF16.F32.PACK_AB R176, R133, R176 ;  /* 0x000000b085b0723e */ /* 0x000fe400000010ff */
[----:B------:R-:W-:Y:S01]  /*5ed0*/  F2FP.BF16.F32.PACK_AB R177, R128, R177 ;  /* 0x000000b180b1723e */ /* 0x000fe200000010ff */
[----:B------:R-:W-:Y:S01]  /*5ee0*/  SYNCS.ARRIVE.TRANS64.RED.A1T0 RZ, [UR10], RZ ;  /* 0x000000ffffff79a7 */ /* 0x000fe2000810040a */
        /* <DEDUP_REMOVED lines=11> */
.L_x_2206:
[----:B------:R-:W-:-:S13]  /*5fa0*/  ISETP.LE.AND P1, PT, RZ, UR4, PT ;  /* 0x00000004ff007c0c */ /* 0x000fda000bf23270 */
[----:B------:R-:W-:Y:S05]  /*5fb0*/  @!P1 BRA `(.L_x_2218) ;  /* 0x0000001c00b89947 */ /* 0x000fea0003800000 */
[----:B------:R-:W-:Y:S01]  /*5fc0*/  IMAD.MOV.U32 R12, RZ, RZ, R3 ;  /* 0x000000ffff0c7224 */ /* 0x000fe200078e0003 */
[----:B------:R-:W-:Y:S01]  /*5fd0*/  UMOV UR5, UR38 ;  /* 0x0000002600057c82 */ /* 0x000fe20008000000 */
[----:B------:R-:W-:Y:S01]  /*5fe0*/  IMAD.MOV.U32 R11, RZ, RZ, R4 ;  /* 0x000000ffff0b7224 */ /* 0x000fe200078e0004 */
[----:B------:R-:W-:Y:S01]  /*5ff0*/  UMOV UR6, UR39 ;  /* 0x0000002700067c82 */ /* 0x000fe20008000000 */
[----:B------:R-:W-:-:S05]  /*6000*/  ULDC UR11, c[0x0][0x988] ;  /* 0x00026200000b7ab9 */ /* 0x000fca0000000800 */
.L_x_2229:
        /* <DEDUP_REMOVED lines=8> */
.L_x_2219:
[----:B------:R-:W-:Y:S01]  /*6090*/  ULEA UR7, UR39, UR40, 0x3 ;  /* 0x0000002827077291 */ /* 0x000fe2000f8e183f */
[----:B------:R-:W-:-:S05]  /*60a0*/  IMAD.U32 R3, RZ, RZ, UR38 ;  /* 0x00000026ff037e24 */ /* 0x000fca000f8e00ff */
[----:B------:R-:W-:-:S04]  /*60b0*/  SHF.L.U32 R3, R3, 0x1f, RZ ;  /* 0x0000001f03037819 */ /* 0x000fc800000006ff */
[----:B------:R0:W1:Y:S01]  /*60c0*/  SYNCS.PHASECHK.TRANS64.TRYWAIT P1, [UR7+0x30830], R3 ;  /* 0x03083003ff0075a7 */ /* 0x0000620008020147 */
[----:B------:R-:W-:Y:S05]  /*60d0*/  @!P0 BRA `(.L_x_2220) ;  /* 0x0000000000048947 */ /* 0x000fea0003800000 */
[----:B------:R-:W-:Y:S01]  /*60e0*/  BPT.TRAP 0x1 ;  /* 0x000000040000795c */ /* 0x000fe20000300000 */
.L_x_2220:
[----:B-1----:R-:W-:Y:S05]  /*60f0*/  @P1 BRA `(.L_x_2221) ;  /* 0x0000000000081947 */ /* 0x002fea0003800000 */
[----:B------:R-:W1:Y:S02]  /*6100*/  SYNCS.PHASECHK.TRANS64.TRYWAIT P1, [UR7+0x30830], R3 ;  /* 0x03083003ff0075a7 */ /* 0x000e640008020147 */
[----:B-1----:R-:W-:Y:S05]  /*6110*/  @!P1 BRA `(.L_x_2222) ;  /* 0x00000094009c9947 */ /* 0x002fea0003800000 */
.L_x_2221:
        /* <DEDUP_REMOVED lines=175> */
.L_x_2223:
[----:B------:R-:W-:Y:S01]  /*6c10*/  ULEA UR14, UR6, UR40, 0x3 ;  /* 0x00000028060e7291 */ /* 0x000fe2000f8e183f */
[----:B------:R-:W-:-:S05]  /*6c20*/  IMAD.U32 R0, RZ, RZ, UR5 ;  /* 0x00000005ff007e24 */ /* 0x000fca000f8e00ff */
[----:B------:R-:W-:-:S04]  /*6c30*/  SHF.L.U32 R0, R0, 0x1f, RZ ;  /* 0x0000001f00007819 */ /* 0x000fc800000006ff */
[----:B------:R2:W3:Y:S01]  /*6c40*/  SYNCS.PHASECHK.TRANS64.TRYWAIT P1, [UR14+0x30850], R0 ;  /* 0x03085000ff0075a7 */ /* 0x0004e2000802014e */
[----:B------:R-:W-:Y:S05]  /*6c50*/  @!P0 BRA `(.L_x_2224) ;  /* 0x0000000000048947 */ /* 0x000fea0003800000 */
[----:B------:R-:W-:Y:S01]  /*6c60*/  BPT.TRAP 0x1 ;  /* 0x000000040000795c */ /* 0x000fe20000300000 */
.L_x_2224:
[----:B---3--:R-:W-:Y:S05]  /*6c70*/  @P1 BRA `(.L_x_2225) ;  /* 0x0000000000081947 */ /* 0x008fea0003800000 */
[----:B------:R-:W3:Y:S02]  /*6c80*/  SYNCS.PHASECHK.TRANS64.TRYWAIT P1, [UR14+0x30850], R0 ;  /* 0x03085000ff0075a7 */ /* 0x000ee4000802014e */
[----:B---3--:R-:W-:Y:S05]  /*6c90*/  @!P1 BRA `(.L_x_2226) ;  /* 0x0000008800d49947 */ /* 0x008fea0003800000 */
.L_x_2225:
        /* <DEDUP_REMOVED lines=37> */
.L_x_2227:
[----:B0-2---:R-:W-:Y:S01]  /*6ef0*/  FMNMX.FTZ R0, R120, R11, !PT ;  /* 0x0000000b78007209 */ /* 0x005fe20007810000 */
[----:B------:R-:W-:Y:S01]  /*6f00*/  UMOV UR35, UR11 ;  /* 0x0000000b00237c82 */ /* 0x000fe20008000000 */
[----:B------:R-:W-:Y:S01]  /*6f10*/  FMNMX.FTZ R2, R122, R12, !PT ;  /* 0x0000000c7a027209 */ /* 0x000fe20007810000 */
[----:B------:R-:W0:Y:S01]  /*6f20*/  S2UR UR6, SR_CgaCtaId ;  /* 0x00000000000679c3 */ /* 0x000e220000008800 */
[----:B-1----:R-:W-:Y:S01]  /*6f30*/  FMNMX.FTZ R3, R121, R0, !PT ;  /* 0x0000000079037209 */ /* 0x002fe20007810000 */
[----:B------:R-:W-:Y:S01]  /*6f40*/  ULEA UR5, UR10, UR40, 0x3 ;  /* 0x000000280a057291 */ /* 0x000fe2000f8e183f */
[----:B------:R-:W-:Y:S02]  /*6f50*/  FMNMX.FTZ R13, R123, R2, !PT ;  /* 0x000000027b0d7209 */ /* 0x000fe40007810000 */
[----:B------:R-:W-:Y:S01]  /*6f60*/  FMNMX.FTZ R0, R124, R3, !PT ;  /* 0x000000037c007209 */ /* 0x000fe20007810000 */
[----:B------:R-:W-:Y:S01]  /*6f70*/  UIADD3 UR5, UR5, 0x30840, URZ ;  /* 0x0003084005057890 */ /* 0x000fe2000fffe03f */
        /* <DEDUP_REMOVED lines=8> */
[----:B------:R-:W-:Y:S01]  /*7000*/  FMNMX.FTZ R2, R134, R13, !PT ;  /* 0x0000000d86027209 */ /* 0x000fe20007810000 */
[----:B0-----:R-:W-:Y:S01]  /*7010*/  UPRMT UR5, UR6, 0x654, UR5 ;  /* 0x0000065406057896 */ /* 0x001fe20008000005 */
[----:B------:R-:W-:Y:S02]  /*7020*/  FMNMX.FTZ R3, R133, R0, !PT ;  /* 0x0000000085037209 */ /* 0x000fe40007810000 */
[----:B------:R-:W-:Y:S02]  /*7030*/  FMNMX.FTZ R13, R135, R2, !PT ;  /* 0x00000002870d7209 */ /* 0x000fe40007810000 */
[----:B------:R-:W-:Y:S02]  /*7040*/  FMNMX.FTZ R0, R136, R3, !PT ;  /* 0x0000000388007209 */ /* 0x000fe40007810000 */
[----:B------:R-:W-:-:S02]  /*7050*/  FMNMX.FTZ R2, R138, R13, !PT ;  /* 0x0000000d8a027209 */ /* 0x000fc40007810000 */
[----:B------:R-:W-:Y:S01]  /*7060*/  FMNMX.FTZ R3, R137, R0, !PT ;  /* 0x0000000089037209 */ /* 0x000fe20007810000 */
[----:B------:R-:W-:Y:S01]  /*7070*/  SYNCS.ARRIVE.TRANS64.RED.A1T0 RZ, [UR5], RZ ;  /* 0x000000ffffff79a7 */ /* 0x000fe20008100405 */
        /* <DEDUP_REMOVED lines=68> */
[----:B------:R-:W1:Y:S03]  /*74c0*/  MUFU.EX2 R11, R11 ;  /* 0x0000000b000b7308 */ /* 0x000e660000000800 */
[--C-:B------:R-:W-:Y:S01]  /*74d0*/  FFMA.FTZ R189, R122, UR35, -R12.reuse ;  /* 0x000000237abd7c23 */ /* 0x100fe2000801080c */
[--C-:B0-----:R-:W-:Y:S01]  /*74e0*/  FFMA.FTZ R14, R123, UR35, -R12.reuse ;  /* 0x000000237b0e7c23 */ /* 0x101fe2000801080c */
        /* <DEDUP_REMOVED lines=23> */
[----:B------:R-:W-:-:S04]  /*7660*/  FFMA.FTZ R166, R166, UR35, -R12 ;  /* 0x00000023a6a67c23 */ /* 0x000fc8000801080c */
[----:B------:R-:W2:Y:S01]  /*7670*/  MUFU.EX2 R14, R14 ;  /* 0x0000000e000e7308 */ /* 0x000ea20000000800 */
[----:B0-----:R-:W-:-:S07]  /*7680*/  FFMA.FTZ R5, R2, R5, R189 ;  /* 0x0000000502057223 */ /* 0x001fce00000100bd */
        /* <DEDUP_REMOVED lines=94> */
.L_x_2228:
[----:B------:R-:W0:Y:S01]  /*7c70*/  S2UR UR5, SR_CgaCtaId ;  /* 0x00000000000579c3 */ /* 0x000e220000008800 */
[----:B------:R-:W-:Y:S01]  /*7c80*/  UIADD3 UR14, UR14, 0x30860, URZ ;  /* 0x000308600e0e7890 */ /* 0x000fe2000fffe03f */
[----:B------:R-:W-:Y:S01]  /*7c90*/  ISETP.LT.AND P1, PT, RZ, UR4, PT ;  /* 0x00000004ff007c0c */ /* 0x000fe2000bf21270 */
[----:B------:R-:W-:Y:S01]  /*7ca0*/  UIADD3 UR4, UR4, -0x1, URZ ;  /* 0xffffffff04047890 */ /* 0x000fe2000fffe03f */
[----:B------:R-:W-:Y:S01]  /*7cb0*/  F2FP.BF16.F32.PACK_AB R188, R188, R11 ;  /* 0x0000000bbcbc723e */ /* 0x000fe200000010ff */
[----:B------:R-:W-:Y:S01]  /*7cc0*/  UMOV UR6, UR39 ;  /* 0x0000002700067c82 */ /* 0x000fe20008000000 */
[----:B------:R-:W-:Y:S01]  /*7cd0*/  F2FP.BF16.F32.PACK_AB R171, R12, R171 ;  /* 0x000000ab0cab723e */ /* 0x000fe200000010ff */
[----:B------:R-:W-:Y:S01]  /*7ce0*/  IMAD.MOV.U32 R11, RZ, RZ, R4 ;  /* 0x000000ffff0b7224 */ /* 0x000fe200078e0004 */
        /* <DEDUP_REMOVED lines=25> */
[----:B------:R-:W-:Y:S01]  /*7e80*/  MOV R12, R3 ;  /* 0x00000003000c7202 */ /* 0x000fe20000000f00 */
[----:B------:R-:W-:Y:S06]  /*7e90*/  @P1 BRA `(.L_x_2229) ;  /* 0xffffffe0005c1947 */ /* 0x000fec000383ffff */
.L_x_2218:
        /* <DEDUP_REMOVED lines=99> */
.L_x_2230:
[----:B------:R-:W-:Y:S01]  /*84d0*/  ULEA UR5, UR39, UR40, 0x3 ;  /* 0x0000002827057291 */ /* 0x000fe2000f8e183f */
[----:B------:R-:W-:-:S05]  /*84e0*/  IMAD.U32 R0, RZ, RZ, UR38 ;  /* 0x00000026ff007e24 */ /* 0x000fca000f8e00ff */
[----:B------:R-:W-:-:S04]  /*84f0*/  SHF.L.U32 R0, R0, 0x1f, RZ ;  /* 0x0000001f00007819 */ /* 0x000fc800000006ff */
[----:B------:R0:W1:Y:S01]  /*8500*/  SYNCS.PHASECHK.TRANS64.TRYWAIT P1, [UR5+0x30850], R0 ;  /* 0x03085000ff0075a7 */ /* 0x0000620008020145 */
[----:B------:R-:W-:Y:S05]  /*8510*/  @!P0 BRA `(.L_x_2231) ;  /* 0x0000000000048947 */ /* 0x000fea0003800000 */
[----:B------:R-:W-:Y:S01]  /*8520*/  BPT.TRAP 0x1 ;  /* 0x000000040000795c */ /* 0x000fe20000300000 */
.L_x_2231:
[----:B-1----:R-:W-:Y:S05]  /*8530*/  @P1 BRA `(.L_x_2232) ;  /* 0x0000000000081947 */ /* 0x002fea0003800000 */
[----:B------:R-:W1:Y:S02]  /*8540*/  SYNCS.PHASECHK.TRANS64.TRYWAIT P1, [UR5+0x30850], R0 ;  /* 0x03085000ff0075a7 */ /* 0x000e640008020145 */
[----:B-1----:R-:W-:Y:S05]  /*8550*/  @!P1 BRA `(.L_x_2233) ;  /* 0x0000007000bc9947 */ /* 0x002fea0003800000 */
.L_x_2232:
        /* <DEDUP_REMOVED lines=64> */
.L_x_2234:
[----:B------:R-:W0:Y:S01]  /*8960*/  S2UR UR7, SR_CgaCtaId ;  /* 0x00000000000779c3 */ /* 0x000e220000008800 */
[----:B------:R-:W-:Y:S01]  /*8970*/  R2UR UR6, R194 ;  /* 0x00000000c20672ca */ /* 0x000fe200000e0000 */
[----:B------:R-:W-:Y:S01]  /*8980*/  UIADD3 UR4, UR5, 0x30860, URZ ;  /* 0x0003086005047890 */ /* 0x000fe2000fffe03f */
[-C--:B------:R-:W-:Y:S01]  /*8990*/  FMUL.FTZ R4, R24, R5.reuse ;  /* 0x0000000518047220 */ /* 0x080fe20000410000 */
[----:B------:R-:W-:Y:S01]  /*89a0*/  UIADD3 UR39, UR39, 0x1, URZ ;  /* 0x0000000127277890 */ /* 0x000fe2000fffe03f */
[-C--:B------:R-:W-:Y:S01]  /*89b0*/  FMUL.FTZ R25, R25, R5.reuse ;  /* 0x0000000519197220 */ /* 0x080fe20000410000 */
[-C--:B------:R-:W-:Y:S01]  /*89c0*/  FMUL.FTZ R6, R28, R5.reuse ;  /* 0x000000051c067220 */ /* 0x080fe20000410000 */
[-C--:B------:R-:W-:Y:S01]  /*89d0*/  FMUL.FTZ R7, R29, R5.reuse ;  /* 0x000000051d077220 */ /* 0x080fe20000410000 */
[----:B------:R-:W-:Y:S01]  /*89e0*/  UISETP.NE.AND UP0, UPT, UR39, 0x2, UPT ;  /* 0x000000022700788c */ /* 0x000fe2000bf05270 */
[-C--:B------:R-:W-:Y:S01]  /*89f0*/  FMUL.FTZ R9, R32, R5.reuse ;  /* 0x0000000520097220 */ /* 0x080fe20000410000 */
[-C--:B------:R-:W-:Y:S01]  /*8a00*/  FMUL.FTZ R122, R33, R5.reuse ;  /* 0x00000005217a7220 */ /* 0x080fe20000410000 */
[-C--:B------:R-:W-:Y:S01]  /*8a10*/  FMUL.FTZ R3, R36, R5.reuse ;  /* 0x0000000524037220 */ /* 0x080fe20000410000 */
[-C--:B------:R-:W-:Y:S01]  /*8a20*/  FMUL.FTZ R120, R37, R5.reuse ;  /* 0x0000000525787220 */ /* 0x080fe20000410000 */
[-C--:B------:R-:W-:Y:S01]  /*8a30*/  FMUL.FTZ R8, R40, R5.reuse ;  /* 0x0000000528087220 */ /* 0x080fe20000410000 */
[----:B------:R-:W-:Y:S01]  /*8a40*/  UIADD3 UR6, UR6, 0x1, URZ ;  /* 0x0000000106067890 */ /* 0x000fe2000fffe03f */
        /* <DEDUP_REMOVED lines=9> */
[----:B0-----:R-:W-:Y:S01]  /*8ae0*/  UPRMT UR4, UR7, 0x654, UR4 ;  /* 0x0000065407047896 */ /* 0x001fe20008000004 */
        /* <DEDUP_REMOVED lines=75> */
[----:B------:R-:W-:Y:S01]  /*8fa0*/  MOV R194, UR6 ;  /* 0x0000000600c27c02 */ /* 0x000fe20008000f00 */
[-C--:B------:R-:W-:Y:S01]  /*8fb0*/  FMUL.FTZ R111, R111, R20.reuse ;  /* 0x000000146f6f7220 */ /* 0x080fe20000410000 */
[----:B------:R-:W-:Y:S01]  /*8fc0*/  PLOP3.LUT P0, PT, PT, PT, PT, 0x8, 0x0 ;  /* 0x000000000000781c */ /* 0x000fe20003f0e170 */
[-C--:B------:R-:W-:Y:S01]  /*8fd0*/  FMUL.FTZ R114, R114, R20.reuse ;  /* 0x0000001472727220 */ /* 0x080fe20000410000 */
[-C--:B------:R-:W-:Y:S01]  /*8fe0*/  FMUL.FTZ R115, R115, R20.reuse ;  /* 0x0000001473737220 */ /* 0x080fe20000410000 */
[-C--:B------:R-:W-:Y:S01]  /*8ff0*/  FMUL.FTZ R118, R118, R20.reuse ;  /* 0x0000001476767220 */ /* 0x080fe20000410000 */
[----:B------:R-:W-:Y:S01]  /*9000*/  FMUL.FTZ R119, R119, R20 ;  /* 0x0000001477777220 */ /* 0x000fe20000410000 */
[----:B------:R-:W-:-:S02]  /*9010*/  USEL UR39, UR39, URZ, UP0 ;  /* 0x0000003f27277287 */ /* 0x000fc40008000000 */
[----:B------:R-:W-:-:S12]  /*9020*/  ULOP3.LUT UR38, UR38, UR4, URZ, 0x3c, !UPT ;  /* 0x0000000426267292 */ /* 0x000fd8000f8e3c3f */
.L_x_2198:
        /* <DEDUP_REMOVED lines=10> */
[----:B------:R-:W1:Y:S01]  /*90d0*/  LDC R56, c[0x0][0xbe8] ;  /* 0x0002fa00ff387b82 */ /* 0x000e620000000800 */
[----:B------:R-:W-:Y:S01]  /*90e0*/  F2FP.BF16.F32.PACK_AB R6, R7, R6 ;  /* 0x000000060706723e */ /* 0x000fe200000010ff */
[----:B------:R-:W-:Y:S01]  /*90f0*/  ULDC.64 UR8, c[0x0][0xb90] ;  /* 0x0002e40000087ab9 */ /* 0x000fe20000000a00 */
[----:B------:R-:W-:Y:S01]  /*9100*/  F2FP.BF16.F32.PACK_AB R7, R154, R33 ;  /* 0x000000219a07723e */ /* 0x000fe200000010ff */
[----:B------:R-:W-:Y:S01]  /*9110*/  USHF.R.S32.HI UR12, URZ, 0x1f, UR61 ;  /* 0x0000001f3f0c7899 */ /* 0x000fe2000801143d */
[----:B------:R-:W-:Y:S02]  /*9120*/  F2FP.BF16.F32.PACK_AB R4, R25, R4 ;  /* 0x000000041904723e */ /* 0x000fe400000010ff */
[----:B------:R-:W-:Y:S02]  /*9130*/  R2UR UR11, R192 ;  /* 0x00000000c00b72ca */ /* 0x000fe400000e0000 */
[----:B------:R-:W-:-:S02]  /*9140*/  F2FP.BF16.F32.PACK_AB R5, R152, R5 ;  /* 0x000000059805723e */ /* 0x000fc400000010ff */
        /* <DEDUP_REMOVED lines=10> */
[----:B------:R-:W-:-:S02]  /*91f0*/  F2FP.BF16.F32.PACK_AB R24, R57, R24 ;  /* 0x000000183918723e */ /* 0x000fc400000010ff */
[----:B------:R-:W-:Y:S01]  /*9200*/  F2FP.BF16.F32.PACK_AB R96, R97, R96 ;  /* 0x000000606160723e */ /* 0x000fe200000010ff */
[----:B------:R-:W-:Y:S01]  /*9210*/  UIMAD UR5, UR11, UR9, UR5 ;  /* 0x000000090b0572a4 */ /* 0x000fe2000f8e0205 */
[----:B------:R-:W-:Y:S02]  /*9220*/  F2FP.BF16.F32.PACK_AB R97, R99, R98 ;  /* 0x000000626361723e */ /* 0x000fe400000010ff */
[----:B------:R-:W-:Y:S02]  /*9230*/  MOV R48, R52 ;  /* 0x0000003400307202 */ /* 0x000fe40000000f00 */
[----:B0-----:R-:W-:Y:S01]  /*9240*/  MOV R49, R21 ;  /* 0x0000001500317202 */ /* 0x001fe20000000f00 */
[----:B------:R-:W-:Y:S01]  /*9250*/  IMAD R21, R193, 0x40, R16 ;  /* 0x00000040c1157824 */ /* 0x000fe200078e0210 */
[----:B------:R-:W-:Y:S01]  /*9260*/  ULDC.64 UR8, c[0x0][0xb98] ;  /* 0x0002e60000087ab9 */ /* 0x000fe20000000a00 */
[----:B------:R-:W-:Y:S01]  /*9270*/  UIADD3 UR7, UR7, UR5, URZ ;  /* 0x0000000507077290 */ /* 0x000fe2000fffe03f */
[----:B------:R-:W-:Y:S01]  /*9280*/  F2FP.BF16.F32.PACK_AB R104, R105, R104 ;  /* 0x000000686968723e */ /* 0x000fe200000010ff */
[--C-:B------:R-:W-:Y:S01]  /*9290*/  IMAD.WIDE R46, R198, 0x2, R48.reuse ;  /* 0x00000002c62e7825 */ /* 0x100fe200078e0230 */
[----:B------:R-:W-:Y:S01]  /*92a0*/  UIMAD UR5, UR12, UR8, URZ ;  /* 0x000000080c0572a4 */ /* 0x000fe2000f8e023f */
[----:B------:R-:W-:Y:S01]  /*92b0*/  F2FP.BF16.F32.PACK_AB R98, R101, R100 ;  /* 0x000000646562723e */ /* 0x000fe200000010ff */
[----:B------:R-:W-:Y:S01]  /*92c0*/  UIMAD.WIDE.U32 UR6, UR61, UR8, UR6 ;  /* 0x000000083d0672a5 */ /* 0x000fe2000f8e0006 */
[----:B------:R-:W-:Y:S01]  /*92d0*/  IMAD.WIDE R48, R21, 0x2, R48 ;  /* 0x0000000215307825 */ /* 0x000fe200078e0230 */
[C---:B------:R-:W-:Y:S01]  /*92e0*/  IADD3 R27, P5, R46.reuse, 0x8060, RZ ;  /* 0x000080602e1b7810 */ /* 0x040fe20007fbe0ff */
[----:B------:R-:W-:Y:S01]  /*92f0*/  UIMAD UR5, UR61, UR9, UR5 ;  /* 0x000000093d0572a4 */ /* 0x000fe2000f8e0205 */
[----:B------:R-:W-:-:S02]  /*9300*/  LOP3.LUT R21, R46, 0x380, RZ, 0xc0, !PT ;  /* 0x000003802e157812 */ /* 0x000fc400078ec0ff */
[----:B------:R-:W-:Y:S01]  /*9310*/  LOP3.LUT R26, R27, 0x380, RZ, 0xc0, !PT ;  /* 0x000003801b1a7812 */ /* 0x000fe200078ec0ff */
[----:B------:R-:W-:Y:S01]  /*9320*/  ULDC.64 UR8, c[0x0][0xae8] ;  /* 0x0002ba0000087ab9 */ /* 0x000fe20000000a00 */
        /* <DEDUP_REMOVED lines=19> */
[C---:B------:R-:W-:Y:S02]  /*9460*/  IADD3 R35, P0, R46.reuse, 0x60, RZ ;  /* 0x000000602e237810 */ /* 0x040fe40007f1e0ff */
        /* <DEDUP_REMOVED lines=43> */
[----:B------:R-:W-:Y:S02]  /*9720*/  LOP3.LUT R25, R46, 0x380, RZ, 0xc0, !PT ;  /* 0x000003802e197812 */ /* 0x000fe400078ec0ff */
        /* <DEDUP_REMOVED lines=17> */
[----:B------:R-:W-:Y:S01]  /*9840*/  IADD3.X R75, RZ, R47, RZ, P5, !PT ;  /* 0x0000002fff4b7210 */ /* 0x000fe20002ffe4ff */
[----:B------:R-:W-:Y:S01]  /*9850*/  IMAD.X R47, RZ, RZ, R49, P0 ;  /* 0x000000ffff2f7224 */ /* 0x000fe200000e0631 */
[----:B------:R-:W-:Y:S01]  /*9860*/  MOV R86, R86 ;  /* 0x0000005600567202 */ /* 0x000fe20000000f00 */
[----:B------:R-:W2:Y:S01]  /*9870*/  @P1 LDC R53, c[0x0][0xbf0] ;  /* 0x0002fc00ff351b82 */ /* 0x000ea20000000800 */
[----:B------:R-:W-:-:S02]  /*9880*/  IADD3 R39, P3, R48, 0x7000, RZ ;  /* 0x0000700030277810 */ /* 0x000fc40007f7e0ff */
[----:B------:R-:W-:Y:S02]  /*9890*/  IADD3 R37, P2, R48, 0x6000, RZ ;  /* 0x0000600030257810 */ /* 0x000fe40007f5e0ff */
[----:B------:R-:W-:Y:S02]  /*98a0*/  LOP3.LUT R38, R39, 0x380, RZ, 0xc0, !PT ;  /* 0x0000038027267812 */ /* 0x000fe400078ec0ff */
[----:B------:R-:W-:Y:S01]  /*98b0*/  MOV R78, R78 ;  /* 0x0000004e004e7202 */ /* 0x000fe20000000f00 */
[----:B0-----:R-:W-:Y:S01]  /*98c0*/  @P1 IMAD.HI.U32 R4, R26, R25, RZ ;  /* 0x000000191a041227 */ /* 0x001fe200078e00ff */
[----:B------:R-:W-:Y:S02]  /*98d0*/  F2FP.BF16.F32.PACK_AB R5, R144, R135 ;  /* 0x000000879005723e */ /* 0x000fe400000010ff */
[----:B------:R-:W-:Y:S02]  /*98e0*/  F2FP.BF16.F32.PACK_AB R6, R120, R3 ;  /* 0x000000037806723e */ /* 0x000fe400000010ff */
[----:B------:R-:W-:-:S02]  /*98f0*/  F2FP.BF16.F32.PACK_AB R7, R145, R136 ;  /* 0x000000889107723e */ /* 0x000fc400000010ff */
        /* <DEDUP_REMOVED lines=10> */
[----:B------:R-:W-:-:S02]  /*99a0*/  LOP3.LUT R36, R37, 0x380, RZ, 0xc0, !PT ;  /* 0x0000038025247812 */ /* 0x000fc400078ec0ff */
[----:B------:R-:W-:Y:S01]  /*99b0*/  MOV R74, R74 ;  /* 0x0000004a004a7202 */ /* 0x000fe20000000f00 */
[----:B------:R3:W-:Y:S01]  /*99c0*/  STSM.16.M88.4 [R82], R12 ;  /* 0x0000000c52007844 */ /* 0x0007e20000000200 */
[----:B------:R-:W-:Y:S02]  /*99d0*/  SHF.R.U64 R38, R38, 0x3, RZ ;  /* 0x0000000326267819 */ /* 0x000fe400000012ff */
[----:B------:R-:W-:Y:S01]  /*99e0*/  SHF.R.U64 R36, R36, 0x3, RZ ;  /* 0x0000000324247819 */ /* 0x000fe200000012ff */
[----:B------:R4:W-:Y:S01]  /*99f0*/  STSM.16.M88.4 [R78], R24 ;  /* 0x000000184e007844 */ /* 0x0009e20000000200 */
[----:B------:R-:W-:Y:S01]  /*9a00*/  LOP3.LUT R38, R38, R39, RZ, 0x3c, !PT ;  /* 0x0000002726267212 */ /* 0x000fe200078e3cff */
[----:B------:R-:W-:Y:S01]  /*9a10*/  IMAD.X R39, RZ, RZ, R49, P3 ;  /* 0x000000ffff277224 */ /* 0x000fe200018e0631 */
[----:B------:R-:W-:Y:S02]  /*9a20*/  LOP3.LUT R36, R36, R37, RZ, 0x3c, !PT ;  /* 0x0000002524247212 */ /* 0x000fe400078e3cff */
[----:B0-----:R-:W-:-:S02]  /*9a30*/  F2FP.BF16.F32.PACK_AB R4, R65, R64 ;  /* 0x000000404104723e */ /* 0x001fc400000010ff */
[----:B------:R-:W-:Y:S02]  /*9a40*/  F2FP.BF16.F32.PACK_AB R5, R140, R131 ;  /* 0x000000838c05723e */ /* 0x000fe400000010ff */
[----:B-1----:R-:W-:Y:S01]  /*9a50*/  MOV R10, UR5 ;  /* 0x00000005000a7c02 */ /* 0x002fe20008000f00 */
[----:B------:R-:W-:Y:S01]  /*9a60*/  ULDC UR5, c[0x0][0xa88] ;  /* 0x0002a20000057ab9 */ /* 0x000fe20000000800 */
[----:B------:R-:W-:Y:S01]  /*9a70*/  SHF.R.S32.HI R9, RZ, 0x1f, R50 ;  /* 0x0000001fff097819 */ /* 0x000fe20000011432 */
[----:B---3--:R-:W-:Y:S01]  /*9a80*/  VIADD R14, R197, UR42 ;  /* 0x0000002ac50e7c36 */ /* 0x008fe20008000000 */
[----:B------:R-:W-:Y:S02]  /*9a90*/  IADD3 R12, P0, R50, UR6, RZ ;  /* 0x00000006320c7c10 */ /* 0x000fe4000ff1e0ff */
[----:B------:R-:W-:Y:S02]  /*9aa0*/  SHF.R.S32.HI R8, RZ, 0x1f, R3 ;  /* 0x0000001fff087819 */ /* 0x000fe40000011403 */
[----:B------:R-:W-:Y:S01]  /*9ab0*/  IADD3.X R13, R9, UR7, R10, P0, !PT ;  /* 0x00000007090d7c10 */ /* 0x000fe200087fe40a */
[----:B------:R-:W-:Y:S01]  /*9ac0*/  ULDC.64 UR6, c[0x0][0xb88] ;  /* 0x0002e20000067ab9 */ /* 0x000fe20000000a00 */
[----:B------:R-:W-:Y:S01]  /*9ad0*/  F2FP.BF16.F32.PACK_AB R6, R69, R68 ;  /* 0x000000444506723e */ /* 0x000fe200000010ff */
[----:B------:R-:W-:Y:S01]  /*9ae0*/  IMAD R8, R8, UR6, RZ ;  /* 0x0000000608087c24 */ /* 0x000fe2000f8e02ff */
[----:B------:R-:W-:Y:S01]  /*9af0*/  F2FP.BF16.F32.PACK_AB R7, R132, R129 ;  /* 0x000000818407723e */ /* 0x000fe200000010ff */
[----:B------:R-:W-:Y:S01]  /*9b00*/  IMAD.WIDE.U32 R12, R3, UR6, R12 ;  /* 0x00000006030c7c25 */ /* 0x000fe2000f8e000c */
[----:B------:R-:W-:-:S02]  /*9b10*/  LOP3.LUT P0, RZ, R195, 0x3, RZ, 0xc0, !PT ;  /* 0x00000003c3ff7812 */ /* 0x000fc4000780c0ff */
[----:B------:R-:W-:Y:S01]  /*9b20*/  IADD3.X R37, RZ, R49, RZ, P2, !PT ;  /* 0x00000031ff257210 */ /* 0x000fe200017fe4ff */
[----:B------:R-:W-:Y:S01]  /*9b30*/  IMAD R15, R3, UR7, R8 ;  /* 0x00000007030f7c24 */ /* 0x000fe2000f8e0208 */
[----:B------:R0:W-:Y:S01]  /*9b40*/  STSM.16.M88.4 [R74], R4 ;  /* 0x000000044a007844 */ /* 0x0001e20000000200 */
[----:B------:R-:W-:Y:S01]  /*9b50*/  ULDC.64 UR6, c[0x0][0xb50] ;  /* 0x0002d40000067ab9 */ /* 0x000fe20000000a00 */
[----:B------:R-:W-:Y:S01]  /*9b60*/  IMAD R3, R56, UR5, RZ ;  /* 0x0000000538037c24 */ /* 0x000fe2000f8e02ff */
[----:B----4-:R-:W-:Y:S02]  /*9b70*/  LEA R24, P3, R12, UR6, 0x2 ;  /* 0x000000060c187c11 */ /* 0x010fe4000f8610ff */
[----:B------:R-:W-:Y:S02]  /*9b80*/  MOV R70, R70 ;  /* 0x0000004600467202 */ /* 0x000fe40000000f00 */
[----:B------:R-:W-:Y:S01]  /*9b90*/  ISETP.GE.OR P2, PT, R14, R3, P0 ;  /* 0x000000030e00720c */ /* 0x000fe20000746670 */
[----:B------:R-:W-:Y:S01]  /*9ba0*/  SHFL.IDX PT, R68, R24, RZ, 0x1c1f ;  /* 0x001c1fff18447589 */ /* 0x000fe200000e0000 */
[----:B------:R-:W-:-:S02]  /*9bb0*/  F2FP.BF16.F32.PACK_AB R8, R73, R72 ;  /* 0x000000484908723e */ /* 0x000fc400000010ff */
[----:B------:R-:W-:Y:S02]  /*9bc0*/  F2FP.BF16.F32.PACK_AB R9, R128, R127 ;  /* 0x0000007f8009723e */ /* 0x000fe400000010ff */
[----:B------:R-:W-:Y:S02]  /*9bd0*/  F2FP.BF16.F32.PACK_AB R10, R77, R76 ;  /* 0x0000004c4d0a723e */ /* 0x000fe400000010ff */
[----:B------:R-:W-:Y:S01]  /*9be0*/  F2FP.BF16.F32.PACK_AB R11, R130, R125 ;  /* 0x0000007d820b723e */ /* 0x000fe200000010ff */
[----:B0-----:R-:W-:Y:S01]  /*9bf0*/  VIADD R4, R14, 0x8 ;  /* 0x000000080e047836 */ /* 0x001fe20000000000 */
[----:B------:R-:W-:Y:S01]  /*9c00*/  MOV R62, R62 ;  /* 0x0000003e003e7202 */ /* 0x000fe20000000f00 */
[----:B------:R-:W-:Y:S01]  /*9c10*/  IMAD.IADD R5, R13, 0x1, R15 ;  /* 0x000000010d057824 */ /* 0x000fe200078e020f */
[----:B------:R-:W-:Y:S01]  /*9c20*/  F2FP.BF16.F32.PACK_AB R6, R85, R84 ;  /* 0x000000545506723e */ /* 0x000fe200000010ff */
[----:B------:R-:W-:Y:S01]  /*9c30*/  STSM.16.M88.4 [R70], R8 ;  /* 0x0000000846007844 */ /* 0x000fe20000000200 */
[----:B------:R-:W-:-:S02]  /*9c40*/  ISETP.GE.OR P0, PT, R4, R3, P0 ;  /* 0x000000030400720c */ /* 0x000fc40000706670 */
[----:B------:R-:W-:Y:S01]  /*9c50*/  LEA.HI.X R25, R12, UR7, R5, 0x2, P3 ;  /* 0x000000070c197c11 */ /* 0x000fe200098f1405 */
[----:B------:R-:W-:Y:S01]  /*9c60*/  SHFL.IDX PT, R70, R24, 0x1, 0x1c1f ;  /* 0x003c1f0018467f89 */ /* 0x000fe200000e0000 */
[----:B------:R-:W-:Y:S02]  /*9c70*/  F2FP.BF16.F32.PACK_AB R4, R81, R80 ;  /* 0x000000505104723e */ /* 0x000fe400000010ff */
[----:B------:R-:W-:Y:S01]  /*9c80*/  F2FP.BF16.F32.PACK_AB R5, R121, R126 ;  /* 0x0000007e7905723e */ /* 0x000fe200000010ff */
[----:B------:R-:W0:Y:S01]  /*9c90*/  SHFL.IDX PT, R69, R25, RZ, 0x1c1f ;  /* 0x001c1fff19457589 */ /* 0x000e2200000e0000 */
[----:B------:R-:W-:Y:S02]  /*9ca0*/  F2FP.BF16.F32.PACK_AB R7, R123, R124 ;  /* 0x0000007c7b07723e */ /* 0x000fe400000010ff */
[----:B------:R-:W-:Y:S01]  /*9cb0*/  MOV R58, R58 ;  /* 0x0000003a003a7202 */ /* 0x000fe20000000f00 */
[----:B------:R-:W1:Y:S01]  /*9cc0*/  SHFL.IDX PT, R71, R25, 0x1, 0x1c1f ;  /* 0x003c1f0019477f89 */ /* 0x000e6200000e0000 */
[----:B------:R-:W-:-:S02]  /*9cd0*/  F2FP.BF16.F32.PACK_AB R12, R89, R88 ;  /* 0x00000058590c723e */ /* 0x000fc400000010ff */
[----:B------:R-:W-:Y:S01]  /*9ce0*/  F2FP.BF16.F32.PACK_AB R13, R91, R90 ;  /* 0x0000005a5b0d723e */ /* 0x000fe200000010ff */
[----:B------:R-:W-:Y:S01]  /*9cf0*/  STSM.16.M88.4 [R62], R4 ;  /* 0x000000043e007844 */ /* 0x000fe20000000200 */
[----:B------:R-:W-:Y:S02]  /*9d00*/  F2FP.BF16.F32.PACK_AB R14, R93, R92 ;  /* 0x0000005c5d0e723e */ /* 0x000fe400000010ff */
[----:B------:R-:W-:Y:S02]  /*9d10*/  F2FP.BF16.F32.PACK_AB R15, R95, R94 ;  /* 0x0000005e5f0f723e */ /* 0x000fe400000010ff */
[----:B------:R-:W-:Y:S02]  /*9d20*/  MOV R54, R54 ;  /* 0x0000003600367202 */ /* 0x000fe40000000f00 */
[----:B------:R-:W-:Y:S01]  /*9d30*/  F2FP.BF16.F32.PACK_AB R99, R103, R102 ;  /* 0x000000666763723e */ /* 0x000fe200000010ff */
[----:B------:R-:W-:Y:S01]  /*9d40*/  STSM.16.M88.4 [R58], R12 ;  /* 0x0000000c3a007844 */ /* 0x000fe20000000200 */
        /* <DEDUP_REMOVED lines=20> */
[--C-:B------:R-:W-:Y:S01]  /*9e90*/  IMAD.X R29, RZ, RZ, R49.reuse, P5 ;  /* 0x000000ffff1d7224 */ /* 0x100fe200028e0631 */
[----:B------:R-:W-:Y:S02]  /*9ea0*/  LOP3.LUT R30, R31, 0x380, RZ, 0xc0, !PT ;  /* 0x000003801f1e7812 */ /* 0x000fe400078ec0ff */
[----:B------:R-:W-:Y:S01]  /*9eb0*/  IADD3 R43, P5, R48, 0x9000, RZ ;  /* 0x00009000302b7810 */ /* 0x000fe20007fbe0ff */
[----:B------:R-:W-:Y:S01]  /*9ec0*/  UIMAD UR5, UR10, UR8, URZ ;  /* 0x000000080a0572a4 */ /* 0x000fe2000f8e023f */
[----:B------:R-:W-:Y:S02]  /*9ed0*/  SHF.R.U64 R30, R30, 0x3, RZ ;  /* 0x000000031e1e7819 */ /* 0x000fe400000012ff */
[----:B------:R-:W-:Y:S01]  /*9ee0*/  LOP3.LUT R42, R43, 0x380, RZ, 0xc0, !PT ;  /* 0x000003802b2a7812 */ /* 0x000fe200078ec0ff */
[----:B0-----:R0:W-:Y:S01]  /*9ef0*/  @!P2 ST.E desc[UR36][R68.64], R0 ;  /* 0x000000004400a985 */ /* 0x0011e2000c101924 */
[----:B------:R-:W-:Y:S01]  /*9f00*/  LOP3.LUT R30, R30, R31, RZ, 0x3c, !PT ;  /* 0x0000001f1e1e7212 */ /* 0x000fe200078e3cff */
[----:B------:R-:W-:Y:S01]  /*9f10*/  IMAD.X R31, RZ, RZ, R49, P6 ;  /* 0x000000ffff1f7224 */ /* 0x000fe200030e0631 */
[----:B------:R-:W-:Y:S01]  /*9f20*/  SHF.R.U64 R42, R42, 0x3, RZ ;  /* 0x000000032a2a7819 */ /* 0x000fe200000012ff */
[----:B-1----:R1:W-:Y:S01]  /*9f30*/  @!P0 ST.E desc[UR36][R70.64], R2 ;  /* 0x0000000246008985 */ /* 0x0023e2000c101924 */
[----:B------:R-:W-:Y:S01]  /*9f40*/  UIMAD.WIDE.U32 UR6, UR11, UR8, URZ ;  /* 0x000000080b0672a5 */ /* 0x000fe2000f8e003f */
[----:B------:R-:W-:-:S02]  /*9f50*/  IADD3 R41, P4, R48, 0x8000, RZ ;  /* 0x0000800030297810 */ /* 0x000fc40007f9e0ff */
[----:B------:R3:W5:Y:S01]  /*9f60*/  LD.E.128 R24, desc[UR36][R20.64] ;  /* 0x0000002414187980 */ /* 0x000762000c101d00 */
[----:B------:R-:W-:Y:S01]  /*9f70*/  UIMAD UR5, UR11, UR9, UR5 ;  /* 0x000000090b0572a4 */ /* 0x000fe2000f8e0205 */
[----:B------:R-:W-:Y:S01]  /*9f80*/  IADD3 R45, P6, R48, 0xa000, RZ ;  /* 0x0000a000302d7810 */ /* 0x000fe20007fde0ff */
[----:B0-----:R-:W-:Y:S01]  /*9f90*/  IMAD R0, R23, 0x20, R193 ;  /* 0x0000002017007824 */ /* 0x001fe200078e02c1 */
[----:B------:R-:W-:Y:S01]  /*9fa0*/  ULDC.64 UR10, c[0x0][0xaf0] ;  /* 0x0002bc00000a7ab9 */ /* 0x000fe20000000a00 */
[----:B------:R-:W-:Y:S01]  /*9fb0*/  LOP3.LUT R42, R42, R43, RZ, 0x3c, !PT ;  /* 0x0000002b2a2a7212 */ /* 0x000fe200078e3cff */
[----:B------:R0:W5:Y:S01]  /*9fc0*/  LD.E.128 R8, desc[UR36][R28.64] ;  /* 0x000000241c087980 */ /* 0x000162000c101d00 */
[----:B------:R-:W-:Y:S01]  /*9fd0*/  LOP3.LUT R40, R41, 0x380, RZ, 0xc0, !PT ;  /* 0x0000038029287812 */ /* 0x000fe200078ec0ff */
[----:B---3--:R-:W3:Y:S01]  /*9fe0*/  @P1 LDC R21, c[0x0][0xbec] ;  /* 0x0002fb00ff151b82 */ /* 0x008ee20000000800 */
[----:B-1----:R-:W-:Y:S01]  /*9ff0*/  VIADD R2, R0, UR42 ;  /* 0x0000002a00027c36 */ /* 0x002fe20008000000 */
[----:B------:R-:W-:Y:S01]  /*a000*/  UIMAD UR8, UR12, UR10, URZ ;  /* 0x0000000a0c0872a4 */ /* 0x000fe2000f8e023f */
[----:B------:R-:W-:Y:S01]  /*a010*/  LOP3.LUT R44, R45, 0x380, RZ, 0xc0, !PT ;  /* 0x000003802d2c7812 */ /* 0x000fe200078ec0ff */
[----:B------:R-:W-:Y:S01]  /*a020*/  UIADD3 UR7, UR7, UR5, URZ ;  /* 0x0000000507077290 */ /* 0x000fe2000fffe03f */
[----:B------:R-:W-:Y:S01]  /*a030*/  LOP3.LUT R43, R48, 0x380, RZ, 0xc0, !PT ;  /* 0x00000380302b7812 */ /* 0x000fe200078ec0ff */
[----:B------:R1:W5:Y:S01]  /*a040*/  LD.E.128 R4, desc[UR36][R30.64] ;  /* 0x000000241e047980 */ /* 0x000362000c101d00 */
[----:B0-----:R-:W-:Y:S01]  /*a050*/  IMAD.MOV.U32 R29, RZ, RZ, R2 ;  /* 0x000000ffff1d7224 */ /* 0x001fe200078e0002 */
[----:B------:R-:W-:Y:S01]  /*a060*/  UIMAD UR5, UR61, UR11, UR8 ;  /* 0x0000000b3d0572a4 */ /* 0x000fe2000f8e0208 */
[----:B------:R-:W-:Y:S01]  /*a070*/  SHF.R.U64 R40, R40, 0x3, RZ ;  /* 0x0000000328287819 */ /* 0x000fe200000012ff */
[----:B------:R-:W-:Y:S01]  /*a080*/  UIMAD.WIDE.U32 UR6, UR61, UR10, UR6 ;  /* 0x0000000a3d0672a5 */ /* 0x000fe2000f8e0006 */
[----:B------:R-:W-:Y:S01]  /*a090*/  SHF.R.U64 R44, R44, 0x3, RZ ;  /* 0x000000032c2c7819 */ /* 0x000fe200000012ff */
[----:B------:R-:W-:Y:S01]  /*a0a0*/  ULDC.64 UR8, c[0x0][0xae0] ;  /* 0x0002b80000087ab9 */ /* 0x000fe20000000a00 */
[----:B------:R-:W-:Y:S01]  /*a0b0*/  SHF.R.U64 R43, R43, 0x3, RZ ;  /* 0x000000032b2b7819 */ /* 0x000fe200000012ff */
[----:B------:R-:W-:Y:S01]  /*a0c0*/  UIADD3 UR5, UR7, UR5, URZ ;  /* 0x0000000507057290 */ /* 0x000fe2000fffe03f */
[----:B------:R-:W-:Y:S01]  /*a0d0*/  LOP3.LUT R40, R40, R41, RZ, 0x3c, !PT ;  /* 0x0000002928287212 */ /* 0x000fe200078e3cff */
[--C-:B------:R-:W-:Y:S01]  /*a0e0*/  IMAD.X R41, RZ, RZ, R49.reuse, P4 ;  /* 0x000000ffff297224 */ /* 0x100fe200020e0631 */
[----:B------:R-:W-:Y:S01]  /*a0f0*/  LOP3.LUT R44, R44, R45, RZ, 0x3c, !PT ;  /* 0x0000002d2c2c7212 */ /* 0x000fe200078e3cff */
[--C-:B------:R-:W-:Y:S01]  /*a100*/  IMAD.X R45, RZ, RZ, R49.reuse, P6 ;  /* 0x000000ffff2d7224 */ /* 0x100fe200030e0631 */
[----:B------:R-:W-:Y:S01]  /*a110*/  LOP3.LUT R48, R43, R48, RZ, 0x3c, !PT ;  /* 0x000000302b307212 */ /* 0x000fe200078e3cff */
[----:B------:R-:W-:Y:S01]  /*a120*/  IMAD.X R43, RZ, RZ, R49, P5 ;  /* 0x000000ffff2b7224 */ /* 0x000fe200028e0631 */
[----:B------:R0:W5:Y:S01]  /*a130*/  LD.E.128 R72, desc[UR36][R32.64] ;  /* 0x0000002420487980 */ /* 0x000162000c101d00 */
[----:B---3--:R-:W-:-:S03]  /*a140*/  @P1 IMAD.HI.U32 R0, R2, R21, RZ ;  /* 0x0000001502001227 */ /* 0x008fc600078e00ff */
[----:B------:R-:W5:Y:S02]  /*a150*/  LD.E.128 R48, desc[UR36][R48.64] ;  /* 0x0000002430307980 */ /* 0x000f64000c101d00 */
[----:B--2---:R-:W-:Y:S01]  /*a160*/  @P1 SHF.R.U32.HI R29, RZ, R53, R0 ;  /* 0x00000035ff1d1219 */ /* 0x004fe20000011600 */
[----:B------:R-:W-:Y:S01]  /*a170*/  IMAD.U32 R20, RZ, RZ, UR6 ;  /* 0x00000006ff147e24 */ /* 0x000fe2000f8e00ff */
[----:B------:R2:W5:Y:S02]  /*a180*/  LD.E.128 R64, desc[UR36][R34.64] ;  /* 0x0000002422407980 */ /* 0x000564000c101d00 */
[--C-:B------:R-:W-:Y:S01]  /*a190*/  SHF.R.S32.HI R0, RZ, 0x1f, R29.reuse ;  /* 0x0000001fff007819 */ /* 0x100fe2000001141d */
[----:B-1----:R-:W-:Y:S01]  /*a1a0*/  IMAD.MOV R31, RZ, RZ, -R29 ;  /* 0x000000ffff1f7224 */ /* 0x002fe200078e0a1d */
[----:B------:R-:W-:Y:S01]  /*a1b0*/  MOV R21, UR7 ;  /* 0x0000000700157c02 */ /* 0x000fe20008000f00 */
[----:B------:R-:W-:Y:S01]  /*a1c0*/  IMAD.U32 R21, RZ, RZ, UR5 ;  /* 0x00000005ff157e24 */ /* 0x000fe2000f8e00ff */
[----:B------:R1:W5:Y:S01]  /*a1d0*/  LD.E.128 R60, desc[UR36][R36.64] ;  /* 0x00000024243c7980 */ /* 0x000362000c101d00 */
[----:B------:R-:W-:Y:S01]  /*a1e0*/  IMAD R0, R0, UR8, RZ ;  /* 0x0000000800007c24 */ /* 0x000fe2000f8e02ff */
[----:B------:R-:W-:Y:S01]  /*a1f0*/  ULDC.64 UR6, c[0x0][0xad8] ;  /* 0x0002b60000067ab9 */ /* 0x000fe20000000a00 */
[----:B------:R-:W-:Y:S01]  /*a200*/  IMAD R31, R56, R31, R2 ;  /* 0x0000001f381f7224 */ /* 0x000fe200078e0202 */
[----:B------:R1:W5:Y:S01]  /*a210*/  LD.E.128 R12, desc[UR36][R38.64] ;  /* 0x00000024260c7980 */ /* 0x000362000c101d00 */
[----:B0-----:R-:W-:-:S03]  /*a220*/  IMAD R33, R29, UR9, R0 ;  /* 0x000000091d217c24 */ /* 0x001fc6000f8e0200 */
[----:B------:R1:W5:Y:S01]  /*a230*/  LD.E.128 R84, desc[UR36][R40.64] ;  /* 0x0000002428547980 */ /* 0x000362000c101d00 */
[----:B------:R-:W-:-:S03]  /*a240*/  SHF.R.S32.HI R0, RZ, 0x1f, R31 ;  /* 0x0000001fff007819 */ /* 0x000fc6000001141f */
[----:B------:R1:W5:Y:S01]  /*a250*/  LD.E.128 R80, desc[UR36][R42.64] ;  /* 0x000000242a507980 */ /* 0x000362000c101d00 */
[----:B------:R-:W-:-:S03]  /*a260*/  IMAD.WIDE.U32 R20, R29, UR8, R20 ;  /* 0x000000081d147c25 */ /* 0x000fc6000f8e0014 */
[----:B------:R1:W5:Y:S04]  /*a270*/  LD.E.128 R76, desc[UR36][R44.64] ;  /* 0x000000242c4c7980 */ /* 0x000368000c101d00 */
[----:B------:R1:W5:Y:S01]  /*a280*/  LD.E.128 R68, desc[UR36][R46.64] ;  /* 0x000000242e447980 */ /* 0x000362000c101d00 */
        /* <DEDUP_REMOVED lines=8> */
[----:B--2---:R-:W-:Y:S02]  /*a310*/  VIADD R34, R193, UR42 ;  /* 0x0000002ac1227c36 */ /* 0x004fe40008000000 */
[C---:B------:R-:W-:Y:S02]  /*a320*/  IMAD R29, R31.reuse, UR7, R2 ;  /* 0x000000071f1d7c24 */ /* 0x040fe4000f8e0202 */
[----:B------:R-:W-:Y:S01]  /*a330*/  IMAD.WIDE.U32 R20, R31, UR6, R20 ;  /* 0x000000061f147c25 */ /* 0x000fe2000f8e0014 */
[----:B------:R-:W-:Y:S01]  /*a340*/  ISETP.GE.AND P2, PT, R34, R3, PT ;  /* 0x000000032200720c */ /* 0x000fe20003f46270 */
[----:B------:R-:W-:Y:S02]  /*a350*/  ULDC.64 UR6, c[0x0][0xa80] ;  /* 0x0002a00000067ab9 */ /* 0x000fe40000000a00 */
[----:B------:R-:W-:Y:S01]  /*a360*/  IMAD.IADD R21, R21, 0x1, R29 ;  /* 0x0000000115157824 */ /* 0x000fe200078e021d */
[----:B------:R-:W-:Y:S01]  /*a370*/  LEA R2, P3, R20, UR6, 0x1 ;  /* 0x0000000614027c11 */ /* 0x000fe2000f8608ff */
[----:B------:R-:W-:-:S02]  /*a380*/  VIADD R52, R52, 0x30820 ;  /* 0x0003082034347836 */ /* 0x000fc40000000000 */
[----:B------:R-:W-:Y:S01]  /*a390*/  VIADD R0, R34, 0x20 ;  /* 0x0000002022007836 */ /* 0x000fe20000000000 */
[----:B------:R-:W-:Y:S02]  /*a3a0*/  LEA.HI.X R32, R20, UR7, R21, 0x1, P3 ;  /* 0x0000000714207c11 */ /* 0x000fe400098f0c15 */
[----:B------:R-:W-:Y:S02]  /*a3b0*/  PRMT R52, RZ, 0x654, R52 ;  /* 0x00000654ff347816 */ /* 0x000fe40000000034 */
[-C--:B------:R-:W-:Y:S01]  /*a3c0*/  ISETP.GE.AND P1, PT, R0, R3.reuse, PT ;  /* 0x000000030000720c */ /* 0x080fe20003f26270 */
[----:B------:R-:W-:Y:S01]  /*a3d0*/  VIADD R0, R34, 0x40 ;  /* 0x0000004022007836 */ /* 0x000fe20000000000 */
[----:B0-----:R1:W-:Y:S01]  /*a3e0*/  SYNCS.ARRIVE.TRANS64.RED.A1T0 RZ, [R52+URZ], RZ ;  /* 0x000000ff34ff79a7 */ /* 0x0013e2000810043f */
[----:B------:R1:W0:Y:S01]  /*a3f0*/  SHFL.IDX PT, R29, R2, RZ, 0x181f ;  /* 0x00181fff021d7589 */ /* 0x00022200000e0000 */
[----:B------:R-:W-:Y:S03]  /*a400*/  BSSY B1, `(.L_x_2237) ;  /* 0x0000011000017945 */ /* 0x000fe60003800000 */
[----:B------:R1:W2:Y:S01]  /*a410*/  SHFL.IDX PT, R31, R32, RZ, 0x181f ;  /* 0x00181fff201f7589 */ /* 0x0002a200000e0000 */
[----:B------:R-:W-:Y:S01]  /*a420*/  ISETP.GE.AND P0, PT, R0, R3, PT ;  /* 0x000000030000720c */ /* 0x000fe20003f06270 */
[----:B------:R-:W-:-:S12]  /*a430*/  @P2 BRA `(.L_x_2238) ;  /* 0x0000000000342947 */ /* 0x000fd80003800000 */
[----:B------:R-:W-:Y:S02]  /*a440*/  ULDC UR5, c[0x0][0xac8] ;  /* 0x0002b20000057ab9 */ /* 0x000fe40000000800 */
[----:B------:R-:W-:Y:S02]  /*a450*/  ISETP.GE.AND P4, PT, R16, UR5, PT ;  /* 0x0000000510007c0c */ /* 0x000fe4000bf86270 */
[----:B------:R-:W-:Y:S02]  /*a460*/  ISETP.GE.AND P3, PT, R19, UR5, PT ;  /* 0x0000000513007c0c */ /* 0x000fe4000bf66270 */
[----:B------:R-:W-:-:S09]  /*a470*/  ISETP.GE.AND P2, PT, R22, UR5, PT ;  /* 0x0000000516007c0c */ /* 0x000fd2000bf46270 */
[CC--:B0-----:R-:W-:Y:S02]  /*a480*/  @!P4 LEA R20, P6, R16.reuse, R29.reuse, 0x1 ;  /* 0x0000001d1014c211 */ /* 0x0c1fe400078c08ff */
[C---:B------:R-:W-:Y:S02]  /*a490*/  @!P3 LEA R28, P5, R19.reuse, R29, 0x1 ;  /* 0x0000001d131cb211 */ /* 0x040fe400078a08ff */
[----:B--2---:R-:W-:Y:S02]  /*a4a0*/  @!P4 LEA.HI.X R21, R16, R31, R202, 0x1, P6 ;  /* 0x0000001f1015c211 */ /* 0x004fe400030f0cca */
[C---:B------:R-:W-:Y:S02]  /*a4b0*/  @!P2 LEA R30, P6, R22.reuse, R29, 0x1 ;  /* 0x0000001d161ea211 */ /* 0x040fe400078c08ff */
[-C--:B------:R-:W-:Y:S01]  /*a4c0*/  @!P3 LEA.HI.X R29, R19, R31.reuse, R201, 0x1, P5 ;  /* 0x0000001f131db211 */ /* 0x080fe200028f0cc9 */
[----:B-----5:R3:W-:Y:S01]  /*a4d0*/  @!P4 ST.E.128 desc[UR36][R20.64], R48 ;  /* 0x000000301400c985 */ /* 0x0207e2000c101d24 */
[----:B------:R-:W-:-:S03]  /*a4e0*/  @!P2 LEA.HI.X R31, R22, R31, R200, 0x1, P6 ;  /* 0x0000001f161fa211 */ /* 0x000fc600030f0cc8 */
[----:B------:R3:W-:Y:S04]  /*a4f0*/  @!P3 ST.E.128 desc[UR36][R28.64], R72 ;  /* 0x000000481c00b985 */ /* 0x0007e8000c101d24 */
[----:B------:R3:W-:Y:S02]  /*a500*/  @!P2 ST.E.128 desc[UR36][R30.64], R84 ;  /* 0x000000541e00a985 */ /* 0x0007e4000c101d24 */
.L_x_2238:
[----:B------:R-:W-:Y:S05]  /*a510*/  BSYNC B1 ;  /* 0x0000000000017941 */ /* 0x000fea0003800000 */
.L_x_2237:
[----:B--23--:R2:W3:Y:S01]  /*a520*/  SHFL.IDX PT, R31, R32, 0x1, 0x181f ;  /* 0x00381f00201f7f89 */ /* 0x00c4e200000e0000 */
[----:B------:R-:W-:Y:S03]  /*a530*/  BSSY B1, `(.L_x_2239) ;  /* 0x0000010000017945 */ /* 0x000fe60003800000 */
[----:B------:R2:W4:Y:S01]  /*a540*/  SHFL.IDX PT, R21, R2, 0x1, 0x181f ;  /* 0x00381f0002157f89 */ /* 0x00052200000e0000 */
[----:B------:R-:W-:Y:S05]  /*a550*/  @P1 BRA `(.L_x_2240) ;  /* 0x0000000000341947 */ /* 0x000fea0003800000 */
[----:B------:R-:W-:Y:S02]  /*a560*/  ULDC UR5, c[0x0][0xac8] ;  /* 0x0002b20000057ab9 */ /* 0x000fe40000000800 */
[----:B------:R-:W-:Y:S02]  /*a570*/  ISETP.GE.AND P4, PT, R16, UR5, PT ;  /* 0x0000000510007c0c */ /* 0x000fe4000bf86270 */
[----:B------:R-:W-:Y:S02]  /*a580*/  ISETP.GE.AND P5, PT, R19, UR5, PT ;  /* 0x0000000513007c0c */ /* 0x000fe4000bfa6270 */
[----:B------:R-:W-:-:S09]  /*a590*/  ISETP.GE.AND P6, PT, R22, UR5, PT ;  /* 0x0000000516007c0c */ /* 0x000fd2000bfc6270 */
[-C--:B----4-:R-:W-:Y:S02]  /*a5a0*/  @!P4 LEA R20, P1, R16, R21.reuse, 0x1 ;  /* 0x000000151014c211 */ /* 0x090fe400078208ff */
[CC--:B------:R-:W-:Y:S02]  /*a5b0*/  @!P5 LEA R28, P2, R19.reuse, R21.reuse, 0x1 ;  /* 0x00000015131cd211 */ /* 0x0c0fe400078408ff */
[----:B------:R-:W-:Y:S02]  /*a5c0*/  @!P6 LEA R30, P3, R22, R21, 0x1 ;  /* 0x00000015161ee211 */ /* 0x000fe400078608ff */
[-C--:B---3--:R-:W-:Y:S02]  /*a5d0*/  @!P4 LEA.HI.X R21, R16, R31.reuse, R202, 0x1, P1 ;  /* 0x0000001f1015c211 */ /* 0x088fe400008f0cca */
[-C--:B0-----:R-:W-:Y:S02]  /*a5e0*/  @!P5 LEA.HI.X R29, R19, R31.reuse, R201, 0x1, P2 ;  /* 0x0000001f131dd211 */ /* 0x081fe400010f0cc9 */
[----:B------:R-:W-:Y:S01]  /*a5f0*/  @!P6 LEA.HI.X R31, R22, R31, R200, 0x1, P3 ;  /* 0x0000001f161fe211 */ /* 0x000fe200018f0cc8 */
[----:B-----5:R0:W-:Y:S04]  /*a600*/  @!P4 ST.E.128 desc[UR36][R20.64], R24 ;  /* 0x000000181400c985 */ /* 0x0201e8000c101d24 */
[----:B------:R0:W-:Y:S04]  /*a610*/  @!P5 ST.E.128 desc[UR36][R28.64], R64 ;  /* 0x000000401c00d985 */ /* 0x0001e8000c101d24 */
[----:B------:R0:W-:Y:S02]  /*a620*/  @!P6 ST.E.128 desc[UR36][R30.64], R80 ;  /* 0x000000501e00e985 */ /* 0x0001e4000c101d24 */
.L_x_2240:
[----:B------:R-:W-:Y:S05]  /*a630*/  BSYNC B1 ;  /* 0x0000000000017941 */ /* 0x000fea0003800000 */
.L_x_2239:
[----:B0----5:R0:W0:Y:S01]  /*a640*/  SHFL.IDX PT, R27, R32, 0x2, 0x181f ;  /* 0x00581f00201b7f89 */ /* 0x02102200000e0000 */
[----:B------:R-:W-:Y:S03]  /*a650*/  BSSY B1, `(.L_x_2241) ;  /* 0x0000010000017945 */ /* 0x000fe60003800000 */
[----:B----4-:R4:W0:Y:S01]  /*a660*/  SHFL.IDX PT, R21, R2, 0x2, 0x181f ;  /* 0x00581f0002157f89 */ /* 0x01082200000e0000 */
[----:B------:R-:W-:Y:S05]  /*a670*/  @P0 BRA `(.L_x_2242) ;  /* 0x0000000000340947 */ /* 0x000fea0003800000 */
[----:B------:R-:W-:Y:S02]  /*a680*/  ULDC UR5, c[0x0][0xac8] ;  /* 0x0002b20000057ab9 */ /* 0x000fe40000000800 */
[----:B------:R-:W-:Y:S02]  /*a690*/  ISETP.GE.AND P3, PT, R16, UR5, PT ;  /* 0x0000000510007c0c */ /* 0x000fe4000bf66270 */
[----:B------:R-:W-:Y:S02]  /*a6a0*/  ISETP.GE.AND P4, PT, R19, UR5, PT ;  /* 0x0000000513007c0c */ /* 0x000fe4000bf86270 */
[----:B------:R-:W-:-:S09]  /*a6b0*/  ISETP.GE.AND P5, PT, R22, UR5, PT ;  /* 0x0000000516007c0c */ /* 0x000fd2000bfa6270 */
[-C--:B0-----:R-:W-:Y:S02]  /*a6c0*/  @!P3 LEA R20, P0, R16, R21.reuse, 0x1 ;  /* 0x000000151014b211 */ /* 0x081fe400078008ff */
[CC--:B------:R-:W-:Y:S02]  /*a6d0*/  @!P4 LEA R24, P1, R19.reuse, R21.reuse, 0x1 ;  /* 0x000000151318c211 */ /* 0x0c0fe400078208ff */
[----:B------:R-:W-:Y:S02]  /*a6e0*/  @!P5 LEA R26, P2, R22, R21, 0x1 ;  /* 0x00000015161ad211 */ /* 0x000fe400078408ff */
[-C--:B------:R-:W-:Y:S02]  /*a6f0*/  @!P3 LEA.HI.X R21, R16, R27.reuse, R202, 0x1, P0 ;  /* 0x0000001b1015b211 */ /* 0x080fe400000f0cca */
[-C--:B------:R-:W-:Y:S02]  /*a700*/  @!P4 LEA.HI.X R25, R19, R27.reuse, R201, 0x1, P1 ;  /* 0x0000001b1319c211 */ /* 0x080fe400008f0cc9 */
[----:B------:R-:W-:Y:S01]  /*a710*/  @!P5 LEA.HI.X R27, R22, R27, R200, 0x1, P2 ;  /* 0x0000001b161bd211 */ /* 0x000fe200010f0cc8 */
[----:B------:R0:W-:Y:S04]  /*a720*/  @!P3 ST.E.128 desc[UR36][R20.64], R8 ;  /* 0x000000081400b985 */ /* 0x0001e8000c101d24 */
[----:B------:R0:W-:Y:S04]  /*a730*/  @!P4 ST.E.128 desc[UR36][R24.64], R60 ;  /* 0x0000003c1800c985 */ /* 0x0001e8000c101d24 */
[----:B------:R0:W-:Y:S02]  /*a740*/  @!P5 ST.E.128 desc[UR36][R26.64], R76 ;  /* 0x0000004c1a00d985 */ /* 0x0001e4000c101d24 */
.L_x_2242:
[----:B------:R-:W-:Y:S05]  /*a750*/  BSYNC B1 ;  /* 0x0000000000017941 */ /* 0x000fea0003800000 */
.L_x_2241:
[----:B------:R-:W-:Y:S01]  /*a760*/  VIADD R0, R34, 0x60 ;  /* 0x0000006022007836 */ /* 0x000fe20000000000 */
[----:B0-----:R0:W0:Y:S04]  /*a770*/  SHFL.IDX PT, R11, R32, 0x3, 0x181f ;  /* 0x00781f00200b7f89 */ /* 0x00102800000e0000 */
[----:B------:R-:W-:Y:S01]  /*a780*/  ISETP.GE.AND P0, PT, R0, R3, PT ;  /* 0x000000030000720c */ /* 0x000fe20003f06270 */
[----:B------:R0:W0:-:S12]  /*a790*/  SHFL.IDX PT, R21, R2, 0x3, 0x181f ;  /* 0x00781f0002157f89 */ /* 0x00001800000e0000 */
[----:B------:R-:W-:Y:S05]  /*a7a0*/  @P0 BRA `(.L_x_2243) ;  /* 0x0000000800dc0947 */ /* 0x000fea0003800000 */
[----:B------:R-:W-:Y:S02]  /*a7b0*/  ULDC UR5, c[0x0][0xac8] ;  /* 0x0002b20000057ab9 */ /* 0x000fe40000000800 */
[----:B------:R-:W-:Y:S02]  /*a7c0*/  ISETP.GE.AND P2, PT, R16, UR5, PT ;  /* 0x0000000510007c0c */ /* 0x000fe4000bf46270 */
[----:B------:R-:W-:-:S11]  /*a7d0*/  ISETP.GE.AND P3, PT, R19, UR5, PT ;  /* 0x0000000513007c0c */ /* 0x000fd6000bf66270 */
[CC--:B012-4-:R-:W-:Y:S02]  /*a7e0*/  @!P2 LEA R2, P0, R16.reuse, R21.reuse, 0x1 ;  /* 0x000000151002a211 */ /* 0x0d7fe400078008ff */
        /* <DEDUP_REMOVED lines=11> */
.L_x_2236:
[----:B------:R-:W0:Y:S01]  /*a8a0*/  LDC R8, c[0x0][0xbe8] ;  /* 0x0002fa00ff087b82 */ /* 0x000e220000000800 */
[----:B------:R-:W-:Y:S01]  /*a8b0*/  R2UR UR5, R192 ;  /* 0x00000000c00572ca */ /* 0x000fe200000e0000 */
[----:B------:R-:W-:Y:S01]  /*a8c0*/  USHF.R.S32.HI UR9, URZ, 0x1f, UR61 ;  /* 0x0000001f3f097899 */ /* 0x000fe2000801143d */
[----:B------:R-:W-:Y:S01]  /*a8d0*/  ISETP.GE.AND P0, PT, R203, 0x80, PT ;  /* 0x00000080cb00780c */ /* 0x000fe20003f06270 */
[----:B------:R-:W-:Y:S01]  /*a8e0*/  BSSY B1, `(.L_x_2244) ;  /* 0x0000030000017945 */ /* 0x000fe20003800000 */
[----:B------:R-:W-:-:S09]  /*a8f0*/  LEA R6, R23, R193, 0x5 ;  /* 0x000000c117067211 */ /* 0x000fd200078e28ff */
        /* <DEDUP_REMOVED lines=17> */
[----:B------:R-:W-:-:S09]  /*aa10*/  IMAD.MOV.U32 R2, RZ, RZ, R4 ;  /* 0x000000ffff027224 */ /* 0x000fd200078e0004 */
        /* <DEDUP_REMOVED lines=28> */
.L_x_2245:
[----:B------:R-:W-:Y:S05]  /*abe0*/  BSYNC B1 ;  /* 0x0000000000017941 */ /* 0x000fea0003800000 */
.L_x_2244:
[----:B------:R-:W-:Y:S01]  /*abf0*/  R2UR UR12, R192 ;  /* 0x00000000c00c72ca */ /* 0x000fe200000e0000 */
[----:B------:R-:W-:Y:S01]  /*ac00*/  ULDC.64 UR10, c[0x0][0xae8] ;  /* 0x0002ba00000a7ab9 */ /* 0x000fe20000000a00 */
[----:B------:R-:W-:Y:S01]  /*ac10*/  VIADD R6, R6, UR42 ;  /* 0x0000002a06067c36 */ /* 0x000fe20008000000 */
[----:B------:R-:W-:Y:S01]  /*ac20*/  UIMAD UR5, UR8, UR10, URZ ;  /* 0x0000000a080572a4 */ /* 0x000fe2000f8e023f */
[----:B------:R-:W-:Y:S02]  /*ac30*/  BSSY B1, `(.L_x_2246) ;  /* 0x0000038000017945 */ /* 0x000fe40003800000 */
[----:B0-----:R-:W-:-:S04]  /*ac40*/  @P1 IMAD.HI.U32 R0, R6, R9, RZ ;  /* 0x0000000906001227 */ /* 0x001fc800078e00ff */
[----:B--2---:R-:W-:Y:S01]  /*ac50*/  IMAD.MOV.U32 R5, RZ, RZ, R6 ;  /* 0x000000ffff057224 */ /* 0x004fe200078e0006 */
[----:B-1----:R-:W-:Y:S02]  /*ac60*/  @P1 SHF.R.U32.HI R5, RZ, R11, R0 ;  /* 0x0000000bff051219 */ /* 0x002fe40000011600 */
[----:B------:R-:W-:Y:S02]  /*ac70*/  UIMAD.WIDE.U32 UR6, UR12, UR10, URZ ;  /* 0x0000000a0c0672a5 */ /* 0x000fe4000f8e003f */
[----:B------:R-:W-:Y:S01]  /*ac80*/  UIMAD UR5, UR12, UR11, UR5 ;  /* 0x0000000b0c0572a4 */ /* 0x000fe2000f8e0205 */
[----:B------:R-:W-:Y:S02]  /*ac90*/  SHF.R.S32.HI R0, RZ, 0x1f, R5 ;  /* 0x0000001fff007819 */ /* 0x000fe40000011405 */
[----:B------:R-:W-:Y:S01]  /*aca0*/  ULDC.64 UR10, c[0x0][0xaf0] ;  /* 0x0002bc00000a7ab9 */ /* 0x000fe20000000a00 */
[----:B------:R-:W-:Y:S01]  /*acb0*/  UIADD3 UR7, UR7, UR5, URZ ;  /* 0x0000000507077290 */ /* 0x000fe2000fffe03f */
[----:B------:R-:W-:Y:S01]  /*acc0*/  IADD3 R7, -R5, RZ, RZ ;  /* 0x000000ff05077210 */ /* 0x000fe20007ffe1ff */
[----:B------:R-:W-:-:S02]  /*acd0*/  UIMAD UR5, UR9, UR10, URZ ;  /* 0x0000000a090572a4 */ /* 0x000fc4000f8e023f */
[----:B------:R-:W-:Y:S02]  /*ace0*/  UIMAD.WIDE.U32 UR6, UR61, UR10, UR6 ;  /* 0x0000000a3d0672a5 */ /* 0x000fe4000f8e0006 */
[----:B------:R-:W-:Y:S01]  /*acf0*/  UIMAD UR5, UR61, UR11, UR5 ;  /* 0x0000000b3d0572a4 */ /* 0x000fe2000f8e0205 */
[----:B------:R-:W-:Y:S01]  /*ad00*/  IMAD R7, R8, R7, R6 ;  /* 0x0000000708077224 */ /* 0x000fe200078e0206 */
[----:B------:R-:W-:Y:S01]  /*ad10*/  ULDC.64 UR8, c[0x0][0xae0] ;  /* 0x0002b80000087ab9 */ /* 0x000fe20000000a00 */
[----:B------:R-:W-:Y:S01]  /*ad20*/  VIADD R6, R193, UR42 ;  /* 0x0000002ac1067c36 */ /* 0x000fe20008000000 */
[----:B------:R-:W-:Y:S01]  /*ad30*/  UIADD3 UR5, UR7, UR5, URZ ;  /* 0x0000000507057290 */ /* 0x000fe2000fffe03f */
[----:B------:R-:W-:Y:S02]  /*ad40*/  IMAD R0, R0, UR8, RZ ;  /* 0x0000000800007c24 */ /* 0x000fe4000f8e02ff */
        /* <DEDUP_REMOVED lines=38> */
.L_x_2247:
[----:B------:R-:W-:Y:S05]  /*afb0*/  BSYNC B1 ;  /* 0x0000000000017941 */ /* 0x000fea0003800000 */
.L_x_2246:
        /* <DEDUP_REMOVED lines=17> */
.L_x_2249:
[----:B------:R-:W-:Y:S05]  /*b0d0*/  BSYNC B1 ;  /* 0x0000000000017941 */ /* 0x000fea0003800000 */
.L_x_2248:
        /* <DEDUP_REMOVED lines=17> */
.L_x_2251:
[----:B------:R-:W-:Y:S05]  /*b1f0*/  BSYNC B1 ;  /* 0x0000000000017941 */ /* 0x000fea0003800000 */
.L_x_2250:
[----:B------:R-:W-:Y:S01]  /*b200*/  IADD3 R0, R6, 0x60, RZ ;  /* 0x0000006006007810 */ /* 0x000fe20007ffe0ff */
[----:B0-23--:R-:W0:Y:S03]  /*b210*/  SHFL.IDX PT, R5, R5, 0x3, 0x181f ;  /* 0x00781f0005057f89 */ /* 0x00de2600000e0000 */
        /* <DEDUP_REMOVED lines=16> */
.L_x_2243:
[----:B------:R-:W-:Y:S05]  /*b320*/  BSYNC B0 ;  /* 0x0000000000007941 */ /* 0x000fea0003800000 */
.L_x_2235:
[----:B------:R-:W-:Y:S02]  /*b330*/  ULDC UR5, c[0x0][0xc38] ;  /* 0x00030e0000057ab9 */ /* 0x000fe40000000800 */
[----:B------:R-:W-:-:S06]  /*b340*/  UISETP.GE.AND UP0, UPT, UR4, UR5, UPT ;  /* 0x000000050400728c */ /* 0x000fcc000bf06270 */
[----:B------:R-:W-:-:S13]  /*b350*/  PLOP3.LUT P0, PT, PT, PT, UP0, 0x80, 0x0 ;  /* 0x000000000000781c */ /* 0x000fda0003f0f008 */
[----:B------:R-:W-:Y:S05]  /*b360*/  @!P0 BRA `(.L_x_2252) ;  /* 0xffffff58006c8947 */ /* 0x000fea000383ffff */
[----:B------:R-:W-:Y:S05]  /*b370*/  EXIT ;  /* 0x000000000000794d */ /* 0x000fea0003800000 */
.L_x_2194:
[----:B------:R-:W-:-:S08]  /*b380*/  NOP ;  /* 0x0000000000007918 */ /* 0x000fd00000000000 */
[----:B0-----:R-:W0:-:S00]  /*b390*/  USETMAXREG.DEALLOC.CTAPOOL 0x28 ;  /* 0x00000028000079c8 */ /* 0x001e0000080e0500 */
[----:B0-----:R-:W-:-:S06]  /*b3a0*/  LOP3.LUT R0, R0, 0x3, RZ, 0xc0, !PT ;  /* 0x0000000300007812 */ /* 0x001fcc00078ec0ff */
[----:B------:R-:W0:Y:S01]  /*b3b0*/  S2UR UR10, SR_CTAID.X ;  /* 0x00000000000a79c3 */ /* 0x000e220000002500 */
[----:B------:R-:W-:Y:S01]  /*b3c0*/  LOP3.LUT R16, R16, 0xffffefff, RZ, 0xc0, !PT ;  /* 0xffffefff10107812 */ /* 0x000fe200078ec0ff */
[----:B------:R-:W-:Y:S01]  /*b3d0*/  STL [R1], RZ ;  /* 0x000000ff01007387 */ /* 0x000fe20000100800 */
[----:B------:R-:W-:Y:S02]  /*b3e0*/  IMAD.MOV.U32 R26, RZ, RZ, 0x1 ;  /* 0x00000001ff1a7424 */ /* 0x000fe400078e00ff */
[----:B------:R-:W-:Y:S01]  /*b3f0*/  IMAD.MOV.U32 R23, RZ, RZ, RZ ;  /* 0x000000ffff177224 */ /* 0x000fe200078e00ff */
        /* <DEDUP_REMOVED lines=8> */
[----:B------:R-:W-:Y:S01]  /*b480*/  ULDC UR9, c[0x0][0x2b8] ;  /* 0x0000ae0000097ab9 */ /* 0x000fe20000000800 */
[----:B------:R-:W-:Y:S01]  /*b490*/  LOP3.LUT R16, R16, 0xfffffffd, RZ, 0xc0, !PT ;  /* 0xfffffffd10107812 */ /* 0x000fe200078ec0ff */
[----:B------:R-:W0:Y:S01]  /*b4a0*/  S2UR UR8, SR_CgaCtaId ;  /* 0x00000000000879c3 */ /* 0x000e220000008800 */
[----:B------:R-:W1:Y:S01]  /*b4b0*/  S2R R3, SR_TID.X ;  /* 0x0000000000037919 */ /* 0x000e620000002100 */
[----:B------:R-:W-:Y:S01]  /*b4c0*/  ULDC.64 UR4, c[0x0][0x418] ;  /* 0x0001060000047ab9 */ /* 0x000fe20000000a00 */
[----:B------:R-:W-:Y:S01]  /*b4d0*/  ULDC UR40, c[0x0][0x288] ;  /* 0x0000a20000287ab9 */ /* 0x000fe20000000800 */
[----:B------:R-:W-:Y:S01]  /*b4e0*/  UISETP.NE.U32.AND UP0, UPT, UR4, URZ, UPT ;  /* 0x0000003f0400728c */ /* 0x000fe2000bf05070 */
[----:B------:R3:W-:Y:S01]  /*b4f0*/  STL [R1], RZ ;  /* 0x000000ff01007387 */ /* 0x0007e20000100800 */
[----:B------:R-:W-:Y:S01]  /*b500*/  ULDC UR39, c[0x0][0x448] ;  /* 0x0001120000277ab9 */ /* 0x000fe20000000800 */
[----:B------:R-:W-:Y:S01]  /*b510*/  ULDC UR4, c[0x0][0x424] ;  /* 0x0001090000047ab9 */ /* 0x000fe20000000800 */
[----:B------:R-:W-:Y:S01]  /*b520*/  UISETP.NE.AND.EX UP0, UPT, UR5, URZ, UPT, UP0 ;  /* 0x0000003f0500728c */ /* 0x000fe2000bf05300 */
[----:B------:R-:W-:Y:S01]  /*b530*/  IMAD.U32 R34, RZ, RZ, UR10 ;  /* 0x0000000aff227e24 */ /* 0x000fe2000f8e00ff */
[----:B------:R-:W-:Y:S01]  /*b540*/  UIMAD UR39, UR39, UR40, URZ ;  /* 0x00000028272772a4 */ /* 0x000fe2000f8e023f */
[----:B------:R-:W-:Y:S01]  /*b550*/  IMAD.MOV.U32 R26, RZ, RZ, 0x1 ;  /* 0x00000001ff1a7424 */ /* 0x000fe200078e00ff */
[----:B------:R-:W-:Y:S01]  /*b560*/  USEL UR4, UR4, 0x1, UP0 ;  /* 0x0000000104047887 */ /* 0x000fe20008000000 */
[----:B------:R-:W-:Y:S01]  /*b570*/  IMAD.MOV.U32 R23, RZ, RZ, RZ ;  /* 0x000000ffff177224 */ /* 0x000fe200078e00ff */
[----:B------:R-:W-:Y:S01]  /*b580*/  UMOV UR5, 0x400 ;  /* 0x0000040000057882 */ /* 0x000fe20000000000 */
[----:B------:R-:W-:Y:S01]  /*b590*/  ULDC UR46, c[0x0][0xc] ;  /* 0x00000300002e7ab9 */ /* 0x000fe20000000800 */
[----:B0-----:R-:W-:-:S06]  /*b5a0*/  ULEA UR8, UR8, UR5, 0x18 ;  /* 0x0000000508087291 */ /* 0x001fcc000f8ec03f */
[----:B------:R-:W-:Y:S02]  /*b5b0*/  IMAD.U32 R17, RZ, RZ, UR8 ;  /* 0x00000008ff117e24 */ /* 0x000fe4000f8e00ff */
[----:B-1----:R-:W-:-:S05]  /*b5c0*/  IMAD.SHL.U32 R37, R3, 0x8, RZ ;  /* 0x0000000803257824 */ /* 0x002fca00078e00ff */
[----:B------:R-:W-:-:S04]  /*b5d0*/  LOP3.LUT R0, R37, 0x1f8, RZ, 0xc0, !PT ;  /* 0x000001f825007812 */ /* 0x000fc800078ec0ff */
[----:B------:R-:W-:-:S04]  /*b5e0*/  LOP3.LUT R0, R0, 0x38, R3, 0x78, !PT ;  /* 0x0000003800007812 */ /* 0x000fc800078e7803 */
[----:B------:R-:W-:Y:S02]  /*b5f0*/  LOP3.LUT R30, R0, 0x200, R37, 0xf8, !PT ;  /* 0x00000200001e7812 */ /* 0x000fe400078ef825 */
[----:B------:R-:W-:Y:S02]  /*b600*/  LOP3.LUT R37, R37, 0x38, RZ, 0xc0, !PT ;  /* 0x0000003825257812 */ /* 0x000fe400078ec0ff */
[----:B------:R-:W-:Y:S02]  /*b610*/  LEA R31, R30, R17, 0x1 ;  /* 0x000000111e1f7211 */ /* 0x000fe400078e08ff */
[C---:B------:R-:W-:Y:S02]  /*b620*/  LOP3.LUT R0, R37.reuse, 0x40, RZ, 0xfc, !PT ;  /* 0x0000004025007812 */ /* 0x040fe400078efcff */
[----:B------:R-:W-:Y:S02]  /*b630*/  LOP3.LUT R2, R37, 0x80, RZ, 0xfc, !PT ;  /* 0x0000008025027812 */ /* 0x000fe400078efcff */
[----:B------:R-:W-:-:S02]  /*b640*/  ISETP.GE.AND P1, PT, R0, UR9, PT ;  /* 0x0000000900007c0c */ /* 0x000fc4000bf26270 */
        /* <DEDUP_REMOVED lines=11> */
[----:B------:R-:W-:-:S04]  /*b700*/  UIMAD.WIDE UR4, UR4, 0x2aaaaaab, URZ ;  /* 0x2aaaaaab040478a5 */ /* 0x000fc8000f8e023f */
[----:B------:R-:W-:Y:S01]  /*b710*/  @P0 LOP3.LUT R16, R16, 0x2, RZ, 0xfc, !PT ;  /* 0x0000000210100812 */ /* 0x000fe200078efcff */
[----:B------:R-:W-:Y:S01]  /*b720*/  USHF.R.U32.HI UR41, URZ, 0x1f, UR5 ;  /* 0x0000001f3f297899 */ /* 0x000fe20008011605 */
[----:B------:R-:W-:Y:S02]  /*b730*/  ISETP.GE.AND P0, PT, R0, UR7, PT ;  /* 0x0000000700007c0c */ /* 0x000fe4000bf06270 */
[----:B------:R-:W-:Y:S01]  /*b740*/  LOP3.LUT R16, R16, 0xfffffbff, RZ, 0xc0, !PT ;  /* 0xfffffbff10107812 */ /* 0x000fe200078ec0ff */
[----:B------:R-:W-:Y:S01]  /*b750*/  ULEA.HI.SX32 UR41, UR5, UR41, 0x1c ;  /* 0x0000002905297291 */ /* 0x000fe2000f8fe23f */
[----:B------:R-:W-:Y:S02]  /*b760*/  LOP3.LUT R0, R36, 0x70, R3, 0xf8, !PT ;  /* 0x0000007024007812 */ /* 0x000fe400078ef803 */
[----:B------:R-:W-:Y:S02]  /*b770*/  @P1 LOP3.LUT R16, R16, 0x400, RZ, 0xfc, !PT ;  /* 0x0000040010101812 */ /* 0x000fe400078efcff */
[----:B------:R-:W-:-:S02]  /*b780*/  ISETP.GE.AND P1, PT, R2, UR9, PT ;  /* 0x0000000902007c0c */ /* 0x000fc4000bf26270 */
        /* <DEDUP_REMOVED lines=17> */
[----:B---3--:R-:W-:-:S07]  /*b8a0*/  @P0 LOP3.LUT R16, R16, 0x800, RZ, 0xfc, !PT ;  /* 0x0000080010100812 */ /* 0x008fce00078efcff */
.L_x_2302:
        /* <DEDUP_REMOVED lines=22> */
.L_x_2254:
[----:B------:R-:W-:Y:S01]  /*ba10*/  ULDC UR8, c[0x0][0xc54] ;  /* 0x0003150000087ab9 */ /* 0x000fe20000000800 */
[----:B------:R-:W-:Y:S01]  /*ba20*/  UMOV UR6, UR7 ;  /* 0x0000000700067c82 */ /* 0x000fe20008000000 */
[----:B------:R-:W-:-:S11]  /*ba30*/  UISETP.NE.AND UP0, UPT, UR8, 0x1, UPT ;  /* 0x000000010800788c */ /* 0x000fd6000bf05270 */
[----:B------:R-:W-:Y:S02]  /*ba40*/  @UP0 ULDC.64 UR10, c[0x0][0xc58] ;  /* 0x00031600000a0ab9 */ /* 0x000fe40000000a00 */
[----:B------:R-:W-:-:S04]  /*ba50*/  UIMAD.WIDE.U32 UR4, UR7, UR10, URZ ;  /* 0x0000000a070472a5 */ /* 0x000fc8000f8e003f */
[----:B------:R-:W-:-:S04]  /*ba60*/  @UP0 USHF.R.U32.HI UR6, URZ, UR11, UR5 ;  /* 0x0000000b3f060299 */ /* 0x000fc80008011605 */
[----:B------:R-:W-:-:S12]  /*ba70*/  UIMAD UR4, UR6, UR8, URZ ;  /* 0x00000008060472a4 */ /* 0x000fd8000f8e023f */
.L_x_2255:
        /* <DEDUP_REMOVED lines=25> */
[----:B------:R-:W-:Y:S01]  /*bc10*/  UP2UR UR48, UPR, URZ, 0x4 ;  /* 0x000000043f307883 */ /* 0x000fe20008000000 */
[----:B------:R-:W-:Y:S01]  /*bc20*/  BSSY B7, `(.L_x_2256) ;  /* 0x000034a000077945 */ /* 0x000fe20003800000 */
[----:B------:R-:W-:-:S04]  /*bc30*/  USHF.L.U32 UR6, UR44, 0x7, URZ ;  /* 0x000000072c067899 */ /* 0x000fc8000800063f */
[----:B------:R-:W-:Y:S01]  /*bc40*/  UIADD3 UR6, UR6, 0x7f, URZ ;  /* 0x0000007f06067890 */ /* 0x000fe2000fffe03f */
[----:B------:R-:W-:Y:S01]  /*bc50*/  @UP2 ULDC UR4, c[0x0][0x44c] ;  /* 0x0001130000042ab9 */ /* 0x000fe20000000800 */
[----:B------:R-:W-:Y:S02]  /*bc60*/  @UP2 ULDC UR7, c[0x0][0x450] ;  /* 0x0001140000072ab9 */ /* 0x000fe40000000800 */
[----:B------:R-:W-:-:S04]  /*bc70*/  UIMAD.WIDE.U32 UR4, UR6, UR4, URZ ;  /* 0x00000004060472a5 */ /* 0x000fc8000f8e003f */
[----:B------:R-:W-:-:S04]  /*bc80*/  @UP2 USHF.R.U32.HI UR6, URZ, UR7, UR5 ;  /* 0x000000073f062299 */ /* 0x000fc80008011605 */
[----:B------:R-:W-:-:S04]  /*bc90*/  UIADD3 UR4, UR40, UR6, URZ ;  /* 0x0000000628047290 */ /* 0x000fc8000fffe03f */
[----:B------:R-:W-:-:S04]  /*bca0*/  UIMAD.WIDE UR4, UR4, 0x2aaaaaab, URZ ;  /* 0x2aaaaaab040478a5 */ /* 0x000fc8000f8e023f */
[----:B------:R-:W-:-:S04]  /*bcb0*/  USHF.R.U32.HI UR4, URZ, 0x1f, UR5 ;  /* 0x0000001f3f047899 */ /* 0x000fc80008011605 */
[----:B------:R-:W-:-:S04]  /*bcc0*/  ULEA.HI.SX32 UR4, UR5, UR4, 0x1c ;  /* 0x0000000405047291 */ /* 0x000fc8000f8fe23f */
[----:B------:R-:W-:-:S04]  /*bcd0*/  UISETP.LT.AND UP0, UPT, UR41, UR4, UPT ;  /* 0x000000042900728c */ /* 0x000fc8000bf01270 */
[----:B------:R-:W-:-:S06]  /*bce0*/  USEL UR45, UR41, UR4, UP0 ;  /* 0x00000004292d7287 */ /* 0x000fcc0008000000 */
[----:B------:R-:W-:-:S13]  /*bcf0*/  ISETP.LT.AND P0, PT, RZ, UR45, PT ;  /* 0x0000002dff007c0c */ /* 0x000fda000bf01270 */
[----:B0-----:R-:W-:Y:S05]  /*bd00*/  @P0 BRA `(.L_x_2257) ;  /* 0x0000000000440947 */ /* 0x001fea0003800000 */
        /* <DEDUP_REMOVED lines=17> */
.L_x_2257:
        /* <DEDUP_REMOVED lines=11> */
[----:B------:R-:W-:Y:S01]  /*bed0*/  IMAD.U32 R6, RZ, RZ, UR6 ;  /* 0x00000006ff067e24 */ /* 0x000fe2000f8e00ff */
[----:B------:R-:W-:Y:S01]  /*bee0*/  MOV R10, UR4 ;  /* 0x00000004000a7c02 */ /* 0x000fe20008000f00 */
[----:B------:R-:W-:-:S02]  /*bef0*/  IMAD.U32 R7, RZ, RZ, UR7 ;  /* 0x00000007ff077e24 */ /* 0x000fc4000f8e00ff */
[----:B------:R-:W-:Y:S02]  /*bf00*/  IMAD.U32 R11, RZ, RZ, UR5 ;  /* 0x00000005ff0b7e24 */ /* 0x000fe4000f8e00ff */
[----:B------:R-:W-:Y:S02]  /*bf10*/  IMAD.MOV.U32 R8, RZ, RZ, 0x70 ;  /* 0x00000070ff087424 */ /* 0x000fe400078e00ff */
[----:B------:R-:W-:Y:S02]  /*bf20*/  IMAD.MOV.U32 R12, RZ, RZ, 0x1 ;  /* 0x00000001ff0c7424 */ /* 0x000fe400078e00ff */
[----:B------:R-:W-:-:S07]  /*bf30*/  IMAD.MOV.U32 R13, RZ, RZ, RZ ;  /* 0x000000ffff0d7224 */ /* 0x000fce00078e00ff */
[----:B------:R-:W-:-:S07]  /*bf40*/  LEPC R20, `(.L_x_2260) ;  /* 0x000000001014794e */ /* 0x000fce0000000000 */
[----:B0----5:R-:W-:Y:S05]  /*bf50*/  CALL.ABS.NOINC R2 ;  /* 0x0000000002007343 */ /* 0x021fea0003c00000 */
.L_x_2260:
[----:B------:R-:W-:Y:S05]  /*bf60*/  BSYNC B6 ;  /* 0x0000000000067941 */ /* 0x000fea0003800000 */
.L_x_2259:
        /* <DEDUP_REMOVED lines=20> */
.L_x_2263:
[----:B------:R0:W1:Y:S01]  /*c0b0*/  LDC.64 R2, c[0x4][R18] ;  /* 0x0100000012027b82 */ /* 0x0000620000000a00 */
[----:B------:R-:W-:Y:S01]  /*c0c0*/  ULDC.64 UR4, c[0x4][0x88] ;  /* 0x0100220000047ab9 */ /* 0x000fe20000000a00 */
[----:B------:R-:W-:Y:S01]  /*c0d0*/  ULDC.64 UR6, c[0x4][0x90] ;  /* 0x0100240000067ab9 */ /* 0x000fe20000000a00 */
[----:B------:R-:W-:Y:S01]  /*c0e0*/  IMAD.U32 R4, RZ, RZ, UR4 ;  /* 0x00000004ff047e24 */ /* 0x000fe2000f8e00ff */
[----:B------:R-:W-:Y:S01]  /*c0f0*/  MOV R7, UR7 ;  /* 0x0000000700077c02 */ /* 0x000fe20008000f00 */
[----:B------:R-:W-:Y:S01]  /*c100*/  IMAD.U32 R5, RZ, RZ, UR5 ;  /* 0x00000005ff057e24 */ /* 0x000fe2000f8e00ff */
[----:B------:R-:W-:Y:S01]  /*c110*/  ULDC.64 UR4, c[0x4][0x18] ;  /* 0x0100060000047ab9 */ /* 0x000fe20000000a00 */
[----:B------:R-:W-:Y:S02]  /*c120*/  IMAD.U32 R6, RZ, RZ, UR6 ;  /* 0x00000006ff067e24 */ /* 0x000fe4000f8e00ff */
[----:B------:R-:W-:Y:S02]  /*c130*/  IMAD.U32 R10, RZ, RZ, UR4 ;  /* 0x00000004ff0a7e24 */ /* 0x000fe4000f8e00ff */
[----:B------:R-:W-:-:S02]  /*c140*/  IMAD.U32 R11, RZ, RZ, UR5 ;  /* 0x00000005ff0b7e24 */ /* 0x000fc4000f8e00ff */
[----:B------:R-:W-:Y:S02]  /*c150*/  IMAD.MOV.U32 R8, RZ, RZ, 0x70 ;  /* 0x00000070ff087424 */ /* 0x000fe400078e00ff */
[----:B------:R-:W-:Y:S02]  /*c160*/  IMAD.MOV.U32 R12, RZ, RZ, 0x1 ;  /* 0x00000001ff0c7424 */ /* 0x000fe400078e00ff */
[----:B0-----:R-:W-:-:S07]  /*c170*/  IMAD.MOV.U32 R13, RZ, RZ, RZ ;  /* 0x000000ffff0d7224 */ /* 0x001fce00078e00ff */
[----:B------:R-:W-:-:S07]  /*c180*/  LEPC R20, `(.L_x_2262) ;  /* 0x000000001014794e */ /* 0x000fce0000000000 */
[----:B-1----:R-:W-:Y:S05]  /*c190*/  CALL.ABS.NOINC R2 ;  /* 0x0000000002007343 */ /* 0x002fea0003c00000 */
.L_x_2262:
[----:B------:R-:W-:Y:S05]  /*c1a0*/  BSYNC B6 ;  /* 0x0000000000067941 */ /* 0x000fea0003800000 */
.L_x_2261:
        /* <DEDUP_REMOVED lines=13> */
[----:B------:R-:W-:Y:S02]  /*c280*/  MOV R22, UR4 ;  /* 0x0000000400167c02 */ /* 0x000fe40008000f00 */
[----:B------:R-:W-:Y:S05]  /*c290*/  BRA.DIV UR5, `(.L_x_2264) ;  /* 0x0000003605847947 */ /* 0x000fea000b800000 */
.L_x_2318:
        /* <DEDUP_REMOVED lines=26> */
[C---:B-1----:R-:W-:Y:S01]  /*c440*/  @!P0 LEA R4, P1, R2.reuse, R4, 0x2 ;  /* 0x0000000402048211 */ /* 0x042fe200078210ff */
[----:B------:R-:W-:Y:S01]  /*c450*/  IMAD.MOV.U32 R6, RZ, RZ, RZ ;  /* 0x000000ffff067224 */ /* 0x000fe200078e00ff */
[----:B------:R-:W-:Y:S02]  /*c460*/  IADD3 R7, -R9, RZ, RZ ;  /* 0x000000ff09077210 */ /* 0x000fe40007ffe1ff */
[----:B------:R-:W-:-:S05]  /*c470*/  @!P0 LEA.HI.X R5, R2, R5, R3, 0x2, P1 ;  /* 0x0000000502058211 */ /* 0x000fca00008f1403 */
        /* <DEDUP_REMOVED lines=15> */
.L_x_2265:
        /* <DEDUP_REMOVED lines=25> */
.L_x_2319:
[----:B------:R-:W-:Y:S05]  /*c700*/  BSYNC B0 ;  /* 0x0000000000007941 */ /* 0x000fea0003800000 */
.L_x_2266:
        /* <DEDUP_REMOVED lines=21> */
[----:B------:R-:W-:Y:S01]  /*c860*/  UMOV UR4, 0xffffffff ;  /* 0xffffffff00047882 */ /* 0x000fe20000000000 */
[----:B------:R-:W-:Y:S01]  /*c870*/  IADD3 R3, R3, R5, RZ ;  /* 0x0000000503037210 */ /* 0x000fe20007ffe0ff */
        /* <DEDUP_REMOVED lines=21> */
[----:B------:R-:W-:Y:S02]  /*c9d0*/  SHFL.IDX PT, R8, R6, 0x2, 0x181f ;  /* 0x00581f0006087f89 */ /* 0x000fe400000e0000 */
[----:B------:R-:W-:Y:S02]  /*c9e0*/  @P0 MOV R3, R21 ;  /* 0x0000001500030202 */ /* 0x000fe40000000f00 */
        /* <DEDUP_REMOVED lines=28> */
[----:B------:R-:W-:-:S03]  /*cbb0*/  @P0 IMAD R21, R5, 0x2, R17 ;  /* 0x0000000205150824 */ /* 0x000fc600078e0211 */
[----:B------:R-:W-:Y:S01]  /*cbc0*/  @P0 IADD3.X R9, RZ, R8, RZ, P1, !PT ;  /* 0x00000008ff090210 */ /* 0x000fe20000ffe4ff */
[----:B-1----:R-:W-:Y:S01]  /*cbd0*/  @P0 IMAD.MOV.U32 R2, RZ, RZ, R14 ;  /* 0x000000ffff020224 */ /* 0x002fe200078e000e */
[----:B------:R0:W1:Y:S03]  /*cbe0*/  SHFL.IDX PT, R8, R6, 0x5, 0x181f ;  /* 0x00b81f0006087f89 */ /* 0x00006600000e0000 */
[----:B------:R-:W-:Y:S01]  /*cbf0*/  @P0 IMAD.MOV.U32 R3, RZ, RZ, R9 ;  /* 0x000000ffff030224 */ /* 0x000fe200078e0009 */
[----:B------:R0:W2:Y:S04]  /*cc00*/  SHFL.IDX PT, R14, R4, 0x5, 0x181f ;  /* 0x00b81f00040e7f89 */ /* 0x0000a800000e0000 */
[----:B------:R0:W-:Y:S04]  /*cc10*/  @P0 LDGSTS.E.BYPASS.LTC128B.128 [R21+0x20400], desc[UR36][R2.64], !P4 ;  /* 0x2040000002150fae */ /* 0x0001e8000e101d64 */
[----:B------:R0:W-:Y:S04]  /*cc20*/  @P0 LDGSTS.E.BYPASS.LTC128B.128 [R21+0x23400], desc[UR36][R2.64+0x80], !P3 ;  /* 0x2340008002150fae */ /* 0x0001e8000d901d64 */
[----:B------:R0:W-:Y:S02]  /*cc30*/  @P0 LDGSTS.E.BYPASS.LTC128B.128 [R21+0x26400], desc[UR36][R2.64+0x100], !P2 ;  /* 0x2640010002150fae */ /* 0x0001e4000d101d64 */
.L_x_2333:
        /* <DEDUP_REMOVED lines=12> */
.L_x_2269:
        /* <DEDUP_REMOVED lines=10> */
.L_x_2270:
        /* <DEDUP_REMOVED lines=16> */
[----:B------:R-:W-:-:S02]  /*cea0*/  IMAD.U32 R10, RZ, RZ, UR4 ;  /* 0x00000004ff0a7e24 */ /* 0x000fc4000f8e00ff */
[----:B------:R-:W-:Y:S02]  /*ceb0*/  IMAD.U32 R11, RZ, RZ, UR5 ;  /* 0x00000005ff0b7e24 */ /* 0x000fe4000f8e00ff */
[----:B------:R-:W-:Y:S02]  /*cec0*/  IMAD.MOV.U32 R8, RZ, RZ, 0x70 ;  /* 0x00000070ff087424 */ /* 0x000fe400078e00ff */
[----:B------:R-:W-:Y:S02]  /*ced0*/  IMAD.MOV.U32 R12, RZ, RZ, 0x1 ;  /* 0x00000001ff0c7424 */ /* 0x000fe400078e00ff */
[----:B------:R-:W-:-:S07]  /*cee0*/  IMAD.MOV.U32 R13, RZ, RZ, RZ ;  /* 0x000000ffff0d7224 */ /* 0x000fce00078e00ff */
[----:B------:R-:W-:-:S07]  /*cef0*/  LEPC R20, `(.L_x_2272) ;  /* 0x000000001014794e */ /* 0x000fce0000000000 */
[----:B0-----:R-:W-:Y:S05]  /*cf00*/  CALL.ABS.NOINC R2 ;  /* 0x0000000002007343 */ /* 0x001fea0003c00000 */
.L_x_2272:
[----:B------:R-:W-:Y:S05]  /*cf10*/  BSYNC B6 ;  /* 0x0000000000067941 */ /* 0x000fea0003800000 */
.L_x_2271:
[----:B0-----:R-:W0:Y:S01]  /*cf20*/  S2R R2, SR_TID.X ;  /* 0x0000000000027919 */ /* 0x001e220000002100 */
[----:B------:R-:W-:Y:S01]  /*cf30*/  UISETP.NE.AND UP0, UPT, UR48, URZ, UPT ;  /* 0x0000003f3000728c */ /* 0x000fe2000bf05270 */
[----:B------:R-:W-:Y:S01]  /*cf40*/  IMAD.U32 R0, RZ, RZ, UR44 ;  /* 0x0000002cff007e24 */ /* 0x000fe2000f8e00ff */
[----:B------:R-:W-:Y:S01]  /*cf50*/  R2UR UR6, R28 ;  /* 0x000000001c0672ca */ /* 0x000fe200000e0000 */
[----:B------:R-:W-:Y:S01]  /*cf60*/  ULDC.64 UR8, c[0x0][0x2d8] ;  /* 0x0000b60000087ab9 */ /* 0x000fe20000000a00 */
[----:B------:R-:W-:Y:S02]  /*cf70*/  R2UR UR7, R22 ;  /* 0x00000000160772ca */ /* 0x000fe400000e0000 */
[----:B------:R-:W-:Y:S02]  /*cf80*/  PLOP3.LUT P0, PT, PT, PT, UP0, 0x80, 0x0 ;  /* 0x000000000000781c */ /* 0x000fe40003f0f008 */
[C---:B------:R-:W-:Y:S02]  /*cf90*/  LOP3.LUT P3, RZ, R16.reuse, 0x800, RZ, 0xc0, !PT ;  /* 0x0000080010ff7812 */ /* 0x040fe4000786c0ff */
[C---:B------:R-:W-:Y:S01]  /*cfa0*/  LOP3.LUT P4, RZ, R16.reuse, 0x400, RZ, 0xc0, !PT ;  /* 0x0000040010ff7812 */ /* 0x040fe2000788c0ff */
[----:B------:R-:W-:Y:S01]  /*cfb0*/  @UP0 ULDC UR4, c[0x0][0x44c] ;  /* 0x0001130000040ab9 */ /* 0x000fe20000000800 */
[----:B------:R-:W-:-:S03]  /*cfc0*/  LOP3.LUT P5, RZ, R16, 0x200, RZ, 0xc0, !PT ;  /* 0x0000020010ff7812 */ /* 0x000fc600078ac0ff */
[----:B------:R-:W-:-:S04]  /*cfd0*/  UIMAD UR6, UR6, UR8, URZ ;  /* 0x00000008060672a4 */ /* 0x000fc8000f8e023f */
[----:B------:R-:W-:Y:S02]  /*cfe0*/  UIMAD UR7, UR7, UR9, UR6 ;  /* 0x00000009070772a4 */ /* 0x000fe4000f8e0206 */
[----:B------:R-:W-:Y:S01]  /*cff0*/  USHF.R.S32.HI UR6, URZ, 0x1f, UR43 ;  /* 0x0000001f3f067899 */ /* 0x000fe2000801142b */
[----:B0-----:R-:W-:-:S05]  /*d000*/  IMAD.SHL.U32 R2, R2, 0x10, RZ ;  /* 0x0000001002027824 */ /* 0x001fca00078e00ff */
[----:B------:R-:W-:-:S04]  /*d010*/  LOP3.LUT R2, R36, 0x70, R2, 0xf8, !PT ;  /* 0x0000007024027812 */ /* 0x000fc800078ef802 */
[----:B------:R-:W-:-:S05]  /*d020*/  LEA R0, R0, R2, 0x7 ;  /* 0x0000000200007211 */ /* 0x000fca00078e38ff */
        /* <DEDUP_REMOVED lines=35> */
[----:B------:R-:W-:-:S03]  /*d260*/  IMAD.U32 R3, RZ, RZ, UR44 ;  /* 0x0000002cff037e24 */ /* 0x000fc6000f8e00ff */
[----:B------:R-:W1:Y:S01]  /*d270*/  SHFL.IDX PT, R2, R5, RZ, 0x181f ;  /* 0x00181fff05027589 */ /* 0x000e6200000e0000 */
[----:B------:R-:W-:-:S03]  /*d280*/  IMAD R4, R3, 0x80, R36 ;  /* 0x0000008003047824 */ /* 0x000fc600078e0224 */
[----:B------:R-:W-:Y:S01]  /*d290*/  SHFL.IDX PT, R6, R5, 0x1, 0x181f ;  /* 0x00381f0005067f89 */ /* 0x000fe200000e0000 */
[C---:B------:R-:W-:Y:S01]  /*d2a0*/  VIADD R7, R4.reuse, 0x10 ;  /* 0x0000001004077836 */ /* 0x040fe20000000000 */
[----:B------:R-:W-:-:S13]  /*d2b0*/  ISETP.GE.AND P0, PT, R4, UR39, PT ;  /* 0x0000002704007c0c */ /* 0x000fda000bf06270 */
        /* <DEDUP_REMOVED lines=72> */
.L_x_2350:
        /* <DEDUP_REMOVED lines=12> */
.L_x_2274:
        /* <DEDUP_REMOVED lines=18> */
.L_x_2351:
[----:B------:R-:W-:Y:S05]  /*d920*/  BSYNC B0 ;  /* 0x0000000000007941 */ /* 0x000fea0003800000 */
.L_x_2275:
[----:B------:R-:W-:-:S06]  /*d930*/  UISETP.GE.AND UP0, UPT, UR45, 0x2, UPT ;  /* 0x000000022d00788c */ /* 0x000fcc000bf06270 */
[----:B------:R-:W-:-:S13]  /*d940*/  PLOP3.LUT P0, PT, PT, PT, UP0, 0x40, 0x0 ;  /* 0x000000000000781c */ /* 0x000fda0003f0e808 */
[----:B------:R-:W-:Y:S05]  /*d950*/  @P0 BRA `(.L_x_2277) ;  /* 0x0000000c00fc0947 */ /* 0x000fea0003800000 */
[----:B------:R-:W-:Y:S01]  /*d960*/  UIADD3 UR4, UR45, -0x2, URZ ;  /* 0xfffffffe2d047890 */ /* 0x000fe2000fffe03f */
[----:B------:R-:W-:Y:S01]  /*d970*/  BSSY B0, `(.L_x_2277) ;  /* 0x00000fd000007945 */ /* 0x000fe20003800000 */
[----:B------:R-:W-:Y:S02]  /*d980*/  IMAD.MOV.U32 R20, RZ, RZ, R26 ;  /* 0x000000ffff147224 */ /* 0x000fe400078e001a */
[----:B------:R-:W-:Y:S02]  /*d990*/  IMAD.MOV.U32 R9, RZ, RZ, R23 ;  /* 0x000000ffff097224 */ /* 0x000fe400078e0017 */
[----:B------:R-:W-:Y:S01]  /*d9a0*/  IMAD.MOV.U32 R27, RZ, RZ, R24 ;  /* 0x000000ffff1b7224 */ /* 0x000fe200078e0018 */
[----:B------:R-:W-:-:S07]  /*d9b0*/  MOV R8, UR4 ;  /* 0x0000000400087c02 */ /* 0x000fce0008000f00 */
.L_x_2290:
        /* <DEDUP_REMOVED lines=26> */
[----:B------:R-:W-:Y:S02]  /*db60*/  ISETP.NE.AND P0, PT, R23, 0x2, PT ;  /* 0x000000021700780c */ /* 0x000fe40003f05270 */
[----:B------:R-:W-:Y:S01]  /*db70*/  IADD3 R7, -R11, RZ, RZ ;  /* 0x000000ff0b077210 */ /* 0x000fe20007ffe1ff */
        /* <DEDUP_REMOVED lines=10> */
.L_x_2278:
[----:B------:R-:W-:Y:S01]  /*dc20*/  IMAD R6, R23, 0x8, R17 ;  /* 0x0000000817067824 */ /* 0x000fe200078e0211 */
[----:B------:R-:W-:Y:S01]  /*dc30*/  SHF.L.U32 R3, R26, 0x1f, RZ ;  /* 0x0000001f1a037819 */ /* 0x000fe200000006ff */
[----:B------:R-:W-:Y:S03]  /*dc40*/  BSSY B1, `(.L_x_2279) ;  /* 0x0000003000017945 */ /* 0x000fe60003800000 */
[----:B------:R-:W0:Y:S02]  /*dc50*/  SYNCS.PHASECHK.TRANS64.TRYWAIT P0, [R6+URZ+0x30840], R3 ;  /* 0x03084003060075a7 */ /* 0x000e24000800017f */
[----:B0-----:R-:W-:Y:S05]  /*dc60*/  @!P0 BRA `(.L_x_2280) ;  /* 0x0000002c00f88947 */ /* 0x001fea0003800000 */
.L_x_2352:
[----:B------:R-:W-:Y:S05]  /*dc70*/  BSYNC B1 ;  /* 0x0000000000017941 */ /* 0x000fea0003800000 */
.L_x_2279:
        /* <DEDUP_REMOVED lines=27> */
[----:B------:R-:W-:Y:S01]  /*de30*/  IMAD.SHL.U32 R4, R37, 0x2, RZ ;  /* 0x0000000225047824 */ /* 0x000fe200078e00ff */
[----:B------:R-:W-:Y:S02]  /*de40*/  LEA R8, R8, R17, 0x1 ;  /* 0x0000001108087211 */ /* 0x000fe400078e08ff */
        /* <DEDUP_REMOVED lines=36> */
.L_x_2366:
        /* <DEDUP_REMOVED lines=10> */
.L_x_2282:
        /* <DEDUP_REMOVED lines=10> */
.L_x_2283:
[----:B------:R1:W-:Y:S01]  /*e1d0*/  SYNCS.ARRIVE.TRANS64.A1T0 RZ, [R6+URZ+0x30830], RZ ;  /* 0x030830ff06ff79a7 */ /* 0x0003e2000810003f */
[----:B------:R-:W-:Y:S05]  /*e1e0*/  @!P2 BRA `(.L_x_2284) ;  /* 0x000000000004a947 */ /* 0x000fea0003800000 */
[----:B------:R-:W-:Y:S01]  /*e1f0*/  BPT.TRAP 0x1 ;  /* 0x000000040000795c */ /* 0x000fe20000300000 */
.L_x_2284:
[----:B0-----:R-:W-:Y:S01]  /*e200*/  SHF.L.U32 R3, R20, 0x1f, RZ ;  /* 0x0000001f14037819 */ /* 0x001fe200000006ff */
[----:B-1----:R-:W-:Y:S01]  /*e210*/  IMAD R6, R9, 0x8, R17 ;  /* 0x0000000809067824 */ /* 0x002fe200078e0211 */
[----:B------:R-:W-:Y:S03]  /*e220*/  BSSY B1, `(.L_x_2285) ;  /* 0x0000003000017945 */ /* 0x000fe60003800000 */
[----:B------:R-:W0:Y:S02]  /*e230*/  SYNCS.PHASECHK.TRANS64.TRYWAIT P0, [R6+URZ+0x30860], R3 ;  /* 0x03086003060075a7 */ /* 0x000e24000800017f */
[----:B0-----:R-:W-:Y:S05]  /*e240*/  @!P0 BRA `(.L_x_2286) ;  /* 0x00000030004c8947 */ /* 0x001fea0003800000 */
.L_x_2367:
[----:B------:R-:W-:Y:S05]  /*e250*/  BSYNC B1 ;  /* 0x0000000000017941 */ /* 0x000fea0003800000 */
.L_x_2285:
[----:B------:R-:W-:Y:S01]  /*e260*/  IMAD.MOV.U32 R2, RZ, RZ, -0x60 ;  /* 0xffffffa0ff027424 */ /* 0x000fe200078e00ff */
[----:B------:R-:W-:Y:S01]  /*e270*/  UMOV UR4, 0xffffffff ;  /* 0xffffffff00047882 */ /* 0x000fe20000000000 */
[C---:B------:R-:W-:Y:S01]  /*e280*/  LOP3.LUT P3, RZ, R16.reuse, 0x20, RZ, 0xc0, !PT ;  /* 0x0000002010ff7812 */ /* 0x040fe2000786c0ff */
[----:B------:R-:W-:Y:S01]  /*e290*/  IMAD R7, R9, 0x4800, R30 ;  /* 0x0000480009077824 */ /* 0x000fe200078e021e */
[C---:B------:R-:W-:Y:S01]  /*e2a0*/  LOP3.LUT P2, RZ, R16.reuse, 0x10, RZ, 0xc0, !PT ;  /* 0x0000001010ff7812 */ /* 0x040fe2000784c0ff */
[----:B0-----:R-:W-:Y:S01]  /*e2b0*/  IMAD R3, R27, R2, UR38 ;  /* 0x000000261b037e24 */ /* 0x001fe2000f8e0202 */
[----:B------:R-:W-:-:S04]  /*e2c0*/  LOP3.LUT P1, RZ, R16, 0x8, RZ, 0xc0, !PT ;  /* 0x0000000810ff7812 */ /* 0x000fc8000782c0ff */
[----:B------:R-:W-:Y:S01]  /*e2d0*/  IADD3 R8, -R36, R3, RZ ;  /* 0x0000000324087210 */ /* 0x000fe20007ffe1ff */
[----:B------:R-:W-:Y:S08]  /*e2e0*/  BRA.DIV UR4, `(.L_x_2287) ;  /* 0x0000003204387947 */ /* 0x000ff0000b800000 */
        /* <DEDUP_REMOVED lines=44> */
[----:B------:R-:W0:Y:S04]  /*e5b0*/  SHFL.IDX PT, R19, R19, 0x5, 0x181f ;  /* 0x00b81f0013137f89 */ /* 0x000e2800000e0000 */
[----:B------:R2:W3:Y:S01]  /*e5c0*/  SHFL.IDX PT, R14, R18, 0x5, 0x181f ;  /* 0x00b81f00120e7f89 */ /* 0x0004e200000e0000 */
[----:B-1----:R-:W-:Y:S01]  /*e5d0*/  IMAD.X R3, RZ, RZ, R3, P0 ;  /* 0x000000ffff037224 */ /* 0x002fe200000e0603 */
[----:B------:R-:W-:-:S13]  /*e5e0*/  ISETP.LT.OR P0, PT, R8, 0x41, P3 ;  /* 0x000000410800780c */ /* 0x000fda0001f01670 */
[----:B------:R2:W-:Y:S01]  /*e5f0*/  LDGSTS.E.BYPASS.LTC128B.128 [R7+0x2400], desc[UR36][R2.64], !P0 ;  /* 0x0240000002077fae */ /* 0x0005e2000c101d64 */
[----:B------:R-:W-:-:S13]  /*e600*/  ISETP.LT.OR P0, PT, R8, 0x41, P2 ;  /* 0x000000410800780c */ /* 0x000fda0001701670 */
[----:B------:R2:W-:Y:S01]  /*e610*/  LDGSTS.E.BYPASS.LTC128B.128 [R7+0x5400], desc[UR36][R2.64+0x80], !P0 ;  /* 0x0540008002077fae */ /* 0x0005e2000c101d64 */
[----:B------:R-:W-:-:S13]  /*e620*/  ISETP.LT.OR P0, PT, R8, 0x41, P1 ;  /* 0x000000410800780c */ /* 0x000fda0000f01670 */
[----:B0--3--:R2:W-:Y:S02]  /*e630*/  LDGSTS.E.BYPASS.LTC128B.128 [R7+0x8400], desc[UR36][R2.64+0x100], !P0 ;  /* 0x0840010002077fae */ /* 0x0095e4000c101d64 */
.L_x_2381:
[----:B0-2---:R-:W-:Y:S01]  /*e640*/  IADD3 R2, P0, R14, R4, RZ ;  /* 0x000000040e027210 */ /* 0x005fe20007f1e0ff */
        /* <DEDUP_REMOVED lines=15> */
[----:B------:R-:W-:Y:S01]  /*e740*/  IMAD R25, R25, UR4, RZ ;  /* 0x0000000419197c24 */ /* 0x000fe2000f8e02ff */
[----:B------:R-:W-:-:S03]  /*e750*/  IADD3 R3, R3, R9, RZ ;  /* 0x0000000903037210 */ /* 0x000fc60007ffe0ff */
[C---:B------:R-:W-:Y:S02]  /*e760*/  IMAD R25, R0.reuse, UR5, R25 ;  /* 0x0000000500197c24 */ /* 0x040fe4000f8e0219 */
[----:B------:R-:W-:Y:S01]  /*e770*/  IMAD.WIDE.U32 R2, R0, UR4, R2 ;  /* 0x0000000400027c25 */ /* 0x000fe2000f8e0002 */
[----:B------:R-:W-:Y:S01]  /*e780*/  ULDC.64 UR4, c[0x0][0x330] ;  /* 0x0000cc0000047ab9 */ /* 0x000fe20000000a00 */
[----:B------:R-:W-:Y:S02]  /*e790*/  NOP ;  /* 0x0000000000007918 */ /* 0x000fe40000000000 */
[----:B------:R-:W-:Y:S02]  /*e7a0*/  IMAD.IADD R3, R3, 0x1, R25 ;  /* 0x0000000103037824 */ /* 0x000fe400078e0219 */
[----:B------:R-:W-:Y:S02]  /*e7b0*/  IMAD R5, R28, UR4, RZ ;  /* 0x000000041c057c24 */ /* 0x000fe4000f8e02ff */
[----:B------:R-:W-:-:S04]  /*e7c0*/  IMAD.WIDE.U32 R2, R22, UR4, R2 ;  /* 0x0000000416027c25 */ /* 0x000fc8000f8e0002 */
[----:B------:R-:W-:Y:S01]  /*e7d0*/  IMAD R5, R22, UR5, R5 ;  /* 0x0000000516057c24 */ /* 0x000fe2000f8e0205 */
[----:B------:R-:W-:Y:S02]  /*e7e0*/  ULDC.64 UR4, c[0x0][0x318] ;  /* 0x0000c60000047ab9 */ /* 0x000fe40000000a00 */
[----:B------:R-:W-:Y:S01]  /*e7f0*/  LEA R18, P0, R2, UR4, 0x1 ;  /* 0x0000000402127c11 */ /* 0x000fe2000f8008ff */
[----:B------:R-:W-:-:S05]  /*e800*/  IMAD.IADD R3, R5, 0x1, R3 ;  /* 0x0000000105037824 */ /* 0x000fca00078e0203 */
[----:B------:R-:W-:Y:S02]  /*e810*/  LEA.HI.X R19, R2, UR5, R3, 0x1, P0 ;  /* 0x0000000502137c11 */ /* 0x000fe400080f0c03 */
[----:B------:R-:W-:-:S13]  /*e820*/  PLOP3.LUT P0, PT, PT, PT, PT, 0x80, 0x0 ;  /* 0x000000000000781c */ /* 0x000fda0003f0f070 */
.L_x_2288:
        /* <DEDUP_REMOVED lines=10> */
.L_x_2289:
[C---:B------:R-:W-:Y:S01]  /*e8d0*/  ISETP.GT.AND P0, PT, R24.reuse, RZ, PT ;  /* 0x000000ff1800720c */ /* 0x040fe20003f04270 */
[----:B------:R1:W-:Y:S01]  /*e8e0*/  SYNCS.ARRIVE.TRANS64.A1T0 RZ, [R6+URZ+0x30850], RZ ;  /* 0x030850ff06ff79a7 */ /* 0x0003e2000810003f */
[----:B------:R-:W-:Y:S02]  /*e8f0*/  VIADD R8, R24, 0xffffffff ;  /* 0xffffffff18087836 */ /* 0x000fe40000000000 */
[----:B------:R-:W-:Y:S02]  /*e900*/  IMAD.MOV.U32 R20, RZ, RZ, R26 ;  /* 0x000000ffff147224 */ /* 0x000fe400078e001a */
[----:B------:R-:W-:Y:S02]  /*e910*/  IMAD.MOV.U32 R9, RZ, RZ, R23 ;  /* 0x000000ffff097224 */ /* 0x000fe400078e0017 */
[----:B------:R-:W-:-:S05]  /*e920*/  IMAD.MOV.U32 R27, RZ, RZ, R24 ;  /* 0x000000ffff1b7224 */ /* 0x000fca00078e0018 */
[----:B-1----:R-:W-:Y:S05]  /*e930*/  @P0 BRA `(.L_x_2290) ;  /* 0xfffffff000200947 */ /* 0x002fea000383ffff */
[----:B------:R-:W-:Y:S05]  /*e940*/  BSYNC B0 ;  /* 0x0000000000007941 */ /* 0x000fea0003800000 */
.L_x_2277:
        /* <DEDUP_REMOVED lines=17> */
.L_x_2292:
[----:B------:R-:W-:Y:S05]  /*ea60*/  BSYNC B0 ;  /* 0x0000000000007941 */ /* 0x000fea0003800000 */
.L_x_2291:
[----:B------:R-:W-:-:S13]  /*ea70*/  LOP3.LUT P0, RZ, R16, 0x80, RZ, 0xc0, !PT ;  /* 0x0000008010ff7812 */ /* 0x000fda000780c0ff */
[----:B------:R-:W-:Y:S05]  /*ea80*/  @!P0 BRA `(.L_x_2293) ;  /* 0x0000000000048947 */ /* 0x000fea0003800000 */
[----:B------:R-:W-:Y:S01]  /*ea90*/  BPT.TRAP 0x1 ;  /* 0x000000040000795c */ /* 0x000fe20000300000 */
.L_x_2293:
[----:B------:R-:W-:Y:S01]  /*eaa0*/  LEA R4, R23, R17, 0x3 ;  /* 0x0000001117047211 */ /* 0x000fe200078e18ff */
[----:B------:R-:W-:Y:S01]  /*eab0*/  IMAD.MOV.U32 R5, RZ, RZ, -0x60 ;  /* 0xffffffa0ff057424 */ /* 0x000fe200078e00ff */
[----:B------:R-:W-:Y:S01]  /*eac0*/  SHF.L.U32 R3, R26, 0x1f, RZ ;  /* 0x0000001f1a037819 */ /* 0x000fe200000006ff */
[----:B------:R-:W-:Y:S02]  /*ead0*/  BSSY B0, `(.L_x_2294) ;  /* 0x0000004000007945 */ /* 0x000fe40003800000 */
[----:B------:R-:W-:Y:S01]  /*eae0*/  IMAD R5, R24, R5, UR38 ;  /* 0x0000002618057e24 */ /* 0x000fe2000f8e0205 */
[----:B------:R-:W0:Y:S02]  /*eaf0*/  SYNCS.PHASECHK.TRANS64.TRYWAIT P0, [R4+URZ+0x30860], R3 ;  /* 0x03086003040075a7 */ /* 0x000e24000800017f */
[----:B0-----:R-:W-:Y:S05]  /*eb00*/  @!P0 BRA `(.L_x_2295) ;  /* 0x00000030002c8947 */ /* 0x001fea0003800000 */
.L_x_2382:
[----:B------:R-:W-:Y:S05]  /*eb10*/  BSYNC B0 ;  /* 0x0000000000007941 */ /* 0x000fea0003800000 */
.L_x_2294:
        /* <DEDUP_REMOVED lines=52> */
[----:B------:R0:W2:Y:S02]  /*ee60*/  SHFL.IDX PT, R14, R18, 0x5, 0x181f ;  /* 0x00b81f00120e7f89 */ /* 0x0000a400000e0000 */
[----:B-1----:R-:W-:Y:S02]  /*ee70*/  IADD3.X R3, RZ, R7, RZ, P0, !PT ;  /* 0x00000007ff037210 */ /* 0x002fe400007fe4ff */
[----:B------:R-:W-:Y:S01]  /*ee80*/  ISETP.LT.OR P0, PT, R5, 0x41, P4 ;  /* 0x000000410500780c */ /* 0x000fe20002701670 */
[----:B------:R0:W1:-:S12]  /*ee90*/  SHFL.IDX PT, R7, R19, 0x5, 0x181f ;  /* 0x00b81f0013077f89 */ /* 0x00005800000e0000 */
[----:B------:R0:W-:Y:S01]  /*eea0*/  LDGSTS.E.BYPASS.LTC128B.128 [R0+0x2400], desc[UR36][R2.64], !P0 ;  /* 0x0240000002007fae */ /* 0x0001e2000c101d64 */
[----:B------:R-:W-:-:S13]  /*eeb0*/  ISETP.LT.OR P0, PT, R5, 0x41, P3 ;  /* 0x000000410500780c */ /* 0x000fda0001f01670 */
[----:B------:R0:W-:Y:S01]  /*eec0*/  LDGSTS.E.BYPASS.LTC128B.128 [R0+0x5400], desc[UR36][R2.64+0x80], !P0 ;  /* 0x0540008002007fae */ /* 0x0001e2000c101d64 */
[----:B------:R-:W-:-:S13]  /*eed0*/  ISETP.LT.OR P0, PT, R5, 0x41, P1 ;  /* 0x000000410500780c */ /* 0x000fda0000f01670 */
[----:B-12---:R0:W-:Y:S02]  /*eee0*/  LDGSTS.E.BYPASS.LTC128B.128 [R0+0x8400], desc[UR36][R2.64+0x100], !P0 ;  /* 0x0840010002007fae */ /* 0x0061e4000c101d64 */
.L_x_2396:
        /* <DEDUP_REMOVED lines=13> */
.L_x_2297:
        /* <DEDUP_REMOVED lines=10> */
.L_x_2298:
[----:B------:R1:W-:Y:S01]  /*f060*/  SYNCS.ARRIVE.TRANS64.A1T0 RZ, [R4+URZ+0x30850], RZ ;  /* 0x030850ff04ff79a7 */ /* 0x0003e2000810003f */
[----:B------:R-:W-:-:S05]  /*f070*/  VIADD R23, R23, 0x1 ;  /* 0x0000000117177836 */ /* 0x000fca0000000000 */
[----:B------:R-:W-:-:S04]  /*f080*/  ISETP.NE.AND P0, PT, R23, 0x2, PT ;  /* 0x000000021700780c */ /* 0x000fc80003f05270 */
[----:B0-----:R-:W-:Y:S02]  /*f090*/  SEL R3, RZ, 0x1, P0 ;  /* 0x00000001ff037807 */ /* 0x001fe40000000000 */
[----:B------:R-:W-:Y:S02]  /*f0a0*/  SEL R23, R23, RZ, P0 ;  /* 0x000000ff17177207 */ /* 0x000fe40000000000 */
[----:B-1----:R-:W-:-:S07]  /*f0b0*/  LOP3.LUT R26, R26, R3, RZ, 0x3c, !PT ;  /* 0x000000031a1a7212 */ /* 0x002fce00078e3cff */
.L_x_2258:
[----:B------:R-:W-:Y:S05]  /*f0c0*/  BSYNC B7 ;  /* 0x0000000000077941 */ /* 0x000fea0003800000 */
.L_x_2256:
        /* <DEDUP_REMOVED lines=11> */
.L_x_2299:
[----:B------:R-:W-:-:S03]  /*f180*/  UMOV UR4, 0xffffffff ;  /* 0xffffffff00047882 */ /* 0x000fc60000000000 */
[----:B------:R-:W-:Y:S05]  /*f190*/  BRA.DIV UR4, `(.L_x_2301) ;  /* 0x0000003204cc7947 */ /* 0x000fea000b800000 */
[----:B------:R0:W1:Y:S02]  /*f1a0*/  SHFL.IDX PT, R14, R34, RZ, 0x1f ;  /* 0x00001fff220e7589 */ /* 0x00006400000e0000 */
.L_x_2399:
        /* <DEDUP_REMOVED lines=8> */
.L_x_2300:
[----:B------:R-:W-:Y:S02]  /*f230*/  ULDC UR4, c[0x0][0xc38] ;  /* 0x00030e0000047ab9 */ /* 0x000fe40000000800 */
[----:B-1----:R-:W-:-:S13]  /*f240*/  ISETP.GE.AND P0, PT, R34, UR4, PT ;  /* 0x0000000422007c0c */ /* 0x002fda000bf06270 */
[----:B------:R-:W-:Y:S05]  /*f250*/  @!P0 BRA `(.L_x_2302) ;  /* 0xffffffc400948947 */ /* 0x000fea000383ffff */
.L_x_2253:
        /* <DEDUP_REMOVED lines=12> */
.L_x_2400:
[----:B------:R-:W-:Y:S05]  /*f320*/  BSYNC B0 ;  /* 0x0000000000007941 */ /* 0x000fea0003800000 */
.L_x_2303:
[----:B------:R-:W-:-:S03]  /*f330*/  UMOV UR4, 0xffffffff ;  /* 0xffffffff00047882 */ /* 0x000fc60000000000 */
[----:B------:R-:W-:Y:S05]  /*f340*/  BRA.DIV UR4, `(.L_x_2305) ;  /* 0x00000032049c7947 */ /* 0x000fea000b800000 */
[----:B-1----:R-:W1:Y:S02]  /*f350*/  S2R R0, SR_TID.X ;  /* 0x0000000000007919 */ /* 0x002e640000002100 */
[----:B-1----:R-:W-:-:S04]  /*f360*/  SHF.R.U32.HI R0, RZ, 0x5, R0 ;  /* 0x00000005ff007819 */ /* 0x002fc80000011600 */
[----:B------:R-:W-:-:S05]  /*f370*/  LOP3.LUT R0, R0, 0x3, RZ, 0xc0, !PT ;  /* 0x0000000300007812 */ /* 0x000fca00078ec0ff */
[----:B------:R1:W2:Y:S02]  /*f380*/  SHFL.IDX PT, R14, R0, RZ, 0x1f ;  /* 0x00001fff000e7589 */ /* 0x0002a400000e0000 */
.L_x_2403:
[----:B--2---:R-:W-:Y:S01]  /*f390*/  ISETP.NE.AND P0, PT, R14, RZ, PT ;  /* 0x000000ff0e00720c */ /* 0x004fe20003f05270 */
[----:B------:R-:W-:-:S12]  /*f3a0*/  BSSY B0, `(.L_x_2306) ;  /* 0x0000026000007945 */ /* 0x000fd80003800000 */
[----:B------:R-:W-:Y:S05]  /*f3b0*/  @P0 BRA `(.L_x_2307) ;  /* 0x0000000000900947 */ /* 0x000fea0003800000 */
[----:B------:R-:W-:-:S03]  /*f3c0*/  UMOV UR4, 0xffffffff ;  /* 0xffffffff00047882 */ /* 0x000fc60000000000 */
[----:B------:R-:W-:Y:S05]  /*f3d0*/  BRA.DIV UR4, `(.L_x_2308) ;  /* 0x0000003204ac7947 */ /* 0x000fea000b800000 */
[----:B------:R-:W-:-:S13]  /*f3e0*/  ELECT P6, URZ, PT ;  /* 0x00000000003f782f */ /* 0x000fda00038c0000 */
.L_x_2406:
        /* <DEDUP_REMOVED lines=8> */
.L_x_2309:
[C---:B------:R-:W-:Y:S01]  /*f470*/  LEA R5, R23.reuse, R4, 0x3 ;  /* 0x0000000417057211 */ /* 0x040fe200078e18ff */
[----:B------:R-:W-:Y:S01]  /*f480*/  VIADD R23, R23, 0x1 ;  /* 0x0000000117177836 */ /* 0x000fe20000000000 */
[----:B------:R-:W-:-:S04]  /*f490*/  SHF.L.U32 R0, R26, 0x1f, RZ ;  /* 0x0000001f1a007819 */ /* 0x000fc800000006ff */
[----:B------:R-:W1:Y:S01]  /*f4a0*/  SYNCS.PHASECHK.TRANS64.TRYWAIT P1, [R5+URZ+0x30840], R0 ;  /* 0x03084000050075a7 */ /* 0x000e62000802017f */
[----:B------:R-:W-:-:S04]  /*f4b0*/  ISETP.NE.AND P2, PT, R23, 0x2, PT ;  /* 0x000000021700780c */ /* 0x000fc80003f45270 */
[----:B------:R-:W-:Y:S01]  /*f4c0*/  SEL R3, RZ, 0x1, P2 ;  /* 0x00000001ff037807 */ /* 0x000fe20001000000 */
[----:B-1----:R-:W-:Y:S08]  /*f4d0*/  @!P1 BRA `(.L_x_2310) ;  /* 0x00000030008c9947 */ /* 0x002ff00003800000 */
.L_x_2407:
[----:B------:R-:W-:Y:S02]  /*f4e0*/  SEL R23, R23, RZ, P2 ;  /* 0x000000ff17177207 */ /* 0x000fe40001000000 */
[----:B------:R-:W-:Y:S01]  /*f4f0*/  LOP3.LUT R2, R26, R3, RZ, 0x3c, !PT ;  /* 0x000000031a027212 */ /* 0x000fe200078e3cff */
[----:B------:R-:W-:Y:S06]  /*f500*/  @!P0 BRA `(.L_x_2311) ;  /* 0x0000000000048947 */ /* 0x000fec0003800000 */
[----:B------:R-:W-:Y:S01]  /*f510*/  BPT.TRAP 0x1 ;  /* 0x000000040000795c */ /* 0x000fe20000300000 */
.L_x_2311:
[----:B------:R-:W-:Y:S01]  /*f520*/  IMAD R23, R23, 0x8, R4 ;  /* 0x0000000817177824 */ /* 0x000fe200078e0204 */
[----:B------:R-:W-:-:S04]  /*f530*/  SHF.L.U32 R2, R2, 0x1f, RZ ;  /* 0x0000001f02027819 */ /* 0x000fc800000006ff */
[----:B------:R-:W2:Y:S02]  /*f540*/  SYNCS.PHASECHK.TRANS64.TRYWAIT P1, [R23+URZ+0x30840], R2 ;  /* 0x03084002170075a7 */ /* 0x000ea4000802017f */
[----:B--2---:R-:W-:Y:S05]  /*f550*/  @!P1 BRA `(.L_x_2312) ;  /* 0x0000003000809947 */ /* 0x004fea0003800000 */
.L_x_2408:
[----:B------:R-:W-:Y:S05]  /*f560*/  @!P0 BRA `(.L_x_2313) ;  /* 0x0000000000048947 */ /* 0x000fea0003800000 */
[----:B------:R-:W-:Y:S01]  /*f570*/  BPT.TRAP 0x1 ;  /* 0x000000040000795c */ /* 0x000fe20000300000 */
.L_x_2313:
[----:B------:R-:W3:Y:S02]  /*f580*/  SYNCS.PHASECHK.TRANS64.TRYWAIT P1, [R5+URZ+0x30860], R0 ;  /* 0x03086000050075a7 */ /* 0x000ee4000802017f */
[----:B---3--:R-:W-:Y:S05]  /*f590*/  @!P1 BRA `(.L_x_2314) ;  /* 0x0000003000849947 */ /* 0x008fea0003800000 */
.L_x_2409:
[----:B------:R-:W-:Y:S05]  /*f5a0*/  @!P0 BRA `(.L_x_2315) ;  /* 0x0000000000048947 */ /* 0x000fea0003800000 */
[----:B------:R-:W-:Y:S01]  /*f5b0*/  BPT.TRAP 0x1 ;  /* 0x000000040000795c */ /* 0x000fe20000300000 */
.L_x_2315:
[----:B----4-:R4:W0:Y:S02]  /*f5c0*/  SYNCS.PHASECHK.TRANS64.TRYWAIT P0, [R23+URZ+0x30860], R2 ;  /* 0x03086002170075a7 */ /* 0x010824000800017f */
[----:B0-----:R-:W-:Y:S05]  /*f5d0*/  @!P0 NANOSLEEP.SYNCS 0x989680 ;  /* 0x009896800000895d */ /* 0x001fea0003900000 */
[----:B------:R-:W0:Y:S02]  /*f5e0*/  @!P0 SYNCS.PHASECHK.TRANS64 P0, [R23+URZ+0x30860], R2 ;  /* 0x03086002170085a7 */ /* 0x000e24000800007f */
[----:B0-----:R-:W-:Y:S05]  /*f5f0*/  @!P0 BRA `(.L_x_2315) ;  /* 0xfffffffc00f08947 */ /* 0x001fea000383ffff */
.L_x_2307:
[----:B------:R-:W-:Y:S05]  /*f600*/  BSYNC B0 ;  /* 0x0000000000007941 */ /* 0x000fea0003800000 */
.L_x_2306:
[----:B------:R-:W-:Y:S05]  /*f610*/  EXIT ;  /* 0x000000000000794d */ /* 0x000fea0003800000 */
.L_x_2200:
[----:B0-----:R-:W-:-:S04]  /*f620*/  IMAD.U32 R3, RZ, RZ, UR40 ;  /* 0x00000028ff037e24 */ /* 0x001fc8000f8e00ff */
[----:B------:R0:W1:Y:S03]  /*f630*/  SYNCS.PHASECHK.TRANS64.TRYWAIT P1, [R3+URZ+0x30800], R0 ;  /* 0x03080000030075a7 */ /* 0x000066000802017f */
[----:B-1----:R-:W-:Y:S05]  /*f640*/  @!P1 NANOSLEEP.SYNCS 0x989680 ;  /* 0x009896800000995d */ /* 0x002fea0003900000 */
[----:B------:R-:W1:Y:S02]  /*f650*/  @!P1 SYNCS.PHASECHK.TRANS64 P1, [R3+URZ+0x30800], R0 ;  /* 0x03080000030095a7 */ /* 0x000e64000802007f */
[----:B-1----:R-:W-:Y:S05]  /*f660*/  @!P1 BRA `(.L_x_2200) ;  /* 0xfffffffc00ec9947 */ /* 0x002fea000383ffff */
[----:B------:R-:W-:Y:S05]  /*f670*/  BRA `(.L_x_2316) ;  /* 0xffffff2000587947 */ /* 0x000fea000383ffff */
.L_x_2204:
[----:B-1----:R1:W2:Y:S02]  /*f680*/  SYNCS.PHASECHK.TRANS64.TRYWAIT P1, [R0+URZ+0x30830], R3 ;  /* 0x03083003000075a7 */ /* 0x0022a4000802017f */
[----:B--2---:R-:W-:Y:S05]  /*f690*/  @!P1 NANOSLEEP.SYNCS 0x989680 ;  /* 0x009896800000995d */ /* 0x004fea0003900000 */
[----:B------:R-:W2:Y:S02]  /*f6a0*/  @!P1 SYNCS.PHASECHK.TRANS64 P1, [R0+URZ+0x30830], R3 ;  /* 0x03083003000095a7 */ /* 0x000ea4000802007f */
[----:B--2---:R-:W-:Y:S05]  /*f6b0*/  @!P1 BRA `(.L_x_2204) ;  /* 0xfffffffc00f09947 */ /* 0x004fea000383ffff */
[----:B------:R-:W-:Y:S05]  /*f6c0*/  BRA `(.L_x_2203) ;  /* 0xffffff2000747947 */ /* 0x000fea000383ffff */
.L_x_2210:
[----:B-1----:R-:W-:-:S04]  /*f6d0*/  IMAD.U32 R4, RZ, RZ, UR7 ;  /* 0x00000007ff047e24 */ /* 0x002fc8000f8e00ff */
[----:B------:R1:W2:Y:S03]  /*f6e0*/  SYNCS.PHASECHK.TRANS64.TRYWAIT P1, [R4+URZ+0x30830], R3 ;  /* 0x03083003040075a7 */ /* 0x0002a6000802017f */
[----:B--2---:R-:W-:Y:S05]  /*f6f0*/  @!P1 NANOSLEEP.SYNCS 0x989680 ;  /* 0x009896800000995d */ /* 0x004fea0003900000 */
[----:B------:R-:W2:Y:S02]  /*f700*/  @!P1 SYNCS.PHASECHK.TRANS64 P1, [R4+URZ+0x30830], R3 ;  /* 0x03083003040095a7 */ /* 0x000ea4000802007f */
[----:B--2---:R-:W-:Y:S05]  /*f710*/  @!P1 BRA `(.L_x_2210) ;  /* 0xfffffffc00ec9947 */ /* 0x004fea000383ffff */
[----:B------:R-:W-:Y:S05]  /*f720*/  BRA `(.L_x_2209) ;  /* 0xffffff4000e07947 */ /* 0x000fea000383ffff */
.L_x_2214:
[----:B01----:R-:W-:-:S04]  /*f730*/  IMAD.U32 R3, RZ, RZ, UR10 ;  /* 0x0000000aff037e24 */ /* 0x003fc8000f8e00ff */
[----:B------:R0:W1:Y:S03]  /*f740*/  SYNCS.PHASECHK.TRANS64.TRYWAIT P1, [R3+URZ+0x30850], R0 ;  /* 0x03085000030075a7 */ /* 0x000066000802017f */
[----:B-1----:R-:W-:Y:S05]  /*f750*/  @!P1 NANOSLEEP.SYNCS 0x989680 ;  /* 0x009896800000995d */ /* 0x002fea0003900000 */
[----:B------:R-:W1:Y:S02]  /*f760*/  @!P1 SYNCS.PHASECHK.TRANS64 P1, [R3+URZ+0x30850], R0 ;  /* 0x03085000030095a7 */ /* 0x000e64000802007f */
[----:B-1----:R-:W-:Y:S05]  /*f770*/  @!P1 BRA `(.L_x_2214) ;  /* 0xfffffffc00ec9947 */ /* 0x002fea000383ffff */
[----:B------:R-:W-:Y:S05]  /*f780*/  BRA `(.L_x_2213) ;  /* 0xffffff4c00a87947 */ /* 0x000fea000383ffff */
.L_x_2222:
[----:B-1----:R-:W-:-:S04]  /*f790*/  IMAD.U32 R4, RZ, RZ, UR7 ;  /* 0x00000007ff047e24 */ /* 0x002fc8000f8e00ff */
[----:B------:R1:W2:Y:S03]  /*f7a0*/  SYNCS.PHASECHK.TRANS64.TRYWAIT P1, [R4+URZ+0x30830], R3 ;  /* 0x03083003040075a7 */ /* 0x0002a6000802017f */
[----:B--2---:R-:W-:Y:S05]  /*f7b0*/  @!P1 NANOSLEEP.SYNCS 0x989680 ;  /* 0x009896800000995d */ /* 0x004fea0003900000 */
[----:B------:R-:W2:Y:S02]  /*f7c0*/  @!P1 SYNCS.PHASECHK.TRANS64 P1, [R4+URZ+0x30830], R3 ;  /* 0x03083003040095a7 */ /* 0x000ea4000802007f */
[----:B--2---:R-:W-:Y:S05]  /*f7d0*/  @!P1 BRA `(.L_x_2222) ;  /* 0xfffffffc00ec9947 */ /* 0x004fea000383ffff */
[----:B------:R-:W-:Y:S05]  /*f7e0*/  BRA `(.L_x_2221) ;  /* 0xffffff68004c7947 */ /* 0x000fea000383ffff */
.L_x_2226:
[----:B01----:R-:W-:-:S04]  /*f7f0*/  IMAD.U32 R3, RZ, RZ, UR14 ;  /* 0x0000000eff037e24 */ /* 0x003fc8000f8e00ff */
[----:B------:R0:W1:Y:S03]  /*f800*/  SYNCS.PHASECHK.TRANS64.TRYWAIT P1, [R3+URZ+0x30850], R0 ;  /* 0x03085000030075a7 */ /* 0x000066000802017f */
[----:B-1----:R-:W-:Y:S05]  /*f810*/  @!P1 NANOSLEEP.SYNCS 0x989680 ;  /* 0x009896800000995d */ /* 0x002fea0003900000 */
[----:B------:R-:W1:Y:S02]  /*f820*/  @!P1 SYNCS.PHASECHK.TRANS64 P1, [R3+URZ+0x30850], R0 ;  /* 0x03085000030095a7 */ /* 0x000e64000802007f */
[----:B-1----:R-:W-:Y:S05]  /*f830*/  @!P1 BRA `(.L_x_2226) ;  /* 0xfffffffc00ec9947 */ /* 0x002fea000383ffff */
[----:B------:R-:W-:Y:S05]  /*f840*/  BRA `(.L_x_2225) ;  /* 0xffffff7400147947 */ /* 0x000fea000383ffff */
.L_x_2233:
[----:B-1----:R-:W-:-:S04]  /*f850*/  MOV R7, UR5 ;  /* 0x0000000500077c02 */ /* 0x002fc80008000f00 */
[----:B------:R1:W2:Y:S03]  /*f860*/  SYNCS.PHASECHK.TRANS64.TRYWAIT P1, [R7+URZ+0x30850], R0 ;  /* 0x03085000070075a7 */ /* 0x0002a6000802017f */
[----:B--2---:R-:W-:Y:S05]  /*f870*/  @!P1 NANOSLEEP.SYNCS 0x989680 ;  /* 0x009896800000995d */ /* 0x004fea0003900000 */
[----:B------:R-:W2:Y:S02]  /*f880*/  @!P1 SYNCS.PHASECHK.TRANS64 P1, [R7+URZ+0x30850], R0 ;  /* 0x03085000070095a7 */ /* 0x000ea4000802007f */
[----:B--2---:R-:W-:Y:S05]  /*f890*/  @!P1 BRA `(.L_x_2233) ;  /* 0xfffffffc00ec9947 */ /* 0x004fea000383ffff */
[----:B------:R-:W-:Y:S05]  /*f8a0*/  BRA `(.L_x_2232) ;  /* 0xffffff8c002c7947 */ /* 0x000fea000383ffff */
.L_x_2264:
        /* <DEDUP_REMOVED lines=10> */
.L_x_2317:
[----:B------:R-:W-:Y:S05]  /*f950*/  BRA `(.L_x_2318) ;  /* 0xffffffc800507947 */ /* 0x000fea000383ffff */
.L_x_2267:
[----:B0-----:R0:W1:Y:S02]  /*f960*/  SYNCS.PHASECHK.TRANS64.TRYWAIT P0, [R0+URZ+0x30840], R3 ;  /* 0x03084003000075a7 */ /* 0x001064000800017f */
[----:B-1----:R-:W-:Y:S05]  /*f970*/  @!P0 NANOSLEEP.SYNCS 0x989680 ;  /* 0x009896800000895d */ /* 0x002fea0003900000 */
[----:B------:R-:W1:Y:S02]  /*f980*/  @!P0 SYNCS.PHASECHK.TRANS64 P0, [R0+URZ+0x30840], R3 ;  /* 0x03084003000085a7 */ /* 0x000e64000800007f */
[----:B-1----:R-:W-:Y:S05]  /*f990*/  @!P0 BRA `(.L_x_2267) ;  /* 0xfffffffc00f08947 */ /* 0x002fea000383ffff */
[----:B------:R-:W-:Y:S05]  /*f9a0*/  BRA `(.L_x_2319) ;  /* 0xffffffcc00547947 */ /* 0x000fea000383ffff */
.L_x_2268:
        /* <DEDUP_REMOVED lines=8> */
.L_x_2321:
[----:B------:R-:W-:Y:S05]  /*fa30*/  BSYNC B0 ;  /* 0x0000000000007941 */ /* 0x000fea0003800000 */
.L_x_2320:
        /* <DEDUP_REMOVED lines=9> */
.L_x_2322:
[----:B------:R-:W-:Y:S02]  /*fad0*/  IMAD.MOV.U32 R13, RZ, RZ, R6 ;  /* 0x000000ffff0d7224 */ /* 0x000fe400078e0006 */
[----:B------:R-:W-:Y:S01]  /*fae0*/  IMAD.MOV.U32 R12, RZ, RZ, 0x1 ;  /* 0x00000001ff0c7424 */ /* 0x000fe200078e00ff */
[----:B------:R-:W-:-:S05]  /*faf0*/  @P0 LEA R14, P1, R37, R14, 0x1 ;  /* 0x0000000e250e0211 */ /* 0x000fca00078208ff */
[----:B------:R-:W-:Y:S01]  /*fb00*/  @P0 IMAD.X R3, RZ, RZ, R2, P1 ;  /* 0x000000ffff030224 */ /* 0x000fe200008e0602 */
[----:B------:R-:W-:-:S07]  /*fb10*/  @P0 MOV R2, R14 ;  /* 0x0000000e00020202 */ /* 0x000fce0000000f00 */
[----:B------:R-:W-:Y:S05]  /*fb20*/  WARPSYNC.COLLECTIVE R15, `(.L_x_2323) ;  /* 0x000000000f087348 */ /* 0x000fea0003c00000 */
[----:B------:R0:W1:Y:S02]  /*fb30*/  SHFL.IDX P6, R14, R13, R12, R11 ;  /* 0x0000000c0d0e7389 */ /* 0x00006400000c000b */
[----:B01----:R-:W-:Y:S01]  /*fb40*/  ENDCOLLECTIVE ;  /* 0x000000000000791b */ /* 0x003fe20003800000 */
.L_x_2323:
        /* <DEDUP_REMOVED lines=12> */
.L_x_2324:
        /* <DEDUP_REMOVED lines=8> */
.L_x_2325:
[----:B------:R-:W-:-:S05]  /*fc90*/  @P0 IMAD.X R21, RZ, RZ, R8, P1 ;  /* 0x000000ffff150224 */ /* 0x000fca00008e0608 */
[----:B------:R-:W-:-:S05]  /*fca0*/  @P0 MOV R3, R21 ;  /* 0x0000001500030202 */ /* 0x000fca0000000f00 */
        /* <DEDUP_REMOVED lines=12> */
.L_x_2326:
        /* <DEDUP_REMOVED lines=8> */
.L_x_2327:
        /* <DEDUP_REMOVED lines=14> */
.L_x_2328:
        /* <DEDUP_REMOVED lines=8> */
.L_x_2329:
        /* <DEDUP_REMOVED lines=14> */
.L_x_2330:
        /* <DEDUP_REMOVED lines=8> */
.L_x_2331:
        /* <DEDUP_REMOVED lines=13> */
.L_x_2332:
[----:B------:R-:W-:Y:S05]  /*10180*/  BRA `(.L_x_2333) ;  /* 0xffffffc800ac7947 */ /* 0x000fea000383ffff */
.L_x_2273:
[----:B------:R-:W-:Y:S01]  /*10190*/  IMAD.MOV.U32 R13, RZ, RZ, R5 ;  /* 0x000000ffff0d7224 */ /* 0x000fe200078e0005 */
[----:B------:R-:W-:Y:S01]  /*101a0*/  MOV R15, 0xffffffff ;  /* 0xffffffff000f7802 */ /* 0x000fe20000000f00 */
[----:B------:R-:W-:Y:S02]  /*101b0*/  IMAD.MOV.U32 R12, RZ, RZ, RZ ;  /* 0x000000ffff0c7224 */ /* 0x000fe400078e00ff */
[----:B------:R-:W-:Y:S02]  /*101c0*/  IMAD.MOV.U32 R11, RZ, RZ, 0x181f ;  /* 0x0000181fff0b7424 */ /* 0x000fe400078e00ff */
[----:B------:R-:W-:-:S07]  /*101d0*/  IMAD.U32 R3, RZ, RZ, UR44 ;  /* 0x0000002cff037e24 */ /* 0x000fce000f8e00ff */
[----:B------:R-:W-:Y:S05]  /*101e0*/  WARPSYNC.COLLECTIVE R15, `(.L_x_2334) ;  /* 0x000000000f087348 */ /* 0x000fea0003c00000 */
[----:B------:R0:W1:Y:S02]  /*101f0*/  SHFL.IDX P6, R14, R13, R12, R11 ;  /* 0x0000000c0d0e7389 */ /* 0x00006400000c000b */
[----:B01----:R-:W-:Y:S01]  /*10200*/  ENDCOLLECTIVE ;  /* 0x000000000000791b */ /* 0x003fe20003800000 */
.L_x_2334:
[----:B------:R-:W-:-:S04]  /*10210*/  IMAD R4, R3, 0x80, R36 ;  /* 0x0000008003047824 */ /* 0x000fc800078e0224 */
[C---:B------:R-:W-:Y:S01]  /*10220*/  VIADD R6, R4.reuse, 0x10 ;  /* 0x0000001004067836 */ /* 0x040fe20000000000 */
[----:B------:R-:W-:Y:S01]  /*10230*/  ISETP.GE.AND P0, PT, R4, UR39, PT ;  /* 0x0000002704007c0c */ /* 0x000fe2000bf06270 */
[----:B------:R-:W-:Y:S02]  /*10240*/  IMAD.MOV.U32 R13, RZ, RZ, R0 ;  /* 0x000000ffff0d7224 */ /* 0x000fe400078e0000 */
[----:B------:R-:W-:-:S10]  /*10250*/  IMAD.MOV.U32 R2, RZ, RZ, R14 ;  /* 0x000000ffff027224 */ /* 0x000fd400078e000e */
[----:B------:R-:W-:Y:S05]  /*10260*/  WARPSYNC.COLLECTIVE R15, `(.L_x_2335) ;  /* 0x000000000f087348 */ /* 0x000fea0003c00000 */
[----:B------:R0:W1:Y:S02]  /*10270*/  SHFL.IDX P6, R14, R13, R12, R11 ;  /* 0x0000000c0d0e7389 */ /* 0x00006400000c000b */
[----:B01----:R-:W-:Y:S01]  /*10280*/  ENDCOLLECTIVE ;  /* 0x000000000000791b */ /* 0x003fe20003800000 */
.L_x_2335:
[----:B------:R-:W-:Y:S01]  /*10290*/  MOV R13, R5 ;  /* 0x00000005000d7202 */ /* 0x000fe20000000f00 */
[----:B------:R-:W-:Y:S01]  /*102a0*/  IMAD.MOV.U32 R12, RZ, RZ, 0x1 ;  /* 0x00000001ff0c7424 */ /* 0x000fe200078e00ff */
[----:B------:R-:W-:-:S05]  /*102b0*/  @!P0 LEA R14, P1, R37, R14, 0x1 ;  /* 0x0000000e250e8211 */ /* 0x000fca00078208ff */
[----:B------:R-:W-:Y:S02]  /*102c0*/  @!P0 IMAD.X R3, RZ, RZ, R2, P1 ;  /* 0x000000ffff038224 */ /* 0x000fe400008e0602 */
[----:B------:R-:W-:-:S07]  /*102d0*/  @!P0 IMAD.MOV.U32 R2, RZ, RZ, R14 ;  /* 0x000000ffff028224 */ /* 0x000fce00078e000e */
[----:B------:R-:W-:Y:S05]  /*102e0*/  WARPSYNC.COLLECTIVE R15, `(.L_x_2336) ;  /* 0x000000000f087348 */ /* 0x000fea0003c00000 */
[----:B------:R0:W1:Y:S02]  /*102f0*/  SHFL.IDX P6, R14, R13, R12, R11 ;  /* 0x0000000c0d0e7389 */ /* 0x00006400000c000b */
[----:B01----:R-:W-:Y:S01]  /*10300*/  ENDCOLLECTIVE ;  /* 0x000000000000791b */ /* 0x003fe20003800000 */
.L_x_2336:
        /* <DEDUP_REMOVED lines=12> */
.L_x_2337:
[----:B------:R-:W-:Y:S01]  /*103d0*/  MOV R13, R5 ;  /* 0x00000005000d7202 */ /* 0x000fe20000000f00 */
[----:B------:R-:W-:Y:S01]  /*103e0*/  IMAD.MOV.U32 R12, RZ, RZ, 0x2 ;  /* 0x00000002ff0c7424 */ /* 0x000fe200078e00ff */
[----:B------:R-:W-:-:S05]  /*103f0*/  @!P0 LEA R14, P1, R37, R14, 0x1 ;  /* 0x0000000e250e8211 */ /* 0x000fca00078208ff */
[----:B------:R-:W-:-:S08]  /*10400*/  @!P0 IMAD.MOV.U32 R2, RZ, RZ, R14 ;  /* 0x000000ffff028224 */ /* 0x000fd000078e000e */
[----:B------:R-:W-:Y:S05]  /*10410*/  WARPSYNC.COLLECTIVE R15, `(.L_x_2338) ;  /* 0x000000000f087348 */ /* 0x000fea0003c00000 */
[----:B------:R0:W1:Y:S02]  /*10420*/  SHFL.IDX P6, R14, R13, R12, R11 ;  /* 0x0000000c0d0e7389 */ /* 0x00006400000c000b */
[----:B01----:R-:W-:Y:S01]  /*10430*/  ENDCOLLECTIVE ;  /* 0x000000000000791b */ /* 0x003fe20003800000 */
.L_x_2338:
        /* <DEDUP_REMOVED lines=15> */
.L_x_2339:
[----:B------:R-:W-:Y:S01]  /*10530*/  MOV R13, R5 ;  /* 0x00000005000d7202 */ /* 0x000fe20000000f00 */
[----:B------:R-:W-:Y:S01]  /*10540*/  IMAD.MOV.U32 R12, RZ, RZ, 0x3 ;  /* 0x00000003ff0c7424 */ /* 0x000fe200078e00ff */
[----:B------:R-:W-:-:S05]  /*10550*/  @!P0 LEA R14, P1, R37, R14, 0x1 ;  /* 0x0000000e250e8211 */ /* 0x000fca00078208ff */
[----:B------:R-:W-:-:S08]  /*10560*/  @!P0 IMAD.MOV.U32 R2, RZ, RZ, R14 ;  /* 0x000000ffff028224 */ /* 0x000fd000078e000e */
[----:B------:R-:W-:Y:S05]  /*10570*/  WARPSYNC.COLLECTIVE R15, `(.L_x_2340) ;  /* 0x000000000f087348 */ /* 0x000fea0003c00000 */
[----:B------:R0:W1:Y:S02]  /*10580*/  SHFL.IDX P6, R14, R13, R12, R11 ;  /* 0x0000000c0d0e7389 */ /* 0x00006400000c000b */
[----:B01----:R-:W-:Y:S01]  /*10590*/  ENDCOLLECTIVE ;  /* 0x000000000000791b */ /* 0x003fe20003800000 */
.L_x_2340:
        /* <DEDUP_REMOVED lines=15> */
.L_x_2341:
[----:B------:R-:W-:Y:S01]  /*10690*/  MOV R13, R5 ;  /* 0x00000005000d7202 */ /* 0x000fe20000000f00 */
[----:B------:R-:W-:Y:S01]  /*106a0*/  IMAD.MOV.U32 R12, RZ, RZ, 0x4 ;  /* 0x00000004ff0c7424 */ /* 0x000fe200078e00ff */
[----:B------:R-:W-:-:S05]  /*106b0*/  @!P0 LEA R14, P1, R37, R14, 0x1 ;  /* 0x0000000e250e8211 */ /* 0x000fca00078208ff */
[----:B------:R-:W-:-:S08]  /*106c0*/  @!P0 IMAD.MOV.U32 R2, RZ, RZ, R14 ;  /* 0x000000ffff028224 */ /* 0x000fd000078e000e */
[----:B------:R-:W-:Y:S05]  /*106d0*/  WARPSYNC.COLLECTIVE R15, `(.L_x_2342) ;  /* 0x000000000f087348 */ /* 0x000fea0003c00000 */
[----:B------:R0:W1:Y:S02]  /*106e0*/  SHFL.IDX P6, R14, R13, R12, R11 ;  /* 0x0000000c0d0e7389 */ /* 0x00006400000c000b */
[----:B01----:R-:W-:Y:S01]  /*106f0*/  ENDCOLLECTIVE ;  /* 0x000000000000791b */ /* 0x003fe20003800000 */
.L_x_2342:
        /* <DEDUP_REMOVED lines=15> */
.L_x_2343:
[----:B------:R-:W-:Y:S01]  /*107f0*/  MOV R13, R5 ;  /* 0x00000005000d7202 */ /* 0x000fe20000000f00 */
[----:B------:R-:W-:Y:S01]  /*10800*/  IMAD.MOV.U32 R12, RZ, RZ, 0x5 ;  /* 0x00000005ff0c7424 */ /* 0x000fe200078e00ff */
[----:B------:R-:W-:-:S05]  /*10810*/  @!P0 LEA R14, P1, R37, R14, 0x1 ;  /* 0x0000000e250e8211 */ /* 0x000fca00078208ff */
[----:B------:R-:W-:-:S08]  /*10820*/  @!P0 IMAD.MOV.U32 R2, RZ, RZ, R14 ;  /* 0x000000ffff028224 */ /* 0x000fd000078e000e */
[----:B------:R-:W-:Y:S05]  /*10830*/  WARPSYNC.COLLECTIVE R15, `(.L_x_2344) ;  /* 0x000000000f087348 */ /* 0x000fea0003c00000 */
[----:B------:R0:W1:Y:S02]  /*10840*/  SHFL.IDX P6, R14, R13, R12, R11 ;  /* 0x0000000c0d0e7389 */ /* 0x00006400000c000b */
[----:B01----:R-:W-:Y:S01]  /*10850*/  ENDCOLLECTIVE ;  /* 0x000000000000791b */ /* 0x003fe20003800000 */
.L_x_2344:
        /* <DEDUP_REMOVED lines=15> */
.L_x_2345:
[----:B------:R-:W-:Y:S01]  /*10950*/  MOV R13, R5 ;  /* 0x00000005000d7202 */ /* 0x000fe20000000f00 */
[----:B------:R-:W-:Y:S01]  /*10960*/  IMAD.MOV.U32 R12, RZ, RZ, 0x6 ;  /* 0x00000006ff0c7424 */ /* 0x000fe200078e00ff */
[----:B------:R-:W-:-:S05]  /*10970*/  @!P0 LEA R14, P1, R37, R14, 0x1 ;  /* 0x0000000e250e8211 */ /* 0x000fca00078208ff */
[----:B------:R-:W-:-:S08]  /*10980*/  @!P0 IMAD.MOV.U32 R2, RZ, RZ, R14 ;  /* 0x000000ffff028224 */ /* 0x000fd000078e000e */
[----:B------:R-:W-:Y:S05]  /*10990*/  WARPSYNC.COLLECTIVE R15, `(.L_x_2346) ;  /* 0x000000000f087348 */ /* 0x000fea0003c00000 */
[----:B------:R0:W1:Y:S02]  /*109a0*/  SHFL.IDX P6, R14, R13, R12, R11 ;  /* 0x0000000c0d0e7389 */ /* 0x00006400000c000b */
[----:B01----:R-:W-:Y:S01]  /*109b0*/  ENDCOLLECTIVE ;  /* 0x000000000000791b */ /* 0x003fe20003800000 */
.L_x_2346:
        /* <DEDUP_REMOVED lines=15> */
.L_x_2347:
[----:B------:R-:W-:Y:S01]  /*10ab0*/  IMAD.MOV.U32 R13, RZ, RZ, R5 ;  /* 0x000000ffff0d7224 */ /* 0x000fe200078e0005 */
[----:B------:R-:W-:Y:S02]  /*10ac0*/  MOV R12, 0x7 ;  /* 0x00000007000c7802 */ /* 0x000fe40000000f00 */
[----:B------:R-:W-:-:S05]  /*10ad0*/  @!P0 LEA R14, P1, R37, R14, 0x1 ;  /* 0x0000000e250e8211 */ /* 0x000fca00078208ff */
[----:B------:R-:W-:-:S08]  /*10ae0*/  @!P0 IMAD.MOV.U32 R2, RZ, RZ, R14 ;  /* 0x000000ffff028224 */ /* 0x000fd000078e000e */
[----:B------:R-:W-:Y:S05]  /*10af0*/  WARPSYNC.COLLECTIVE R15, `(.L_x_2348) ;  /* 0x000000000f087348 */ /* 0x000fea0003c00000 */
[----:B------:R0:W1:Y:S02]  /*10b00*/  SHFL.IDX P6, R14, R13, R12, R11 ;  /* 0x0000000c0d0e7389 */ /* 0x00006400000c000b */
[----:B01----:R-:W-:Y:S01]  /*10b10*/  ENDCOLLECTIVE ;  /* 0x000000000000791b */ /* 0x003fe20003800000 */
.L_x_2348:
        /* <DEDUP_REMOVED lines=13> */
.L_x_2349:
[----:B------:R-:W-:Y:S05]  /*10bf0*/  BRA `(.L_x_2350) ;  /* 0xffffffc800d07947 */ /* 0x000fea000383ffff */
.L_x_2276:
[----:B0-----:R0:W1:Y:S02]  /*10c00*/  SYNCS.PHASECHK.TRANS64.TRYWAIT P0, [R17+URZ+0x30820], R0 ;  /* 0x03082000110075a7 */ /* 0x001064000800017f */
[----:B-1----:R-:W-:Y:S05]  /*10c10*/  @!P0 NANOSLEEP.SYNCS 0x989680 ;  /* 0x009896800000895d */ /* 0x002fea0003900000 */
[----:B------:R-:W1:Y:S02]  /*10c20*/  @!P0 SYNCS.PHASECHK.TRANS64 P0, [R17+URZ+0x30820], R0 ;  /* 0x03082000110085a7 */ /* 0x000e64000800007f */
[----:B-1----:R-:W-:Y:S05]  /*10c30*/  @!P0 BRA `(.L_x_2276) ;  /* 0xfffffffc00f08947 */ /* 0x002fea000383ffff */
[----:B------:R-:W-:Y:S05]  /*10c40*/  BRA `(.L_x_2351) ;  /* 0xffffffcc00347947 */ /* 0x000fea000383ffff */
.L_x_2280:
[----:B0-----:R0:W1:Y:S02]  /*10c50*/  SYNCS.PHASECHK.TRANS64.TRYWAIT P0, [R6+URZ+0x30840], R3 ;  /* 0x03084003060075a7 */ /* 0x001064000800017f */
[----:B-1----:R-:W-:Y:S05]  /*10c60*/  @!P0 NANOSLEEP.SYNCS 0x989680 ;  /* 0x009896800000895d */ /* 0x002fea0003900000 */
[----:B------:R-:W1:Y:S02]  /*10c70*/  @!P0 SYNCS.PHASECHK.TRANS64 P0, [R6+URZ+0x30840], R3 ;  /* 0x03084003060085a7 */ /* 0x000e64000800007f */
[----:B-1----:R-:W-:Y:S05]  /*10c80*/  @!P0 BRA `(.L_x_2280) ;  /* 0xfffffffc00f08947 */ /* 0x002fea000383ffff */
[----:B------:R-:W-:Y:S05]  /*10c90*/  BRA `(.L_x_2352) ;  /* 0xffffffcc00f47947 */ /* 0x000fea000383ffff */
.L_x_2281:
        /* <DEDUP_REMOVED lines=8> */
.L_x_2354:
[----:B------:R-:W-:Y:S05]  /*10d20*/  BSYNC B1 ;  /* 0x0000000000017941 */ /* 0x000fea0003800000 */
.L_x_2353:
[----:B------:R-:W-:Y:S01]  /*10d30*/  MOV R13, R7 ;  /* 0x00000007000d7202 */ /* 0x000fe20000000f00 */
        /* <DEDUP_REMOVED lines=8> */
.L_x_2355:
[----:B------:R-:W-:Y:S02]  /*10dc0*/  IMAD R8, R8, 0x2, R17 ;  /* 0x0000000208087824 */ /* 0x000fe400078e0211 */
[----:B------:R-:W-:Y:S01]  /*10dd0*/  IMAD.MOV.U32 R13, RZ, RZ, R10 ;  /* 0x000000ffff0d7224 */ /* 0x000fe200078e000a */
[----:B------:R-:W-:Y:S02]  /*10de0*/  MOV R12, 0x1 ;  /* 0x00000001000c7802 */ /* 0x000fe40000000f00 */
[----:B------:R-:W-:-:S13]  /*10df0*/  IADD3 R2, P0, R14, R4, RZ ;  /* 0x000000040e027210 */ /* 0x000fda0007f1e0ff */
[----:B------:R-:W-:Y:S05]  /*10e00*/  WARPSYNC.COLLECTIVE R15, `(.L_x_2356) ;  /* 0x000000000f087348 */ /* 0x000fea0003c00000 */
[----:B------:R0:W1:Y:S02]  /*10e10*/  SHFL.IDX P6, R14, R13, R12, R11 ;  /* 0x0000000c0d0e7389 */ /* 0x00006400000c000b */
[----:B01----:R-:W-:Y:S01]  /*10e20*/  ENDCOLLECTIVE ;  /* 0x000000000000791b */ /* 0x003fe20003800000 */
.L_x_2356:
        /* <DEDUP_REMOVED lines=12> */
.L_x_2357:
[----:B------:R-:W-:Y:S02]  /*10ef0*/  IMAD.MOV.U32 R13, RZ, RZ, R10 ;  /* 0x000000ffff0d7224 */ /* 0x000fe400078e000a */
[----:B------:R-:W-:Y:S01]  /*10f00*/  IMAD.MOV.U32 R12, RZ, RZ, 0x2 ;  /* 0x00000002ff0c7424 */ /* 0x000fe200078e00ff */
[----:B------:R-:W-:-:S13]  /*10f10*/  IADD3 R2, P0, R14, R4, RZ ;  /* 0x000000040e027210 */ /* 0x000fda0007f1e0ff */
[----:B------:R-:W-:Y:S05]  /*10f20*/  WARPSYNC.COLLECTIVE R15, `(.L_x_2358) ;  /* 0x000000000f087348 */ /* 0x000fea0003c00000 */
[----:B------:R0:W1:Y:S02]  /*10f30*/  SHFL.IDX P6, R14, R13, R12, R11 ;  /* 0x0000000c0d0e7389 */ /* 0x00006400000c000b */
[----:B01----:R-:W-:Y:S01]  /*10f40*/  ENDCOLLECTIVE ;  /* 0x000000000000791b */ /* 0x003fe20003800000 */
.L_x_2358:
        /* <DEDUP_REMOVED lines=12> */
.L_x_2359:
[----:B------:R-:W-:Y:S02]  /*11010*/  IMAD.MOV.U32 R13, RZ, RZ, R10 ;  /* 0x000000ffff0d7224 */ /* 0x000fe400078e000a */
[----:B------:R-:W-:Y:S01]  /*11020*/  IMAD.MOV.U32 R12, RZ, RZ, 0x3 ;  /* 0x00000003ff0c7424 */ /* 0x000fe200078e00ff */
[----:B------:R-:W-:-:S13]  /*11030*/  IADD3 R2, P0, R14, R4, RZ ;  /* 0x000000040e027210 */ /* 0x000fda0007f1e0ff */
[----:B------:R-:W-:Y:S05]  /*11040*/  WARPSYNC.COLLECTIVE R15, `(.L_x_2360) ;  /* 0x000000000f087348 */ /* 0x000fea0003c00000 */
[----:B------:R0:W1:Y:S02]  /*11050*/  SHFL.IDX P6, R14, R13, R12, R11 ;  /* 0x0000000c0d0e7389 */ /* 0x00006400000c000b */
[----:B01----:R-:W-:Y:S01]  /*11060*/  ENDCOLLECTIVE ;  /* 0x000000000000791b */ /* 0x003fe20003800000 */
.L_x_2360:
[----:B------:R-:W-:-:S05]  /*11070*/  IADD3.X R3, RZ, R35, RZ, P0, !PT ;  /* 0x00000023ff037210 */ /* 0x000fca00007fe4ff */
        /* <DEDUP_REMOVED lines=11> */
.L_x_2361:
[----:B------:R-:W-:Y:S02]  /*11130*/  IMAD.MOV.U32 R13, RZ, RZ, R10 ;  /* 0x000000ffff0d7224 */ /* 0x000fe400078e000a */
[----:B------:R-:W-:Y:S01]  /*11140*/  IMAD.MOV.U32 R12, RZ, RZ, 0x4 ;  /* 0x00000004ff0c7424 */ /* 0x000fe200078e00ff */
[----:B------:R-:W-:-:S13]  /*11150*/  IADD3 R2, P0, R14, R4, RZ ;  /* 0x000000040e027210 */ /* 0x000fda0007f1e0ff */
[----:B------:R-:W-:Y:S05]  /*11160*/  WARPSYNC.COLLECTIVE R15, `(.L_x_2362) ;  /* 0x000000000f087348 */ /* 0x000fea0003c00000 */
[----:B------:R0:W1:Y:S02]  /*11170*/  SHFL.IDX P6, R14, R13, R12, R11 ;  /* 0x0000000c0d0e7389 */ /* 0x00006400000c000b */
[----:B01----:R-:W-:Y:S01]  /*11180*/  ENDCOLLECTIVE ;  /* 0x000000000000791b */ /* 0x003fe20003800000 */
.L_x_2362:
        /* <DEDUP_REMOVED lines=12> */
.L_x_2363:
[----:B------:R-:W-:Y:S02]  /*11250*/  IMAD.MOV.U32 R13, RZ, RZ, R10 ;  /* 0x000000ffff0d7224 */ /* 0x000fe400078e000a */
[----:B------:R-:W-:Y:S01]  /*11260*/  IMAD.MOV.U32 R12, RZ, RZ, 0x5 ;  /* 0x00000005ff0c7424 */ /* 0x000fe200078e00ff */
[----:B------:R-:W-:-:S13]  /*11270*/  IADD3 R2, P0, R14, R4, RZ ;  /* 0x000000040e027210 */ /* 0x000fda0007f1e0ff */
[----:B------:R-:W-:Y:S05]  /*11280*/  WARPSYNC.COLLECTIVE R15, `(.L_x_2364) ;  /* 0x000000000f087348 */ /* 0x000fea0003c00000 */
[----:B------:R0:W1:Y:S02]  /*11290*/  SHFL.IDX P6, R14, R13, R12, R11 ;  /* 0x0000000c0d0e7389 */ /* 0x00006400000c000b */
[----:B01----:R-:W-:Y:S01]  /*112a0*/  ENDCOLLECTIVE ;  /* 0x000000000000791b */ /* 0x003fe20003800000 */
.L_x_2364:
        /* <DEDUP_REMOVED lines=12> */
.L_x_2365:
[----:B------:R-:W-:Y:S05]  /*11370*/  BRA `(.L_x_2366) ;  /* 0xffffffcc00447947 */ /* 0x000fea000383ffff */
.L_x_2286:
[----:B0-----:R0:W1:Y:S02]  /*11380*/  SYNCS.PHASECHK.TRANS64.TRYWAIT P0, [R6+URZ+0x30860], R3 ;  /* 0x03086003060075a7 */ /* 0x001064000800017f */
[----:B-1----:R-:W-:Y:S05]  /*11390*/  @!P0 NANOSLEEP.SYNCS 0x989680 ;  /* 0x009896800000895d */ /* 0x002fea0003900000 */
[----:B------:R-:W1:Y:S02]  /*113a0*/  @!P0 SYNCS.PHASECHK.TRANS64 P0, [R6+URZ+0x30860], R3 ;  /* 0x03086003060085a7 */ /* 0x000e64000800007f */
[----:B-1----:R-:W-:Y:S05]  /*113b0*/  @!P0 BRA `(.L_x_2286) ;  /* 0xfffffffc00f08947 */ /* 0x002fea000383ffff */
[----:B------:R-:W-:Y:S05]  /*113c0*/  BRA `(.L_x_2367) ;  /* 0xffffffcc00a07947 */ /* 0x000fea000383ffff */
.L_x_2287:
[----:B------:R-:W-:Y:S01]  /*113d0*/  BSSY B1, `(.L_x_2368) ;  /* 0x0000008000017945 */ /* 0x000fe20003800000 */
[----:B------:R-:W-:Y:S01]  /*113e0*/  IMAD.MOV.U32 R13, RZ, RZ, R19 ;  /* 0x000000ffff0d7224 */ /* 0x000fe200078e0013 */
[----:B------:R-:W-:Y:S01]  /*113f0*/  MOV R12, RZ ;  /* 0x000000ff000c7202 */ /* 0x000fe20000000f00 */
[----:B------:R-:W-:Y:S02]  /*11400*/  IMAD.MOV.U32 R11, RZ, RZ, 0x181f ;  /* 0x0000181fff0b7424 */ /* 0x000fe400078e00ff */
[----:B------:R-:W-:-:S07]  /*11410*/  IMAD.MOV.U32 R15, RZ, RZ, -0x1 ;  /* 0xffffffffff0f7424 */ /* 0x000fce00078e00ff */
[----:B------:R-:W-:Y:S05]  /*11420*/  WARPSYNC.COLLECTIVE R15, `(.L_x_2369) ;  /* 0x000000000f087348 */ /* 0x000fea0003c00000 */
[----:B------:R0:W1:Y:S02]  /*11430*/  SHFL.IDX P6, R14, R13, R12, R11 ;  /* 0x0000000c0d0e7389 */ /* 0x00006400000c000b */
[----:B01----:R-:W-:Y:S01]  /*11440*/  ENDCOLLECTIVE ;  /* 0x000000000000791b */ /* 0x003fe20003800000 */
.L_x_2369:
[----:B------:R-:W-:Y:S05]  /*11450*/  BSYNC B1 ;  /* 0x0000000000017941 */ /* 0x000fea0003800000 */
.L_x_2368:
        /* <DEDUP_REMOVED lines=9> */
.L_x_2370:
[----:B------:R-:W-:Y:S02]  /*114f0*/  IMAD.MOV.U32 R13, RZ, RZ, R19 ;  /* 0x000000ffff0d7224 */ /* 0x000fe400078e0013 */
[----:B------:R-:W-:Y:S01]  /*11500*/  IMAD.MOV.U32 R12, RZ, RZ, 0x1 ;  /* 0x00000001ff0c7424 */ /* 0x000fe200078e00ff */
[----:B------:R-:W-:-:S13]  /*11510*/  IADD3 R2, P0, R14, R4, RZ ;  /* 0x000000040e027210 */ /* 0x000fda0007f1e0ff */
[----:B------:R-:W-:Y:S05]  /*11520*/  WARPSYNC.COLLECTIVE R15, `(.L_x_2371) ;  /* 0x000000000f087348 */ /* 0x000fea0003c00000 */
[----:B------:R0:W1:Y:S02]  /*11530*/  SHFL.IDX P6, R14, R13, R12, R11 ;  /* 0x0000000c0d0e7389 */ /* 0x00006400000c000b */
[----:B01----:R-:W-:Y:S01]  /*11540*/  ENDCOLLECTIVE ;  /* 0x000000000000791b */ /* 0x003fe20003800000 */
.L_x_2371:
[----:B------:R-:W-:Y:S02]  /*11550*/  IADD3.X R3, RZ, R3, RZ, P0, !PT ;  /* 0x00000003ff037210 */ /* 0x000fe400007fe4ff */
        /* <DEDUP_REMOVED lines=14> */
.L_x_2372:
[----:B------:R-:W-:Y:S01]  /*11640*/  IMAD.MOV.U32 R13, RZ, RZ, R19 ;  /* 0x000000ffff0d7224 */ /* 0x000fe200078e0013 */
[----:B------:R-:W-:Y:S02]  /*11650*/  MOV R12, 0x2 ;  /* 0x00000002000c7802 */ /* 0x000fe40000000f00 */
[----:B------:R-:W-:-:S13]  /*11660*/  IADD3 R2, P0, R14, R4, RZ ;  /* 0x000000040e027210 */ /* 0x000fda0007f1e0ff */
[----:B------:R-:W-:Y:S05]  /*11670*/  WARPSYNC.COLLECTIVE R15, `(.L_x_2373) ;  /* 0x000000000f087348 */ /* 0x000fea0003c00000 */
[----:B------:R0:W1:Y:S02]  /*11680*/  SHFL.IDX P6, R14, R13, R12, R11 ;  /* 0x0000000c0d0e7389 */ /* 0x00006400000c000b */
[----:B01----:R-:W-:Y:S01]  /*11690*/  ENDCOLLECTIVE ;  /* 0x000000000000791b */ /* 0x003fe20003800000 */
.L_x_2373:
        /* <DEDUP_REMOVED lines=15> */
.L_x_2374:
[----:B------:R-:W-:Y:S02]  /*11790*/  IMAD.MOV.U32 R13, RZ, RZ, R19 ;  /* 0x000000ffff0d7224 */ /* 0x000fe400078e0013 */
[----:B------:R-:W-:Y:S01]  /*117a0*/  IMAD.MOV.U32 R12, RZ, RZ, 0x3 ;  /* 0x00000003ff0c7424 */ /* 0x000fe200078e00ff */
[----:B------:R-:W-:-:S13]  /*117b0*/  IADD3 R2, P0, R14, R4, RZ ;  /* 0x000000040e027210 */ /* 0x000fda0007f1e0ff */
[----:B------:R-:W-:Y:S05]  /*117c0*/  WARPSYNC.COLLECTIVE R15, `(.L_x_2375) ;  /* 0x000000000f087348 */ /* 0x000fea0003c00000 */
[----:B------:R0:W1:Y:S02]  /*117d0*/  SHFL.IDX P6, R14, R13, R12, R11 ;  /* 0x0000000c0d0e7389 */ /* 0x00006400000c000b */
[----:B01----:R-:W-:Y:S01]  /*117e0*/  ENDCOLLECTIVE ;  /* 0x000000000000791b */ /* 0x003fe20003800000 */
.L_x_2375:
        /* <DEDUP_REMOVED lines=15> */
.L_x_2376:
[----:B------:R-:W-:Y:S02]  /*118e0*/  IMAD.MOV.U32 R13, RZ, RZ, R19 ;  /* 0x000000ffff0d7224 */ /* 0x000fe400078e0013 */
[----:B------:R-:W-:Y:S01]  /*118f0*/  IMAD.MOV.U32 R12, RZ, RZ, 0x4 ;  /* 0x00000004ff0c7424 */ /* 0x000fe200078e00ff */
[----:B------:R-:W-:-:S13]  /*11900*/  IADD3 R2, P0, R14, R4, RZ ;  /* 0x000000040e027210 */ /* 0x000fda0007f1e0ff */
[----:B------:R-:W-:Y:S05]  /*11910*/  WARPSYNC.COLLECTIVE R15, `(.L_x_2377) ;  /* 0x000000000f087348 */ /* 0x000fea0003c00000 */
[----:B------:R0:W1:Y:S02]  /*11920*/  SHFL.IDX P6, R14, R13, R12, R11 ;  /* 0x0000000c0d0e7389 */ /* 0x00006400000c000b */
[----:B01----:R-:W-:Y:S01]  /*11930*/  ENDCOLLECTIVE ;  /* 0x000000000000791b */ /* 0x003fe20003800000 */
.L_x_2377:
        /* <DEDUP_REMOVED lines=15> */
.L_x_2378:
[----:B------:R-:W-:Y:S02]  /*11a30*/  IMAD.MOV.U32 R13, RZ, RZ, R19 ;  /* 0x000000ffff0d7224 */ /* 0x000fe400078e0013 */
[----:B------:R-:W-:Y:S01]  /*11a40*/  IMAD.MOV.U32 R12, RZ, RZ, 0x5 ;  /* 0x00000005ff0c7424 */ /* 0x000fe200078e00ff */
[----:B------:R-:W-:-:S13]  /*11a50*/  IADD3 R2, P0, R14, R4, RZ ;  /* 0x000000040e027210 */ /* 0x000fda0007f1e0ff */
[----:B------:R-:W-:Y:S05]  /*11a60*/  WARPSYNC.COLLECTIVE R15, `(.L_x_2379) ;  /* 0x000000000f087348 */ /* 0x000fea0003c00000 */
[----:B------:R0:W1:Y:S02]  /*11a70*/  SHFL.IDX P6, R14, R13, R12, R11 ;  /* 0x0000000c0d0e7389 */ /* 0x00006400000c000b */
[----:B01----:R-:W-:Y:S01]  /*11a80*/  ENDCOLLECTIVE ;  /* 0x000000000000791b */ /* 0x003fe20003800000 */
.L_x_2379:
        /* <DEDUP_REMOVED lines=12> */
.L_x_2380:
[----:B------:R-:W-:Y:S01]  /*11b50*/  @!PT LDS RZ, [RZ] ;  /* 0x00000000fffff984 */ /* 0x000fe20000000800 */
[----:B------:R-:W-:Y:S01]  /*11b60*/  @!PT LDS RZ, [RZ] ;  /* 0x00000000fffff984 */ /* 0x000fe20000000800 */
[----:B------:R-:W-:Y:S01]  /*11b70*/  @!PT LDS RZ, [RZ] ;  /* 0x00000000fffff984 */ /* 0x000fe20000000800 */
[----:B------:R0:W-:Y:S01]  /*11b80*/  LDGSTS.E.BYPASS.LTC128B.128 [R7+0x5400], desc[UR36][R2.64+0x80], !P0 ;  /* 0x0540008002077fae */ /* 0x0001e2000c101d64 */
[----:B------:R-:W-:-:S13]  /*11b90*/  ISETP.LT.OR P0, PT, R8, 0x41, P1 ;  /* 0x000000410800780c */ /* 0x000fda0000f01670 */
[----:B------:R0:W-:Y:S01]  /*11ba0*/  LDGSTS.E.BYPASS.LTC128B.128 [R7+0x8400], desc[UR36][R2.64+0x100], !P0 ;  /* 0x0840010002077fae */ /* 0x0001e2000c101d64 */
[----:B------:R-:W-:Y:S05]  /*11bb0*/  BRA `(.L_x_2381) ;  /* 0xffffffc800a07947 */ /* 0x000fea000383ffff */
.L_x_2295:
[----:B0-----:R0:W1:Y:S02]  /*11bc0*/  SYNCS.PHASECHK.TRANS64.TRYWAIT P0, [R4+URZ+0x30860], R3 ;  /* 0x03086003040075a7 */ /* 0x001064000800017f */
[----:B-1----:R-:W-:Y:S05]  /*11bd0*/  @!P0 NANOSLEEP.SYNCS 0x989680 ;  /* 0x009896800000895d */ /* 0x002fea0003900000 */
[----:B------:R-:W1:Y:S02]  /*11be0*/  @!P0 SYNCS.PHASECHK.TRANS64 P0, [R4+URZ+0x30860], R3 ;  /* 0x03086003040085a7 */ /* 0x000e64000800007f */
[----:B-1----:R-:W-:Y:S05]  /*11bf0*/  @!P0 BRA `(.L_x_2295) ;  /* 0xfffffffc00f08947 */ /* 0x002fea000383ffff */
[----:B------:R-:W-:Y:S05]  /*11c00*/  BRA `(.L_x_2382) ;  /* 0xffffffcc00c07947 */ /* 0x000fea000383ffff */
.L_x_2296:
        /* <DEDUP_REMOVED lines=8> */
.L_x_2384:
[----:B------:R-:W-:Y:S05]  /*11c90*/  BSYNC B0 ;  /* 0x0000000000007941 */ /* 0x000fea0003800000 */
.L_x_2383:
[----:B------:R-:W-:Y:S01]  /*11ca0*/  IMAD.MOV.U32 R13, RZ, RZ, R18 ;  /* 0x000000ffff0d7224 */ /* 0x000fe200078e0012 */
[----:B------:R-:W-:Y:S01]  /*11cb0*/  MOV R12, RZ ;  /* 0x000000ff000c7202 */ /* 0x000fe20000000f00 */
[----:B------:R-:W-:Y:S02]  /*11cc0*/  IMAD.MOV.U32 R11, RZ, RZ, 0x181f ;  /* 0x0000181fff0b7424 */ /* 0x000fe400078e00ff */
[----:B------:R-:W-:Y:S02]  /*11cd0*/  IMAD.MOV.U32 R15, RZ, RZ, -0x1 ;  /* 0xffffffffff0f7424 */ /* 0x000fe400078e00ff */
[----:B------:R-:W-:Y:S02]  /*11ce0*/  IMAD.MOV.U32 R0, RZ, RZ, R14 ;  /* 0x000000ffff007224 */ /* 0x000fe400078e000e */
[----:B------:R-:W-:-:S07]  /*11cf0*/  IMAD.SHL.U32 R6, R37, 0x2, RZ ;  /* 0x0000000225067824 */ /* 0x000fce00078e00ff */
[----:B------:R-:W-:Y:S05]  /*11d00*/  WARPSYNC.COLLECTIVE R15, `(.L_x_2385) ;  /* 0x000000000f087348 */ /* 0x000fea0003c00000 */
[----:B------:R0:W1:Y:S02]  /*11d10*/  SHFL.IDX P6, R14, R13, R12, R11 ;  /* 0x0000000c0d0e7389 */ /* 0x00006400000c000b */
[----:B01----:R-:W-:Y:S01]  /*11d20*/  ENDCOLLECTIVE ;  /* 0x000000000000791b */ /* 0x003fe20003800000 */
.L_x_2385:
[----:B------:R-:W-:Y:S02]  /*11d30*/  IMAD.MOV.U32 R13, RZ, RZ, R19 ;  /* 0x000000ffff0d7224 */ /* 0x000fe400078e0013 */
[----:B------:R-:W-:Y:S01]  /*11d40*/  IMAD.MOV.U32 R12, RZ, RZ, 0x1 ;  /* 0x00000001ff0c7424 */ /* 0x000fe200078e00ff */
[----:B------:R-:W-:-:S13]  /*11d50*/  IADD3 R2, P0, R14, R6, RZ ;  /* 0x000000060e027210 */ /* 0x000fda0007f1e0ff */
[----:B------:R-:W-:Y:S05]  /*11d60*/  WARPSYNC.COLLECTIVE R15, `(.L_x_2386) ;  /* 0x000000000f087348 */ /* 0x000fea0003c00000 */
[----:B------:R0:W1:Y:S02]  /*11d70*/  SHFL.IDX P6, R14, R13, R12, R11 ;  /* 0x0000000c0d0e7389 */ /* 0x00006400000c000b */
[----:B01----:R-:W-:Y:S01]  /*11d80*/  ENDCOLLECTIVE ;  /* 0x000000000000791b */ /* 0x003fe20003800000 */
.L_x_2386:
        /* <DEDUP_REMOVED lines=13> */
.L_x_2387:
        /* <DEDUP_REMOVED lines=12> */
.L_x_2388:
        /* <DEDUP_REMOVED lines=12> */
.L_x_2389:
        /* <DEDUP_REMOVED lines=12> */
.L_x_2390:
        /* <DEDUP_REMOVED lines=12> */
.L_x_2391:
        /* <DEDUP_REMOVED lines=12> */
.L_x_2392:
        /* <DEDUP_REMOVED lines=12> */
.L_x_2393:
        /* <DEDUP_REMOVED lines=12> */
.L_x_2394:
        /* <DEDUP_REMOVED lines=12> */
.L_x_2395:
[----:B------:R-:W-:Y:S01]  /*12460*/  @!PT LDS RZ, [RZ] ;  /* 0x00000000fffff984 */ /* 0x000fe20000000800 */
[----:B------:R-:W-:Y:S01]  /*12470*/  @!PT LDS RZ, [RZ] ;  /* 0x00000000fffff984 */ /* 0x000fe20000000800 */
[----:B------:R-:W-:Y:S01]  /*12480*/  @!PT LDS RZ, [RZ] ;  /* 0x00000000fffff984 */ /* 0x000fe20000000800 */
[----:B------:R1:W-:Y:S01]  /*12490*/  LDGSTS.E.BYPASS.LTC128B.128 [R0+0x5400], desc[UR36][R2.64+0x80], !P0 ;  /* 0x0540008002007fae */ /* 0x0003e2000c101d64 */
[----:B------:R-:W-:-:S13]  /*124a0*/  ISETP.LT.OR P0, PT, R5, 0x41, P1 ;  /* 0x000000410500780c */ /* 0x000fda0000f01670 */
[----:B------:R1:W-:Y:S01]  /*124b0*/  LDGSTS.E.BYPASS.LTC128B.128 [R0+0x8400], desc[UR36][R2.64+0x100], !P0 ;  /* 0x0840010002007fae */ /* 0x0003e2000c101d64 */
[----:B------:R-:W-:Y:S05]  /*124c0*/  BRA `(.L_x_2396) ;  /* 0xffffffc800887947 */ /* 0x000fea000383ffff */
.L_x_2301:
[----:B------:R-:W-:Y:S01]  /*124d0*/  BSSY B0, `(.L_x_2397) ;  /* 0x0000008000007945 */ /* 0x000fe20003800000 */
[----:B------:R-:W-:Y:S01]  /*124e0*/  IMAD.MOV.U32 R13, RZ, RZ, R34 ;  /* 0x000000ffff0d7224 */ /* 0x000fe200078e0022 */
[----:B------:R-:W-:Y:S01]  /*124f0*/  MOV R11, 0x1f ;  /* 0x0000001f000b7802 */ /* 0x000fe20000000f00 */
[----:B------:R-:W-:Y:S02]  /*12500*/  IMAD.MOV.U32 R12, RZ, RZ, RZ ;  /* 0x000000ffff0c7224 */ /* 0x000fe400078e00ff */
[----:B------:R-:W-:-:S07]  /*12510*/  IMAD.MOV.U32 R15, RZ, RZ, -0x1 ;  /* 0xffffffffff0f7424 */ /* 0x000fce00078e00ff */
[----:B-----5:R-:W-:Y:S05]  /*12520*/  WARPSYNC.COLLECTIVE R15, `(.L_x_2398) ;  /* 0x000000000f087348 */ /* 0x020fea0003c00000 */
[----:B------:R0:W1:Y:S02]  /*12530*/  SHFL.IDX P6, R14, R13, R12, R11 ;  /* 0x0000000c0d0e7389 */ /* 0x00006400000c000b */
[----:B01---5:R-:W-:Y:S01]  /*12540*/  ENDCOLLECTIVE ;  /* 0x000000000000791b */ /* 0x023fe20003800000 */
.L_x_2398:
[----:B------:R-:W-:Y:S05]  /*12550*/  BSYNC B0 ;  /* 0x0000000000007941 */ /* 0x000fea0003800000 */
.L_x_2397:
[----:B------:R-:W-:Y:S05]  /*12560*/  BRA `(.L_x_2399) ;  /* 0xffffffcc00107947 */ /* 0x000fea000383ffff */
.L_x_2304:
[----:B-1----:R1:W2:Y:S02]  /*12570*/  SYNCS.PHASECHK.TRANS64.TRYWAIT P0, [R4+URZ+0x30820], R0 ;  /* 0x03082000040075a7 */ /* 0x0022a4000800017f */
[----:B--2---:R-:W-:Y:S05]  /*12580*/  @!P0 NANOSLEEP.SYNCS 0x989680 ;  /* 0x009896800000895d */ /* 0x004fea0003900000 */
[----:B------:R-:W2:Y:S02]  /*12590*/  @!P0 SYNCS.PHASECHK.TRANS64 P0, [R4+URZ+0x30820], R0 ;  /* 0x03082000040085a7 */ /* 0x000ea4000800007f */
[----:B--2---:R-:W-:Y:S05]  /*125a0*/  @!P0 BRA `(.L_x_2304) ;  /* 0xfffffffc00f08947 */ /* 0x004fea000383ffff */
[----:B------:R-:W-:Y:S05]  /*125b0*/  BRA `(.L_x_2400) ;  /* 0xffffffcc00587947 */ /* 0x000fea000383ffff */
.L_x_2305:
        /* <DEDUP_REMOVED lines=11> */
.L_x_2402:
[----:B------:R-:W-:Y:S05]  /*12670*/  BSYNC B0 ;  /* 0x0000000000007941 */ /* 0x000fea0003800000 */
.L_x_2401:
[----:B------:R-:W-:Y:S05]  /*12680*/  BRA `(.L_x_2403) ;  /* 0xffffffcc00407947 */ /* 0x000fea000383ffff */
.L_x_2308:
[----:B------:R-:W-:Y:S01]  /*12690*/  BSSY B1, `(.L_x_2404) ;  /* 0x0000006000017945 */ /* 0x000fe20003800000 */
[----:B------:R-:W-:-:S07]  /*126a0*/  IMAD.MOV.U32 R15, RZ, RZ, -0x1 ;  /* 0xffffffffff0f7424 */ /* 0x000fce00078e00ff */
[----:B01---5:R-:W-:Y:S05]  /*126b0*/  WARPSYNC.COLLECTIVE R15, `(.L_x_2405) ;  /* 0x000000000f0c7348 */ /* 0x023fea0003c00000 */
[----:B------:R-:W-:Y:S02]  /*126c0*/  ELECT P6, UR62, PT ;  /* 0x00000000003e782f */ /* 0x000fe400038c0000 */
[----:B------:R-:W-:Y:S01]  /*126d0*/  MOV R14, UR62 ;  /* 0x0000003e000e7c02 */ /* 0x000fe20008000f00 */
[----:B01---5:R-:W-:Y:S10]  /*126e0*/  ENDCOLLECTIVE ;  /* 0x000000000000791b */ /* 0x023ff40003800000 */
.L_x_2405:
[----:B------:R-:W-:Y:S05]  /*126f0*/  BSYNC B1 ;  /* 0x0000000000017941 */ /* 0x000fea0003800000 */
.L_x_2404:
[----:B------:R-:W-:Y:S05]  /*12700*/  BRA `(.L_x_2406) ;  /* 0xffffffcc00387947 */ /* 0x000fea000383ffff */
.L_x_2310:
[----:B-1----:R1:W2:Y:S02]  /*12710*/  SYNCS.PHASECHK.TRANS64.TRYWAIT P1, [R5+URZ+0x30840], R0 ;  /* 0x03084000050075a7 */ /* 0x0022a4000802017f */
[----:B--2---:R-:W-:Y:S05]  /*12720*/  @!P1 NANOSLEEP.SYNCS 0x989680 ;  /* 0x009896800000995d */ /* 0x004fea0003900000 */
[----:B------:R-:W2:Y:S02]  /*12730*/  @!P1 SYNCS.PHASECHK.TRANS64 P1, [R5+URZ+0x30840], R0 ;  /* 0x03084000050095a7 */ /* 0x000ea4000802007f */
[----:B--2---:R-:W-:Y:S05]  /*12740*/  @!P1 BRA `(.L_x_2310) ;  /* 0xfffffffc00f09947 */ /* 0x004fea000383ffff */
[----:B------:R-:W-:Y:S05]  /*12750*/  BRA `(.L_x_2407) ;  /* 0xffffffcc00607947 */ /* 0x000fea000383ffff */
.L_x_2312:
[----:B--2---:R2:W3:Y:S02]  /*12760*/  SYNCS.PHASECHK.TRANS64.TRYWAIT P1, [R23+URZ+0x30840], R2 ;  /* 0x03084002170075a7 */ /* 0x0044e4000802017f */
[----:B---3--:R-:W-:Y:S05]  /*12770*/  @!P1 NANOSLEEP.SYNCS 0x989680 ;  /* 0x009896800000995d */ /* 0x008fea0003900000 */
[----:B------:R-:W3:Y:S02]  /*12780*/  @!P1 SYNCS.PHASECHK.TRANS64 P1, [R23+URZ+0x30840], R2 ;  /* 0x03084002170095a7 */ /* 0x000ee4000802007f */
[----:B---3--:R-:W-:Y:S05]  /*12790*/  @!P1 BRA `(.L_x_2312) ;  /* 0xfffffffc00f09947 */ /* 0x008fea000383ffff */
[----:B------:R-:W-:Y:S05]  /*127a0*/  BRA `(.L_x_2408) ;  /* 0xffffffcc006c7947 */ /* 0x000fea000383ffff */
.L_x_2314:
[----:B---3--:R3:W4:Y:S02]  /*127b0*/  SYNCS.PHASECHK.TRANS64.TRYWAIT P1, [R5+URZ+0x30860], R0 ;  /* 0x03086000050075a7 */ /* 0x008724000802017f */
[----:B----4-:R-:W-:Y:S05]  /*127c0*/  @!P1 NANOSLEEP.SYNCS 0x989680 ;  /* 0x009896800000995d */ /* 0x010fea0003900000 */
[----:B------:R-:W4:Y:S02]  /*127d0*/  @!P1 SYNCS.PHASECHK.TRANS64 P1, [R5+URZ+0x30860], R0 ;  /* 0x03086000050095a7 */ /* 0x000f24000802007f */
[----:B----4-:R-:W-:Y:S05]  /*127e0*/  @!P1 BRA `(.L_x_2314) ;  /* 0xfffffffc00f09947 */ /* 0x010fea000383ffff */
[----:B------:R-:W-:Y:S05]  /*127f0*/  BRA `(.L_x_2409) ;  /* 0xffffffcc00687947 */ /* 0x000fea000383ffff */
.L_x_2410:
        /* <DEDUP_REMOVED lines=16> */
.L_x_3238:


//--------------------- .text._ZN7cutlass13device_kernelIN5flash11enable_sm90INS1_16FlashAttnFwdSm90INS1_25CollectiveMainloopFwdSm90ILi2EN4cute5tupleIJNS5_1CILi1EEES8_S8_EEENS6_IJNS7_ILi128EEENS7_ILi96EEENS7_ILi192EEEEEELi192ENS_10bfloat16_tEfNS_4arch4Sm90ELb1ELb0ELb0ELb1ELb1ELb0ELb0ELb1ELb1ELb1ELb0ELb0EEENS1_21CollectiveEpilogueFwdINS6_IJSA_SC_SB_EEES9_SE_SG_Li256ELb1ELb1ELb0ELb0EEENS1_36VarlenDynamicPersistentTileSchedulerILi128ELi96ELi256ELi128ELb0ELb1ELb1ELb1ELb1ELb1EEEEEEEEEvNT_6ParamsE --------------------------
	.section	.text._ZN7cutlass13device_kernelIN5flash11enable_sm90INS1_16FlashAttnFwdSm90INS1_25CollectiveMainloopFwdSm90ILi2EN4cute5tupleIJNS5_1CILi1EEES8_S8_EEENS6_IJNS7_ILi128EEENS7_ILi96EEENS7_ILi192EEEEEELi192ENS_10bfloat16_tEfNS_4arch4Sm90ELb1ELb0ELb0ELb1ELb1ELb0ELb0ELb1ELb1ELb1ELb0ELb0EEENS1_21CollectiveEpilogueFwdINS6_IJSA_SC_SB_EEES9_SE_SG_Li256ELb1ELb1ELb0ELb0EEENS1_36VarlenDynamicPersistentTileSchedulerILi128ELi96ELi256ELi128ELb0ELb1ELb1ELb1ELb1ELb1EEEEEEEEEvNT_6ParamsE,"ax",@progbits
	.align	128
.text._ZN7cutlass13device_kernelIN5flash11enable_sm90INS1_16FlashAttnFwdSm90INS1_25CollectiveMainloopFwdSm90ILi2EN4cute5tupleIJNS5_1CILi1EEES8_S8_EEENS6_IJNS7_ILi128EEENS7_ILi96EEENS7_ILi192EEEEEELi192ENS_10bfloat16_tEfNS_4arch4Sm90ELb1ELb0ELb0ELb1ELb1ELb0ELb0ELb1ELb1ELb1ELb0ELb0EEENS1_21CollectiveEpilogueFwdINS6_IJSA_SC_SB_EEES9_SE_SG_Li256ELb1ELb1ELb0ELb0EEENS1_36VarlenDynamicPersistentTileSchedulerILi128ELi96ELi256ELi128ELb0ELb1ELb1ELb1ELb1ELb1EEEEEEEEEvNT_6ParamsE:
        .type           _ZN7cutlass13device_kernelIN5flash11enable_sm90INS1_16FlashAttnFwdSm90INS1_25CollectiveMainloopFwdSm90ILi2EN4cute5tupleIJNS5_1CILi1EEES8_S8_EEENS6_IJNS7_ILi128EEENS7_ILi96EEENS7_ILi192EEEEEELi192ENS_10bfloat16_tEfNS_4arch4Sm90ELb1ELb0ELb0ELb1ELb1ELb0ELb0ELb1ELb1ELb1ELb0ELb0EEENS1_21CollectiveEpilogueFwdINS6_IJSA_SC_SB_EEES9_SE_SG_Li256ELb1ELb1ELb0ELb0EEENS1_36VarlenDynamicPersistentTileSchedulerILi128ELi96ELi256ELi128ELb0ELb1ELb1ELb1ELb1ELb1EEEEEEEEEvNT_6ParamsE,@function
        .size           _ZN7cutlass13device_kernelIN5flash11enable_sm90INS1_16FlashAttnFwdSm90INS1_25CollectiveMainloopFwdSm90ILi2EN4cute5tupleIJNS5_1CILi1EEES8_S8_EEENS6_IJNS7_ILi128EEENS7_ILi96EEENS7_ILi192EEEEEELi192ENS_10bfloat16_tEfNS_4arch4Sm90ELb1ELb0ELb0ELb1ELb1ELb0ELb0ELb1ELb1ELb1ELb0ELb0EEENS1_21CollectiveEpilogueFwdINS6_IJSA_SC_SB_EEES9_SE_SG_Li256ELb1ELb1ELb0ELb0EEENS1_36VarlenDynamicPersistentTileSchedulerILi128ELi96ELi256ELi128ELb0ELb1ELb1ELb1ELb1ELb1EEEEEEEEEvNT_6ParamsE,(.L_x_3239 - _ZN7cutlass13device_kernelIN5flash11enable_sm90INS1_16FlashAttnFwdSm90INS1_25CollectiveMainloopFwdSm90ILi2EN4cute5tupleIJNS5_1CILi1EEES8_S8_EEENS6_IJNS7_ILi128EEENS7_ILi96EEENS7_ILi192EEEEEELi192ENS_10bfloat16_tEfNS_4arch4Sm90ELb1ELb0ELb0ELb1ELb1ELb0ELb0ELb1ELb1ELb1ELb0ELb0EEENS1_21CollectiveEpilogueFwdINS6_IJSA_SC_SB_EEES9_SE_SG_Li256ELb1ELb1ELb0ELb0EEENS1_36VarlenDynamicPersistentTileSchedulerILi128ELi96ELi256ELi128ELb0ELb1ELb1ELb1ELb1ELb1EEEEEEEEEvNT_6ParamsE)
        .other          _ZN7cutlass13device_kernelIN5flash11enable_sm90INS1_16FlashAttnFwdSm90INS1_25CollectiveMainloopFwdSm90ILi2EN4cute5tupleIJNS5_1CILi1EEES8_S8_EEENS6_IJNS7_ILi128EEENS7_ILi96EEENS7_ILi192EEEEEELi192ENS_10bfloat16_tEfNS_4arch4Sm90ELb1ELb0ELb0ELb1ELb1ELb0ELb0ELb1ELb1ELb1ELb0ELb0EEENS1_21CollectiveEpilogueFwdINS6_IJSA_SC_SB_EEES9_SE_SG_Li256ELb1ELb1ELb0ELb0EEENS1_36VarlenDynamicPersistentTileSchedulerILi128ELi96ELi256ELi128ELb0ELb1ELb1ELb1ELb1ELb1EEEEEEEEEvNT_6ParamsE,@"STO_CUDA_ENTRY STV_DEFAULT"
_ZN7cutlass13device_kernelIN5flash11enable_sm90INS1_16FlashAttnFwdSm90INS1_25CollectiveMainloopFwdSm90ILi2EN4cute5tupleIJNS5_1CILi1EEES8_S8_EEENS6_IJNS7_ILi128EEENS7_ILi96EEENS7_ILi192EEEEEELi192ENS_10bfloat16_tEfNS_4arch4Sm90ELb1ELb0ELb0ELb1ELb1ELb0ELb0ELb1ELb1ELb1ELb0ELb0EEENS1_21CollectiveEpilogueFwdINS6_IJSA_SC_SB_EEES9_SE_SG_Li256ELb1ELb1ELb0ELb0EEENS1_36VarlenDynamicPersistentTileSchedulerILi128ELi96ELi256ELi128ELb0ELb1ELb1ELb1ELb1ELb1EEEEEEEEEvNT_6ParamsE:
        /* <DEDUP_REMOVED lines=45> */
.L_x_2411:
        /* <DEDUP_REMOVED lines=22> */
.L_x_2412:
        /* <DEDUP_REMOVED lines=18> */
.L_x_2413:
        /* <DEDUP_REMOVED lines=22> */
.L_x_2414:
        /* <DEDUP_REMOVED lines=23> */
.L_x_2415:
        /* <DEDUP_REMOVED lines=10> */
.L_x_2417:
        /* <DEDUP_REMOVED lines=24> */
[----:B------:R-:W-:-:S03]  /*0a40*/  SHF.R.S32.HI R198, RZ, 0x7, R3 ;  /* 0x00000007ffc67819 */ /* 0x000fc60000011403 */
[----:B------:R-:W-:-:S05]  /*0a50*/  IMAD.SHL.U32 R6, R4, 0x20, RZ ;  /* 0x0000002004067824 */ /* 0x000fca00078e00ff */
[----:B------:R-:W-:Y:S02]  /*0a60*/  LOP3.LUT R7, R6, 0xfffffc00, RZ, 0xc0, !PT ;  /* 0xfffffc0006077812 */ /* 0x000fe400078ec0ff */
[----:B------:R-:W-:-:S04]  /*0a70*/  LEA.HI R6, R0, R205, RZ, 0x2 ;  /* 0x000000cd00067211 */ /* 0x000fc800078f10ff */
[----:B------:R-:W-:-:S05]  /*0a80*/  LOP3.LUT R6, R6, 0xfffffffc, RZ, 0xc0, !PT ;  /* 0xfffffffc06067812 */ /* 0x000fca00078ec0ff */
[----:B------:R-:W-:Y:S01]  /*0a90*/  IMAD.IADD R6, R205, 0x1, -R6 ;  /* 0x00000001cd067824 */ /* 0x000fe200078e0a06 */
[----:B--2---:R-:W-:Y:S02]  /*0aa0*/  R2UR UR4, R2 ;  /* 0x00000000020472ca */ /* 0x004fe400000e0000 */
[C---:B------:R-:W-:Y:S02]  /*0ab0*/  LOP3.LUT R2, R3.reuse, 0xffffff80, RZ, 0xc0, !PT ;  /* 0xffffff8003027812 */ /* 0x040fe400078ec0ff */
[----:B------:R-:W-:-:S03]  /*0ac0*/  LEA.HI R3, R3, R198, RZ, 0x1 ;  /* 0x000000c603037211 */ /* 0x000fc600078f08ff */
[C---:B------:R-:W-:Y:S01]  /*0ad0*/  IMAD.IADD R197, R205.reuse, 0x1, -R2 ;  /* 0x00000001cdc57824 */ /* 0x040fe200078e0a02 */
[CC--:B------:R-:W-:Y:S02]  /*0ae0*/  LEA.HI R2, R0.reuse, R205.reuse, RZ, 0x4 ;  /* 0x000000cd00027211 */ /* 0x0c0fe400078f20ff */
[----:B------:R-:W-:Y:S02]  /*0af0*/  LEA.HI R0, R0, R205, RZ, 0x3 ;  /* 0x000000cd00007211 */ /* 0x000fe400078f18ff */
[----:B------:R-:W-:Y:S01]  /*0b00*/  SHF.R.S32.HI R8, RZ, 0x1f, R197 ;  /* 0x0000001fff087819 */ /* 0x000fe200000114c5 */
[----:B------:R-:W-:Y:S01]  /*0b10*/  ULOP3.LUT UR7, UR4, 0x1, URZ, 0xfc, !UPT ;  /* 0x0000000104077892 */ /* 0x000fe2000f8efc3f */
[----:B------:R-:W-:Y:S02]  /*0b20*/  LOP3.LUT R4, R2, 0x3fffff0, RZ, 0xc0, !PT ;  /* 0x03fffff002047812 */ /* 0x000fe400078ec0ff */
[----:B------:R-:W-:Y:S01]  /*0b30*/  LEA.HI R9, R8, R197, RZ, 0x2 ;  /* 0x000000c508097211 */ /* 0x000fe200078f10ff */
[----:B------:R-:W-:Y:S01]  /*0b40*/  UMOV UR4, URZ ;  /* 0x0000003f00047c82 */ /* 0x000fe20008000000 */
[----:B------:R-:W-:Y:S01]  /*0b50*/  SHF.R.S32.HI R5, RZ, 0x4, R2 ;  /* 0x00000004ff057819 */ /* 0x000fe20000011402 */
[----:B------:R-:W-:Y:S01]  /*0b60*/  IMAD.IADD R4, R205, 0x1, -R4 ;  /* 0x00000001cd047824 */ /* 0x000fe200078e0a04 */
[--C-:B------:R-:W-:Y:S01]  /*0b70*/  SHF.R.S32.HI R10, RZ, 0x2, R9.reuse ;  /* 0x00000002ff0a7819 */ /* 0x100fe20000011409 */
[----:B------:R-:W-:Y:S01]  /*0b80*/  IMAD.U32 R201, RZ, RZ, UR7 ;  /* 0x00000007ffc97e24 */ /* 0x000fe2000f8e00ff */
[----:B------:R-:W-:Y:S01]  /*0b90*/  SHF.R.S32.HI R11, RZ, 0x1f, R9 ;  /* 0x0000001fff0b7819 */ /* 0x000fe20000011409 */
[----:B------:R-:W-:Y:S01]  /*0ba0*/  IMAD R7, R4, 0x40, R7 ;  /* 0x0000004004077824 */ /* 0x000fe200078e0207 */
[----:B------:R-:W-:Y:S01]  /*0bb0*/  LEA.HI R2, R2, R5, RZ, 0x1 ;  /* 0x0000000502027211 */ /* 0x000fe200078f08ff */
[----:B------:R-:W-:Y:S01]  /*0bc0*/  IMAD.U32 R196, RZ, RZ, UR4 ;  /* 0x00000004ffc47e24 */ /* 0x000fe2000f8e00ff */
[----:B------:R-:W-:-:S02]  /*0bd0*/  LEA.HI R11, R11, R10, RZ, 0x3 ;  /* 0x0000000a0b0b7211 */ /* 0x000fc400078f18ff */
[----:B------:R-:W-:Y:S02]  /*0be0*/  LOP3.LUT R2, R2, 0x1ffffffe, RZ, 0xc0, !PT ;  /* 0x1ffffffe02027812 */ /* 0x000fe400078ec0ff */
[----:B------:R-:W-:Y:S02]  /*0bf0*/  LOP3.LUT R11, R11, 0xfffffff8, RZ, 0xc0, !PT ;  /* 0xfffffff80b0b7812 */ /* 0x000fe400078ec0ff */
[----:B------:R-:W-:Y:S01]  /*0c00*/  LOP3.LUT R4, R0, 0xfffffff8, RZ, 0xc0, !PT ;  /* 0xfffffff800047812 */ /* 0x000fe200078ec0ff */
[----:B------:R-:W-:Y:S01]  /*0c10*/  IMAD.IADD R2, R5, 0x1, -R2 ;  /* 0x0000000105027824 */ /* 0x000fe200078e0a02 */
[----:B------:R-:W-:Y:S01]  /*0c20*/  LEA.HI R8, R8, R197, RZ, 0x5 ;  /* 0x000000c508087211 */ /* 0x000fe200078f28ff */
[----:B------:R-:W-:Y:S01]  /*0c30*/  IMAD.IADD R11, R10, 0x1, -R11 ;  /* 0x000000010a0b7824 */ /* 0x000fe200078e0a0b */
[----:B------:R-:W-:Y:S01]  /*0c40*/  LEA.HI R5, R6, R6, RZ, 0x1 ;  /* 0x0000000606057211 */ /* 0x000fe200078f08ff */
[----:B------:R-:W-:Y:S01]  /*0c50*/  IMAD.IADD R23, R205, 0x1, -R4 ;  /* 0x00000001cd177824 */ /* 0x000fe200078e0a04 */
[----:B------:R-:W-:Y:S01]  /*0c60*/  SHF.R.S32.HI R8, RZ, 0x5, R8 ;  /* 0x00000005ff087819 */ /* 0x000fe20000011408 */
[----:B------:R-:W-:Y:S01]  /*0c70*/  IMAD R200, R2, 0x8, R7 ;  /* 0x0000000802c87824 */ /* 0x000fe200078e0207 */
[----:B------:R-:W-:Y:S01]  /*0c80*/  LOP3.LUT R3, R3, 0x3fffffe, RZ, 0xc0, !PT ;  /* 0x03fffffe03037812 */ /* 0x000fe200078ec0ff */
[----:B------:R-:W-:Y:S01]  /*0c90*/  IMAD.SHL.U32 R16, R23, 0x8, RZ ;  /* 0x0000000817107824 */ /* 0x000fe200078e00ff */
[----:B------:R-:W-:-:S02]  /*0ca0*/  LEA R8, R8, R11, 0x4 ;  /* 0x0000000b08087211 */ /* 0x000fc400078e20ff */
[----:B------:R-:W-:Y:S01]  /*0cb0*/  LOP3.LUT R5, R5, 0x1ffffffe, RZ, 0xc0, !PT ;  /* 0x1ffffffe05057812 */ /* 0x000fe200078ec0ff */
[----:B------:R-:W-:Y:S01]  /*0cc0*/  IMAD.IADD R3, R198, 0x1, -R3 ;  /* 0x00000001c6037824 */ /* 0x000fe200078e0a03 */
[----:B------:R-:W-:Y:S01]  /*0cd0*/  SHF.R.S32.HI R194, RZ, 0x3, R0 ;  /* 0x00000003ffc27819 */ /* 0x000fe20000011400 */
[C---:B------:R-:W-:Y:S01]  /*0ce0*/  VIADD R19, R16.reuse, 0x40 ;  /* 0x0000004010137836 */ /* 0x040fe20000000000 */
[----:B------:R-:W-:Y:S01]  /*0cf0*/  LOP3.LUT R0, R9, 0x7ffffffc, RZ, 0xc0, !PT ;  /* 0x7ffffffc09007812 */ /* 0x000fe200078ec0ff */
[----:B------:R-:W-:Y:S01]  /*0d00*/  VIADD R22, R16, 0x80 ;  /* 0x0000008010167836 */ /* 0x000fe20000000000 */
[----:B------:R-:W-:Y:S01]  /*0d10*/  SHF.R.S32.HI R204, RZ, 0x1f, R16 ;  /* 0x0000001fffcc7819 */ /* 0x000fe20000011410 */
[----:B------:R-:W-:Y:S01]  /*0d20*/  IMAD.IADD R18, R6, 0x1, -R5 ;  /* 0x0000000106127824 */ /* 0x000fe200078e0a05 */
[----:B------:R-:W-:Y:S01]  /*0d30*/  SHF.R.S32.HI R203, RZ, 0x1f, R19 ;  /* 0x0000001fffcb7819 */ /* 0x000fe20000011413 */
[----:B------:R-:W-:Y:S01]  /*0d40*/  IMAD R199, R3, 0x40, R8 ;  /* 0x0000004003c77824 */ /* 0x000fe200078e0208 */
[----:B------:R-:W-:-:S02]  /*0d50*/  SHF.R.S32.HI R202, RZ, 0x1f, R22 ;  /* 0x0000001fffca7819 */ /* 0x000fc40000011416 */
[----:B------:R-:W-:Y:S01]  /*0d60*/  IADD3 R17, R197, -R0, RZ ;  /* 0x80000000c5117210 */ /* 0x000fe20007ffe0ff */
[----:B------:R-:W-:-:S07]  /*0d70*/  IMAD R18, R18, 0x8, R199 ;  /* 0x0000000812127824 */ /* 0x000fce00078e02c7 */
.L_x_2477:
        /* <DEDUP_REMOVED lines=13> */
[----:B------:R-:W-:Y:S01]  /*0e50*/  IMAD.U32 R192, RZ, RZ, UR4 ;  /* 0x00000004ffc07e24 */ /* 0x000fe2000f8e00ff */
[----:B------:R-:W-:-:S04]  /*0e60*/  @UP0 ULEA UR8, UP2, UR4, UR8, 0x2 ;  /* 0x0000000804080291 */ /* 0x000fc8000f84103f */
[----:B------:R-:W-:Y:S02]  /*0e70*/  @UP0 ULEA.HI.X UR9, UR4, UR9, UR7, 0x2, UP2 ;  /* 0x0000000904090291 */ /* 0x000fe400090f1407 */
[----:B------:R-:W-:Y:S01]  /*0e80*/  IMAD.U32 R195, RZ, RZ, UR7 ;  /* 0x00000007ffc37e24 */ /* 0x000fe2000f8e00ff */
[----:B------:R-:W-:Y:S01]  /*0e90*/  @UP1 ULEA UR10, UP0, UR4, UR10, 0x2 ;  /* 0x0000000a040a1291 */ /* 0x000fe2000f80103f */
[----:B------:R-:W-:-:S03]  /*0ea0*/  IMAD.U32 R2, RZ, RZ, UR8 ;  /* 0x00000008ff027e24 */ /* 0x000fc6000f8e00ff */
[----:B------:R-:W-:Y:S01]  /*0eb0*/  @UP1 ULEA.HI.X UR11, UR4, UR11, UR7, 0x2, UP0 ;  /* 0x0000000b040b1291 */ /* 0x000fe200080f1407 */
[----:B------:R-:W-:Y:S01]  /*0ec0*/  IMAD.U32 R3, RZ, RZ, UR9 ;  /* 0x00000009ff037e24 */ /* 0x000fe2000f8e00ff */
[----:B------:R-:W-:Y:S01]  /*0ed0*/  ULDC.64 UR8, c[0x0][0x418] ;  /* 0x0001060000087ab9 */ /* 0x000fe20000000a00 */
[----:B------:R-:W-:Y:S01]  /*0ee0*/  IMAD.U32 R4, RZ, RZ, UR10 ;  /* 0x0000000aff047e24 */ /* 0x000fe2000f8e00ff */
[----:B------:R-:W-:Y:S01]  /*0ef0*/  ULDC UR4, c[0x0][0x424] ;  /* 0x0001090000047ab9 */ /* 0x000fe20000000800 */
[----:B------:R-:W-:Y:S01]  /*0f00*/  ULDC UR7, c[0x0][0x2f0] ;  /* 0x0000bc0000077ab9 */ /* 0x000fe20000000800 */
[----:B------:R-:W-:Y:S01]  /*0f10*/  IMAD.U32 R5, RZ, RZ, UR11 ;  /* 0x0000000bff057e24 */ /* 0x000fe2000f8e00ff */
[----:B------:R-:W2:Y:S04]  /*0f20*/  @P0 LDG.E R2, desc[UR36][R2.64] ;  /* 0x0000002402020981 */ /* 0x000ea8000c1e1900 */
[----:B---3--:R-:W3:Y:S01]  /*0f30*/  @P2 LDG.E R4, desc[UR36][R4.64] ;  /* 0x0000002404042981 */ /* 0x008ee2000c1e1900 */
[----:B------:R-:W-:Y:S01]  /*0f40*/  UISETP.NE.U32.AND UP0, UPT, UR8, URZ, UPT ;  /* 0x0000003f0800728c */ /* 0x000fe2000bf05070 */
[----:B------:R-:W-:Y:S01]  /*0f50*/  IMAD.U32 R193, RZ, RZ, UR6 ;  /* 0x00000006ffc17e24 */ /* 0x000fe2000f8e00ff */
[----:B------:R-:W-:-:S02]  /*0f60*/  UMOV UR60, URZ ;  /* 0x0000003f003c7c82 */ /* 0x000fc40008000000 */
[----:B------:R-:W-:-:S03]  /*0f70*/  UISETP.NE.AND.EX UP0, UPT, UR9, URZ, UPT, UP0 ;  /* 0x0000003f0900728c */ /* 0x000fc6000bf05300 */
[----:B------:R-:W-:Y:S01]  /*0f80*/  ULDC.64 UR8, c[0x0][0xa20] ;  /* 0x0002880000087ab9 */ /* 0x000fe20000000a00 */
[----:B------:R-:W-:Y:S01]  /*0f90*/  USEL UR4, UR4, 0x1, UP0 ;  /* 0x0000000104047887 */ /* 0x000fe20008000000 */
[----:B------:R-:W-:-:S03]  /*0fa0*/  ISETP.NE.U32.AND P1, PT, RZ, UR8, PT ;  /* 0x00000008ff007c0c */ /* 0x000fc6000bf25070 */
[----:B------:R-:W-:Y:S01]  /*0fb0*/  UIMAD UR4, UR4, UR7, URZ ;  /* 0x00000007040472a4 */ /* 0x000fe2000f8e023f */
[----:B------:R-:W-:Y:S02]  /*0fc0*/  ISETP.NE.AND.EX P1, PT, RZ, UR9, PT, P1 ;  /* 0x00000009ff007c0c */ /* 0x000fe4000bf25310 */
[----:B--2---:R-:W-:Y:S02]  /*0fd0*/  @P0 R2UR UR60, R2 ;  /* 0x00000000023c02ca */ /* 0x004fe400000e0000 */
[----:B---3--:R-:W-:Y:S01]  /*0fe0*/  @P2 R2UR UR43, R4 ;  /* 0x00000000042b22ca */ /* 0x008fe200000e0000 */
[----:B----4-:R-:W-:-:S14]  /*0ff0*/  @P2 BRA `(.L_x_2418) ;  /* 0x00000000003c2947 */ /* 0x010fdc0003800000 */
[----:B------:R-:W-:Y:S01]  /*1000*/  ULDC.64 UR6, c[0x0][0xa00] ;  /* 0x0002800000067ab9 */ /* 0x000fe20000000a00 */
[----:B------:R-:W-:Y:S01]  /*1010*/  ULDC UR43, c[0x0][0x288] ;  /* 0x0000a200002b7ab9 */ /* 0x000fe20000000800 */
[----:B------:R-:W-:-:S04]  /*1020*/  ISETP.NE.U32.AND P0, PT, RZ, UR6, PT ;  /* 0x00000006ff007c0c */ /* 0x000fc8000bf05070 */
[----:B------:R-:W-:-:S13]  /*1030*/  ISETP.NE.AND.EX P0, PT, RZ, UR7, PT, P0 ;  /* 0x00000007ff007c0c */ /* 0x000fda000bf05300 */
[----:B------:R-:W-:Y:S05]  /*1040*/  @!P0 BRA `(.L_x_2418) ;  /* 0x0000000000288947 */ /* 0x000fea0003800000 */
[----:B------:R-:W-:Y:S01]  /*1050*/  R2UR UR10, R192 ;  /* 0x00000000c00a72ca */ /* 0x000fe200000e0000 */
[----:B------:R-:W-:-:S12]  /*1060*/  ULDC.64 UR6, c[0x0][0xa00] ;  /* 0x0002800000067ab9 */ /* 0x000fd80000000a00 */
        /* <DEDUP_REMOVED lines=8> */
.L_x_2418:
[----:B------:R-:W-:Y:S05]  /*10f0*/  @!P1 BRA `(.L_x_2419) ;  /* 0x0000000000249947 */ /* 0x000fea0003800000 */
[----:B------:R-:W-:Y:S02]  /*1100*/  R2UR UR6, R192 ;  /* 0x00000000c00672ca */ /* 0x000fe400000e0000 */
[----:B------:R-:W-:-:S11]  /*1110*/  R2UR UR7, R195 ;  /* 0x00000000c30772ca */ /* 0x000fd600000e0000 */
[----:B------:R-:W-:-:S04]  /*1120*/  ULEA UR4, UP0, UR6, UR8, 0x2 ;  /* 0x0000000806047291 */ /* 0x000fc8000f80103f */
[----:B------:R-:W-:Y:S02]  /*1130*/  ULEA.HI.X UR6, UR6, UR9, UR7, 0x2, UP0 ;  /* 0x0000000906067291 */ /* 0x000fe400080f1407 */
[----:B------:R-:W-:-:S04]  /*1140*/  MOV R2, UR4 ;  /* 0x0000000400027c02 */ /* 0x000fc80008000f00 */
[----:B------:R-:W-:-:S05]  /*1150*/  IMAD.U32 R3, RZ, RZ, UR6 ;  /* 0x00000006ff037e24 */ /* 0x000fca000f8e00ff */
[----:B------:R-:W2:Y:S02]  /*1160*/  LDG.E R2, desc[UR36][R2.64] ;  /* 0x0000002402027981 */ /* 0x000ea4000c1e1900 */
[----:B--2---:R-:W-:Y:S01]  /*1170*/  R2UR UR4, R2 ;  /* 0x00000000020472ca */ /* 0x004fe200000e0000 */
[----:B------:R-:W-:-:S14]  /*1180*/  BRA `(.L_x_2420) ;  /* 0x0000000000387947 */ /* 0x000fdc0003800000 */
.L_x_2419:
[----:B------:R-:W-:Y:S02]  /*1190*/  ULDC.64 UR6, c[0x0][0xa08] ;  /* 0x0002820000067ab9 */ /* 0x000fe40000000a00 */
        /* <DEDUP_REMOVED lines=13> */
.L_x_2420:
[----:B------:R-:W-:Y:S01]  /*1270*/  UIADD3 UR60, -UR60, UR4, URZ ;  /* 0x000000043c3c7290 */ /* 0x000fe2000fffe13f */
[----:B------:R-:W-:Y:S01]  /*1280*/  PLOP3.LUT P0, PT, PT, PT, PT, 0x80, 0x0 ;  /* 0x000000000000781c */ /* 0x000fe20003f0f070 */
[----:B------:R-:W-:Y:S01]  /*1290*/  USHF.L.U32 UR42, UR5, 0x7, URZ ;  /* 0x00000007052a7899 */ /* 0x000fe2000800063f */
[----:B------:R-:W-:Y:S01]  /*12a0*/  CS2R R2, SRZ ;  /* 0x0000000000027805 */ /* 0x000fe2000001ff00 */
[----:B------:R-:W-:Y:S01]  /*12b0*/  ULDC UR4, c[0x0][0x448] ;  /* 0x0001120000047ab9 */ /* 0x000fe20000000800 */
[----:B------:R-:W-:Y:S01]  /*12c0*/  UIADD3 UR7, UR60, 0x60, -UR43 ;  /* 0x000000603c077890 */ /* 0x000fe2000fffe82b */
[----:B------:R-:W-:Y:S01]  /*12d0*/  IMAD.MOV.U32 R0, RZ, RZ, RZ ;  /* 0x000000ffff007224 */ /* 0x000fe200078e00ff */
[----:B------:R-:W-:Y:S01]  /*12e0*/  UISETP.NE.AND UP0, UPT, UR4, 0x1, UPT ;  /* 0x000000010400788c */ /* 0x000fe2000bf05270 */
[----:B------:R-:W-:Y:S01]  /*12f0*/  CS2R R118, SRZ ;  /* 0x0000000000767805 */ /* 0x000fe2000001ff00 */
[----:B------:R-:W-:Y:S01]  /*1300*/  UIADD3 UR6, UR42, 0x7f, URZ ;  /* 0x0000007f2a067890 */ /* 0x000fe2000fffe03f */
[----:B------:R-:W-:Y:S01]  /*1310*/  CS2R R116, SRZ ;  /* 0x0000000000747805 */ /* 0x000fe2000001ff00 */
[----:B------:R-:W-:Y:S01]  /*1320*/  UP2UR UR61, UPR, URZ, 0x1 ;  /* 0x000000013f3d7883 */ /* 0x000fe20008000000 */
[----:B------:R-:W-:-:S02]  /*1330*/  CS2R R114, SRZ ;  /* 0x0000000000727805 */ /* 0x000fc4000001ff00 */
[----:B------:R-:W-:Y:S02]  /*1340*/  CS2R R112, SRZ ;  /* 0x0000000000707805 */ /* 0x000fe4000001ff00 */
[----:B------:R-:W-:Y:S02]  /*1350*/  CS2R R110, SRZ ;  /* 0x00000000006e7805 */ /* 0x000fe4000001ff00 */
[----:B------:R-:W-:Y:S02]  /*1360*/  CS2R R108, SRZ ;  /* 0x00000000006c7805 */ /* 0x000fe4000001ff00 */
[----:B------:R-:W-:Y:S02]  /*1370*/  CS2R R106, SRZ ;  /* 0x00000000006a7805 */ /* 0x000fe4000001ff00 */
[----:B------:R-:W-:Y:S01]  /*1380*/  CS2R R104, SRZ ;  /* 0x0000000000687805 */ /* 0x000fe2000001ff00 */
[----:B------:R-:W-:Y:S01]  /*1390*/  @UP0 ULDC UR4, c[0x0][0x44c] ;  /* 0x0001130000040ab9 */ /* 0x000fe20000000800 */
[----:B------:R-:W-:Y:S01]  /*13a0*/  @UP0 ULDC UR8, c[0x0][0x450] ;  /* 0x0001140000080ab9 */ /* 0x000fe20000000800 */
[----:B------:R-:W-:Y:S01]  /*13b0*/  UIMAD.WIDE.U32 UR4, UR6, UR4, URZ ;  /* 0x00000004060472a5 */ /* 0x000fe2000f8e003f */
[----:B------:R-:W-:Y:S01]  /*13c0*/  IMAD.MOV.U32 R46, RZ, RZ, RZ ;  /* 0x000000ffff2e7224 */ /* 0x000fe200078e00ff */
[----:B------:R-:W-:Y:S01]  /*13d0*/  UIADD3 UR4, UR60, 0x5f, URZ ;  /* 0x0000005f3c047890 */ /* 0x000fe2000fffe03f */
[----:B------:R-:W-:Y:S01]  /*13e0*/  CS2R R98, SRZ ;  /* 0x0000000000627805 */ /* 0x000fe2000001ff00 */
[----:B------:R-:W-:Y:S01]  /*13f0*/  @UP0 USHF.R.U32.HI UR6, URZ, UR8, UR5 ;  /* 0x000000083f060299 */ /* 0x000fe20008011605 */
[----:B------:R-:W-:Y:S01]  /*1400*/  CS2R R100, SRZ ;  /* 0x0000000000647805 */ /* 0x000fe2000001ff00 */
[----:B------:R-:W-:Y:S01]  /*1410*/  UIMAD.WIDE UR4, UR4, 0x2aaaaaab, URZ ;  /* 0x2aaaaaab040478a5 */ /* 0x000fe2000f8e023f */
[----:B------:R-:W-:Y:S01]  /*1420*/  IMAD.MOV.U32 R43, RZ, RZ, RZ ;  /* 0x000000ffff2b7224 */ /* 0x000fe200078e00ff */
[----:B------:R-:W-:Y:S01]  /*1430*/  UIADD3 UR6, UR7, UR6, URZ ;  /* 0x0000000607067290 */ /* 0x000fe2000fffe03f */
[----:B------:R-:W-:Y:S01]  /*1440*/  CS2R R96, SRZ ;  /* 0x0000000000607805 */ /* 0x000fe2000001ff00 */
[----:B------:R-:W-:Y:S01]  /*1450*/  USHF.R.U32.HI UR4, URZ, 0x1f, UR5 ;  /* 0x0000001f3f047899 */ /* 0x000fe20008011605 */
[----:B------:R-:W-:Y:S01]  /*1460*/  CS2R R94, SRZ ;  /* 0x00000000005e7805 */ /* 0x000fe2000001ff00 */
[----:B------:R-:W-:Y:S01]  /*1470*/  UIMAD.WIDE UR6, UR6, 0x2aaaaaab, URZ ;  /* 0x2aaaaaab060678a5 */ /* 0x000fe2000f8e023f */
[----:B------:R-:W-:Y:S01]  /*1480*/  CS2R R92, SRZ ;  /* 0x00000000005c7805 */ /* 0x000fe2000001ff00 */
[----:B------:R-:W-:Y:S01]  /*1490*/  ULEA.HI.SX32 UR4, UR5, UR4, 0x1c ;  /* 0x0000000405047291 */ /* 0x000fe2000f8fe23f */
[----:B------:R-:W-:Y:S01]  /*14a0*/  CS2R R90, SRZ ;  /* 0x00000000005a7805 */ /* 0x000fe2000001ff00 */
[----:B------:R-:W-:Y:S01]  /*14b0*/  USHF.R.U32.HI UR6, URZ, 0x1f, UR7 ;  /* 0x0000001f3f067899 */ /* 0x000fe20008011607 */
[----:B------:R-:W-:-:S02]  /*14c0*/  CS2R R88, SRZ ;  /* 0x0000000000587805 */ /* 0x000fc4000001ff00 */
[----:B------:R-:W-:Y:S02]  /*14d0*/  CS2R R86, SRZ ;  /* 0x0000000000567805 */ /* 0x000fe4000001ff00 */
[----:B------:R-:W-:Y:S01]  /*14e0*/  CS2R R84, SRZ ;  /* 0x0000000000547805 */ /* 0x000fe2000001ff00 */
[----:B------:R-:W-:Y:S01]  /*14f0*/  ULEA.HI.SX32 UR6, UR7, UR6, 0x1c ;  /* 0x0000000607067291 */ /* 0x000fe2000f8fe23f */
[----:B------:R-:W-:Y:S02]  /*1500*/  CS2R R82, SRZ ;  /* 0x0000000000527805 */ /* 0x000fe4000001ff00 */
[----:B------:R-:W-:Y:S02]  /*1510*/  CS2R R80, SRZ ;  /* 0x0000000000507805 */ /* 0x000fe4000001ff00 */
[----:B------:R-:W-:Y:S01]  /*1520*/  CS2R R78, SRZ ;  /* 0x00000000004e7805 */ /* 0x000fe2000001ff00 */
[----:B------:R-:W-:Y:S01]  /*1530*/  UISETP.LT.AND UP0, UPT, UR4, UR6, UPT ;  /* 0x000000060400728c */ /* 0x000fe2000bf01270 */
[----:B------:R-:W-:-:S02]  /*1540*/  CS2R R76, SRZ ;  /* 0x00000000004c7805 */ /* 0x000fc4000001ff00 */
[----:B------:R-:W-:Y:S02]  /*1550*/  CS2R R74, SRZ ;  /* 0x00000000004a7805 */ /* 0x000fe4000001ff00 */
[----:B------:R-:W-:Y:S01]  /*1560*/  CS2R R72, SRZ ;  /* 0x0000000000487805 */ /* 0x000fe2000001ff00 */
[----:B------:R-:W-:Y:S01]  /*1570*/  USEL UR9, UR4, UR6, UP0 ;  /* 0x0000000604097287 */ /* 0x000fe20008000000 */
[----:B------:R-:W-:Y:S02]  /*1580*/  CS2R R70, SRZ ;  /* 0x0000000000467805 */ /* 0x000fe4000001ff00 */
[----:B------:R-:W-:Y:S02]  /*1590*/  CS2R R68, SRZ ;  /* 0x0000000000447805 */ /* 0x000fe4000001ff00 */
[----:B------:R-:W-:Y:S01]  /*15a0*/  CS2R R66, SRZ ;  /* 0x0000000000427805 */ /* 0x000fe2000001ff00 */
[----:B------:R-:W-:Y:S01]  /*15b0*/  UISETP.GE.AND UP0, UPT, UR9, 0x1, UPT ;  /* 0x000000010900788c */ /* 0x000fe2000bf06270 */
[----:B------:R-:W-:Y:S01]  /*15c0*/  CS2R R64, SRZ ;  /* 0x0000000000407805 */ /* 0x000fe2000001ff00 */
[----:B------:R-:W-:Y:S01]  /*15d0*/  IMAD.U32 R102, RZ, RZ, UR9 ;  /* 0x00000009ff667e24 */ /* 0x000fe2000f8e00ff */
[----:B------:R-:W-:-:S02]  /*15e0*/  CS2R R62, SRZ ;  /* 0x00000000003e7805 */ /* 0x000fc4000001ff00 */
[----:B------:R-:W-:Y:S02]  /*15f0*/  CS2R R60, SRZ ;  /* 0x00000000003c7805 */ /* 0x000fe4000001ff00 */
[----:B------:R-:W-:Y:S02]  /*1600*/  CS2R R58, SRZ ;  /* 0x00000000003a7805 */ /* 0x000fe4000001ff00 */
[----:B------:R-:W-:Y:S02]  /*1610*/  PLOP3.LUT P1, PT, PT, PT, UP0, 0x80, 0x0 ;  /* 0x000000000000781c */ /* 0x000fe40003f2f008 */
        /* <DEDUP_REMOVED lines=49> */
.L_x_2422:
        /* <DEDUP_REMOVED lines=11> */
.L_x_2564:
[----:B------:R-:W-:Y:S05]  /*19e0*/  @!P0 BRA `(.L_x_2424) ;  /* 0x0000000000048947 */ /* 0x000fea0003800000 */
[----:B------:R-:W-:Y:S01]  /*19f0*/  BPT.TRAP 0x1 ;  /* 0x000000040000795c */ /* 0x000fe20000300000 */
.L_x_2424:
[----:B0-----:R-:W-:Y:S02]  /*1a00*/  IMAD.U32 R0, RZ, RZ, UR39 ;  /* 0x00000027ff007e24 */ /* 0x001fe4000f8e00ff */
[----:B------:R-:W-:-:S03]  /*1a10*/  IMAD.U32 R3, RZ, RZ, UR38 ;  /* 0x00000026ff037e24 */ /* 0x000fc6000f8e00ff */
[----:B------:R-:W-:Y:S02]  /*1a20*/  LEA R0, R0, UR40, 0x3 ;  /* 0x0000002800007c11 */ /* 0x000fe4000f8e18ff */
[----:B------:R-:W-:-:S04]  /*1a30*/  SHF.L.U32 R3, R3, 0x1f, RZ ;  /* 0x0000001f03037819 */ /* 0x000fc800000006ff */
[----:B------:R0:W1:Y:S01]  /*1a40*/  SYNCS.PHASECHK.TRANS64.TRYWAIT P1, [R0+URZ+0x30830], R3 ;  /* 0x03083003000075a7 */ /* 0x000062000802017f */
[----:B------:R-:W-:Y:S05]  /*1a50*/  @!P0 BRA `(.L_x_2425) ;  /* 0x0000000000048947 */ /* 0x000fea0003800000 */
[----:B------:R-:W-:Y:S01]  /*1a60*/  BPT.TRAP 0x1 ;  /* 0x000000040000795c */ /* 0x000fe20000300000 */
.L_x_2425:
[----:B-1----:R-:W-:Y:S05]  /*1a70*/  @P1 BRA `(.L_x_2426) ;  /* 0x0000000000081947 */ /* 0x002fea0003800000 */
[----:B------:R-:W1:Y:S02]  /*1a80*/  SYNCS.PHASECHK.TRANS64.TRYWAIT P1, [R0+URZ+0x30830], R3 ;  /* 0x03083003000075a7 */ /* 0x000e64000802017f */
[----:B-1----:R-:W-:Y:S05]  /*1a90*/  @!P1 BRA `(.L_x_2427) ;  /* 0x000000f800509947 */ /* 0x002fea0003800000 */
.L_x_2426:
        /* <DEDUP_REMOVED lines=19> */
[----:B------:R-:W-:Y:S01]  /*1bd0*/  MOV R8, UR8 ;  /* 0x0000000800087c02 */ /* 0x000fe20008000f00 */
        /* <DEDUP_REMOVED lines=79> */
.L_x_2428:
[----:B------:R-:W-:Y:S01]  /*20d0*/  UISETP.NE.AND UP0, UPT, UR61, URZ, UPT ;  /* 0x0000003f3d00728c */ /* 0x000fe2000bf05270 */
[----:B------:R-:W-:Y:S01]  /*20e0*/  VIADD R2, R18, UR42 ;  /* 0x0000002a12027c36 */ /* 0x000fe20008000000 */
[----:B------:R-:W-:Y:S01]  /*20f0*/  R2UR UR6, R102 ;  /* 0x00000000660672ca */ /* 0x000fe200000e0000 */
[----:B------:R-:W-:Y:S01]  /*2100*/  UMOV UR5, 0xffffffa0 ;  /* 0xffffffa000057882 */ /* 0x000fe20000000000 */
[----:B------:R-:W-:Y:S01]  /*2110*/  IMAD.U32 R11, RZ, RZ, UR43 ;  /* 0x0000002bff0b7e24 */ /* 0x000fe2000f8e00ff */
[----:B------:R-:W-:Y:S01]  /*2120*/  ULDC UR34, c[0x0][0x988] ;  /* 0x0002620000227ab9 */ /* 0x000fe20000000800 */
[----:B------:R-:W-:Y:S01]  /*2130*/  PLOP3.LUT P1, PT, PT, PT, UP0, 0x80, 0x0 ;  /* 0x000000000000781c */ /* 0x000fe20003f2f008 */
[----:B------:R-:W2:Y:S01]  /*2140*/  S2UR UR14, SR_CgaCtaId ;  /* 0x00000000000e79c3 */ /* 0x000ea20000008800 */
[----:B------:R-:W-:Y:S02]  /*2150*/  PLOP3.LUT P2, PT, PT, PT, UP0, 0x80, 0x0 ;  /* 0x000000000000781c */ /* 0x000fe40003f4f008 */
[----:B------:R-:W-:-:S02]  /*2160*/  CS2R R118, SRZ ;  /* 0x0000000000767805 */ /* 0x000fc4000001ff00 */
[----:B------:R-:W-:Y:S01]  /*2170*/  R2UR UR10, R0 ;  /* 0x00000000000a72ca */ /* 0x000fe200000e0000 */
[----:B------:R-:W-:Y:S01]  /*2180*/  @UP0 ULDC UR4, c[0x0][0x44c] ;  /* 0x0001130000040ab9 */ /* 0x000fe20000000800 */
[----:B------:R-:W-:Y:S01]  /*2190*/  @UP0 ULDC UR11, c[0x0][0x450] ;  /* 0x00011400000b0ab9 */ /* 0x000fe20000000800 */
[----:B------:R-:W-:Y:S02]  /*21a0*/  CS2R R116, SRZ ;  /* 0x0000000000747805 */ /* 0x000fe4000001ff00 */
[----:B------:R-:W-:Y:S01]  /*21b0*/  CS2R R114, SRZ ;  /* 0x0000000000727805 */ /* 0x000fe2000001ff00 */
[----:B------:R-:W-:Y:S01]  /*21c0*/  UIMAD UR5, UR6, UR5, 0x61 ;  /* 0x00000061060574a4 */ /* 0x000fe2000f8e0205 */
[----:B------:R-:W-:Y:S02]  /*21d0*/  CS2R R112, SRZ ;  /* 0x0000000000707805 */ /* 0x000fe4000001ff00 */
[----:B------:R-:W-:Y:S02]  /*21e0*/  CS2R R110, SRZ ;  /* 0x00000000006e7805 */ /* 0x000fe4000001ff00 */
[----:B------:R-:W-:Y:S01]  /*21f0*/  CS2R R108, SRZ ;  /* 0x00000000006c7805 */ /* 0x000fe2000001ff00 */
[----:B01----:R-:W-:Y:S01]  /*2200*/  @P1 IMAD.HI.U32 R3, R2, UR4, RZ ;  /* 0x0000000402031c27 */ /* 0x003fe2000f8e00ff */
[----:B------:R-:W-:Y:S01]  /*2210*/  @UP0 ULDC UR4, c[0x0][0x450] ;  /* 0x0001140000040ab9 */ /* 0x000fe20000000800 */
[----:B------:R-:W-:-:S02]  /*2220*/  CS2R R106, SRZ ;  /* 0x00000000006a7805 */ /* 0x000fc4000001ff00 */
[----:B------:R-:W-:Y:S01]  /*2230*/  CS2R R104, SRZ ;  /* 0x0000000000687805 */ /* 0x000fe2000001ff00 */
[----:B------:R-:W-:Y:S01]  /*2240*/  IMAD.U32 R4, RZ, RZ, UR5 ;  /* 0x00000005ff047e24 */ /* 0x000fe2000f8e00ff */
[----:B------:R-:W-:Y:S01]  /*2250*/  @P2 SHF.R.U32.HI R2, RZ, UR4, R3 ;  /* 0x00000004ff022c19 */ /* 0x000fe20008011603 */
[----:B------:R-:W-:Y:S01]  /*2260*/  UIMAD UR4, UR6, -0x60, UR60 ;  /* 0xffffffa0060478a4 */ /* 0x000fe2000f8e023c */
[----:B------:R-:W-:Y:S01]  /*2270*/  CS2R R102, SRZ ;  /* 0x0000000000667805 */ /* 0x000fe2000001ff00 */
[----:B------:R-:W-:Y:S01]  /*2280*/  IMAD R4, R17, -0x2, R4 ;  /* 0xfffffffe11047824 */ /* 0x000fe200078e0204 */
[----:B------:R-:W-:Y:S01]  /*2290*/  UMOV UR5, UR42 ;  /* 0x0000002a00057c82 */ /* 0x000fe20008000000 */
[----:B------:R-:W0:Y:S01]  /*22a0*/  SHFL.IDX PT, R5, R2, 0x1, 0x1c1f ;  /* 0x003c1f0002057f89 */ /* 0x000e2200000e0000 */
[----:B------:R-:W-:Y:S01]  /*22b0*/  UIADD3 UR4, UR4, 0x60, URZ ;  /* 0x0000006004047890 */ /* 0x000fe2000fffe03f */
[----:B------:R-:W-:Y:S02]  /*22c0*/  CS2R R100, SRZ ;  /* 0x0000000000647805 */ /* 0x000fe4000001ff00 */
[----:B------:R-:W-:Y:S01]  /*22d0*/  IADD3 R4, -R11, UR60, R4 ;  /* 0x0000003c0b047c10 */ /* 0x000fe2000fffe104 */
[----:B------:R-:W1:Y:S01]  /*22e0*/  SHFL.IDX PT, R2, R2, RZ, 0x1c1f ;  /* 0x001c1fff02027589 */ /* 0x000e6200000e0000 */
[----:B------:R-:W-:-:S02]  /*22f0*/  CS2R R98, SRZ ;  /* 0x0000000000627805 */ /* 0x000fc4000001ff00 */
[----:B------:R-:W-:Y:S01]  /*2300*/  CS2R R96, SRZ ;  /* 0x0000000000607805 */ /* 0x000fe2000001ff00 */
[----:B------:R-:W-:Y:S01]  /*2310*/  IMAD.U32 R10, RZ, RZ, UR4 ;  /* 0x00000004ff0a7e24 */ /* 0x000fe2000f8e00ff */
        /* <DEDUP_REMOVED lines=8> */
[----:B------:R-:W-:Y:S02]  /*23a0*/  CS2R R86, SRZ ;  /* 0x0000000000567805 */ /* 0x000fe4000001ff00 */
[----:B------:R-:W-:Y:S01]  /*23b0*/  CS2R R84, SRZ ;  /* 0x0000000000547805 */ /* 0x000fe2000001ff00 */
[----:B------:R-:W-:Y:S01]  /*23c0*/  @UP0 USHF.R.U32.HI UR5, URZ, UR11, UR7 ;  /* 0x0000000b3f050299 */ /* 0x000fe20008011607 */
[----:B------:R-:W-:Y:S02]  /*23d0*/  CS2R R82, SRZ ;  /* 0x0000000000527805 */ /* 0x000fe4000001ff00 */
[----:B------:R-:W-:Y:S02]  /*23e0*/  CS2R R80, SRZ ;  /* 0x0000000000507805 */ /* 0x000fe4000001ff00 */
[----:B------:R-:W-:Y:S01]  /*23f0*/  CS2R R78, SRZ ;  /* 0x00000000004e7805 */ /* 0x000fe2000001ff00 */
[----:B------:R-:W-:Y:S01]  /*2400*/  UIADD3 UR6, UR5, UR60, -UR43 ;  /* 0x0000003c05067290 */ /* 0x000fe2000fffe82b */
[----:B------:R-:W-:-:S02]  /*2410*/  CS2R R76, SRZ ;  /* 0x00000000004c7805 */ /* 0x000fc4000001ff00 */
[----:B0-----:R-:W-:Y:S01]  /*2420*/  VIADDMNMX R5, R5, R4, R3, PT ;  /* 0x0000000405057246 */ /* 0x001fe20003800103 */
[----:B------:R-:W-:Y:S01]  /*2430*/  UIADD3 UR5, UR10, 0x30840, URZ ;  /* 0x000308400a057890 */ /* 0x000fe2000fffe03f */
[----:B------:R-:W-:Y:S01]  /*2440*/  CS2R R74, SRZ ;  /* 0x00000000004a7805 */ /* 0x000fe2000001ff00 */
[----:B------:R-:W-:Y:S01]  /*2450*/  UIMAD.WIDE UR6, UR6, 0x2aaaaaab, URZ ;  /* 0x2aaaaaab060678a5 */ /* 0x000fe2000f8e023f */
[C---:B------:R-:W-:Y:S01]  /*2460*/  ISETP.GT.AND P1, PT, R5.reuse, RZ, PT ;  /* 0x000000ff0500720c */ /* 0x040fe20003f24270 */
[----:B--2---:R-:W-:Y:S01]  /*2470*/  UPRMT UR5, UR14, 0x654, UR5 ;  /* 0x000006540e057896 */ /* 0x004fe20008000005 */
[C---:B------:R-:W-:Y:S01]  /*2480*/  ISETP.GT.AND P2, PT, R5.reuse, 0x1, PT ;  /* 0x000000010500780c */ /* 0x040fe20003f44270 */
[----:B------:R-:W-:Y:S01]  /*2490*/  USHF.R.U32.HI UR6, URZ, 0x1f, UR7 ;  /* 0x0000001f3f067899 */ /* 0x000fe20008011607 */
[----:B------:R-:W-:Y:S02]  /*24a0*/  ISETP.GT.AND P3, PT, R5, 0x8, PT ;  /* 0x000000080500780c */ /* 0x000fe40003f64270 */
[----:B------:R-:W-:-:S02]  /*24b0*/  CS2R R72, SRZ ;  /* 0x0000000000487805 */ /* 0x000fc4000001ff00 */
[----:B------:R-:W-:Y:S01]  /*24c0*/  FSEL R26, R26, -INF , P1 ;  /* 0xff8000001a1a7808 */ /* 0x000fe20000800000 */
[----:B------:R-:W-:Y:S01]  /*24d0*/  ULEA.HI.SX32 UR6, UR7, UR6, 0x1c ;  /* 0x0000000607067291 */ /* 0x000fe2000f8fe23f */
[----:B------:R-:W-:Y:S02]  /*24e0*/  FSEL R27, R27, -INF , P2 ;  /* 0xff8000001b1b7808 */ /* 0x000fe40001000000 */
[C---:B------:R-:W-:Y:S01]  /*24f0*/  ISETP.GT.AND P1, PT, R5.reuse, 0x9, PT ;  /* 0x000000090500780c */ /* 0x040fe20003f24270 */
[----:B------:R-:W-:Y:S01]  /*2500*/  UISETP.LT.AND UP0, UPT, URZ, UR6, UPT ;  /* 0x000000063f00728c */ /* 0x000fe2000bf01270 */
[----:B------:R-:W-:Y:S01]  /*2510*/  FSEL R30, R30, -INF , P3 ;  /* 0xff8000001e1e7808 */ /* 0x000fe20001800000 */
[----:B------:R-:W-:Y:S01]  /*2520*/  SYNCS.ARRIVE.TRANS64.RED.A1T0 RZ, [UR5], RZ ;  /* 0x000000ffffff79a7 */ /* 0x000fe20008100405 */
[----:B------:R-:W-:Y:S01]  /*2530*/  FMNMX.FTZ R11, R26, R27, !PT ;  /* 0x0000001b1a0b7209 */ /* 0x000fe20007810000 */
[----:B------:R-:W-:Y:S01]  /*2540*/  USEL UR11, URZ, UR6, !UP0 ;  /* 0x000000063f0b7287 */ /* 0x000fe2000c000000 */
[----:B------:R-:W-:-:S02]  /*2550*/  ISETP.GT.AND P2, PT, R5, 0x10, PT ;  /* 0x000000100500780c */ /* 0x000fc40003f44270 */
[----:B------:R-:W-:Y:S01]  /*2560*/  FSEL R31, R31, -INF , P1 ;  /* 0xff8000001f1f7808 */ /* 0x000fe20000800000 */
[----:B------:R-:W-:Y:S01]  /*2570*/  UISETP.GE.AND UP0, UPT, UR4, UR11, UPT ;  /* 0x0000000b0400728c */ /* 0x000fe2000bf06270 */
[----:B------:R-:W-:Y:S02]  /*2580*/  FMNMX.FTZ R10, R30, R11, !PT ;  /* 0x0000000b1e0a7209 */ /* 0x000fe40007810000 */
[----:B------:R-:W-:Y:S02]  /*2590*/  ISETP.GT.AND P1, PT, R5, 0x11, PT ;  /* 0x000000110500780c */ /* 0x000fe40003f24270 */
[----:B------:R-:W-:Y:S02]  /*25a0*/  FSEL R34, R34, -INF , P2 ;  /* 0xff80000022227808 */ /* 0x000fe40001000000 */
[----:B------:R-:W-:Y:S02]  /*25b0*/  FMNMX.FTZ R11, R31, R10, !PT ;  /* 0x0000000a1f0b7209 */ /* 0x000fe40007810000 */
        /* <DEDUP_REMOVED lines=54> */
[----:B------:R-:W-:-:S02]  /*2920*/  FSEL R71, R71, -INF , P1 ;  /* 0xff80000047477808 */ /* 0x000fc40000800000 */
[----:B------:R-:W-:Y:S02]  /*2930*/  FMNMX.FTZ R10, R70, R5, !PT ;  /* 0x00000005460a7209 */ /* 0x000fe40007810000 */
[----:B-1----:R-:W-:Y:S02]  /*2940*/  VIADDMNMX R4, R2, R4, R3, PT ;  /* 0x0000000402047246 */ /* 0x002fe40003800103 */
[----:B------:R-:W-:Y:S02]  /*2950*/  FMNMX.FTZ R10, R71, R10, !PT ;  /* 0x0000000a470a7209 */ /* 0x000fe40007810000 */
[C---:B------:R-:W-:Y:S02]  /*2960*/  ISETP.GT.AND P1, PT, R4.reuse, RZ, PT ;  /* 0x000000ff0400720c */ /* 0x040fe40003f24270 */
[C---:B------:R-:W-:Y:S01]  /*2970*/  ISETP.GT.AND P2, PT, R4.reuse, 0x1, PT ;  /* 0x000000010400780c */ /* 0x040fe20003f44270 */
[----:B------:R-:W0:Y:S01]  /*2980*/  SHFL.BFLY PT, R5, R10, 0x2, 0x1f ;  /* 0x0c401f000a057f89 */ /* 0x000e2200000e0000 */
[----:B------:R-:W-:-:S02]  /*2990*/  ISETP.GT.AND P3, PT, R4, 0x8, PT ;  /* 0x000000080400780c */ /* 0x000fc40003f64270 */
[----:B------:R-:W-:Y:S02]  /*29a0*/  FSEL R24, R24, -INF , P1 ;  /* 0xff80000018187808 */ /* 0x000fe40000800000 */
[----:B------:R-:W-:Y:S02]  /*29b0*/  FSEL R25, R25, -INF , P2 ;  /* 0xff80000019197808 */ /* 0x000fe40001000000 */
[----:B------:R-:W-:Y:S02]  /*29c0*/  ISETP.GT.AND P1, PT, R4, 0x9, PT ;  /* 0x000000090400780c */ /* 0x000fe40003f24270 */
[----:B------:R-:W-:Y:S02]  /*29d0*/  FSEL R28, R28, -INF , P3 ;  /* 0xff8000001c1c7808 */ /* 0x000fe40001800000 */
        /* <DEDUP_REMOVED lines=8> */
[----:B------:R-:W-:Y:S02]  /*2a60*/  FMNMX.FTZ R5, R24, R25, !PT ;  /* 0x0000001918057209 */ /* 0x000fe40007810000 */
[----:B------:R-:W-:Y:S01]  /*2a70*/  FSEL R36, R36, -INF , P3 ;  /* 0xff80000024247808 */ /* 0x000fe20001800000 */
[----:B------:R-:W0:Y:S01]  /*2a80*/  SHFL.BFLY PT, R12, R11, 0x1, 0x1f ;  /* 0x0c201f000b0c7f89 */ /* 0x000e2200000e0000 */
[----:B------:R-:W-:Y:S02]  /*2a90*/  FMNMX.FTZ R2, R28, R5, !PT ;  /* 0x000000051c027209 */ /* 0x000fe40007810000 */
[----:B------:R-:W-:Y:S02]  /*2aa0*/  FSEL R37, R37, -INF , P1 ;  /* 0xff80000025257808 */ /* 0x000fe40000800000 */
[----:B------:R-:W-:Y:S02]  /*2ab0*/  FMNMX.FTZ R5, R29, R2, !PT ;  /* 0x000000021d057209 */ /* 0x000fe40007810000 */
[----:B------:R-:W-:-:S02]  /*2ac0*/  ISETP.GT.AND P1, PT, R4, 0x21, PT ;  /* 0x000000210400780c */ /* 0x000fc40003f24270 */
[----:B------:R-:W-:Y:S02]  /*2ad0*/  FMNMX.FTZ R2, R32, R5, !PT ;  /* 0x0000000520027209 */ /* 0x000fe40007810000 */
[----:B------:R-:W-:Y:S02]  /*2ae0*/  FSEL R41, R41, -INF , P1 ;  /* 0xff80000029297808 */ /* 0x000fe40000800000 */
[----:B------:R-:W-:Y:S02]  /*2af0*/  FMNMX.FTZ R5, R33, R2, !PT ;  /* 0x0000000221057209 */ /* 0x000fe40007810000 */
[----:B------:R-:W-:Y:S02]  /*2b00*/  ISETP.GT.AND P1, PT, R4, 0x29, PT ;  /* 0x000000290400780c */ /* 0x000fe40003f24270 */
[----:B------:R-:W-:Y:S02]  /*2b10*/  FMNMX.FTZ R2, R36, R5, !PT ;  /* 0x0000000524027209 */ /* 0x000fe40007810000 */
[----:B------:R-:W-:-:S02]  /*2b20*/  FSEL R45, R45, -INF , P1 ;  /* 0xff8000002d2d7808 */ /* 0x000fc40000800000 */
[----:B------:R-:W-:Y:S02]  /*2b30*/  FMNMX.FTZ R5, R37, R2, !PT ;  /* 0x0000000225057209 */ /* 0x000fe40007810000 */
[C---:B------:R-:W-:Y:S02]  /*2b40*/  ISETP.GT.AND P1, PT, R4.reuse, 0x31, PT ;  /* 0x000000310400780c */ /* 0x040fe40003f24270 */
[----:B0-----:R-:W-:Y:S02]  /*2b50*/  FMNMX.FTZ R3, R11, R12, !PT ;  /* 0x0000000c0b037209 */ /* 0x001fe40007810000 */
[----:B------:R-:W-:Y:S02]  /*2b60*/  FSEL R49, R49, -INF , P1 ;  /* 0xff80000031317808 */ /* 0x000fe40000800000 */
[C---:B------:R-:W-:Y:S01]  /*2b70*/  FSETP.NEU.FTZ.AND P2, PT, R3.reuse, -INF , PT ;  /* 0xff8000000300780b */ /* 0x040fe20003f5d000 */
[----:B------:R-:W-:Y:S01]  /*2b80*/  FMUL.FTZ R10, R3, UR34 ;  /* 0x00000022030a7c20 */ /* 0x000fe20008410000 */
[----:B------:R-:W-:-:S04]  /*2b90*/  ISETP.GT.AND P1, PT, R4, 0x39, PT ;  /* 0x000000390400780c */ /* 0x000fc80003f24270 */
[----:B------:R-:W-:Y:S02]  /*2ba0*/  FSEL R10, R10, RZ, P2 ;  /* 0x000000ff0a0a7208 */ /* 0x000fe40001000000 */
[----:B------:R-:W-:Y:S02]  /*2bb0*/  ISETP.GT.AND P2, PT, R4, 0x20, PT ;  /* 0x000000200400780c */ /* 0x000fe40003f44270 */
[----:B------:R-:W-:Y:S01]  /*2bc0*/  FSEL R53, R53, -INF , P1 ;  /* 0xff80000035357808 */ /* 0x000fe20000800000 */
[--C-:B------:R-:W-:Y:S01]  /*2bd0*/  FFMA.FTZ R26, R26, UR34, -R10.reuse ;  /* 0x000000221a1a7c23 */ /* 0x100fe2000801080a */
[----:B------:R-:W-:Y:S01]  /*2be0*/  FSEL R40, R40, -INF , P2 ;  /* 0xff80000028287808 */ /* 0x000fe20001000000 */
[--C-:B------:R-:W-:Y:S01]  /*2bf0*/  FFMA.FTZ R27, R27, UR34, -R10.reuse ;  /* 0x000000221b1b7c23 */ /* 0x100fe2000801080a */
[----:B------:R-:W-:Y:S01]  /*2c00*/  ISETP.GT.AND P2, PT, R4, 0x28, PT ;  /* 0x000000280400780c */ /* 0x000fe20003f44270 */
[--C-:B------:R-:W-:Y:S01]  /*2c10*/  FFMA.FTZ R30, R30, UR34, -R10.reuse ;  /* 0x000000221e1e7c23 */ /* 0x100fe2000801080a */
[----:B------:R-:W-:Y:S01]  /*2c20*/  FMNMX.FTZ R2, R40, R5, !PT ;  /* 0x0000000528027209 */ /* 0x000fe20007810000 */
[----:B------:R-:W-:Y:S01]  /*2c30*/  MUFU.EX2 R26, R26 ;  /* 0x0000001a001a7308 */ /* 0x000fe20000000800 */
[----:B------:R-:W-:Y:S01]  /*2c40*/  FSEL R44, R44, -INF , P2 ;  /* 0xff8000002c2c7808 */ /* 0x000fe20001000000 */
[--C-:B------:R-:W-:Y:S01]  /*2c50*/  FFMA.FTZ R31, R31, UR34, -R10.reuse ;  /* 0x000000221f1f7c23 */ /* 0x100fe2000801080a */
[----:B------:R-:W-:Y:S01]  /*2c60*/  FMNMX.FTZ R5, R41, R2, !PT ;  /* 0x0000000229057209 */ /* 0x000fe20007810000 */
[--C-:B------:R-:W-:Y:S01]  /*2c70*/  FFMA.FTZ R34, R34, UR34, -R10.reuse ;  /* 0x0000002222227c23 */ /* 0x100fe2000801080a */
[----:B------:R-:W-:Y:S01]  /*2c80*/  ISETP.GT.AND P2, PT, R4, 0x30, PT ;  /* 0x000000300400780c */ /* 0x000fe20003f44270 */
[--C-:B------:R-:W-:Y:S01]  /*2c90*/  FFMA.FTZ R35, R35, UR34, -R10.reuse ;  /* 0x0000002223237c23 */ /* 0x100fe2000801080a */
[----:B------:R-:W-:Y:S01]  /*2ca0*/  FMNMX.FTZ R2, R44, R5, !PT ;  /* 0x000000052c027209 */ /* 0x000fe20007810000 */
[----:B------:R-:W0:Y:S01]  /*2cb0*/  MUFU.EX2 R27, R27 ;  /* 0x0000001b001b7308 */ /* 0x000e220000000800 */
[----:B------:R-:W-:Y:S01]  /*2cc0*/  FSEL R48, R48, -INF , P2 ;  /* 0xff80000030307808 */ /* 0x000fe20001000000 */
[--C-:B------:R-:W-:Y:S01]  /*2cd0*/  FFMA.FTZ R38, R38, UR34, -R10.reuse ;  /* 0x0000002226267c23 */ /* 0x100fe2000801080a */
[----:B------:R-:W-:Y:S01]  /*2ce0*/  FMNMX.FTZ R5, R45, R2, !PT ;  /* 0x000000022d057209 */ /* 0x000fe20007810000 */
[--C-:B------:R-:W-:Y:S01]  /*2cf0*/  FFMA.FTZ R39, R39, UR34, -R10.reuse ;  /* 0x0000002227277c23 */ /* 0x100fe2000801080a */
[----:B------:R-:W-:Y:S01]  /*2d00*/  ISETP.GT.AND P2, PT, R4, 0x38, PT ;  /* 0x000000380400780c */ /* 0x000fe20003f44270 */
[--C-:B------:R-:W-:Y:S01]  /*2d10*/  FFMA.FTZ R42, R42, UR34, -R10.reuse ;  /* 0x000000222a2a7c23 */ /* 0x100fe2000801080a */
[----:B------:R-:W-:Y:S01]  /*2d20*/  FMNMX.FTZ R2, R48, R5, !PT ;  /* 0x0000000530027209 */ /* 0x000fe20007810000 */
[----:B------:R-:W1:Y:S01]  /*2d30*/  MUFU.EX2 R30, R30 ;  /* 0x0000001e001e7308 */ /* 0x000e620000000800 */
[----:B------:R-:W-:Y:S01]  /*2d40*/  FSEL R52, R52, -INF , P2 ;  /* 0xff80000034347808 */ /* 0x000fe20001000000 */
[--C-:B------:R-:W-:Y:S01]  /*2d50*/  FFMA.FTZ R43, R43, UR34, -R10.reuse ;  /* 0x000000222b2b7c23 */ /* 0x100fe2000801080a */
[----:B------:R-:W-:Y:S01]  /*2d60*/  FMNMX.FTZ R5, R49, R2, !PT ;  /* 0x0000000231057209 */ /* 0x000fe20007810000 */
[--C-:B------:R-:W-:Y:S01]  /*2d70*/  FFMA.FTZ R46, R46, UR34, -R10.reuse ;  /* 0x000000222e2e7c23 */ /* 0x100fe2000801080a */
[----:B------:R-:W-:Y:S01]  /*2d80*/  ISETP.GT.AND P2, PT, R4, 0x40, PT ;  /* 0x000000400400780c */ /* 0x000fe20003f44270 */
[--C-:B------:R-:W-:Y:S01]  /*2d90*/  FFMA.FTZ R47, R47, UR34, -R10.reuse ;  /* 0x000000222f2f7c23 */ /* 0x100fe2000801080a */
[----:B------:R-:W-:Y:S01]  /*2da0*/  FMNMX.FTZ R2, R52, R5, !PT ;  /* 0x0000000534027209 */ /* 0x000fe20007810000 */
[----:B------:R-:W2:Y:S01]  /*2db0*/  MUFU.EX2 R31, R31 ;  /* 0x0000001f001f7308 */ /* 0x000ea20000000800 */
[----:B------:R-:W-:Y:S01]  /*2dc0*/  ISETP.GT.AND P1, PT, R4, 0x41, PT ;  /* 0x000000410400780c */ /* 0x000fe20003f24270 */
[----:B0-----:R-:W-:Y:S01]  /*2dd0*/  FADD.FTZ R11, R26, R27 ;  /* 0x0000001b1a0b7221 */ /* 0x001fe20000010000 */
[----:B------:R-:W-:Y:S01]  /*2de0*/  FSEL R56, R56, -INF , P2 ;  /* 0xff80000038387808 */ /* 0x000fe20001000000 */
[--C-:B------:R-:W-:Y:S01]  /*2df0*/  FFMA.FTZ R50, R50, UR34, -R10.reuse ;  /* 0x0000002232327c23 */ /* 0x100fe2000801080a */
[----:B------:R-:W-:Y:S01]  /*2e00*/  FMNMX.FTZ R5, R53, R2, !PT ;  /* 0x0000000235057209 */ /* 0x000fe20007810000 */
[--C-:B------:R-:W-:Y:S01]  /*2e10*/  FFMA.FTZ R51, R51, UR34, -R10.reuse ;  /* 0x0000002233337c23 */ /* 0x100fe2000801080a */
[----:B------:R-:W-:Y:S01]  /*2e20*/  ISETP.GT.AND P2, PT, R4, 0x48, PT ;  /* 0x000000480400780c */ /* 0x000fe20003f44270 */
[----:B------:R-:W-:Y:S01]  /*2e30*/  MUFU.EX2 R34, R34 ;  /* 0x0000002200227308 */ /* 0x000fe20000000800 */
[----:B------:R-:W-:Y:S01]  /*2e40*/  FSEL R57, R57, -INF , P1 ;  /* 0xff80000039397808 */ /* 0x000fe20000800000 */
[----:B-1----:R-:W-:Y:S01]  /*2e50*/  FADD.FTZ R14, R30, R11 ;  /* 0x0000000b1e0e7221 */ /* 0x002fe20000010000 */
[----:B------:R-:W-:Y:S01]  /*2e60*/  FMNMX.FTZ R2, R56, R5, !PT ;  /* 0x0000000538027209 */ /* 0x000fe20007810000 */
[--C-:B------:R-:W-:Y:S01]  /*2e70*/  FFMA.FTZ R54, R54, UR34, -R10.reuse ;  /* 0x0000002236367c23 */ /* 0x100fe2000801080a */
[----:B------:R-:W-:Y:S01]  /*2e80*/  ISETP.GT.AND P1, PT, R4, 0x49, PT ;  /* 0x000000490400780c */ /* 0x000fe20003f24270 */
[----:B------:R-:W-:Y:S01]  /*2e90*/  FFMA.FTZ R55, R55, UR34, -R10 ;  /* 0x0000002237377c23 */ /* 0x000fe2000801080a */
[----:B------:R-:W-:Y:S01]  /*2ea0*/  FSEL R60, R60, -INF , P2 ;  /* 0xff8000003c3c7808 */ /* 0x000fe20001000000 */
[----:B------:R-:W0:Y:S01]  /*2eb0*/  MUFU.EX2 R35, R35 ;  /* 0x0000002300237308 */ /* 0x000e220000000800 */
[----:B------:R-:W-:Y:S01]  /*2ec0*/  FMNMX.FTZ R5, R57, R2, !PT ;  /* 0x0000000239057209 */ /* 0x000fe20007810000 */
[----:B--2---:R-:W-:Y:S01]  /*2ed0*/  FADD.FTZ R11, R31, R14 ;  /* 0x0000000e1f0b7221 */ /* 0x004fe20000010000 */
[----:B------:R-:W-:Y:S01]  /*2ee0*/  ISETP.GT.AND P2, PT, R4, 0x50, PT ;  /* 0x000000500400780c */ /* 0x000fe20003f44270 */
[--C-:B------:R-:W-:Y:S01]  /*2ef0*/  FFMA.FTZ R58, R58, UR34, -R10.reuse ;  /* 0x000000223a3a7c23 */ /* 0x100fe2000801080a */
[----:B------:R-:W-:Y:S01]  /*2f00*/  FSEL R61, R61, -INF , P1 ;  /* 0xff8000003d3d7808 */ /* 0x000fe20000800000 */
[--C-:B------:R-:W-:Y:S01]  /*2f10*/  FFMA.FTZ R59, R59, UR34, -R10.reuse ;  /* 0x000000223b3b7c23 */ /* 0x100fe2000801080a */
[----:B------:R-:W-:Y:S01]  /*2f20*/  FMNMX.FTZ R2, R60, R5, !PT ;  /* 0x000000053c027209 */ /* 0x000fe20007810000 */
[----:B------:R-:W-:Y:S01]  /*2f30*/  MUFU.EX2 R38, R38 ;  /* 0x0000002600267308 */ /* 0x000fe20000000800 */
[----:B------:R-:W-:Y:S01]  /*2f40*/  ISETP.GT.AND P1, PT, R4, 0x51, PT ;  /* 0x000000510400780c */ /* 0x000fe20003f24270 */
[--C-:B------:R-:W-:Y:S01]  /*2f50*/  FFMA.FTZ R62, R62, UR34, -R10.reuse ;  /* 0x000000223e3e7c23 */ /* 0x100fe2000801080a */
[----:B------:R-:W-:Y:S01]  /*2f60*/  FSEL R64, R64, -INF , P2 ;  /* 0xff80000040407808 */ /* 0x000fe20001000000 */
[--C-:B------:R-:W-:Y:S01]  /*2f70*/  FFMA.FTZ R63, R63, UR34, -R10.reuse ;  /* 0x000000223f3f7c23 */ /* 0x100fe2000801080a */
[----:B------:R-:W-:Y:S01]  /*2f80*/  FMNMX.FTZ R5, R61, R2, !PT ;  /* 0x000000023d057209 */ /* 0x000fe20007810000 */
[--C-:B------:R-:W-:Y:S01]  /*2f90*/  FFMA.FTZ R66, R66, UR34, -R10.reuse ;  /* 0x0000002242427c23 */ /* 0x100fe2000801080a */
[----:B------:R-:W-:Y:S01]  /*2fa0*/  ISETP.GT.AND P2, PT, R4, 0x58, PT ;  /* 0x000000580400780c */ /* 0x000fe20003f44270 */
[----:B------:R-:W1:Y:S01]  /*2fb0*/  MUFU.EX2 R39, R39 ;  /* 0x0000002700277308 */ /* 0x000e620000000800 */
[----:B------:R-:W-:Y:S01]  /*2fc0*/  FSEL R65, R65, -INF , P1 ;  /* 0xff80000041417808 */ /* 0x000fe20000800000 */
[--C-:B------:R-:W-:Y:S01]  /*2fd0*/  FFMA.FTZ R67, R67, UR34, -R10.reuse ;  /* 0x0000002243437c23 */ /* 0x100fe2000801080a */
[----:B------:R-:W-:Y:S01]  /*2fe0*/  FMNMX.FTZ R2, R64, R5, !PT ;  /* 0x0000000540027209 */ /* 0x000fe20007810000 */
[--C-:B------:R-:W-:Y:S01]  /*2ff0*/  FFMA.FTZ R70, R70, UR34, -R10.reuse ;  /* 0x0000002246467c23 */ /* 0x100fe2000801080a */
[----:B------:R-:W-:Y:S01]  /*3000*/  ISETP.GT.AND P1, PT, R4, 0x59, PT ;  /* 0x000000590400780c */ /* 0x000fe20003f24270 */
[----:B------:R-:W-:Y:S01]  /*3010*/  FFMA.FTZ R10, R71, UR34, -R10 ;  /* 0x00000022470a7c23 */ /* 0x000fe2000801080a */
[----:B------:R-:W-:Y:S01]  /*3020*/  FSEL R68, R68, -INF , P2 ;  /* 0xff80000044447808 */ /* 0x000fe20001000000 */
[----:B------:R-:W-:Y:S01]  /*3030*/  MUFU.EX2 R42, R42 ;  /* 0x0000002a002a7308 */ /* 0x000fe20000000800 */
[----:B------:R-:W-:-:S02]  /*3040*/  FMNMX.FTZ R5, R65, R2, !PT ;  /* 0x0000000241057209 */ /* 0x000fc40007810000 */
[----:B------:R-:W-:Y:S02]  /*3050*/  FSEL R69, R69, -INF , P1 ;  /* 0xff80000045457808 */ /* 0x000fe40000800000 */
[----:B------:R-:W-:Y:S02]  /*3060*/  FMNMX.FTZ R2, R68, R5, !PT ;  /* 0x0000000544027209 */ /* 0x000fe40007810000 */
[----:B------:R-:W-:Y:S01]  /*3070*/  F2FP.BF16.F32.PACK_AB R189, R27, R26 ;  /* 0x0000001a1bbd723e */ /* 0x000fe200000010ff */
[----:B------:R-:W2:Y:S01]  /*3080*/  MUFU.EX2 R43, R43 ;  /* 0x0000002b002b7308 */ /* 0x000ea20000000800 */
[----:B------:R-:W-:Y:S02]  /*3090*/  FMNMX.FTZ R2, R69, R2, !PT ;  /* 0x0000000245027209 */ /* 0x000fe40007810000 */
[----:B------:R-:W-:Y:S02]  /*30a0*/  CS2R R26, SRZ ;  /* 0x00000000001a7805 */ /* 0x000fe4000001ff00 */
[----:B------:R-:W-:-:S02]  /*30b0*/  F2FP.BF16.F32.PACK_AB R191, R31, R30 ;  /* 0x0000001e1fbf723e */ /* 0x000fc400000010ff */
[----:B------:R-:W-:Y:S02]  /*30c0*/  CS2R R30, SRZ ;  /* 0x00000000001e7805 */ /* 0x000fe4000001ff00 */
[----:B0-----:R-:W-:Y:S01]  /*30d0*/  F2FP.BF16.F32.PACK_AB R185, R35, R34 ;  /* 0x0000002223b9723e */ /* 0x001fe200000010ff */
[----:B------:R-:W0:Y:S01]  /*30e0*/  SHFL.BFLY PT, R5, R2, 0x2, 0x1f ;  /* 0x0c401f0002057f89 */ /* 0x000e2200000e0000 */
[----:B-1----:R-:W-:Y:S01]  /*30f0*/  F2FP.BF16.F32.PACK_AB R187, R39, R38 ;  /* 0x0000002627bb723e */ /* 0x002fe200000010ff */
[----:B------:R-:W-:Y:S08]  /*3100*/  MUFU.EX2 R46, R46 ;  /* 0x0000002e002e7308 */ /* 0x000ff00000000800 */
        /* <DEDUP_REMOVED lines=156> */
[----:B------:R-:W-:Y:S01]  /*3ad0*/  MOV R11, R3 ;  /* 0x00000003000b7202 */ /* 0x000fe20000000f00 */
[----:B------:R-:W-:Y:S01]  /*3ae0*/  IMAD.MOV.U32 R12, RZ, RZ, R4 ;  /* 0x000000ffff0c7224 */ /* 0x000fe200078e0004 */
[----:B------:R-:W-:Y:S01]  /*3af0*/  UMOV UR5, UR38 ;  /* 0x0000002600057c82 */ /* 0x000fe20008000000 */
[----:B------:R-:W-:Y:S01]  /*3b00*/  IMAD.MOV.U32 R2, RZ, RZ, 0x3f800000 ;  /* 0x3f800000ff027424 */ /* 0x000fe200078e00ff */
[----:B------:R-:W-:Y:S01]  /*3b10*/  UMOV UR6, UR39 ;  /* 0x0000002700067c82 */ /* 0x000fe20008000000 */
[----:B------:R-:W-:Y:S01]  /*3b20*/  IMAD.MOV.U32 R119, RZ, RZ, RZ ;  /* 0x000000ffff777224 */ /* 0x000fe200078e00ff */
[----:B------:R-:W-:-:S06]  /*3b30*/  ULDC UR34, c[0x0][0x988] ;  /* 0x0002620000227ab9 */ /* 0x000fcc0000000800 */
.L_x_2440:
[----:B------:R-:W-:-:S04]  /*3b40*/  UISETP.NE.AND UP0, UPT, UR6, 0x1, UPT ;  /* 0x000000010600788c */ /* 0x000fc8000bf05270 */
[----:B------:R-:W-:-:S04]  /*3b50*/  USEL UR38, URZ, 0x1, UP0 ;  /* 0x000000013f267887 */ /* 0x000fc80008000000 */
[----:B------:R-:W-:Y:S01]  /*3b60*/  ULOP3.LUT UR38, UR5, UR38, URZ, 0x3c, !UPT ;  /* 0x0000002605267292 */ /* 0x000fe2000f8e3c3f */
[----:B------:R-:W-:Y:S11]  /*3b70*/  @!P0 BRA `(.L_x_2430) ;  /* 0x0000000000048947 */ /* 0x000ff60003800000 */
[----:B------:R-:W-:Y:S01]  /*3b80*/  BPT.TRAP 0x1 ;  /* 0x000000040000795c */ /* 0x000fe20000300000 */
.L_x_2430:
        /* <DEDUP_REMOVED lines=9> */
.L_x_2431:
[----:B-1----:R-:W-:Y:S05]  /*3c20*/  @P1 BRA `(.L_x_2432) ;  /* 0x0000000000081947 */ /* 0x002fea0003800000 */
[----:B------:R-:W1:Y:S02]  /*3c30*/  SYNCS.PHASECHK.TRANS64.TRYWAIT P1, [UR7+0x30830], R3 ;  /* 0x03083003ff0075a7 */ /* 0x000e640008020147 */
[----:B-1----:R-:W-:Y:S05]  /*3c40*/  @!P1 BRA `(.L_x_2433) ;  /* 0x000000d400f89947 */ /* 0x002fea0003800000 */
.L_x_2432:
        /* <DEDUP_REMOVED lines=175> */
.L_x_2434:
[----:B------:R-:W-:Y:S01]  /*4740*/  ULEA UR10, UR6, UR40, 0x3 ;  /* 0x00000028060a7291 */ /* 0x000fe2000f8e183f */
[----:B------:R-:W-:-:S05]  /*4750*/  IMAD.U32 R0, RZ, RZ, UR5 ;  /* 0x00000005ff007e24 */ /* 0x000fca000f8e00ff */
[----:B------:R-:W-:-:S04]  /*4760*/  SHF.L.U32 R0, R0, 0x1f, RZ ;  /* 0x0000001f00007819 */ /* 0x000fc800000006ff */
[----:B------:R2:W3:Y:S01]  /*4770*/  SYNCS.PHASECHK.TRANS64.TRYWAIT P1, [UR10+0x30850], R0 ;  /* 0x03085000ff0075a7 */ /* 0x0004e2000802014a */
[----:B------:R-:W-:Y:S05]  /*4780*/  @!P0 BRA `(.L_x_2435) ;  /* 0x0000000000048947 */ /* 0x000fea0003800000 */
[----:B------:R-:W-:Y:S01]  /*4790*/  BPT.TRAP 0x1 ;  /* 0x000000040000795c */ /* 0x000fe20000300000 */
.L_x_2435:
[----:B---3--:R-:W-:Y:S05]  /*47a0*/  @P1 BRA `(.L_x_2436) ;  /* 0x0000000000081947 */ /* 0x008fea0003800000 */
[----:B------:R-:W3:Y:S02]  /*47b0*/  SYNCS.PHASECHK.TRANS64.TRYWAIT P1, [UR10+0x30850], R0 ;  /* 0x03085000ff0075a7 */ /* 0x000ee4000802014a */
[----:B---3--:R-:W-:Y:S05]  /*47c0*/  @!P1 BRA `(.L_x_2437) ;  /* 0x000000cc00309947 */ /* 0x008fea0003800000 */
.L_x_2436:
        /* <DEDUP_REMOVED lines=37> */
.L_x_2438:
[----:B------:R-:W-:Y:S01]  /*4a20*/  UISETP.NE.AND UP0, UPT, UR61, URZ, UPT ;  /* 0x0000003f3d00728c */ /* 0x000fe2000bf05270 */
[----:B0-2---:R-:W-:Y:S01]  /*4a30*/  VIADD R0, R18, UR42 ;  /* 0x0000002a12007c36 */ /* 0x005fe20008000000 */
[----:B------:R-:W0:Y:S01]  /*4a40*/  S2UR UR6, SR_CgaCtaId ;  /* 0x00000000000679c3 */ /* 0x000e220000008800 */
[----:B------:R-:W-:Y:S01]  /*4a50*/  IMAD.U32 R13, RZ, RZ, UR43 ;  /* 0x0000002bff0d7e24 */ /* 0x000fe2000f8e00ff */
[----:B------:R-:W-:Y:S02]  /*4a60*/  UIADD3 UR7, UR7, 0x30840, URZ ;  /* 0x0003084007077890 */ /* 0x000fe4000fffe03f */
[----:B------:R-:W-:Y:S02]  /*4a70*/  PLOP3.LUT P1, PT, PT, PT, UP0, 0x80, 0x0 ;  /* 0x000000000000781c */ /* 0x000fe40003f2f008 */
[----:B------:R-:W-:-:S03]  /*4a80*/  PLOP3.LUT P2, PT, PT, PT, UP0, 0x80, 0x0 ;  /* 0x000000000000781c */ /* 0x000fc60003f4f008 */
[----:B------:R-:W-:-:S08]  /*4a90*/  @UP0 ULDC UR5, c[0x0][0x44c] ;  /* 0x0001130000050ab9 */ /* 0x000fd00000000800 */
[----:B------:R-:W-:Y:S01]  /*4aa0*/  @P1 IMAD.HI.U32 R2, R0, UR5, RZ ;  /* 0x0000000500021c27 */ /* 0x000fe2000f8e00ff */
[----:B------:R-:W-:-:S04]  /*4ab0*/  @UP0 ULDC UR5, c[0x0][0x450] ;  /* 0x0001140000050ab9 */ /* 0x000fc80000000800 */
[----:B------:R-:W-:Y:S01]  /*4ac0*/  @P2 SHF.R.U32.HI R0, RZ, UR5, R2 ;  /* 0x00000005ff002c19 */ /* 0x000fe20008011602 */
[----:B------:R-:W-:Y:S01]  /*4ad0*/  UMOV UR5, 0x1 ;  /* 0x0000000100057882 */ /* 0x000fe20000000000 */
[----:B0-----:R-:W-:Y:S02]  /*4ae0*/  UPRMT UR7, UR6, 0x654, UR7 ;  /* 0x0000065406077896 */ /* 0x001fe40008000007 */
[----:B------:R-:W-:Y:S01]  /*4af0*/  UIMAD UR5, UR4, -0x60, UR5 ;  /* 0xffffffa0040578a4 */ /* 0x000fe2000f8e0205 */
[----:B-1----:R-:W0:Y:S05]  /*4b00*/  SHFL.IDX PT, R3, R0, RZ, 0x1c1f ;  /* 0x001c1fff00037589 */ /* 0x002e2a00000e0000 */
[----:B------:R-:W-:Y:S01]  /*4b10*/  IMAD.U32 R2, RZ, RZ, UR5 ;  /* 0x00000005ff027e24 */ /* 0x000fe2000f8e00ff */
[----:B------:R-:W-:Y:S03]  /*4b20*/  SYNCS.ARRIVE.TRANS64.RED.A1T0 RZ, [UR7], RZ ;  /* 0x000000ffffff79a7 */ /* 0x000fe60008100407 */
[----:B------:R-:W-:-:S05]  /*4b30*/  IMAD R2, R17, -0x2, R2 ;  /* 0xfffffffe11027824 */ /* 0x000fca00078e0202 */
[----:B------:R-:W-:-:S05]  /*4b40*/  IADD3 R2, -R13, UR60, R2 ;  /* 0x0000003c0d027c10 */ /* 0x000fca000fffe102 */
[----:B0-----:R-:W-:-:S05]  /*4b50*/  IMAD.IADD R4, R2, 0x1, R3 ;  /* 0x0000000102047824 */ /* 0x001fca00078e0203 */
        /* <DEDUP_REMOVED lines=74> */
[----:B0-----:R-:W-:-:S04]  /*5000*/  IADD3 R2, R2, R15, RZ ;  /* 0x0000000f02027210 */ /* 0x001fc80007ffe0ff */
        /* <DEDUP_REMOVED lines=154> */
[----:B------:R-:W-:-:S04]  /*59b0*/  FFMA.FTZ R166, R166, UR34, -R14 ;  /* 0x00000022a6a67c23 */ /* 0x000fc8000801080e */
[----:B------:R-:W1:Y:S08]  /*59c0*/  MUFU.EX2 R2, R2 ;  /* 0x0000000200027308 */ /* 0x000e700000000800 */
[----:B------:R-:W2:Y:S01]  /*59d0*/  MUFU.EX2 R191, R191 ;  /* 0x000000bf00bf7308 */ /* 0x000ea20000000800 */
[----:B0-----:R-:W-:-:S04]  /*59e0*/  FFMA.FTZ R11, R0, R10, R13 ;  /* 0x0000000a000b7223 */ /* 0x001fc8000001000d */
[----:B------:R-:W-:-:S03]  /*59f0*/  FADD.FTZ R11, R188, R11 ;  /* 0x0000000bbc0b7221 */ /* 0x000fc60000010000 */
[----:B------:R-:W0:Y:S01]  /*5a00*/  MUFU.EX2 R120, R120 ;  /* 0x0000007800787308 */ /* 0x000e220000000800 */
[----:B-1----:R-:W-:Y:S01]  /*5a10*/  FFMA.FTZ R5, R2, R5, R189 ;  /* 0x0000000502057223 */ /* 0x002fe200000100bd */
[----:B------:R-:W-:-:S03]  /*5a20*/  FADD.FTZ R132, R190, R11 ;  /* 0x0000000bbe847221 */ /* 0x000fc60000010000 */
[----:B------:R-:W-:Y:S01]  /*5a30*/  FADD.FTZ R10, R20, R5 ;  /* 0x00000005140a7221 */ /* 0x000fe20000010000 */
[----:B------:R-:W-:Y:S02]  /*5a40*/  FADD.FTZ R11, R15, R132 ;  /* 0x000000840f0b7221 */ /* 0x000fe40000010000 */
[----:B------:R-:W1:Y:S01]  /*5a50*/  MUFU.EX2 R185, R185 ;  /* 0x000000b900b97308 */ /* 0x000e620000000800 */
[----:B--2---:R-:W-:Y:S01]  /*5a60*/  FADD.FTZ R5, R191, R10 ;  /* 0x0000000abf057221 */ /* 0x004fe20000010000 */
[----:B------:R-:W-:-:S04]  /*5a70*/  FADD.FTZ R132, R184, R11 ;  /* 0x0000000bb8847221 */ /* 0x000fc80000010000 */
[----:B------:R-:W-:Y:S01]  /*5a80*/  FADD.FTZ R11, R21, R132 ;  /* 0x00000084150b7221 */ /* 0x000fe20000010000 */
[----:B------:R-:W-:Y:S01]  /*5a90*/  FFMA.FTZ R132, R155, UR34, -R14 ;  /* 0x000000229b847c23 */ /* 0x000fe2000801080e */
[----:B------:R-:W2:Y:S01]  /*5aa0*/  MUFU.EX2 R122, R122 ;  /* 0x0000007a007a7308 */ /* 0x000ea20000000800 */
[----:B0-----:R-:W-:Y:S01]  /*5ab0*/  FADD.FTZ R10, R120, R5 ;  /* 0x00000005780a7221 */ /* 0x001fe20000010000 */
[----:B------:R-:W-:-:S04]  /*5ac0*/  FADD.FTZ R134, R186, R11 ;  /* 0x0000000bba867221 */ /* 0x000fc80000010000 */
[----:B------:R-:W-:Y:S02]  /*5ad0*/  FADD.FTZ R11, R121, R134 ;  /* 0x00000086790b7221 */ /* 0x000fe40000010000 */
[----:B------:R-:W0:Y:S01]  /*5ae0*/  MUFU.EX2 R187, R187 ;  /* 0x000000bb00bb7308 */ /* 0x000e220000000800 */
[----:B-1----:R-:W-:Y:S01]  /*5af0*/  FADD.FTZ R5, R185, R10 ;  /* 0x0000000ab9057221 */ /* 0x002fe20000010000 */
[----:B------:R-:W-:-:S04]  /*5b00*/  FADD.FTZ R134, R180, R11 ;  /* 0x0000000bb4867221 */ /* 0x000fc80000010000 */
[----:B------:R-:W-:Y:S01]  /*5b10*/  FADD.FTZ R11, R125, R134 ;  /* 0x000000867d0b7221 */ /* 0x000fe20000010000 */
[--C-:B------:R-:W-:Y:S01]  /*5b20*/  FFMA.FTZ R134, R159, UR34, -R14.reuse ;  /* 0x000000229f867c23 */ /* 0x100fe2000801080e */
[----:B------:R-:W1:Y:S01]  /*5b30*/  MUFU.EX2 R124, R124 ;  /* 0x0000007c007c7308 */ /* 0x000e620000000800 */
[----:B--2---:R-:W-:Y:S01]  /*5b40*/  FADD.FTZ R10, R122, R5 ;  /* 0x000000057a0a7221 */ /* 0x004fe20000010000 */
[----:B------:R-:W-:Y:S01]  /*5b50*/  FADD.FTZ R136, R182, R11 ;  /* 0x0000000bb6887221 */ /* 0x000fe20000010000 */
[----:B------:R-:W-:-:S03]  /*5b60*/  FFMA.FTZ R14, R167, UR34, -R14 ;  /* 0x00000022a70e7c23 */ /* 0x000fc6000801080e */
        /* <DEDUP_REMOVED lines=57> */
.L_x_2439:
        /* <DEDUP_REMOVED lines=36> */
.L_x_2429:
[----:B------:R-:W-:-:S13]  /*6140*/  ISETP.LE.AND P1, PT, RZ, UR4, PT ;  /* 0x00000004ff007c0c */ /* 0x000fda000bf23270 */
[----:B------:R-:W-:Y:S05]  /*6150*/  @!P1 BRA `(.L_x_2441) ;  /* 0x0000001c00b89947 */ /* 0x000fea0003800000 */
[----:B------:R-:W-:Y:S01]  /*6160*/  IMAD.MOV.U32 R12, RZ, RZ, R3 ;  /* 0x000000ffff0c7224 */ /* 0x000fe200078e0003 */
[----:B------:R-:W-:Y:S01]  /*6170*/  UMOV UR5, UR38 ;  /* 0x0000002600057c82 */ /* 0x000fe20008000000 */
[----:B------:R-:W-:Y:S01]  /*6180*/  IMAD.MOV.U32 R11, RZ, RZ, R4 ;  /* 0x000000ffff0b7224 */ /* 0x000fe200078e0004 */
[----:B------:R-:W-:Y:S01]  /*6190*/  UMOV UR6, UR39 ;  /* 0x0000002700067c82 */ /* 0x000fe20008000000 */
[----:B------:R-:W-:-:S05]  /*61a0*/  ULDC UR11, c[0x0][0x988] ;  /* 0x00026200000b7ab9 */ /* 0x000fca0000000800 */
.L_x_2452:
        /* <DEDUP_REMOVED lines=8> */
.L_x_2442:
[----:B------:R-:W-:Y:S01]  /*6230*/  ULEA UR7, UR39, UR40, 0x3 ;  /* 0x0000002827077291 */ /* 0x000fe2000f8e183f */
[----:B------:R-:W-:-:S05]  /*6240*/  IMAD.U32 R3, RZ, RZ, UR38 ;  /* 0x00000026ff037e24 */ /* 0x000fca000f8e00ff */
[----:B------:R-:W-:-:S04]  /*6250*/  SHF.L.U32 R3, R3, 0x1f, RZ ;  /* 0x0000001f03037819 */ /* 0x000fc800000006ff */
[----:B------:R0:W1:Y:S01]  /*6260*/  SYNCS.PHASECHK.TRANS64.TRYWAIT P1, [UR7+0x30830], R3 ;  /* 0x03083003ff0075a7 */ /* 0x0000620008020147 */
[----:B------:R-:W-:Y:S05]  /*6270*/  @!P0 BRA `(.L_x_2443) ;  /* 0x0000000000048947 */ /* 0x000fea0003800000 */
[----:B------:R-:W-:Y:S01]  /*6280*/  BPT.TRAP 0x1 ;  /* 0x000000040000795c */ /* 0x000fe20000300000 */
.L_x_2443:
[----:B-1----:R-:W-:Y:S05]  /*6290*/  @P1 BRA `(.L_x_2444) ;  /* 0x0000000000081947 */ /* 0x002fea0003800000 */
[----:B------:R-:W1:Y:S02]  /*62a0*/  SYNCS.PHASECHK.TRANS64.TRYWAIT P1, [UR7+0x30830], R3 ;  /* 0x03083003ff0075a7 */ /* 0x000e640008020147 */
[----:B-1----:R-:W-:Y:S05]  /*62b0*/  @!P1 BRA `(.L_x_2445) ;  /* 0x000000b0008c9947 */ /* 0x002fea0003800000 */
.L_x_2444:
        /* <DEDUP_REMOVED lines=175> */
.L_x_2446:
[----:B------:R-:W-:Y:S01]  /*6db0*/  ULEA UR14, UR6, UR40, 0x3 ;  /* 0x00000028060e7291 */ /* 0x000fe2000f8e183f */
[----:B------:R-:W-:-:S05]  /*6dc0*/  IMAD.U32 R0, RZ, RZ, UR5 ;  /* 0x00000005ff007e24 */ /* 0x000fca000f8e00ff */
[----:B------:R-:W-:-:S04]  /*6dd0*/  SHF.L.U32 R0, R0, 0x1f, RZ ;  /* 0x0000001f00007819 */ /* 0x000fc800000006ff */
[----:B------:R2:W3:Y:S01]  /*6de0*/  SYNCS.PHASECHK.TRANS64.TRYWAIT P1, [UR14+0x30850], R0 ;  /* 0x03085000ff0075a7 */ /* 0x0004e2000802014e */
[----:B------:R-:W-:Y:S05]  /*6df0*/  @!P0 BRA `(.L_x_2447) ;  /* 0x0000000000048947 */ /* 0x000fea0003800000 */
[----:B------:R-:W-:Y:S01]  /*6e00*/  BPT.TRAP 0x1 ;  /* 0x000000040000795c */ /* 0x000fe20000300000 */
.L_x_2447:
[----:B---3--:R-:W-:Y:S05]  /*6e10*/  @P1 BRA `(.L_x_2448) ;  /* 0x0000000000081947 */ /* 0x008fea0003800000 */
[----:B------:R-:W3:Y:S02]  /*6e20*/  SYNCS.PHASECHK.TRANS64.TRYWAIT P1, [UR14+0x30850], R0 ;  /* 0x03085000ff0075a7 */ /* 0x000ee4000802014e */
[----:B---3--:R-:W-:Y:S05]  /*6e30*/  @!P1 BRA `(.L_x_2449) ;  /* 0x000000a400c49947 */ /* 0x008fea0003800000 */
.L_x_2448:
        /* <DEDUP_REMOVED lines=37> */
.L_x_2450:
        /* <DEDUP_REMOVED lines=216> */
.L_x_2451:
        /* <DEDUP_REMOVED lines=35> */
.L_x_2441:
        /* <DEDUP_REMOVED lines=99> */
.L_x_2453:
[----:B------:R-:W-:Y:S01]  /*8670*/  ULEA UR5, UR39, UR40, 0x3 ;  /* 0x0000002827057291 */ /* 0x000fe2000f8e183f */
[----:B------:R-:W-:-:S05]  /*8680*/  IMAD.U32 R0, RZ, RZ, UR38 ;  /* 0x00000026ff007e24 */ /* 0x000fca000f8e00ff */
[----:B------:R-:W-:-:S04]  /*8690*/  SHF.L.U32 R0, R0, 0x1f, RZ ;  /* 0x0000001f00007819 */ /* 0x000fc800000006ff */
[----:B------:R0:W1:Y:S01]  /*86a0*/  SYNCS.PHASECHK.TRANS64.TRYWAIT P1, [UR5+0x30850], R0 ;  /* 0x03085000ff0075a7 */ /* 0x0000620008020145 */
[----:B------:R-:W-:Y:S05]  /*86b0*/  @!P0 BRA `(.L_x_2454) ;  /* 0x0000000000048947 */ /* 0x000fea0003800000 */
[----:B------:R-:W-:Y:S01]  /*86c0*/  BPT.TRAP 0x1 ;  /* 0x000000040000795c */ /* 0x000fe20000300000 */
.L_x_2454:
[----:B-1----:R-:W-:Y:S05]  /*86d0*/  @P1 BRA `(.L_x_2455) ;  /* 0x0000000000081947 */ /* 0x002fea0003800000 */
[----:B------:R-:W1:Y:S02]  /*86e0*/  SYNCS.PHASECHK.TRANS64.TRYWAIT P1, [UR5+0x30850], R0 ;  /* 0x03085000ff0075a7 */ /* 0x000e640008020145 */
[----:B-1----:R-:W-:Y:S05]  /*86f0*/  @!P1 BRA `(.L_x_2456) ;  /* 0x0000008c00ac9947 */ /* 0x002fea0003800000 */
.L_x_2455:
        /* <DEDUP_REMOVED lines=17> */
[----:B------:R-:W-:Y:S02]  /*8810*/  MOV R5, RZ ;  /* 0x000000ff00057202 */ /* 0x000fe40000000f00 */
        /* <DEDUP_REMOVED lines=46> */
.L_x_2457:
        /* <DEDUP_REMOVED lines=109> */
.L_x_2421:
        /* <DEDUP_REMOVED lines=15> */
[----:B------:R-:W-:Y:S02]  /*92c0*/  F2FP.BF16.F32.PACK_AB R97, R43, R98 ;  /* 0x000000622b61723e */ /* 0x000fe400000010ff */
[----:B------:R-:W-:Y:S01]  /*92d0*/  F2FP.BF16.F32.PACK_AB R104, R105, R104 ;  /* 0x000000686968723e */ /* 0x000fe200000010ff */
[----:B------:R-:W-:Y:S01]  /*92e0*/  UISETP.NE.AND.EX UP0, UPT, UR9, URZ, UPT, UP0 ;  /* 0x0000003f0900728c */ /* 0x000fe2000bf05300 */
[----:B------:R-:W-:Y:S02]  /*92f0*/  R2UR UR4, R192 ;  /* 0x00000000c00472ca */ /* 0x000fe400000e0000 */
[----:B------:R-:W-:-:S02]  /*9300*/  F2FP.BF16.F32.PACK_AB R98, R101, R100 ;  /* 0x000000646562723e */ /* 0x000fc400000010ff */
[----:B------:R-:W-:Y:S02]  /*9310*/  F2FP.BF16.F32.PACK_AB R99, R46, R99 ;  /* 0x000000632e63723e */ /* 0x000fe400000010ff */
[----:B------:R-:W-:Y:S02]  /*9320*/  F2FP.BF16.F32.PACK_AB R105, R107, R106 ;  /* 0x0000006a6b69723e */ /* 0x000fe400000010ff */
[----:B------:R-:W-:Y:S02]  /*9330*/  F2FP.BF16.F32.PACK_AB R112, R113, R112 ;  /* 0x000000707170723e */ /* 0x000fe400000010ff */
[----:B------:R-:W-:Y:S02]  /*9340*/  F2FP.BF16.F32.PACK_AB R106, R109, R108 ;  /* 0x0000006c6d6a723e */ /* 0x000fe400000010ff */
[----:B------:R-:W-:Y:S01]  /*9350*/  F2FP.BF16.F32.PACK_AB R107, R111, R110 ;  /* 0x0000006e6f6b723e */ /* 0x000fe200000010ff */
[----:B------:R-:W-:Y:S01]  /*9360*/  USHF.L.U32 UR10, UR4, 0x2, URZ ;  /* 0x00000002040a7899 */ /* 0x000fe2000800063f */
[----:B------:R-:W-:-:S02]  /*9370*/  F2FP.BF16.F32.PACK_AB R113, R115, R114 ;  /* 0x000000727371723e */ /* 0x000fc400000010ff */
[----:B------:R-:W-:Y:S02]  /*9380*/  F2FP.BF16.F32.PACK_AB R114, R117, R116 ;  /* 0x000000747572723e */ /* 0x000fe400000010ff */
[----:B------:R-:W-:Y:S02]  /*9390*/  F2FP.BF16.F32.PACK_AB R115, R119, R118 ;  /* 0x000000767773723e */ /* 0x000fe400000010ff */
[----:B------:R-:W-:Y:S02]  /*93a0*/  R2UR UR7, R195 ;  /* 0x00000000c30772ca */ /* 0x000fe400000e0000 */
[----:B------:R-:W-:Y:S02]  /*93b0*/  MOV R20, R42 ;  /* 0x0000002a00147202 */ /* 0x000fe40000000f00 */
[----:B0-----:R-:W-:-:S03]  /*93c0*/  MOV R21, R5 ;  /* 0x0000000500157202 */ /* 0x001fc60000000f00 */
[----:B------:R-:W-:-:S03]  /*93d0*/  IMAD.WIDE R4, R200, 0x2, R20 ;  /* 0x00000002c8047825 */ /* 0x000fc600078e0214 */
[----:B------:R-:W-:-:S03]  /*93e0*/  LOP3.LUT R29, R4, 0x380, RZ, 0xc0, !PT ;  /* 0x00000380041d7812 */ /* 0x000fc600078ec0ff */
[----:B------:R-:W-:Y:S01]  /*93f0*/  USHF.L.U64.HI UR11, UR4, 0x2, UR7 ;  /* 0x00000002040b7899 */ /* 0x000fe20008010207 */
[C---:B------:R-:W-:Y:S01]  /*9400*/  IADD3 R137, P6, R4.reuse, 0x60, RZ ;  /* 0x0000006004897810 */ /* 0x040fe20007fde0ff */
[----:B------:R-:W-:Y:S01]  /*9410*/  UIADD3 UR4, UP1, UR10, UR8, URZ ;  /* 0x000000080a047290 */ /* 0x000fe2000ff3e03f */
[C---:B------:R-:W-:Y:S02]  /*9420*/  IADD3 R47, P2, R4.reuse, 0x20, RZ ;  /* 0x00000020042f7810 */ /* 0x040fe40007f5e0ff */
[C---:B------:R-:W-:Y:S01]  /*9430*/  IADD3 R103, P1, R4.reuse, 0x40, RZ ;  /* 0x0000004004677810 */ /* 0x040fe20007f3e0ff */
[--C-:B------:R-:W-:Y:S01]  /*9440*/  IMAD.X R13, RZ, RZ, R5.reuse, P6 ;  /* 0x000000ffff0d7224 */ /* 0x100fe200030e0605 */
[C---:B------:R-:W-:Y:S01]  /*9450*/  IADD3 R139, P5, R4.reuse, 0x4000, RZ ;  /* 0x00004000048b7810 */ /* 0x040fe20007fbe0ff */
[--C-:B------:R-:W-:Y:S01]  /*9460*/  IMAD.X R9, RZ, RZ, R5.reuse, P2 ;  /* 0x000000ffff097224 */ /* 0x100fe200010e0605 */
[----:B------:R-:W-:Y:S01]  /*9470*/  SHF.R.U64 R29, R29, 0x3, RZ ;  /* 0x000000031d1d7819 */ /* 0x000fe200000012ff */
[----:B------:R-:W-:Y:S01]  /*9480*/  IMAD.X R11, RZ, RZ, R5, P1 ;  /* 0x000000ffff0b7224 */ /* 0x000fe200008e0605 */
[C---:B------:R-:W-:Y:S01]  /*9490*/  IADD3 R141, P0, R4.reuse, 0x4020, RZ ;  /* 0x00004020048d7810 */ /* 0x040fe20007f1e0ff */
[----:B------:R-:W-:Y:S01]  /*94a0*/  UIADD3.X UR7, UR11, UR9, URZ, UP1, !UPT ;  /* 0x000000090b077290 */ /* 0x000fe20008ffe43f */
[----:B------:R-:W-:-:S02]  /*94b0*/  IADD3 R143, P4, R4, 0x4040, RZ ;  /* 0x00004040048f7810 */ /* 0x000fc40007f9e0ff */
[C---:B------:R-:W-:Y:S01]  /*94c0*/  IADD3 R151, P6, R4.reuse, 0x8040, RZ ;  /* 0x0000804004977810 */ /* 0x040fe20007fde0ff */
[--C-:B------:R-:W-:Y:S01]  /*94d0*/  IMAD.X R25, RZ, RZ, R5.reuse, P0 ;  /* 0x000000ffff197224 */ /* 0x100fe200000e0605 */
[----:B------:R-:W-:Y:S01]  /*94e0*/  IADD3.X R15, RZ, R5, RZ, P5, !PT ;  /* 0x00000005ff0f7210 */ /* 0x000fe20002ffe4ff */
[--C-:B------:R-:W-:Y:S01]  /*94f0*/  IMAD.X R27, RZ, RZ, R5.reuse, P4 ;  /* 0x000000ffff1b7224 */ /* 0x100fe200020e0605 */
[C---:B------:R-:W-:Y:S01]  /*9500*/  IADD3 R145, P3, R4.reuse, 0x4060, RZ ;  /* 0x0000406004917810 */ /* 0x040fe20007f7e0ff */
[--C-:B------:R-:W-:Y:S01]  /*9510*/  IMAD.X R37, RZ, RZ, R5.reuse, P6 ;  /* 0x000000ffff257224 */ /* 0x100fe200030e0605 */
[C---:B------:R-:W-:Y:S01]  /*9520*/  IADD3 R147, P2, R4.reuse, 0x8000, RZ ;  /* 0x0000800004937810 */ /* 0x040fe20007f5e0ff */
[----:B------:R-:W-:Y:S01]  /*9530*/  ULDC.64 UR8, c[0x0][0xc08] ;  /* 0x0003020000087ab9 */ /* 0x000fe20000000a00 */
[C---:B------:R-:W-:Y:S01]  /*9540*/  IADD3 R149, P1, R4.reuse, 0x8020, RZ ;  /* 0x0000802004957810 */ /* 0x040fe20007f3e0ff */
[--C-:B------:R-:W-:Y:S01]  /*9550*/  IMAD.X R31, RZ, RZ, R5.reuse, P3 ;  /* 0x000000ffff1f7224 */ /* 0x100fe200018e0605 */
[----:B------:R-:W-:Y:S01]  /*9560*/  IADD3 R153, P5, R4, 0x8060, RZ ;  /* 0x0000806004997810 */ /* 0x000fe20007fbe0ff */
[--C-:B------:R-:W-:Y:S01]  /*9570*/  IMAD.X R33, RZ, RZ, R5.reuse, P2 ;  /* 0x000000ffff217224 */ /* 0x100fe200010e0605 */
[----:B------:R-:W-:Y:S01]  /*9580*/  LOP3.LUT R4, R29, R4, RZ, 0x3c, !PT ;  /* 0x000000041d047212 */ /* 0x000fe200078e3cff */
[--C-:B------:R-:W-:Y:S01]  /*9590*/  IMAD.X R35, RZ, RZ, R5.reuse, P1 ;  /* 0x000000ffff237224 */ /* 0x100fe200008e0605 */
[----:B------:R-:W-:Y:S01]  /*95a0*/  LOP3.LUT R8, R47, 0x380, RZ, 0xc0, !PT ;  /* 0x000003802f087812 */ /* 0x000fe200078ec0ff */
        /* <DEDUP_REMOVED lines=14> */
[----:B------:R-:W-:Y:S02]  /*9690*/  SHF.R.U64 R12, R12, 0x3, RZ ;  /* 0x000000030c0c7819 */ /* 0x000fe400000012ff */
[----:B------:R-:W-:Y:S02]  /*96a0*/  SHF.R.U64 R14, R14, 0x3, RZ ;  /* 0x000000030e0e7819 */ /* 0x000fe400000012ff */
[----:B------:R-:W-:Y:S02]  /*96b0*/  F2FP.BF16.F32.PACK_AB R4, R124, R7 ;  /* 0x000000077c04723e */ /* 0x000fe400000010ff */
[----:B------:R-:W-:Y:S02]  /*96c0*/  SHF.R.U64 R24, R24, 0x3, RZ ;  /* 0x0000000318187819 */ /* 0x000fe400000012ff */
[----:B------:R-:W-:Y:S02]  /*96d0*/  SHF.R.U64 R26, R26, 0x3, RZ ;  /* 0x000000031a1a7819 */ /* 0x000fe400000012ff */
[----:B------:R-:W-:-:S02]  /*96e0*/  F2FP.BF16.F32.PACK_AB R5, R134, R133 ;  /* 0x000000858605723e */ /* 0x000fc400000010ff */
[----:B------:R-:W-:Y:S02]  /*96f0*/  SHF.R.U64 R36, R36, 0x3, RZ ;  /* 0x0000000324247819 */ /* 0x000fe400000012ff */
[----:B------:R-:W-:Y:S01]  /*9700*/  F2FP.BF16.F32.PACK_AB R7, R135, R28 ;  /* 0x0000001c8707723e */ /* 0x000fe200000010ff */
[----:B------:R-:W-:Y:S01]  /*9710*/  BAR.SYNC.DEFER_BLOCKING 0x1, 0x100 ;  /* 0x0044000000007b1d */ /* 0x000fe20000010000 */
[----:B------:R-:W-:Y:S02]  /*9720*/  SHF.R.U64 R30, R30, 0x3, RZ ;  /* 0x000000031e1e7819 */ /* 0x000fe400000012ff */
[----:B------:R-:W-:Y:S02]  /*9730*/  SHF.R.U64 R38, R38, 0x3, RZ ;  /* 0x0000000326267819 */ /* 0x000fe400000012ff */
[----:B------:R-:W-:Y:S02]  /*9740*/  LOP3.LUT R8, R8, R47, RZ, 0x3c, !PT ;  /* 0x0000002f08087212 */ /* 0x000fe400078e3cff */
[----:B------:R-:W-:-:S02]  /*9750*/  LOP3.LUT R10, R10, R103, RZ, 0x3c, !PT ;  /* 0x000000670a0a7212 */ /* 0x000fc400078e3cff */
[----:B------:R-:W-:Y:S02]  /*9760*/  SHF.R.U64 R32, R32, 0x3, RZ ;  /* 0x0000000320207819 */ /* 0x000fe400000012ff */
[----:B------:R-:W-:Y:S02]  /*9770*/  SHF.R.U64 R34, R34, 0x3, RZ ;  /* 0x0000000322227819 */ /* 0x000fe400000012ff */
[----:B------:R-:W-:Y:S02]  /*9780*/  LOP3.LUT R12, R12, R137, RZ, 0x3c, !PT ;  /* 0x000000890c0c7212 */ /* 0x000fe400078e3cff */
[----:B------:R-:W-:Y:S02]  /*9790*/  LOP3.LUT R14, R14, R139, RZ, 0x3c, !PT ;  /* 0x0000008b0e0e7212 */ /* 0x000fe400078e3cff */
[----:B------:R-:W-:Y:S02]  /*97a0*/  LOP3.LUT R24, R24, R141, RZ, 0x3c, !PT ;  /* 0x0000008d18187212 */ /* 0x000fe400078e3cff */
[----:B------:R-:W-:-:S02]  /*97b0*/  LOP3.LUT R26, R26, R143, RZ, 0x3c, !PT ;  /* 0x0000008f1a1a7212 */ /* 0x000fc400078e3cff */
[----:B------:R-:W-:Y:S02]  /*97c0*/  LOP3.LUT R36, R36, R151, RZ, 0x3c, !PT ;  /* 0x0000009724247212 */ /* 0x000fe400078e3cff */
[----:B------:R-:W-:Y:S01]  /*97d0*/  LOP3.LUT R30, R30, R145, RZ, 0x3c, !PT ;  /* 0x000000911e1e7212 */ /* 0x000fe200078e3cff */
[----:B------:R0:W-:Y:S01]  /*97e0*/  STSM.16.M88.4 [R136], R4 ;  /* 0x0000000488007844 */ /* 0x0001e20000000200 */
[----:B------:R-:W-:Y:S02]  /*97f0*/  LOP3.LUT R28, R38, R153, RZ, 0x3c, !PT ;  /* 0x00000099261c7212 */ /* 0x000fe400078e3cff */
[----:B------:R-:W-:Y:S02]  /*9800*/  LOP3.LUT R32, R32, R147, RZ, 0x3c, !PT ;  /* 0x0000009320207212 */ /* 0x000fe400078e3cff */
[----:B------:R-:W-:Y:S02]  /*9810*/  LOP3.LUT R34, R34, R149, RZ, 0x3c, !PT ;  /* 0x0000009522227212 */ /* 0x000fe400078e3cff */
[----:B------:R-:W-:-:S02]  /*9820*/  MOV R135, R8 ;  /* 0x0000000800877202 */ /* 0x000fc40000000f00 */
[----:B------:R-:W-:Y:S02]  /*9830*/  MOV R134, R10 ;  /* 0x0000000a00867202 */ /* 0x000fe40000000f00 */
[----:B------:R-:W-:Y:S02]  /*9840*/  MOV R133, R12 ;  /* 0x0000000c00857202 */ /* 0x000fe40000000f00 */
[----:B------:R-:W-:Y:S02]  /*9850*/  MOV R124, R14 ;  /* 0x0000000e007c7202 */ /* 0x000fe40000000f00 */
[----:B------:R-:W-:Y:S02]  /*9860*/  F2FP.BF16.F32.PACK_AB R8, R41, R40 ;  /* 0x000000282908723e */ /* 0x000fe400000010ff */
[----:B0-----:R-:W-:Y:S02]  /*9870*/  F2FP.BF16.F32.PACK_AB R4, R121, R120 ;  /* 0x000000787904723e */ /* 0x001fe400000010ff */
[----:B------:R-:W-:-:S02]  /*9880*/  F2FP.BF16.F32.PACK_AB R5, R131, R128 ;  /* 0x000000808305723e */ /* 0x000fc400000010ff */
[----:B------:R-:W-:Y:S02]  /*9890*/  F2FP.BF16.F32.PACK_AB R6, R122, R3 ;  /* 0x000000037a06723e */ /* 0x000fe400000010ff */
[----:B------:R-:W-:Y:S02]  /*98a0*/  F2FP.BF16.F32.PACK_AB R7, R132, R127 ;  /* 0x0000007f8407723e */ /* 0x000fe400000010ff */
[----:B------:R-:W-:Y:S02]  /*98b0*/  F2FP.BF16.F32.PACK_AB R9, R129, R126 ;  /* 0x0000007e8109723e */ /* 0x000fe400000010ff */
[----:B------:R-:W-:Y:S01]  /*98c0*/  F2FP.BF16.F32.PACK_AB R10, R45, R44 ;  /* 0x0000002c2d0a723e */ /* 0x000fe200000010ff */
[----:B------:R0:W-:Y:S01]  /*98d0*/  STSM.16.M88.4 [R135], R4 ;  /* 0x0000000487007844 */ /* 0x0001e20000000200 */
[----:B------:R-:W-:Y:S02]  /*98e0*/  F2FP.BF16.F32.PACK_AB R11, R130, R125 ;  /* 0x0000007d820b723e */ /* 0x000fe400000010ff */
[----:B------:R-:W-:-:S02]  /*98f0*/  MOV R123, R24 ;  /* 0x00000018007b7202 */ /* 0x000fc40000000f00 */
[----:B------:R-:W-:Y:S01]  /*9900*/  MOV R103, R26 ;  /* 0x0000001a00677202 */ /* 0x000fe20000000f00 */
[----:B------:R1:W-:Y:S01]  /*9910*/  STSM.16.M88.4 [R134], R8 ;  /* 0x0000000886007844 */ /* 0x0003e20000000200 */
[----:B------:R-:W-:Y:S02]  /*9920*/  MOV R37, R36 ;  /* 0x0000002400257202 */ /* 0x000fe40000000f00 */
[----:B------:R-:W-:Y:S02]  /*9930*/  F2FP.BF16.F32.PACK_AB R12, R49, R48 ;  /* 0x00000030310c723e */ /* 0x000fe400000010ff */
[----:B------:R-:W-:Y:S02]  /*9940*/  F2FP.BF16.F32.PACK_AB R13, R51, R50 ;  /* 0x00000032330d723e */ /* 0x000fe400000010ff */
[----:B------:R-:W-:Y:S02]  /*9950*/  F2FP.BF16.F32.PACK_AB R14, R53, R52 ;  /* 0x00000034350e723e */ /* 0x000fe400000010ff */
[----:B------:R-:W-:-:S02]  /*9960*/  F2FP.BF16.F32.PACK_AB R15, R55, R54 ;  /* 0x00000036370f723e */ /* 0x000fc400000010ff */
[----:B------:R-:W-:Y:S02]  /*9970*/  MOV R102, R30 ;  /* 0x0000001e00667202 */ /* 0x000fe40000000f00 */
[----:B------:R-:W-:Y:S01]  /*9980*/  F2FP.BF16.F32.PACK_AB R24, R57, R56 ;  /* 0x000000383918723e */ /* 0x000fe200000010ff */
[----:B------:R-:W-:Y:S01]  /*9990*/  STSM.16.M88.4 [R133], R12 ;  /* 0x0000000c85007844 */ /* 0x000fe20000000200 */
[----:B------:R-:W-:Y:S02]  /*99a0*/  F2FP.BF16.F32.PACK_AB R25, R59, R58 ;  /* 0x0000003a3b19723e */ /* 0x000fe400000010ff */
[----:B------:R-:W-:Y:S02]  /*99b0*/  F2FP.BF16.F32.PACK_AB R26, R61, R60 ;  /* 0x0000003c3d1a723e */ /* 0x000fe400000010ff */
[----:B------:R-:W-:Y:S02]  /*99c0*/  F2FP.BF16.F32.PACK_AB R27, R63, R62 ;  /* 0x0000003e3f1b723e */ /* 0x000fe400000010ff */
[----:B------:R-:W-:-:S02]  /*99d0*/  MOV R36, R28 ;  /* 0x0000001c00247202 */ /* 0x000fc40000000f00 */
[----:B------:R-:W-:Y:S01]  /*99e0*/  MOV R47, R32 ;  /* 0x00000020002f7202 */ /* 0x000fe20000000f00 */
[----:B------:R-:W-:Y:S01]  /*99f0*/  STSM.16.M88.4 [R124], R24 ;  /* 0x000000187c007844 */ /* 0x000fe20000000200 */
[----:B------:R-:W-:Y:S02]  /*9a00*/  MOV R38, R34 ;  /* 0x0000002200267202 */ /* 0x000fe40000000f00 */
[----:B------:R-:W-:Y:S02]  /*9a10*/  F2FP.BF16.F32.PACK_AB R28, R65, R64 ;  /* 0x00000040411c723e */ /* 0x000fe400000010ff */
[----:B------:R-:W-:Y:S02]  /*9a20*/  F2FP.BF16.F32.PACK_AB R29, R67, R66 ;  /* 0x00000042431d723e */ /* 0x000fe400000010ff */
[----:B------:R-:W-:Y:S02]  /*9a30*/  F2FP.BF16.F32.PACK_AB R30, R69, R68 ;  /* 0x00000044451e723e */ /* 0x000fe400000010ff */
[----:B------:R-:W-:-:S02]  /*9a40*/  F2FP.BF16.F32.PACK_AB R31, R71, R70 ;  /* 0x00000046471f723e */ /* 0x000fc400000010ff */
[----:B------:R-:W-:Y:S01]  /*9a50*/  PLOP3.LUT P0, PT, PT, PT, UP0, 0x80, 0x0 ;  /* 0x000000000000781c */ /* 0x000fe20003f0f008 */
[----:B------:R-:W-:Y:S01]  /*9a60*/  UISETP.NE.U32.AND UP1, UPT, UR8, URZ, UPT ;  /* 0x0000003f0800728c */ /* 0x000fe2000bf25070 */
[----:B------:R-:W-:Y:S01]  /*9a70*/  F2FP.BF16.F32.PACK_AB R32, R73, R72 ;  /* 0x000000484920723e */ /* 0x000fe200000010ff */
[----:B------:R-:W-:Y:S01]  /*9a80*/  STSM.16.M88.4 [R123], R28 ;  /* 0x0000001c7b007844 */ /* 0x000fe20000000200 */
[----:B------:R-:W-:Y:S02]  /*9a90*/  F2FP.BF16.F32.PACK_AB R33, R75, R74 ;  /* 0x0000004a4b21723e */ /* 0x000fe400000010ff */
[----:B------:R-:W-:Y:S02]  /*9aa0*/  F2FP.BF16.F32.PACK_AB R34, R77, R76 ;  /* 0x0000004c4d22723e */ /* 0x000fe400000010ff */
[----:B------:R-:W-:Y:S01]  /*9ab0*/  F2FP.BF16.F32.PACK_AB R35, R79, R78 ;  /* 0x0000004e4f23723e */ /* 0x000fe200000010ff */
[----:B------:R-:W2:Y:S01]  /*9ac0*/  LDC R68, c[0x0][0xbe8] ;  /* 0x0002fa00ff447b82 */ /* 0x000ea20000000800 */
[----:B0-----:R-:W-:-:S02]  /*9ad0*/  F2FP.BF16.F32.PACK_AB R4, R81, R80 ;  /* 0x000000505104723e */ /* 0x001fc400000010ff */
[----:B------:R-:W-:Y:S01]  /*9ae0*/  F2FP.BF16.F32.PACK_AB R5, R83, R82 ;  /* 0x000000525305723e */ /* 0x000fe200000010ff */
[----:B------:R-:W-:Y:S01]  /*9af0*/  STSM.16.M88.4 [R103], R32 ;  /* 0x0000002067007844 */ /* 0x000fe20000000200 */
[----:B------:R-:W-:Y:S02]  /*9b00*/  F2FP.BF16.F32.PACK_AB R6, R85, R84 ;  /* 0x000000545506723e */ /* 0x000fe400000010ff */
[----:B------:R-:W-:Y:S02]  /*9b10*/  F2FP.BF16.F32.PACK_AB R7, R87, R86 ;  /* 0x000000565707723e */ /* 0x000fe400000010ff */
[----:B-1----:R-:W-:Y:S02]  /*9b20*/  F2FP.BF16.F32.PACK_AB R8, R89, R88 ;  /* 0x000000585908723e */ /* 0x002fe400000010ff */
[----:B------:R-:W-:Y:S01]  /*9b30*/  F2FP.BF16.F32.PACK_AB R9, R91, R90 ;  /* 0x0000005a5b09723e */ /* 0x000fe200000010ff */
[----:B------:R0:W-:Y:S01]  /*9b40*/  STSM.16.M88.4 [R102], R4 ;  /* 0x0000000466007844 */ /* 0x0001e20000000200 */
[----:B------:R-:W-:-:S02]  /*9b50*/  F2FP.BF16.F32.PACK_AB R10, R93, R92 ;  /* 0x0000005c5d0a723e */ /* 0x000fc400000010ff */
[----:B------:R-:W-:-:S05]  /*9b60*/  F2FP.BF16.F32.PACK_AB R11, R95, R94 ;  /* 0x0000005e5f0b723e */ /* 0x000fca00000010ff */
[----:B------:R1:W-:Y:S04]  /*9b70*/  STSM.16.M88.4 [R47], R8 ;  /* 0x000000082f007844 */ /* 0x0003e80000000200 */
[----:B------:R3:W-:Y:S04]  /*9b80*/  STSM.16.M88.4 [R38], R96 ;  /* 0x0000006026007844 */ /* 0x0007e80000000200 */
[----:B------:R3:W-:Y:S01]  /*9b90*/  STSM.16.M88.4 [R37], R104 ;  /* 0x0000006825007844 */ /* 0x0007e20000000200 */
[----:B0-----:R-:W-:Y:S02]  /*9ba0*/  IMAD.U32 R4, RZ, RZ, UR4 ;  /* 0x00000004ff047e24 */ /* 0x001fe4000f8e00ff */
[----:B------:R-:W-:Y:S01]  /*9bb0*/  IMAD.U32 R5, RZ, RZ, UR7 ;  /* 0x00000007ff057e24 */ /* 0x000fe2000f8e00ff */
[----:B------:R3:W-:Y:S01]  /*9bc0*/  STSM.16.M88.4 [R36], R112 ;  /* 0x0000007024007844 */ /* 0x0007e20000000200 */
[----:B------:R-:W-:Y:S06]  /*9bd0*/  BAR.SYNC.DEFER_BLOCKING 0x1, 0x100 ;  /* 0x0044000000007b1d */ /* 0x000fec0000010000 */
[----:B------:R-:W4:Y:S01]  /*9be0*/  @P0 LDG.E R3, desc[UR36][R4.64] ;  /* 0x0000002404030981 */ /* 0x000f22000c1e1900 */
[----:B------:R-:W-:Y:S01]  /*9bf0*/  UISETP.NE.AND.EX UP1, UPT, UR9, URZ, UPT, UP1 ;  /* 0x0000003f0900728c */ /* 0x000fe2000bf25310 */
[----:B--2---:R-:W-:Y:S01]  /*9c00*/  ISETP.NE.AND P1, PT, R68, 0x1, PT ;  /* 0x000000014400780c */ /* 0x004fe20003f25270 */
[----:B------:R-:W-:Y:S01]  /*9c10*/  ULDC UR7, c[0x0][0xa88] ;  /* 0x0002a20000077ab9 */ /* 0x000fe20000000800 */
[----:B------:R-:W-:-:S03]  /*9c20*/  UMOV UR4, URZ ;  /* 0x0000003f00047c82 */ /* 0x000fc60008000000 */
[----:B------:R-:W-:-:S05]  /*9c30*/  PLOP3.LUT P2, PT, PT, PT, UP1, 0x80, 0x0 ;  /* 0x000000000000781c */ /* 0x000fca0003f4f018 */
[----:B------:R-:W-:-:S03]  /*9c40*/  @UP1 UIADD3 UR8, UP2, UR10, UR8, URZ ;  /* 0x000000080a081290 */ /* 0x000fc6000ff5e03f */
[----:B------:R-:W0:Y:S01]  /*9c50*/  @P1 LDC R6, c[0x0][0xbec] ;  /* 0x0002fb00ff061b82 */ /* 0x000e220000000800 */
[----:B------:R-:W-:Y:S02]  /*9c60*/  @UP1 UIADD3.X UR9, UR11, UR9, URZ, UP2, !UPT ;  /* 0x000000090b091290 */ /* 0x000fe400097fe43f */
[----:B-1----:R-:W-:-:S04]  /*9c70*/  IMAD.U32 R10, RZ, RZ, UR8 ;  /* 0x00000008ff0a7e24 */ /* 0x002fc8000f8e00ff */
[----:B------:R-:W-:Y:S01]  /*9c80*/  IMAD.U32 R11, RZ, RZ, UR9 ;  /* 0x00000009ff0b7e24 */ /* 0x000fe2000f8e00ff */
[----:B------:R-:W1:Y:S01]  /*9c90*/  @P1 LDC R8, c[0x0][0xbf0] ;  /* 0x0002fc00ff081b82 */ /* 0x000e620000000800 */
[----:B----4-:R-:W-:Y:S02]  /*9ca0*/  @P0 R2UR UR4, R3 ;  /* 0x00000000030402ca */ /* 0x010fe400000e0000 */
[----:B------:R-:W-:-:S06]  /*9cb0*/  MOV R3, UR7 ;  /* 0x0000000700037c02 */ /* 0x000fcc0008000f00 */
[----:B------:R3:W5:Y:S01]  /*9cc0*/  @P2 LDG.E R3, desc[UR36][R10.64] ;  /* 0x000000240a032981 */ /* 0x000762000c1e1900 */
[----:B01----:R-:W-:Y:S06]  /*9cd0*/  @P2 BRA `(.L_x_2460) ;  /* 0x0000000000102947 */ /* 0x003fec0003800000 */
[----:B------:R-:W-:Y:S05]  /*9ce0*/  @!P0 BRA `(.L_x_2460) ;  /* 0x00000000000c8947 */ /* 0x000fea0003800000 */
[----:B---3--:R-:W2:Y:S04]  /*9cf0*/  LDG.E R10, desc[UR36][R4.64] ;  /* 0x00000024040a7981 */ /* 0x008ea8000c1e1900 */
[----:B-----5:R-:W2:Y:S02]  /*9d00*/  LDG.E R3, desc[UR36][R4.64+0x4] ;  /* 0x0000042404037981 */ /* 0x020ea4000c1e1900 */
[----:B--2---:R-:W-:-:S07]  /*9d10*/  IMAD.IADD R3, R3, 0x1, -R10 ;  /* 0x0000000103037824 */ /* 0x004fce00078e0a0a */
.L_x_2460:
[----:B------:R-:W-:Y:S01]  /*9d20*/  R2UR UR17, R193 ;  /* 0x00000000c11172ca */ /* 0x000fe200000e0000 */
[----:B------:R-:W-:Y:S01]  /*9d30*/  ULDC.64 UR12, c[0x0][0xb90] ;  /* 0x0002e400000c7ab9 */ /* 0x000fe20000000a00 */
[----:B------:R-:W-:Y:S01]  /*9d40*/  R2UR UR16, R195 ;  /* 0x00000000c31072ca */ /* 0x000fe200000e0000 */
[----:B------:R-:W-:Y:S01]  /*9d50*/  VIADD R9, R18, UR42 ;  /* 0x0000002a12097c36 */ /* 0x000fe20008000000 */
[----:B------:R-:W-:Y:S01]  /*9d60*/  R2UR UR15, R192 ;  /* 0x00000000c00f72ca */ /* 0x000fe200000e0000 */
[----:B------:R-:W-:Y:S01]  /*9d70*/  USHF.R.S32.HI UR11, URZ, 0x1f, UR4 ;  /* 0x0000001f3f0b7899 */ /* 0x000fe20008011404 */
[----:B------:R-:W-:Y:S01]  /*9d80*/  VIADD R26, R199, UR42 ;  /* 0x0000002ac71a7c36 */ /* 0x000fe20008000000 */
[----:B------:R-:W-:Y:S01]  /*9d90*/  UMOV UR10, UR4 ;  /* 0x00000004000a7c82 */ /* 0x000fe20008000000 */
[----:B------:R-:W-:-:S04]  /*9da0*/  @P1 IMAD.HI.U32 R5, R9, R6, RZ ;  /* 0x0000000609051227 */ /* 0x000fc800078e00ff */
[----:B------:R-:W-:Y:S01]  /*9db0*/  IMAD.MOV.U32 R4, RZ, RZ, R9 ;  /* 0x000000ffff047224 */ /* 0x000fe200078e0009 */
[----:B------:R-:W-:Y:S01]  /*9dc0*/  USHF.R.S32.HI UR14, URZ, 0x1f, UR17 ;  /* 0x0000001f3f0e7899 */ /* 0x000fe20008011411 */
[----:B------:R-:W-:Y:S01]  /*9dd0*/  @P1 SHF.R.U32.HI R4, RZ, R8, R5 ;  /* 0x00000008ff041219 */ /* 0x000fe20000011605 */
[----:B------:R-:W-:Y:S01]  /*9de0*/  UIMAD.WIDE.U32 UR8, UR17, UR12, UR10 ;  /* 0x0000000c110872a5 */ /* 0x000fe2000f8e000a */
[----:B------:R-:W-:Y:S01]  /*9df0*/  IMAD R5, R194, 0x40, R16 ;  /* 0x00000040c2057824 */ /* 0x000fe200078e0210 */
[----:B------:R-:W-:Y:S01]  /*9e00*/  UIMAD UR7, UR14, UR12, URZ ;  /* 0x0000000c0e0772a4 */ /* 0x000fe2000f8e023f */
[----:B-----5:R-:W-:Y:S01]  /*9e10*/  IMAD R43, R3, R68, RZ ;  /* 0x00000044032b7224 */ /* 0x020fe200078e02ff */
[----:B------:R-:W-:Y:S01]  /*9e20*/  USEL UR16, UR16, URZ, !UP0 ;  /* 0x0000003f10107287 */ /* 0x000fe2000c000000 */
[----:B------:R-:W-:Y:S01]  /*9e30*/  IMAD.MOV R7, RZ, RZ, -R4 ;  /* 0x000000ffff077224 */ /* 0x000fe200078e0a04 */
[----:B------:R-:W-:Y:S01]  /*9e40*/  UIMAD UR7, UR17, UR13, UR7 ;  /* 0x0000000d110772a4 */ /* 0x000fe2000f8e0207 */
[----:B------:R-:W-:Y:S01]  /*9e50*/  IMAD.WIDE R20, R5, 0x2, R20 ;  /* 0x0000000205147825 */ /* 0x000fe200078e0214 */
[----:B------:R-:W-:Y:S01]  /*9e60*/  USEL UR15, UR15, URZ, !UP0 ;  /* 0x0000003f0f0f7287 */ /* 0x000fe2000c000000 */
[----:B------:R-:W-:Y:S01]  /*9e70*/  SHF.R.S32.HI R5, RZ, 0x1f, R4 ;  /* 0x0000001fff057819 */ /* 0x000fe20000011404 */
[----:B------:R-:W-:Y:S01]  /*9e80*/  ULDC.64 UR12, c[0x0][0xb98] ;  /* 0x0002e600000c7ab9 */ /* 0x000fe20000000a00 */
[----:B------:R-:W-:Y:S01]  /*9e90*/  UIADD3 UR9, UR9, UR7, URZ ;  /* 0x0000000709097290 */ /* 0x000fe2000fffe03f */
[----:B------:R-:W-:Y:S01]  /*9ea0*/  IMAD R7, R68, R7, R9 ;  /* 0x0000000744077224 */ /* 0x000fe200078e0209 */
[----:B------:R-:W-:Y:S01]  /*9eb0*/  UIMAD UR7, UR16, UR12, URZ ;  /* 0x0000000c100772a4 */ /* 0x000fe2000f8e023f */
[C---:B------:R-:W-:Y:S01]  /*9ec0*/  IADD3 R13, P2, R20.reuse, 0x1000, RZ ;  /* 0x00001000140d7810 */ /* 0x040fe20007f5e0ff */
[----:B------:R-:W-:Y:S01]  /*9ed0*/  UIMAD.WIDE.U32 UR8, UR15, UR12, UR8 ;  /* 0x0000000c0f0872a5 */ /* 0x000fe2000f8e0008 */
[----:B------:R-:W-:Y:S01]  /*9ee0*/  IADD3 R33, P3, R20, 0x6000, RZ ;  /* 0x0000600014217810 */ /* 0x000fe20007f7e0ff */
[----:B------:R-:W-:Y:S01]  /*9ef0*/  UIMAD UR7, UR15, UR13, UR7 ;  /* 0x0000000d0f0772a4 */ /* 0x000fe2000f8e0207 */
[----:B------:R-:W-:-:S02]  /*9f00*/  SHF.R.S32.HI R6, RZ, 0x1f, R7 ;  /* 0x0000001fff067819 */ /* 0x000fc40000011407 */
[----:B------:R-:W-:Y:S01]  /*9f10*/  LOP3.LUT R12, R13, 0x380, RZ, 0xc0, !PT ;  /* 0x000003800d0c7812 */ /* 0x000fe200078ec0ff */
[----:B------:R-:W-:Y:S01]  /*9f20*/  ULDC.64 UR12, c[0x0][0xaa0] ;  /* 0x0002a800000c7ab9 */ /* 0x000fe20000000a00 */
[----:B------:R-:W-:Y:S01]  /*9f30*/  IADD3 R4, P0, R4, UR8, RZ ;  /* 0x0000000804047c10 */ /* 0x000fe2000ff1e0ff */
[----:B------:R-:W-:Y:S01]  /*9f40*/  IMAD.U32 R8, RZ, RZ, UR7 ;  /* 0x00000007ff087e24 */ /* 0x000fe2000f8e00ff */
[----:B------:R-:W-:Y:S02]  /*9f50*/  SHF.R.U64 R12, R12, 0x3, RZ ;  /* 0x000000030c0c7819 */ /* 0x000fe400000012ff */
[----:B------:R-:W-:Y:S02]  /*9f60*/  LOP3.LUT R32, R33, 0x380, RZ, 0xc0, !PT ;  /* 0x0000038021207812 */ /* 0x000fe400078ec0ff */
[----:B------:R-:W-:Y:S01]  /*9f70*/  IADD3.X R5, R5, UR9, R8, P0, !PT ;  /* 0x0000000905057c10 */ /* 0x000fe200087fe408 */
[----:B------:R-:W-:Y:S01]  /*9f80*/  ULDC.64 UR8, c[0x0][0xb88] ;  /* 0x0002e20000087ab9 */ /* 0x000fe20000000a00 */
[----:B------:R-:W-:Y:S01]  /*9f90*/  LOP3.LUT R12, R12, R13, RZ, 0x3c, !PT ;  /* 0x0000000d0c0c7212 */ /* 0x000fe200078e3cff */
[----:B------:R-:W-:Y:S01]  /*9fa0*/  IMAD R6, R6, UR8, RZ ;  /* 0x0000000806067c24 */ /* 0x000fe2000f8e02ff */
[----:B------:R-:W-:Y:S01]  /*9fb0*/  IADD3.X R13, RZ, R21, RZ, P2, !PT ;  /* 0x00000015ff0d7210 */ /* 0x000fe200017fe4ff */
[----:B------:R-:W-:Y:S01]  /*9fc0*/  IMAD.WIDE.U32 R4, R7, UR8, R4 ;  /* 0x0000000807047c25 */ /* 0x000fe2000f8e0004 */
[----:B------:R-:W-:-:S02]  /*9fd0*/  IADD3 R25, P2, R20, 0x7000, RZ ;  /* 0x0000700014197810 */ /* 0x000fc40007f5e0ff */
[----:B------:R-:W-:Y:S01]  /*9fe0*/  SHF.R.U64 R32, R32, 0x3, RZ ;  /* 0x0000000320207819 */ /* 0x000fe200000012ff */
[----:B---3--:R-:W-:Y:S01]  /*9ff0*/  IMAD R11, R7, UR9, R6 ;  /* 0x00000009070b7c24 */ /* 0x008fe2000f8e0206 */
[----:B------:R-:W-:Y:S01]  /*a000*/  ULDC.64 UR8, c[0x0][0xb50] ;  /* 0x0002d40000087ab9 */ /* 0x000fe20000000a00 */
[----:B------:R-:W-:Y:S01]  /*a010*/  LOP3.LUT R24, R25, 0x380, RZ, 0xc0, !PT ;  /* 0x0000038019187812 */ /* 0x000fe200078ec0ff */
[----:B------:R-:W-:Y:S01]  /*a020*/  VIADD R6, R26, 0x8 ;  /* 0x000000081a067836 */ /* 0x000fe20000000000 */
[----:B------:R-:W-:Y:S01]  /*a030*/  LOP3.LUT R32, R32, R33, RZ, 0x3c, !PT ;  /* 0x0000002120207212 */ /* 0x000fe200078e3cff */
[----:B------:R-:W-:Y:S01]  /*a040*/  IMAD.IADD R5, R5, 0x1, R11 ;  /* 0x0000000105057824 */ /* 0x000fe200078e020b */
[----:B------:R-:W-:Y:S01]  /*a050*/  LEA R11, P0, R4, UR8, 0x2 ;  /* 0x00000008040b7c11 */ /* 0x000fe2000f8010ff */
[----:B------:R-:W-:Y:S01]  /*a060*/  IMAD.X R33, RZ, RZ, R21, P3 ;  /* 0x000000ffff217224 */ /* 0x000fe200018e0615 */
[----:B------:R-:W-:Y:S02]  /*a070*/  SHF.R.U64 R24, R24, 0x3, RZ ;  /* 0x0000000318187819 */ /* 0x000fe400000012ff */
[----:B------:R-:W-:Y:S01]  /*a080*/  LEA.HI.X R14, R4, UR9, R5, 0x2, P0 ;  /* 0x00000009040e7c11 */ /* 0x000fe200080f1405 */
[----:B------:R-:W-:Y:S01]  /*a090*/  SHFL.IDX PT, R36, R11, RZ, 0x1c1f ;  /* 0x001c1fff0b247589 */ /* 0x000fe200000e0000 */
[----:B------:R-:W-:-:S02]  /*a0a0*/  IADD3 R45, P0, R20, 0x5000, RZ ;  /* 0x00005000142d7810 */ /* 0x000fc40007f1e0ff */
[----:B------:R-:W-:Y:S01]  /*a0b0*/  IADD3 R10, P3, R20, 0xb000, RZ ;  /* 0x0000b000140a7810 */ /* 0x000fe20007f7e0ff */
[----:B------:R-:W0:Y:S01]  /*a0c0*/  SHFL.IDX PT, R37, R14, RZ, 0x1c1f ;  /* 0x001c1fff0e257589 */ /* 0x000e2200000e0000 */
[----:B------:R-:W-:Y:S02]  /*a0d0*/  LOP3.LUT R44, R45, 0x380, RZ, 0xc0, !PT ;  /* 0x000003802d2c7812 */ /* 0x000fe400078ec0ff */
[----:B------:R-:W-:Y:S01]  /*a0e0*/  LOP3.LUT R24, R24, R25, RZ, 0x3c, !PT ;  /* 0x0000001918187212 */ /* 0x000fe200078e3cff */
[--C-:B------:R-:W-:Y:S01]  /*a0f0*/  IMAD.X R25, RZ, RZ, R21.reuse, P2 ;  /* 0x000000ffff197224 */ /* 0x100fe200010e0615 */
[----:B------:R-:W-:Y:S01]  /*a100*/  SHF.R.U64 R44, R44, 0x3, RZ ;  /* 0x000000032c2c7819 */ /* 0x000fe200000012ff */
[----:B------:R-:W-:Y:S01]  /*a110*/  SHFL.IDX PT, R40, R11, 0x1, 0x1c1f ;  /* 0x003c1f000b287f89 */ /* 0x000fe200000e0000 */
[----:B------:R-:W-:Y:S02]  /*a120*/  LOP3.LUT R3, R10, 0x380, RZ, 0xc0, !PT ;  /* 0x000003800a037812 */ /* 0x000fe400078ec0ff */
[----:B------:R-:W-:Y:S01]  /*a130*/  IADD3 R9, P6, R20, 0x2000, RZ ;  /* 0x0000200014097810 */ /* 0x000fe20007fde0ff */
[----:B------:R-:W1:Y:S01]  /*a140*/  SHFL.IDX PT, R41, R14, 0x1, 0x1c1f ;  /* 0x003c1f000e297f89 */ /* 0x000e6200000e0000 */
[----:B------:R-:W-:Y:S01]  /*a150*/  LOP3.LUT R44, R44, R45, RZ, 0x3c, !PT ;  /* 0x0000002d2c2c7212 */ /* 0x000fe200078e3cff */
[----:B------:R-:W-:Y:S01]  /*a160*/  IMAD.X R45, RZ, RZ, R21, P0 ;  /* 0x000000ffff2d7224 */ /* 0x000fe200000e0615 */
[----:B------:R-:W-:-:S02]  /*a170*/  LOP3.LUT P0, RZ, R197, 0x3, RZ, 0xc0, !PT ;  /* 0x00000003c5ff7812 */ /* 0x000fc4000780c0ff */
[C---:B------:R-:W-:Y:S02]  /*a180*/  IADD3 R53, P4, R20.reuse, 0x4000, RZ ;  /* 0x0000400014357810 */ /* 0x040fe40007f9e0ff */
[----:B------:R-:W-:Y:S01]  /*a190*/  LOP3.LUT R7, R20, 0x380, RZ, 0xc0, !PT ;  /* 0x0000038014077812 */ /* 0x000fe200078ec0ff */
[----:B------:R-:W-:Y:S01]  /*a1a0*/  UIMAD UR7, UR11, UR12, URZ ;  /* 0x0000000c0b0772a4 */ /* 0x000fe2000f8e023f */
[----:B------:R-:W-:Y:S01]  /*a1b0*/  ISETP.GE.OR P2, PT, R26, R43, P0 ;  /* 0x0000002b1a00720c */ /* 0x000fe20000746670 */
[----:B------:R-:W-:Y:S01]  /*a1c0*/  UIMAD.WIDE.U32 UR8, UR4, UR12, URZ ;  /* 0x0000000c040872a5 */ /* 0x000fe2000f8e003f */
[----:B------:R-:W-:Y:S01]  /*a1d0*/  SHF.R.U64 R3, R3, 0x3, RZ ;  /* 0x0000000303037819 */ /* 0x000fe200000012ff */
[----:B------:R-:W-:Y:S01]  /*a1e0*/  ULDC.64 UR10, c[0x0][0xae8] ;  /* 0x0002ba00000a7ab9 */ /* 0x000fe20000000a00 */
[----:B------:R-:W-:Y:S01]  /*a1f0*/  IADD3 R5, P5, R20, 0x3000, RZ ;  /* 0x0000300014057810 */ /* 0x000fe20007fbe0ff */
[----:B------:R-:W-:Y:S01]  /*a200*/  IMAD.X R49, RZ, RZ, R21, P3 ;  /* 0x000000ffff317224 */ /* 0x000fe200018e0615 */
[----:B------:R-:W-:-:S02]  /*a210*/  LOP3.LUT R48, R3, R10, RZ, 0x3c, !PT ;  /* 0x0000000a03307212 */ /* 0x000fc400078e3cff */
[----:B------:R-:W2:Y:S01]  /*a220*/  @P1 LDC R3, c[0x0][0xbec] ;  /* 0x0002fb00ff031b82 */ /* 0x000ea20000000800 */
[----:B------:R-:W-:Y:S02]  /*a230*/  LOP3.LUT R8, R9, 0x380, RZ, 0xc0, !PT ;  /* 0x0000038009087812 */ /* 0x000fe400078ec0ff */
[----:B------:R-:W-:Y:S02]  /*a240*/  LOP3.LUT R4, R5, 0x380, RZ, 0xc0, !PT ;  /* 0x0000038005047812 */ /* 0x000fe400078ec0ff */
[----:B------:R-:W-:Y:S01]  /*a250*/  LOP3.LUT R52, R53, 0x380, RZ, 0xc0, !PT ;  /* 0x0000038035347812 */ /* 0x000fe200078ec0ff */
[----:B0-----:R0:W-:Y:S01]  /*a260*/  @!P2 ST.E desc[UR36][R36.64], R0 ;  /* 0x000000002400a985 */ /* 0x0011e2000c101924 */
[----:B------:R-:W-:Y:S02]  /*a270*/  ISETP.GE.OR P0, PT, R6, R43, P0 ;  /* 0x0000002b0600720c */ /* 0x000fe40000706670 */
[----:B------:R-:W-:Y:S02]  /*a280*/  SHF.R.U64 R8, R8, 0x3, RZ ;  /* 0x0000000308087819 */ /* 0x000fe400000012ff */
[----:B------:R-:W-:-:S02]  /*a290*/  SHF.R.U64 R4, R4, 0x3, RZ ;  /* 0x0000000304047819 */ /* 0x000fc400000012ff */
[----:B------:R-:W-:Y:S02]  /*a2a0*/  SHF.R.U64 R52, R52, 0x3, RZ ;  /* 0x0000000334347819 */ /* 0x000fe400000012ff */
[----:B------:R-:W-:Y:S02]  /*a2b0*/  SHF.R.U64 R7, R7, 0x3, RZ ;  /* 0x0000000307077819 */ /* 0x000fe400000012ff */
[----:B------:R-:W-:Y:S01]  /*a2c0*/  LOP3.LUT R8, R8, R9, RZ, 0x3c, !PT ;  /* 0x0000000908087212 */ /* 0x000fe200078e3cff */
[----:B0-----:R-:W0:Y:S01]  /*a2d0*/  @P1 LDC R37, c[0x0][0xbf0] ;  /* 0x0002fc00ff251b82 */ /* 0x001e220000000800 */
[----:B------:R-:W-:Y:S01]  /*a2e0*/  LOP3.LUT R4, R4, R5, RZ, 0x3c, !PT ;  /* 0x0000000504047212 */ /* 0x000fe200078e3cff */
[--C-:B------:R-:W-:Y:S01]  /*a2f0*/  IMAD.X R9, RZ, RZ, R21.reuse, P6 ;  /* 0x000000ffff097224 */ /* 0x100fe200030e0615 */
[----:B------:R-:W-:Y:S01]  /*a300*/  LOP3.LUT R52, R52, R53, RZ, 0x3c, !PT ;  /* 0x0000003534347212 */ /* 0x000fe200078e3cff */
[--C-:B------:R-:W-:Y:S01]  /*a310*/  IMAD.X R5, RZ, RZ, R21.reuse, P5 ;  /* 0x000000ffff057224 */ /* 0x100fe200028e0615 */
[C---:B------:R-:W-:Y:S01]  /*a320*/  IADD3 R65, P6, R20.reuse, 0x8000, RZ ;  /* 0x0000800014417810 */ /* 0x040fe20007fde0ff */
[----:B------:R-:W-:Y:S01]  /*a330*/  IMAD.X R53, RZ, RZ, R21, P4 ;  /* 0x000000ffff357224 */ /* 0x000fe200020e0615 */
[C---:B------:R-:W-:Y:S01]  /*a340*/  IADD3 R61, P5, R20.reuse, 0x9000, RZ ;  /* 0x00009000143d7810 */ /* 0x040fe20007fbe0ff */
[----:B------:R-:W-:Y:S01]  /*a350*/  UIMAD UR7, UR4, UR13, UR7 ;  /* 0x0000000d040772a4 */ /* 0x000fe2000f8e0207 */
[----:B------:R-:W-:Y:S01]  /*a360*/  IADD3 R57, P4, R20, 0xa000, RZ ;  /* 0x0000a00014397810 */ /* 0x000fe20007f9e0ff */
[----:B------:R-:W-:Y:S01]  /*a370*/  IMAD R0, R23, 0x20, R194 ;  /* 0x0000002017007824 */ /* 0x000fe200078e02c2 */
[----:B------:R-:W-:Y:S01]  /*a380*/  LOP3.LUT R20, R7, R20, RZ, 0x3c, !PT ;  /* 0x0000001407147212 */ /* 0x000fe200078e3cff */
[----:B------:R-:W-:Y:S01]  /*a390*/  UIADD3 UR9, UR9, UR7, URZ ;  /* 0x0000000709097290 */ /* 0x000fe2000fffe03f */
[----:B------:R-:W-:Y:S01]  /*a3a0*/  LOP3.LUT R64, R65, 0x380, RZ, 0xc0, !PT ;  /* 0x0000038041407812 */ /* 0x000fe200078ec0ff */
[----:B------:R-:W-:Y:S01]  /*a3b0*/  UIMAD UR4, UR14, UR10, URZ ;  /* 0x0000000a0e0472a4 */ /* 0x000fe2000f8e023f */
[----:B------:R-:W-:Y:S01]  /*a3c0*/  LOP3.LUT R60, R61, 0x380, RZ, 0xc0, !PT ;  /* 0x000003803d3c7812 */ /* 0x000fe200078ec0ff */
[----:B-1----:R1:W-:Y:S01]  /*a3d0*/  @!P0 ST.E desc[UR36][R40.64], R2 ;  /* 0x0000000228008985 */ /* 0x0023e2000c101924 */
[----:B------:R-:W-:Y:S01]  /*a3e0*/  LOP3.LUT R56, R57, 0x380, RZ, 0xc0, !PT ;  /* 0x0000038039387812 */ /* 0x000fe200078ec0ff */
[----:B------:R-:W-:Y:S01]  /*a3f0*/  UIMAD UR4, UR17, UR11, UR4 ;  /* 0x0000000b110472a4 */ /* 0x000fe2000f8e0204 */
[----:B------:R-:W-:Y:S01]  /*a400*/  SHF.R.U64 R64, R64, 0x3, RZ ;  /* 0x0000000340407819 */ /* 0x000fe200000012ff */
[----:B------:R3:W5:Y:S01]  /*a410*/  LD.E.128 R28, desc[UR36][R20.64] ;  /* 0x00000024141c7980 */ /* 0x000762000c101d00 */
[----:B------:R-:W-:Y:S01]  /*a420*/  UIMAD.WIDE.U32 UR8, UR17, UR10, UR8 ;  /* 0x0000000a110872a5 */ /* 0x000fe2000f8e0008 */
[----:B------:R-:W-:-:S02]  /*a430*/  SHF.R.U64 R60, R60, 0x3, RZ ;  /* 0x000000033c3c7819 */ /* 0x000fc400000012ff */
[----:B------:R-:W-:Y:S01]  /*a440*/  SHF.R.U64 R56, R56, 0x3, RZ ;  /* 0x0000000338387819 */ /* 0x000fe200000012ff */
[----:B------:R-:W-:Y:S01]  /*a450*/  ULDC.64 UR10, c[0x0][0xaf0] ;  /* 0x0002bc00000a7ab9 */ /* 0x000fe20000000a00 */
[----:B------:R-:W-:Y:S01]  /*a460*/  LOP3.LUT R64, R64, R65, RZ, 0x3c, !PT ;  /* 0x0000004140407212 */ /* 0x000fe200078e3cff */
[----:B------:R-:W5:Y:S01]  /*a470*/  LD.E.128 R12, desc[UR36][R12.64] ;  /* 0x000000240c0c7980 */ /* 0x000f62000c101d00 */
[----:B---3--:R-:W-:Y:S01]  /*a480*/  VIADD R20, R0, UR42 ;  /* 0x0000002a00147c36 */ /* 0x008fe20008000000 */
[----:B------:R-:W-:Y:S01]  /*a490*/  UIADD3 UR9, UR9, UR4, URZ ;  /* 0x0000000409097290 */ /* 0x000fe2000fffe03f */
[----:B------:R-:W-:Y:S01]  /*a4a0*/  LOP3.LUT R60, R60, R61, RZ, 0x3c, !PT ;  /* 0x0000003d3c3c7212 */ /* 0x000fe200078e3cff */
[--C-:B------:R-:W-:Y:S01]  /*a4b0*/  IMAD.X R65, RZ, RZ, R21.reuse, P6 ;  /* 0x000000ffff417224 */ /* 0x100fe200030e0615 */
[----:B------:R-:W-:Y:S01]  /*a4c0*/  LOP3.LUT R56, R56, R57, RZ, 0x3c, !PT ;  /* 0x0000003938387212 */ /* 0x000fe200078e3cff */
[----:B--2---:R-:W-:Y:S01]  /*a4d0*/  @P1 IMAD.HI.U32 R0, R20, R3, RZ ;  /* 0x0000000314001227 */ /* 0x004fe200078e00ff */
[----:B------:R-:W-:Y:S01]  /*a4e0*/  UIMAD UR4, UR16, UR10, URZ ;  /* 0x0000000a100472a4 */ /* 0x000fe2000f8e023f */
[----:B------:R-:W-:Y:S01]  /*a4f0*/  IADD3.X R61, RZ, R21, RZ, P5, !PT ;  /* 0x00000015ff3d7210 */ /* 0x000fe20002ffe4ff */
[----:B------:R-:W5:Y:S01]  /*a500*/  LD.E.128 R8, desc[UR36][R8.64] ;  /* 0x0000002408087980 */ /* 0x000f62000c101d00 */
[----:B------:R-:W-:-:S02]  /*a510*/  IMAD.X R57, RZ, RZ, R21, P4 ;  /* 0x000000ffff397224 */ /* 0x000fc400020e0615 */
[----:B------:R-:W-:Y:S01]  /*a520*/  IMAD.MOV.U32 R21, RZ, RZ, R20 ;  /* 0x000000ffff157224 */ /* 0x000fe200078e0014 */
[----:B0-----:R-:W-:Y:S01]  /*a530*/  @P1 SHF.R.U32.HI R21, RZ, R37, R0 ;  /* 0x00000025ff151219 */ /* 0x001fe20000011600 */
[----:B------:R-:W-:Y:S01]  /*a540*/  UIMAD UR4, UR15, UR11, UR4 ;  /* 0x0000000b0f0472a4 */ /* 0x000fe2000f8e0204 */
[----:B------:R-:W5:Y:S01]  /*a550*/  LD.E.128 R4, desc[UR36][R4.64] ;  /* 0x0000002404047980 */ /* 0x000f62000c101d00 */
[----:B------:R-:W-:Y:S01]  /*a560*/  UIMAD.WIDE.U32 UR8, UR15, UR10, UR8 ;  /* 0x0000000a0f0872a5 */ /* 0x000fe2000f8e0008 */
[--C-:B------:R-:W-:Y:S01]  /*a570*/  SHF.R.S32.HI R0, RZ, 0x1f, R21.reuse ;  /* 0x0000001fff007819 */ /* 0x100fe20000011415 */
[----:B------:R-:W-:Y:S01]  /*a580*/  IMAD.MOV R37, RZ, RZ, -R21 ;  /* 0x000000ffff257224 */ /* 0x000fe200078e0a15 */
[----:B------:R-:W-:Y:S01]  /*a590*/  ULDC.64 UR10, c[0x0][0xae0] ;  /* 0x0002b800000a7ab9 */ /* 0x000fe20000000a00 */
[----:B------:R-:W-:Y:S01]  /*a5a0*/  UIADD3 UR4, UR9, UR4, URZ ;  /* 0x0000000409047290 */ /* 0x000fe2000fffe03f */
[----:B------:R-:W5:Y:S01]  /*a5b0*/  LD.E.128 R52, desc[UR36][R52.64] ;  /* 0x0000002434347980 */ /* 0x000f62000c101d00 */
[----:B------:R-:W-:-:S02]  /*a5c0*/  IMAD R0, R0, UR10, RZ ;  /* 0x0000000a00007c24 */ /* 0x000fc4000f8e02ff */
[----:B------:R-:W-:Y:S01]  /*a5d0*/  IMAD R37, R68, R37, R20 ;  /* 0x0000002544257224 */ /* 0x000fe200078e0214 */
[----:B------:R-:W5:Y:S01]  /*a5e0*/  LD.E.128 R44, desc[UR36][R44.64] ;  /* 0x000000242c2c7980 */ /* 0x000f62000c101d00 */
[----:B------:R-:W-:Y:S02]  /*a5f0*/  IMAD.U32 R3, RZ, RZ, UR9 ;  /* 0x00000009ff037e24 */ /* 0x000fe4000f8e00ff */
[----:B-1----:R-:W-:Y:S01]  /*a600*/  IMAD.U32 R2, RZ, RZ, UR8 ;  /* 0x00000008ff027e24 */ /* 0x002fe2000f8e00ff */
[----:B------:R-:W5:Y:S01]  /*a610*/  LD.E.128 R32, desc[UR36][R32.64] ;  /* 0x0000002420207980 */ /* 0x000f62000c101d00 */
[----:B------:R-:W-:Y:S01]  /*a620*/  IMAD.U32 R3, RZ, RZ, UR4 ;  /* 0x00000004ff037e24 */ /* 0x000fe2000f8e00ff */
[----:B------:R-:W-:Y:S01]  /*a630*/  ULDC.64 UR8, c[0x0][0xad8] ;  /* 0x0002b60000087ab9 */ /* 0x000fe20000000a00 */
[----:B------:R-:W-:Y:S01]  /*a640*/  IMAD R41, R21, UR11, R0 ;  /* 0x0000000b15297c24 */ /* 0x000fe2000f8e0200 */
[----:B------:R-:W5:Y:S01]  /*a650*/  LD.E.128 R24, desc[UR36][R24.64] ;  /* 0x0000002418187980 */ /* 0x000f62000c101d00 */
[----:B------:R-:W-:-:S03]  /*a660*/  SHF.R.S32.HI R0, RZ, 0x1f, R37 ;  /* 0x0000001fff007819 */ /* 0x000fc60000011425 */
[----:B------:R-:W5:Y:S01]  /*a670*/  LD.E.128 R64, desc[UR36][R64.64] ;  /* 0x0000002440407980 */ /* 0x000f62000c101d00 */
[----:B------:R-:W-:-:S03]  /*a680*/  IMAD.WIDE.U32 R2, R21, UR10, R2 ;  /* 0x0000000a15027c25 */ /* 0x000fc6000f8e0002 */
        /* <DEDUP_REMOVED lines=9> */
[----:B------:R-:W-:-:S02]  /*a720*/  IMAD.IADD R3, R3, 0x1, R41 ;  /* 0x0000000103037824 */ /* 0x000fc400078e0229 */
[----:B------:R-:W-:Y:S01]  /*a730*/  IMAD R20, R0, UR8, RZ ;  /* 0x0000000800147c24 */ /* 0x000fe2000f8e02ff */
[----:B------:R-:W-:Y:S01]  /*a740*/  IADD3 R68, R194, UR42, RZ ;  /* 0x0000002ac2447c10 */ /* 0x000fe2000fffe0ff */
[----:B------:R-:W-:-:S04]  /*a750*/  IMAD.WIDE.U32 R2, R37, UR8, R2 ;  /* 0x0000000825027c25 */ /* 0x000fc8000f8e0002 */
[----:B------:R-:W-:Y:S01]  /*a760*/  IMAD R21, R37, UR9, R20 ;  /* 0x0000000925157c24 */ /* 0x000fe2000f8e0214 */
[----:B------:R-:W-:Y:S01]  /*a770*/  ISETP.GE.AND P2, PT, R68, R43, PT ;  /* 0x0000002b4400720c */ /* 0x000fe20003f46270 */
[----:B------:R-:W-:Y:S01]  /*a780*/  ULDC.64 UR8, c[0x0][0xa80] ;  /* 0x0002a00000087ab9 */ /* 0x000fe20000000a00 */
[----:B------:R-:W-:Y:S01]  /*a790*/  VIADD R42, R42, 0x30820 ;  /* 0x000308202a2a7836 */ /* 0x000fe20000000000 */
[----:B------:R-:W-:Y:S01]  /*a7a0*/  LEA R38, P3, R2, UR8, 0x1 ;  /* 0x0000000802267c11 */ /* 0x000fe2000f8608ff */
[----:B------:R-:W-:Y:S02]  /*a7b0*/  IMAD.IADD R3, R3, 0x1, R21 ;  /* 0x0000000103037824 */ /* 0x000fe400078e0215 */
[----:B------:R-:W-:Y:S01]  /*a7c0*/  VIADD R0, R68, 0x20 ;  /* 0x0000002044007836 */ /* 0x000fe20000000000 */
[----:B------:R-:W-:Y:S02]  /*a7d0*/  PRMT R42, RZ, 0x654, R42 ;  /* 0x00000654ff2a7816 */ /* 0x000fe4000000002a */
[----:B------:R-:W-:-:S02]  /*a7e0*/  LEA.HI.X R40, R2, UR9, R3, 0x1, P3 ;  /* 0x0000000902287c11 */ /* 0x000fc400098f0c03 */
[-C--:B------:R-:W-:Y:S01]  /*a7f0*/  ISETP.GE.AND P1, PT, R0, R43.reuse, PT ;  /* 0x0000002b0000720c */ /* 0x080fe20003f26270 */
[----:B------:R-:W-:Y:S01]  /*a800*/  VIADD R0, R68, 0x40 ;  /* 0x0000004044007836 */ /* 0x000fe20000000000 */
[----:B0-----:R0:W1:Y:S01]  /*a810*/  SHFL.IDX PT, R21, R38, RZ, 0x181f ;  /* 0x00181fff26157589 */ /* 0x00106200000e0000 */
[----:B------:R0:W-:Y:S01]  /*a820*/  SYNCS.ARRIVE.TRANS64.RED.A1T0 RZ, [R42+URZ], RZ ;  /* 0x000000ff2aff79a7 */ /* 0x0001e2000810043f */
[----:B------:R-:W-:Y:S02]  /*a830*/  BSSY B1, `(.L_x_2461) ;  /* 0x0000011000017945 */ /* 0x000fe40003800000 */
[----:B------:R0:W2:Y:S01]  /*a840*/  SHFL.IDX PT, R37, R40, RZ, 0x181f ;  /* 0x00181fff28257589 */ /* 0x0000a200000e0000 */
        /* <DEDUP_REMOVED lines=15> */
.L_x_2462:
[----:B------:R-:W-:Y:S05]  /*a940*/  BSYNC B1 ;  /* 0x0000000000017941 */ /* 0x000fea0003800000 */
.L_x_2461:
        /* <DEDUP_REMOVED lines=11> */
[-C--:B----4-:R-:W-:Y:S02]  /*aa00*/  @!P4 LEA.HI.X R3, R16, R29.reuse, R204, 0x1, P1 ;  /* 0x0000001d1003c211 */ /* 0x090fe400008f0ccc */
[-C--:B-1----:R-:W-:Y:S02]  /*aa10*/  @!P5 LEA.HI.X R21, R19, R29.reuse, R203, 0x1, P2 ;  /* 0x0000001d1315d211 */ /* 0x082fe400010f0ccb */
[----:B------:R-:W-:Y:S01]  /*aa20*/  @!P6 LEA.HI.X R29, R22, R29, R202, 0x1, P3 ;  /* 0x0000001d161de211 */ /* 0x000fe200018f0cca */
[----:B------:R0:W-:Y:S04]  /*aa30*/  @!P4 ST.E.128 desc[UR36][R2.64], R12 ;  /* 0x0000000c0200c985 */ /* 0x0001e8000c101d24 */
[----:B------:R0:W-:Y:S04]  /*aa40*/  @!P5 ST.E.128 desc[UR36][R20.64], R44 ;  /* 0x0000002c1400d985 */ /* 0x0001e8000c101d24 */
[----:B------:R0:W-:Y:S02]  /*aa50*/  @!P6 ST.E.128 desc[UR36][R28.64], R60 ;  /* 0x0000003c1c00e985 */ /* 0x0001e4000c101d24 */
.L_x_2464:
[----:B------:R-:W-:Y:S05]  /*aa60*/  BSYNC B1 ;  /* 0x0000000000017941 */ /* 0x000fea0003800000 */
.L_x_2463:
[----:B0-----:R0:W0:Y:S01]  /*aa70*/  SHFL.IDX PT, R15, R40, 0x2, 0x181f ;  /* 0x00581f00280f7f89 */ /* 0x00102200000e0000 */
        /* <DEDUP_REMOVED lines=16> */
.L_x_2466:
[----:B------:R-:W-:Y:S05]  /*ab80*/  BSYNC B1 ;  /* 0x0000000000017941 */ /* 0x000fea0003800000 */
.L_x_2465:
        /* <DEDUP_REMOVED lines=8> */
[CC--:B0-----:R-:W-:Y:S02]  /*ac10*/  @!P2 LEA R2, P0, R16.reuse, R13.reuse, 0x1 ;  /* 0x0000000d1002a211 */ /* 0x0c1fe400078008ff */
        /* <DEDUP_REMOVED lines=11> */
.L_x_2459:
[----:B------:R-:W-:Y:S01]  /*acd0*/  R2UR UR4, R192 ;  /* 0x00000000c00472ca */ /* 0x000fe200000e0000 */
[----:B------:R-:W-:Y:S01]  /*ace0*/  ULDC.64 UR8, c[0x0][0xc00] ;  /* 0x0003000000087ab9 */ /* 0x000fe20000000a00 */
[----:B------:R-:W0:Y:S01]  /*acf0*/  LDC R11, c[0x0][0xbe8] ;  /* 0x0002fa00ff0b7b82 */ /* 0x000e220000000800 */
[----:B------:R-:W-:Y:S01]  /*ad00*/  UISETP.NE.U32.AND UP0, UPT, UR8, URZ, UPT ;  /* 0x0000003f0800728c */ /* 0x000fe2000bf05070 */
[----:B------:R-:W-:-:S03]  /*ad10*/  R2UR UR7, R193 ;  /* 0x00000000c10772ca */ /* 0x000fc600000e0000 */
[----:B------:R-:W-:-:S03]  /*ad20*/  UISETP.NE.AND.EX UP0, UPT, UR9, URZ, UPT, UP0 ;  /* 0x0000003f0900728c */ /* 0x000fc6000bf05300 */
[----:B------:R-:W-:-:S03]  /*ad30*/  ULDC.64 UR8, c[0x0][0xc00] ;  /* 0x0003000000087ab9 */ /* 0x000fc60000000a00 */
[----:B------:R-:W-:Y:S01]  /*ad40*/  UIMAD.WIDE UR8, UR4, 0x4, UR8 ;  /* 0x00000004040878a5 */ /* 0x000fe2000f8e0208 */
[----:B------:R-:W-:-:S05]  /*ad50*/  PLOP3.LUT P2, PT, PT, PT, UP0, 0x80, 0x0 ;  /* 0x000000000000781c */ /* 0x000fca0003f4f008 */
[----:B------:R-:W-:Y:S02]  /*ad60*/  IMAD.U32 R2, RZ, RZ, UR8 ;  /* 0x00000008ff027e24 */ /* 0x000fe4000f8e00ff */
[----:B------:R-:W-:Y:S01]  /*ad70*/  IMAD.U32 R3, RZ, RZ, UR9 ;  /* 0x00000009ff037e24 */ /* 0x000fe2000f8e00ff */
[----:B------:R-:W-:Y:S02]  /*ad80*/  ULDC.64 UR8, c[0x0][0xc08] ;  /* 0x0003020000087ab9 */ /* 0x000fe40000000a00 */
[----:B------:R-:W-:-:S03]  /*ad90*/  UISETP.NE.U32.AND UP1, UPT, UR8, URZ, UPT ;  /* 0x0000003f0800728c */ /* 0x000fc6000bf25070 */
[----:B------:R-:W2:Y:S01]  /*ada0*/  @P2 LDG.E R6, desc[UR36][R2.64] ;  /* 0x0000002402062981 */ /* 0x000ea2000c1e1900 */
[----:B------:R-:W-:-:S06]  /*adb0*/  UISETP.NE.AND.EX UP1, UPT, UR9, URZ, UPT, UP1 ;  /* 0x0000003f0900728c */ /* 0x000fcc000bf25310 */
[----:B------:R-:W-:-:S05]  /*adc0*/  PLOP3.LUT P3, PT, PT, PT, UP1, 0x80, 0x0 ;  /* 0x000000000000781c */ /* 0x000fca0003f6f018 */
[----:B------:R-:W-:Y:S02]  /*add0*/  @UP1 ULDC.64 UR8, c[0x0][0xc08] ;  /* 0x0003020000081ab9 */ /* 0x000fe40000000a00 */
[----:B------:R-:W-:-:S03]  /*ade0*/  @UP1 UIMAD.WIDE UR8, UR4, 0x4, UR8 ;  /* 0x00000004040818a5 */ /* 0x000fc6000f8e0208 */
[----:B------:R-:W-:Y:S02]  /*adf0*/  ULDC UR4, c[0x0][0xa88] ;  /* 0x0002a20000047ab9 */ /* 0x000fe40000000800 */
[----:B------:R-:W-:Y:S01]  /*ae00*/  IMAD.U32 R0, RZ, RZ, UR4 ;  /* 0x00000004ff007e24 */ /* 0x000fe2000f8e00ff */
        /* <DEDUP_REMOVED lines=15> */
.L_x_2468:
[----:B------:R-:W-:Y:S01]  /*af00*/  R2UR UR8, R192 ;  /* 0x00000000c00872ca */ /* 0x000fe200000e0000 */
[----:B------:R-:W-:Y:S01]  /*af10*/  BSSY B1, `(.L_x_2469) ;  /* 0x000002f000017945 */ /* 0x000fe20003800000 */
[----:B------:R-:W-:-:S11]  /*af20*/  R2UR UR7, R195 ;  /* 0x00000000c30772ca */ /* 0x000fd600000e0000 */
[----:B------:R-:W-:Y:S02]  /*af30*/  USEL UR12, UR8, URZ, !UP0 ;  /* 0x0000003f080c7287 */ /* 0x000fe4000c000000 */
[----:B------:R-:W-:Y:S01]  /*af40*/  USEL UR13, UR7, URZ, !UP0 ;  /* 0x0000003f070d7287 */ /* 0x000fe2000c000000 */
[----:B------:R-:W-:Y:S11]  /*af50*/  @P1 BRA `(.L_x_2470) ;  /* 0x0000000000a81947 */ /* 0x000ff60003800000 */
[----:B------:R-:W0:Y:S01]  /*af60*/  S2R R3, SR_TID.X ;  /* 0x0000000000037919 */ /* 0x000e220000002100 */
[----:B------:R-:W1:Y:S01]  /*af70*/  LDC R7, c[0x0][0xbe8] ;  /* 0x0002fa00ff077b82 */ /* 0x000e620000000800 */
[----:B------:R-:W-:Y:S02]  /*af80*/  IMAD.U32 R4, RZ, RZ, UR42 ;  /* 0x0000002aff047e24 */ /* 0x000fe4000f8e00ff */
[----:B-1---5:R-:W-:-:S03]  /*af90*/  IMAD R2, R0, R7, RZ ;  /* 0x0000000700027224 */ /* 0x022fc600078e02ff */
[----:B0-----:R-:W-:-:S04]  /*afa0*/  IADD3 R4, R4, -0x80, R3 ;  /* 0xffffff8004047810 */ /* 0x001fc80007ffe003 */
[----:B------:R-:W-:-:S13]  /*afb0*/  ISETP.GE.AND P1, PT, R4, R2, PT ;  /* 0x000000020400720c */ /* 0x000fda0003f26270 */
[----:B------:R-:W-:Y:S05]  /*afc0*/  @P1 BRA `(.L_x_2470) ;  /* 0x00000000008c1947 */ /* 0x000fea0003800000 */
[----:B------:R-:W-:Y:S01]  /*afd0*/  ISETP.NE.AND P1, PT, R7, 0x1, PT ;  /* 0x000000010700780c */ /* 0x000fe20003f25270 */
[----:B------:R-:W-:Y:S01]  /*afe0*/  ULDC.64 UR14, c[0x0][0xb90] ;  /* 0x0002e400000e7ab9 */ /* 0x000fe20000000a00 */
[----:B------:R-:W-:Y:S01]  /*aff0*/  R2UR UR16, R193 ;  /* 0x00000000c11072ca */ /* 0x000fe200000e0000 */
[----:B------:R-:W-:Y:S01]  /*b000*/  UIMAD UR7, UR11, UR14, URZ ;  /* 0x0000000e0b0772a4 */ /* 0x000fe2000f8e023f */
[----:B------:R-:W-:Y:S01]  /*b010*/  IMAD.MOV.U32 R2, RZ, RZ, R4 ;  /* 0x000000ffff027224 */ /* 0x000fe200078e0004 */
[----:B------:R-:W-:Y:S01]  /*b020*/  UMOV UR8, UR4 ;  /* 0x0000000400087c82 */ /* 0x000fe20008000000 */
[----:B------:R-:W-:-:S07]  /*b030*/  UMOV UR9, UR10 ;  /* 0x0000000a00097c82 */ /* 0x000fce0008000000 */
[----:B------:R-:W0:Y:S02]  /*b040*/  @P1 LDC R3, c[0x0][0xbec] ;  /* 0x0002fb00ff031b82 */ /* 0x000e240000000800 */
[----:B------:R-:W-:Y:S02]  /*b050*/  UIMAD.WIDE.U32 UR8, UR16, UR14, UR8 ;  /* 0x0000000e100872a5 */ /* 0x000fe4000f8e0008 */
[----:B------:R-:W-:-:S03]  /*b060*/  UIMAD UR7, UR16, UR15, UR7 ;  /* 0x0000000f100772a4 */ /* 0x000fc6000f8e0207 */
[----:B------:R-:W-:Y:S01]  /*b070*/  ULDC.64 UR14, c[0x0][0xb98] ;  /* 0x0002e600000e7ab9 */ /* 0x000fe20000000a00 */
[----:B------:R-:W1:Y:S01]  /*b080*/  @P1 LDC R6, c[0x0][0xbf0] ;  /* 0x0002fc00ff061b82 */ /* 0x000e620000000800 */
[----:B------:R-:W-:Y:S02]  /*b090*/  UIADD3 UR9, UR9, UR7, URZ ;  /* 0x0000000709097290 */ /* 0x000fe4000fffe03f */
[----:B------:R-:W-:Y:S02]  /*b0a0*/  UIMAD UR7, UR13, UR14, URZ ;  /* 0x0000000e0d0772a4 */ /* 0x000fe4000f8e023f */
[----:B------:R-:W-:Y:S02]  /*b0b0*/  UIMAD.WIDE.U32 UR8, UR12, UR14, UR8 ;  /* 0x0000000e0c0872a5 */ /* 0x000fe4000f8e0008 */
[----:B------:R-:W-:-:S03]  /*b0c0*/  UIMAD UR7, UR12, UR15, UR7 ;  /* 0x0000000f0c0772a4 */ /* 0x000fc6000f8e0207 */
        /* <DEDUP_REMOVED lines=19> */
.L_x_2470:
[----:B------:R-:W-:Y:S05]  /*b200*/  BSYNC B1 ;  /* 0x0000000000017941 */ /* 0x000fea0003800000 */
.L_x_2469:
[----:B0-----:R-:W0:Y:S01]  /*b210*/  @P0 LDC R3, c[0x0][0xbf0] ;  /* 0x0002fc00ff030b82 */ /* 0x001e220000000800 */
[----:B------:R-:W-:Y:S01]  /*b220*/  ULDC.64 UR14, c[0x0][0xaa0] ;  /* 0x0002a800000e7ab9 */ /* 0x000fe20000000a00 */
[----:B------:R-:W-:Y:S01]  /*b230*/  R2UR UR16, R193 ;  /* 0x00000000c11072ca */ /* 0x000fe200000e0000 */
[----:B------:R-:W-:Y:S01]  /*b240*/  UIMAD UR7, UR10, UR14, URZ ;  /* 0x0000000e0a0772a4 */ /* 0x000fe2000f8e023f */
[----:B------:R-:W-:Y:S01]  /*b250*/  IMAD R2, R23, 0x20, R194 ;  /* 0x0000002017027824 */ /* 0x000fe200078e02c2 */
[----:B------:R-:W-:Y:S01]  /*b260*/  UIMAD.WIDE.U32 UR8, UR4, UR14, URZ ;  /* 0x0000000e040872a5 */ /* 0x000fe2000f8e003f */
[----:B------:R-:W-:Y:S01]  /*b270*/  BSSY B1, `(.L_x_2471) ;  /* 0x000003c000017945 */ /* 0x000fe20003800000 */
[----:B------:R-:W-:Y:S02]  /*b280*/  UIMAD UR7, UR4, UR15, UR7 ;  /* 0x0000000f040772a4 */ /* 0x000fe4000f8e0207 */
[----:B------:R-:W-:Y:S01]  /*b290*/  IADD3 R6, R2, UR42, RZ ;  /* 0x0000002a02067c10 */ /* 0x000fe2000fffe0ff */
[----:B------:R-:W-:Y:S01]  /*b2a0*/  ULDC.64 UR14, c[0x0][0xae8] ;  /* 0x0002ba00000e7ab9 */ /* 0x000fe20000000a00 */
[----:B------:R-:W-:-:S02]  /*b2b0*/  UIADD3 UR9, UR9, UR7, URZ ;  /* 0x0000000709097290 */ /* 0x000fc4000fffe03f */
[----:B------:R-:W-:Y:S01]  /*b2c0*/  UIMAD UR4, UR11, UR14, URZ ;  /* 0x0000000e0b0472a4 */ /* 0x000fe2000f8e023f */
[----:B------:R-:W-:Y:S01]  /*b2d0*/  @P0 IMAD.HI.U32 R2, R6, R9, RZ ;  /* 0x0000000906020227 */ /* 0x000fe200078e00ff */
[----:B------:R-:W-:Y:S02]  /*b2e0*/  UIMAD.WIDE.U32 UR8, UR16, UR14, UR8 ;  /* 0x0000000e100872a5 */ /* 0x000fe4000f8e0008 */
[----:B------:R-:W-:Y:S01]  /*b2f0*/  UIMAD UR4, UR16, UR15, UR4 ;  /* 0x0000000f100472a4 */ /* 0x000fe2000f8e0204 */
[----:B------:R-:W-:Y:S01]  /*b300*/  IMAD.MOV.U32 R5, RZ, RZ, R6 ;  /* 0x000000ffff057224 */ /* 0x000fe200078e0006 */
[----:B------:R-:W-:Y:S02]  /*b310*/  ULDC.64 UR10, c[0x0][0xaf0] ;  /* 0x0002bc00000a7ab9 */ /* 0x000fe40000000a00 */
[----:B------:R-:W-:Y:S02]  /*b320*/  UIADD3 UR9, UR9, UR4, URZ ;  /* 0x0000000409097290 */ /* 0x000fe4000fffe03f */
[----:B------:R-:W-:Y:S01]  /*b330*/  UIMAD UR4, UR13, UR10, URZ ;  /* 0x0000000a0d0472a4 */ /* 0x000fe2000f8e023f */
[----:B0-----:R-:W-:Y:S01]  /*b340*/  @P0 SHF.R.U32.HI R5, RZ, R3, R2 ;  /* 0x00000003ff050219 */ /* 0x001fe20000011602 */
[----:B------:R-:W-:-:S02]  /*b350*/  UIMAD.WIDE.U32 UR8, UR12, UR10, UR8 ;  /* 0x0000000a0c0872a5 */ /* 0x000fc4000f8e0008 */
[----:B------:R-:W-:Y:S01]  /*b360*/  UIMAD UR4, UR12, UR11, UR4 ;  /* 0x0000000b0c0472a4 */ /* 0x000fe2000f8e0204 */
[--C-:B------:R-:W-:Y:S01]  /*b370*/  SHF.R.S32.HI R2, RZ, 0x1f, R5.reuse ;  /* 0x0000001fff027819 */ /* 0x100fe20000011405 */
[----:B------:R-:W-:Y:S01]  /*b380*/  IMAD.MOV R7, RZ, RZ, -R5 ;  /* 0x000000ffff077224 */ /* 0x000fe200078e0a05 */
[----:B------:R-:W-:Y:S01]  /*b390*/  ULDC.64 UR10, c[0x0][0xae0] ;  /* 0x0002b800000a7ab9 */ /* 0x000fe20000000a00 */
[----:B------:R-:W-:Y:S02]  /*b3a0*/  UIADD3 UR4, UR9, UR4, URZ ;  /* 0x0000000409047290 */ /* 0x000fe4000fffe03f */
[----:B------:R-:W-:Y:S02]  /*b3b0*/  IMAD.U32 R3, RZ, RZ, UR9 ;  /* 0x00000009ff037e24 */ /* 0x000fe4000f8e00ff */
[----:B------:R-:W-:Y:S02]  /*b3c0*/  IMAD R4, R2, UR10, RZ ;  /* 0x0000000a02047c24 */ /* 0x000fe4000f8e02ff */
[----:B------:R-:W-:-:S02]  /*b3d0*/  IMAD R7, R11, R7, R6 ;  /* 0x000000070b077224 */ /* 0x000fc400078e0206 */
[----:B------:R-:W-:Y:S01]  /*b3e0*/  IMAD.U32 R2, RZ, RZ, UR8 ;  /* 0x00000008ff027e24 */ /* 0x000fe2000f8e00ff */
[----:B------:R-:W-:Y:S01]  /*b3f0*/  ULDC.64 UR8, c[0x0][0xad8] ;  /* 0x0002b60000087ab9 */ /* 0x000fe20000000a00 */
[----:B------:R-:W-:Y:S02]  /*b400*/  IMAD.U32 R3, RZ, RZ, UR4 ;  /* 0x00000004ff037e24 */ /* 0x000fe4000f8e00ff */
[C---:B------:R-:W-:Y:S01]  /*b410*/  IMAD R9, R5.reuse, UR11, R4 ;  /* 0x0000000b05097c24 */ /* 0x040fe2000f8e0204 */
[----:B------:R-:W-:Y:S01]  /*b420*/  SHF.R.S32.HI R4, RZ, 0x1f, R7 ;  /* 0x0000001fff047819 */ /* 0x000fe20000011407 */
[----:B------:R-:W-:-:S04]  /*b430*/  IMAD.WIDE.U32 R2, R5, UR10, R2 ;  /* 0x0000000a05027c25 */ /* 0x000fc8000f8e0002 */
[----:B------:R-:W-:Y:S02]  /*b440*/  IMAD.IADD R3, R3, 0x1, R9 ;  /* 0x0000000103037824 */ /* 0x000fe400078e0209 */
[----:B------:R-:W-:Y:S02]  /*b450*/  IMAD R4, R4, UR8, RZ ;  /* 0x0000000804047c24 */ /* 0x000fe4000f8e02ff */
[----:B------:R-:W-:Y:S02]  /*b460*/  VIADD R6, R194, UR42 ;  /* 0x0000002ac2067c36 */ /* 0x000fe40008000000 */
[----:B-----5:R-:W-:Y:S02]  /*b470*/  IMAD R11, R0, R11, RZ ;  /* 0x0000000b000b7224 */ /* 0x020fe400078e02ff */
[C---:B------:R-:W-:Y:S02]  /*b480*/  IMAD R5, R7.reuse, UR9, R4 ;  /* 0x0000000907057c24 */ /* 0x040fe4000f8e0204 */
[----:B------:R-:W-:Y:S01]  /*b490*/  IMAD.WIDE.U32 R2, R7, UR8, R2 ;  /* 0x0000000807027c25 */ /* 0x000fe2000f8e0002 */
[----:B------:R-:W-:Y:S01]  /*b4a0*/  ISETP.GE.AND P2, PT, R6, R11, PT ;  /* 0x0000000b0600720c */ /* 0x000fe20003f46270 */
[----:B------:R-:W-:-:S02]  /*b4b0*/  ULDC.64 UR8, c[0x0][0xa80] ;  /* 0x0002a00000087ab9 */ /* 0x000fc40000000a00 */
[----:B------:R-:W-:Y:S01]  /*b4c0*/  VIADD R0, R6, 0x20 ;  /* 0x0000002006007836 */ /* 0x000fe20000000000 */
[----:B------:R-:W-:Y:S02]  /*b4d0*/  IADD3 R3, R3, R5, RZ ;  /* 0x0000000503037210 */ /* 0x000fe40007ffe0ff */
[----:B------:R-:W-:Y:S02]  /*b4e0*/  LEA R4, P3, R2, UR8, 0x1 ;  /* 0x0000000802047c11 */ /* 0x000fe4000f8608ff */
[-C--:B------:R-:W-:Y:S01]  /*b4f0*/  ISETP.GE.AND P1, PT, R0, R11.reuse, PT ;  /* 0x0000000b0000720c */ /* 0x080fe20003f26270 */
[----:B------:R-:W-:Y:S01]  /*b500*/  VIADD R0, R6, 0x40 ;  /* 0x0000004006007836 */ /* 0x000fe20000000000 */
[----:B------:R-:W-:Y:S01]  /*b510*/  LEA.HI.X R5, R2, UR9, R3, 0x1, P3 ;  /* 0x0000000902057c11 */ /* 0x000fe200098f0c03 */
[----:B------:R0:W1:Y:S03]  /*b520*/  SHFL.IDX PT, R7, R4, RZ, 0x181f ;  /* 0x00181fff04077589 */ /* 0x00006600000e0000 */
[----:B------:R-:W-:Y:S01]  /*b530*/  ISETP.GE.AND P0, PT, R0, R11, PT ;  /* 0x0000000b0000720c */ /* 0x000fe20003f06270 */
[----:B------:R0:W2:Y:S01]  /*b540*/  SHFL.IDX PT, R3, R5, RZ, 0x181f ;  /* 0x00181fff05037589 */ /* 0x0000a200000e0000 */
[----:B------:R-:W-:Y:S11]  /*b550*/  @P2 BRA `(.L_x_2472) ;  /* 0x0000000000342947 */ /* 0x000ff60003800000 */
        /* <DEDUP_REMOVED lines=13> */
.L_x_2472:
[----:B------:R-:W-:Y:S05]  /*b630*/  BSYNC B1 ;  /* 0x0000000000017941 */ /* 0x000fea0003800000 */
.L_x_2471:
        /* <DEDUP_REMOVED lines=17> */
.L_x_2474:
[----:B------:R-:W-:Y:S05]  /*b750*/  BSYNC B1 ;  /* 0x0000000000017941 */ /* 0x000fea0003800000 */
.L_x_2473:
        /* <DEDUP_REMOVED lines=17> */
.L_x_2476:
[----:B------:R-:W-:Y:S05]  /*b870*/  BSYNC B1 ;  /* 0x0000000000017941 */ /* 0x000fea0003800000 */
.L_x_2475:
        /* <DEDUP_REMOVED lines=18> */
.L_x_2467:
[----:B------:R-:W-:Y:S05]  /*b9a0*/  BSYNC B0 ;  /* 0x0000000000007941 */ /* 0x000fea0003800000 */
.L_x_2458:
[----:B------:R-:W-:Y:S02]  /*b9b0*/  ULDC UR4, c[0x0][0xc3c] ;  /* 0x00030f0000047ab9 */ /* 0x000fe40000000800 */
[----:B------:R-:W-:-:S13]  /*b9c0*/  ISETP.GE.AND P0, PT, R39, UR4, PT ;  /* 0x0000000427007c0c */ /* 0x000fda000bf06270 */
[----:B------:R-:W-:Y:S05]  /*b9d0*/  @!P0 BRA `(.L_x_2477) ;  /* 0xffffff5000e88947 */ /* 0x000fea000383ffff */
[----:B------:R-:W-:Y:S05]  /*b9e0*/  EXIT ;  /* 0x000000000000794d */ /* 0x000fea0003800000 */
.L_x_2416:
        /* <DEDUP_REMOVED lines=16> */
.L_x_2478:
        /* <DEDUP_REMOVED lines=37> */
[----:B------:R-:W-:Y:S01]  /*bd40*/  MOV R4, R3 ;  /* 0x0000000300047202 */ /* 0x000fe20000000f00 */
[----:B------:R-:W-:Y:S01]  /*bd50*/  UMOV UR4, URZ ;  /* 0x0000003f00047c82 */ /* 0x000fe20008000000 */
[----:B------:R-:W-:-:S05]  /*bd60*/  ULDC UR5, c[0x0][0xc38] ;  /* 0x00030e0000057ab9 */ /* 0x000fca0000000800 */
.L_x_2484:
        /* <DEDUP_REMOVED lines=12> */
.L_x_2483:
[----:B------:R-:W-:Y:S05]  /*be30*/  BSYNC B0 ;  /* 0x0000000000007941 */ /* 0x000fea0003800000 */
.L_x_2482:
        /* <DEDUP_REMOVED lines=20> */
.L_x_2480:
[----:B------:R-:W-:-:S04]  /*bf80*/  IMAD.IADD R11, R4, 0x1, -R3 ;  /* 0x00000001040b7824 */ /* 0x000fc800078e0a03 */
[----:B------:R-:W-:-:S05]  /*bf90*/  IMAD R2, R6, UR5, R11 ;  /* 0x0000000506027c24 */ /* 0x000fca000f8e020b */
[----:B------:R-:W-:Y:S02]  /*bfa0*/  ISETP.GT.AND P0, PT, R2, UR6, PT ;  /* 0x0000000602007c0c */ /* 0x000fe4000bf04270 */
[----:B------:R-:W0:Y:S11]  /*bfb0*/  LDC.64 R2, c[0x0][0xc90] ;  /* 0x00032400ff027b82 */ /* 0x000e360000000a00 */
[----:B------:R-:W-:-:S04]  /*bfc0*/  VOTE.ANY R8, PT, !P0 ;  /* 0x0000000000087806 */ /* 0x000fc800040e0100 */
[----:B------:R-:W1:Y:S02]  /*bfd0*/  POPC R13, R8 ;  /* 0x00000008000d7309 */ /* 0x000e640000000000 */
[----:B-1----:R-:W-:-:S05]  /*bfe0*/  IADD3 R19, R13, UR4, RZ ;  /* 0x000000040d137c10 */ /* 0x002fca000fffe0ff */
        /* <DEDUP_REMOVED lines=13> */
.L_x_2485:
[----:B-1----:R-:W-:Y:S02]  /*c0c0*/  IMAD.MOV R2, RZ, RZ, -R3 ;  /* 0x000000ffff027224 */ /* 0x002fe400078e0a03 */
[----:B---3--:R-:W-:Y:S02]  /*c0d0*/  IMAD R16, R16, UR5, R11 ;  /* 0x0000000510107c24 */ /* 0x008fe4000f8e020b */
[----:B------:R-:W-:Y:S01]  /*c0e0*/  IMAD.MOV.U32 R11, RZ, RZ, R2 ;  /* 0x000000ffff0b7224 */ /* 0x000fe200078e0002 */
[----:B------:R-:W-:Y:S02]  /*c0f0*/  IABS R2, R4 ;  /* 0x0000000400027213 */ /* 0x000fe40000000000 */
[----:B--2---:R-:W-:Y:S01]  /*c100*/  IADD3 R9, -R16, UR6, RZ ;  /* 0x0000000610097c10 */ /* 0x004fe2000fffe1ff */
[----:B------:R-:W-:Y:S02]  /*c110*/  IMAD R11, R11, R12, RZ ;  /* 0x0000000c0b0b7224 */ /* 0x000fe400078e02ff */
[----:B------:R-:W-:Y:S01]  /*c120*/  IMAD.MOV R8, RZ, RZ, -R2 ;  /* 0x000000ffff087224 */ /* 0x000fe200078e0a02 */
        /* <DEDUP_REMOVED lines=8> */
[----:B------:R-:W-:Y:S01]  /*c1b0*/  @!P1 IMAD.IADD R3, R3, 0x1, -R12 ;  /* 0x0000000103039824 */ /* 0x000fe200078e0a0c */
[----:B------:R-:W-:Y:S02]  /*c1c0*/  @!P1 IADD3 R2, R2, 0x1, RZ ;  /* 0x0000000102029810 */ /* 0x000fe40007ffe0ff */
        /* <DEDUP_REMOVED lines=14> */
[-C--:B------:R-:W-:Y:S01]  /*c2b0*/  IABS R8, R13.reuse ;  /* 0x0000000d00087213 */ /* 0x080fe20000000000 */
[----:B------:R-:W-:Y:S01]  /*c2c0*/  IMAD.MOV R18, RZ, RZ, -R13 ;  /* 0x000000ffff127224 */ /* 0x000fe200078e0a0d */
[----:B0-----:R-:W-:Y:S02]  /*c2d0*/  IABS R10, R13 ;  /* 0x0000000d000a7213 */ /* 0x001fe40000000000 */
[----:B------:R-:W0:Y:S08]  /*c2e0*/  I2F.RP R6, R8 ;  /* 0x0000000800067306 */ /* 0x000e300000209400 */
[----:B0-----:R-:W0:Y:S02]  /*c2f0*/  MUFU.RCP R6, R6 ;  /* 0x0000000600067308 */ /* 0x001e240000001000 */
[----:B0-----:R-:W-:-:S06]  /*c300*/  VIADD R3, R6, 0xffffffe ;  /* 0x0ffffffe06037836 */ /* 0x001fcc0000000000 */
[----:B------:R-:W0:Y:S02]  /*c310*/  F2I.FTZ.U32.TRUNC.NTZ R3, R3 ;  /* 0x0000000300037305 */ /* 0x000e24000021f000 */
[----:B0-----:R-:W-:-:S04]  /*c320*/  IMAD.MOV R7, RZ, RZ, -R3 ;  /* 0x000000ffff077224 */ /* 0x001fc800078e0a03 */
[----:B------:R-:W-:-:S04]  /*c330*/  IMAD R7, R7, R8, RZ ;  /* 0x0000000807077224 */ /* 0x000fc800078e02ff */
[----:B------:R-:W-:-:S04]  /*c340*/  IMAD.HI.U32 R2, R3, R7, R2 ;  /* 0x0000000703027227 */ /* 0x000fc800078e0002 */
[----:B------:R-:W-:Y:S02]  /*c350*/  IMAD.MOV R3, RZ, RZ, -R10 ;  /* 0x000000ffff037224 */ /* 0x000fe400078e0a0a */
        /* <DEDUP_REMOVED lines=17> */
.L_x_2481:
[----:B------:R-:W-:Y:S01]  /*c470*/  ULDC UR4, c[0x0][0xc3c] ;  /* 0x00030f0000047ab9 */ /* 0x000fe20000000800 */
[----:B------:R-:W-:Y:S02]  /*c480*/  IMAD.MOV.U32 R17, RZ, RZ, RZ ;  /* 0x000000ffff117224 */ /* 0x000fe400078e00ff */
[----:B------:R-:W-:Y:S02]  /*c490*/  IMAD.U32 R16, RZ, RZ, UR6 ;  /* 0x00000006ff107e24 */ /* 0x000fe4000f8e00ff */
[----:B------:R-:W-:Y:S02]  /*c4a0*/  IMAD.MOV.U32 R18, RZ, RZ, RZ ;  /* 0x000000ffff127224 */ /* 0x000fe400078e00ff */
[----:B------:R-:W-:-:S07]  /*c4b0*/  IMAD.U32 R19, RZ, RZ, UR4 ;  /* 0x00000004ff137e24 */ /* 0x000fce000f8e00ff */
.L_x_2486:
[----:B------:R-:W-:-:S13]  /*c4c0*/  ISETP.NE.AND P0, PT, R5, RZ, PT ;  /* 0x000000ff0500720c */ /* 0x000fda0003f05270 */
[----:B------:R-:W0:Y:S01]  /*c4d0*/  @!P0 S2R R3, SR_CgaCtaId ;  /* 0x0000000000038919 */ /* 0x000e220000008800 */
[----:B------:R-:W-:-:S04]  /*c4e0*/  @!P0 MOV R0, 0x400 ;  /* 0x0000040000008802 */ /* 0x000fc80000000f00 */
[----:B0-----:R-:W-:-:S05]  /*c4f0*/  @!P0 LEA R0, R3, R0, 0x18 ;  /* 0x0000000003008211 */ /* 0x001fca00078ec0ff */
[----:B------:R1:W-:Y:S01]  /*c500*/  @!P0 STS.128 [R0+0x308d0], R16 ;  /* 0x0308d01000008388 */ /* 0x0003e20000000c00 */
[----:B------:R-:W-:Y:S06]  /*c510*/  BAR.ARV 0x5, 0x180 ;  /* 0x0146000000007b1d */ /* 0x000fec0000002000 */
.L_x_2479:
[----:B------:R2:W-:Y:S01]  /*c520*/  STL [R1+0x20], RZ ;  /* 0x000020ff01007387 */ /* 0x0005e20000100800 */
[----:B------:R-:W-:Y:S01]  /*c530*/  ULDC UR4, c[0x0][0xc3c] ;  /* 0x00030f0000047ab9 */ /* 0x000fe20000000800 */
[----:B------:R-:W-:Y:S01]  /*c540*/  MOV R28, 0x1 ;  /* 0x00000001001c7802 */ /* 0x000fe20000000f00 */
[----:B------:R-:W-:Y:S01]  /*c550*/  IMAD.MOV.U32 R27, RZ, RZ, RZ ;  /* 0x000000ffff1b7224 */ /* 0x000fe200078e00ff */
[----:B0-----:R-:W-:-:S13]  /*c560*/  ISETP.GE.AND P0, PT, R19, UR4, PT ;  /* 0x0000000413007c0c */ /* 0x001fda000bf06270 */
[----:B--2---:R-:W-:Y:S05]  /*c570*/  @P0 BRA `(.L_x_2487) ;  /* 0x0000004800900947 */ /* 0x004fea0003800000 */
[----:B-1----:R-:W2:Y:S01]  /*c580*/  LDL R0, [R1+0x28] ;  /* 0x0000280001007983 */ /* 0x002ea20000100800 */
        /* <DEDUP_REMOVED lines=12> */
[----:B------:R-:W-:Y:S01]  /*c650*/  LOP3.LUT R3, R0, 0x38, R4, 0x78, !PT ;  /* 0x0000003800037812 */ /* 0x000fe200078e7804 */
[----:B------:R-:W-:-:S03]  /*c660*/  IMAD.SHL.U32 R0, R4, 0x10, RZ ;  /* 0x0000001004007824 */ /* 0x000fc600078e00ff */
        /* <DEDUP_REMOVED lines=10> */
.L_x_2550:
[----:B0-----:R-:W0:Y:S02]  /*c710*/  LDC.64 R2, c[0x0][0xc88] ;  /* 0x00032200ff027b82 */ /* 0x001e240000000a00 */
[----:B0-----:R-:W-:-:S05]  /*c720*/  IMAD.WIDE R2, R19, 0x4, R2 ;  /* 0x0000000413027825 */ /* 0x001fca00078e0202 */
[----:B--2---:R-:W2:Y:S01]  /*c730*/  LDG.E R29, desc[UR36][R2.64] ;  /* 0x00000024021d7981 */ /* 0x004ea2000c1e1900 */
[----:B------:R-:W-:Y:S05]  /*c740*/  YIELD ;  /* 0x0000000000007946 */ /* 0x000fea0003800000 */
[----:B------:R-:W-:Y:S01]  /*c750*/  ULDC.64 UR4, c[0x0][0xa28] ;  /* 0x00028a0000047ab9 */ /* 0x000fe20000000a00 */
[----:B------:R-:W-:Y:S01]  /*c760*/  IMAD.MOV.U32 R30, RZ, RZ, RZ ;  /* 0x000000ffff1e7224 */ /* 0x000fe200078e00ff */
[----:B------:R-:W-:Y:S01]  /*c770*/  ISETP.NE.U32.AND P0, PT, RZ, UR4, PT ;  /* 0x00000004ff007c0c */ /* 0x000fe2000bf05070 */
[----:B------:R-:W-:-:S03]  /*c780*/  ULDC.64 UR6, c[0x0][0xa18] ;  /* 0x0002860000067ab9 */ /* 0x000fc60000000a00 */
[----:B------:R-:W-:Y:S02]  /*c790*/  ISETP.NE.AND.EX P0, PT, RZ, UR5, PT, P0 ;  /* 0x00000005ff007c0c */ /* 0x000fe4000bf05300 */
[----:B------:R-:W-:Y:S02]  /*c7a0*/  MOV R35, RZ ;  /* 0x000000ff00237202 */ /* 0x000fe40000000f00 */
[----:B--2---:R-:W-:-:S09]  /*c7b0*/  SHF.R.S32.HI R0, RZ, 0x1f, R29 ;  /* 0x0000001fff007819 */ /* 0x004fd2000001141d */
[C---:B------:R-:W-:Y:S01]  /*c7c0*/  @P0 LEA R2, P1, R29.reuse, UR4, 0x2 ;  /* 0x000000041d020c11 */ /* 0x040fe2000f8210ff */
[C---:B------:R-:W-:Y:S01]  /*c7d0*/  IMAD.SHL.U32 R24, R29.reuse, 0x4, RZ ;  /* 0x000000041d187824 */ /* 0x040fe200078e00ff */
[C-C-:B------:R-:W-:Y:S01]  /*c7e0*/  SHF.L.U64.HI R25, R29.reuse, 0x2, R0.reuse ;  /* 0x000000021d197819 */ /* 0x140fe20000010200 */
[----:B------:R0:W-:Y:S01]  /*c7f0*/  STL [R1+0x18], R0 ;  /* 0x0000180001007387 */ /* 0x0001e20000100800 */
[----:B------:R-:W-:Y:S01]  /*c800*/  @P0 LEA.HI.X R3, R29, UR5, R0, 0x2, P1 ;  /* 0x000000051d030c11 */ /* 0x000fe200088f1400 */
[----:B------:R-:W-:-:S04]  /*c810*/  ULDC.64 UR4, c[0x0][0xa00] ;  /* 0x0002800000047ab9 */ /* 0x000fc80000000a00 */
[----:B------:R1:W2:Y:S01]  /*c820*/  @P0 LDG.E R30, desc[UR36][R2.64] ;  /* 0x00000024021e0981 */ /* 0x0002a2000c1e1900 */
[----:B------:R-:W-:Y:S02]  /*c830*/  ISETP.NE.U32.AND P0, PT, RZ, UR4, PT ;  /* 0x00000004ff007c0c */ /* 0x000fe4000bf05070 */
[----:B------:R-:W-:Y:S02]  /*c840*/  LOP3.LUT R23, R23, 0xffffffbf, RZ, 0xc0, !PT ;  /* 0xffffffbf17177812 */ /* 0x000fe400078ec0ff */
[----:B------:R-:W-:Y:S02]  /*c850*/  ISETP.NE.AND.EX P2, PT, RZ, UR5, PT, P0 ;  /* 0x00000005ff007c0c */ /* 0x000fe4000bf45300 */
[----:B------:R-:W-:Y:S02]  /*c860*/  ISETP.NE.U32.AND P0, PT, RZ, UR6, PT ;  /* 0x00000006ff007c0c */ /* 0x000fe4000bf05070 */
[----:B-1----:R-:W-:Y:S02]  /*c870*/  IADD3 R2, P1, R24, UR4, RZ ;  /* 0x0000000418027c10 */ /* 0x002fe4000ff3e0ff */
[----:B------:R-:W-:-:S02]  /*c880*/  ISETP.NE.AND.EX P0, PT, RZ, UR7, PT, P0 ;  /* 0x00000007ff007c0c */ /* 0x000fc4000bf05300 */
[----:B------:R-:W-:Y:S01]  /*c890*/  IADD3.X R3, R25, UR5, RZ, P1, !PT ;  /* 0x0000000519037c10 */ /* 0x000fe20008ffe4ff */
[----:B------:R-:W-:-:S04]  /*c8a0*/  ULDC.64 UR4, c[0x0][0x418] ;  /* 0x0001060000047ab9 */ /* 0x000fc80000000a00 */
[----:B------:R-:W-:Y:S01]  /*c8b0*/  @P2 LOP3.LUT R23, R23, 0x40, RZ, 0xfc, !PT ;  /* 0x0000004017172812 */ /* 0x000fe200078efcff */
[----:B------:R1:W5:Y:S05]  /*c8c0*/  @P2 LDG.E R35, desc[UR36][R2.64] ;  /* 0x0000002402232981 */ /* 0x00036a000c1e1900 */
[----:B------:R-:W-:-:S04]  /*c8d0*/  @P0 IADD3 R4, P1, R24, UR6, RZ ;  /* 0x0000000618040c10 */ /* 0x000fc8000ff3e0ff */
[----:B------:R-:W-:-:S05]  /*c8e0*/  @P0 IADD3.X R5, R25, UR7, RZ, P1, !PT ;  /* 0x0000000719050c10 */ /* 0x000fca0008ffe4ff */
[----:B------:R-:W3:Y:S01]  /*c8f0*/  @P0 LDG.E R4, desc[UR36][R4.64] ;  /* 0x0000002404040981 */ /* 0x000ee2000c1e1900 */
        /* <DEDUP_REMOVED lines=18> */
.L_x_2488:
        /* <DEDUP_REMOVED lines=9> */
.L_x_2489:
        /* <DEDUP_REMOVED lines=8> */
[----:B--2---:R-:W-:-:S07]  /*cb30*/  IMAD.IADD R0, R5, 0x1, -R0 ;  /* 0x0000000105007824 */ /* 0x004fce00078e0a00 */
.L_x_2490:
[----:B------:R-:W3:Y:S01]  /*cb40*/  LDL R5, [R1+0xc] ;  /* 0x00000c0001057983 */ /* 0x000ee20000100800 */
[----:B-12---:R-:W1:Y:S01]  /*cb50*/  LDC R2, c[0x0][0x448] ;  /* 0x00011200ff027b82 */ /* 0x006e620000000800 */
[----:B-----5:R-:W-:Y:S01]  /*cb60*/  IMAD.IADD R0, R0, 0x1, -R30 ;  /* 0x0000000100007824 */ /* 0x020fe200078e0a1e */
[----:B------:R-:W-:Y:S01]  /*cb70*/  LOP3.LUT R23, R23, 0xffffff7f, RZ, 0xc0, !PT ;  /* 0xffffff7f17177812 */ /* 0x000fe200078ec0ff */
[----:B------:R-:W-:Y:S03]  /*cb80*/  BSSY B7, `(.L_x_2491) ;  /* 0x0000381000077945 */ /* 0x000fe60003800000 */
[----:B------:R2:W-:Y:S01]  /*cb90*/  STL [R1], R0 ;  /* 0x0000000001007387 */ /* 0x0005e20000100800 */
[----:B-1----:R-:W-:Y:S01]  /*cba0*/  ISETP.NE.AND P0, PT, R2, 0x1, PT ;  /* 0x000000010200780c */ /* 0x002fe20003f05270 */
[----:B------:R-:W-:-:S04]  /*cbb0*/  IMAD.SHL.U32 R2, R17, 0x80, RZ ;  /* 0x0000008011027824 */ /* 0x000fc800078e00ff */
[----:B------:R-:W-:-:S08]  /*cbc0*/  VIADD R2, R2, 0x7f ;  /* 0x0000007f02027836 */ /* 0x000fd00000000000 */
[----:B------:R-:W1:Y:S01]  /*cbd0*/  @P0 LDC R3, c[0x0][0x44c] ;  /* 0x00011300ff030b82 */ /* 0x000e620000000800 */
[----:B------:R-:W-:-:S07]  /*cbe0*/  @P0 LOP3.LUT R23, R23, 0x80, RZ, 0xfc, !PT ;  /* 0x0000008017170812 */ /* 0x000fce00078efcff */
[----:B0-----:R-:W0:Y:S01]  /*cbf0*/  @P0 LDC R4, c[0x0][0x450] ;  /* 0x00011400ff040b82 */ /* 0x001e220000000800 */
[----:B-1----:R-:W-:-:S05]  /*cc00*/  @P0 IMAD.HI.U32 R3, R2, R3, RZ ;  /* 0x0000000302030227 */ /* 0x002fca00078e00ff */
[----:B0-----:R-:W-:Y:S02]  /*cc10*/  @P0 SHF.R.U32.HI R2, RZ, R4, R3 ;  /* 0x00000004ff020219 */ /* 0x001fe40000011603 */
[C---:B---3--:R-:W-:Y:S01]  /*cc20*/  IADD3 R3, R0.reuse, 0x60, -R5 ;  /* 0x0000006000037810 */ /* 0x048fe20007ffe805 */
[----:B--2---:R-:W-:-:S03]  /*cc30*/  VIADD R0, R0, 0x5f ;  /* 0x0000005f00007836 */ /* 0x004fc60000000000 */
[----:B------:R-:W-:Y:S01]  /*cc40*/  IADD3 R2, R3, R2, RZ ;  /* 0x0000000203027210 */ /* 0x000fe20007ffe0ff */
[----:B------:R-:W-:-:S04]  /*cc50*/  IMAD.HI R0, R0, 0x2aaaaaab, RZ ;  /* 0x2aaaaaab00007827 */ /* 0x000fc800078e02ff */
[----:B------:R-:W-:Y:S01]  /*cc60*/  IMAD.HI R2, R2, 0x2aaaaaab, RZ ;  /* 0x2aaaaaab02027827 */ /* 0x000fe200078e02ff */
[----:B------:R-:W-:-:S04]  /*cc70*/  SHF.R.U32.HI R3, RZ, 0x1f, R0 ;  /* 0x0000001fff037819 */ /* 0x000fc80000011600 */
[----:B------:R-:W-:Y:S02]  /*cc80*/  SHF.R.U32.HI R5, RZ, 0x1f, R2 ;  /* 0x0000001fff057819 */ /* 0x000fe40000011602 */
[----:B------:R-:W-:Y:S02]  /*cc90*/  LEA.HI.SX32 R3, R0, R3, 0x1c ;  /* 0x0000000300037211 */ /* 0x000fe400078fe2ff */
[----:B------:R-:W-:-:S04]  /*cca0*/  LEA.HI.SX32 R2, R2, R5, 0x1c ;  /* 0x0000000502027211 */ /* 0x000fc800078fe2ff */
[----:B------:R-:W-:-:S04]  /*ccb0*/  VIMNMX R4, R3, R2, PT ;  /* 0x0000000203047248 */ /* 0x000fc80003fe0100 */
[----:B------:R-:W-:Y:S01]  /*ccc0*/  ISETP.GT.AND P0, PT, R4, RZ, PT ;  /* 0x000000ff0400720c */ /* 0x000fe20003f04270 */
[----:B------:R0:W-:-:S12]  /*ccd0*/  STL [R1+0x10], R4 ;  /* 0x0000100401007387 */ /* 0x0001d80000100800 */
        /* <DEDUP_REMOVED lines=18> */
.L_x_2492:
        /* <DEDUP_REMOVED lines=10> */
[----:B------:R-:W0:Y:S01]  /*cea0*/  LDC.64 R2, c[0x4][R2] ;  /* 0x0100000002027b82 */ /* 0x000e220000000a00 */
[----:B------:R-:W-:Y:S02]  /*ceb0*/  IMAD.U32 R5, RZ, RZ, UR7 ;  /* 0x00000007ff057e24 */ /* 0x000fe4000f8e00ff */
[----:B------:R-:W-:Y:S02]  /*cec0*/  IMAD.U32 R6, RZ, RZ, UR8 ;  /* 0x00000008ff067e24 */ /* 0x000fe4000f8e00ff */
[----:B------:R-:W-:-:S02]  /*ced0*/  IMAD.U32 R7, RZ, RZ, UR9 ;  /* 0x00000009ff077e24 */ /* 0x000fc4000f8e00ff */
[----:B------:R-:W-:Y:S02]  /*cee0*/  IMAD.U32 R10, RZ, RZ, UR4 ;  /* 0x00000004ff0a7e24 */ /* 0x000fe4000f8e00ff */
[----:B------:R-:W-:Y:S02]  /*cef0*/  IMAD.U32 R11, RZ, RZ, UR5 ;  /* 0x00000005ff0b7e24 */ /* 0x000fe4000f8e00ff */
[----:B------:R-:W-:Y:S02]  /*cf00*/  IMAD.MOV.U32 R8, RZ, RZ, 0x70 ;  /* 0x00000070ff087424 */ /* 0x000fe400078e00ff */
[----:B------:R-:W-:-:S07]  /*cf10*/  IMAD.MOV.U32 R12, RZ, RZ, 0x1 ;  /* 0x00000001ff0c7424 */ /* 0x000fce00078e00ff */
[----:B------:R-:W-:-:S07]  /*cf20*/  LEPC R20, `(.L_x_2495) ;  /* 0x000000001014794e */ /* 0x000fce0000000000 */
[----:B0-----:R-:W-:Y:S05]  /*cf30*/  CALL.ABS.NOINC R2 ;  /* 0x0000000002007343 */ /* 0x001fea0003c00000 */
.L_x_2495:
[----:B------:R-:W-:Y:S05]  /*cf40*/  BSYNC B6 ;  /* 0x0000000000067941 */ /* 0x000fea0003800000 */
.L_x_2494:
        /* <DEDUP_REMOVED lines=8> */
[----:B------:R0:W1:Y:S01]  /*cfd0*/  LDC.64 R2, c[0x4][R26] ;  /* 0x010000001a027b82 */ /* 0x0000620000000a00 */
[----:B------:R-:W-:Y:S01]  /*cfe0*/  IMAD.U32 R4, RZ, RZ, UR6 ;  /* 0x00000006ff047e24 */ /* 0x000fe2000f8e00ff */
[----:B------:R-:W-:Y:S01]  /*cff0*/  MOV R13, RZ ;  /* 0x000000ff000d7202 */ /* 0x000fe20000000f00 */
[----:B------:R-:W-:Y:S02]  /*d000*/  IMAD.U32 R5, RZ, RZ, UR7 ;  /* 0x00000007ff057e24 */ /* 0x000fe4000f8e00ff */
[----:B------:R-:W-:Y:S02]  /*d010*/  IMAD.U32 R6, RZ, RZ, UR8 ;  /* 0x00000008ff067e24 */ /* 0x000fe4000f8e00ff */
[----:B------:R-:W-:-:S02]  /*d020*/  IMAD.U32 R7, RZ, RZ, UR9 ;  /* 0x00000009ff077e24 */ /* 0x000fc4000f8e00ff */
[----:B------:R-:W-:Y:S02]  /*d030*/  IMAD.U32 R10, RZ, RZ, UR4 ;  /* 0x00000004ff0a7e24 */ /* 0x000fe4000f8e00ff */
[----:B------:R-:W-:Y:S02]  /*d040*/  IMAD.U32 R11, RZ, RZ, UR5 ;  /* 0x00000005ff0b7e24 */ /* 0x000fe4000f8e00ff */
[----:B------:R-:W-:Y:S02]  /*d050*/  IMAD.MOV.U32 R8, RZ, RZ, 0x70 ;  /* 0x00000070ff087424 */ /* 0x000fe400078e00ff */
[----:B0-----:R-:W-:-:S07]  /*d060*/  IMAD.MOV.U32 R12, RZ, RZ, 0x1 ;  /* 0x00000001ff0c7424 */ /* 0x001fce00078e00ff */
[----:B------:R-:W-:-:S07]  /*d070*/  LEPC R20, `(.L_x_2498) ;  /* 0x000000001014794e */ /* 0x000fce0000000000 */
[----:B-1----:R-:W-:Y:S05]  /*d080*/  CALL.ABS.NOINC R2 ;  /* 0x0000000002007343 */ /* 0x002fea0003c00000 */
.L_x_2498:
        /* <DEDUP_REMOVED lines=15> */
.L_x_2497:
[----:B------:R-:W-:Y:S05]  /*d180*/  BSYNC B6 ;  /* 0x0000000000067941 */ /* 0x000fea0003800000 */
.L_x_2496:
[----:B------:R-:W2:Y:S01]  /*d190*/  LDL R26, [R1+0x10] ;  /* 0x00001000011a7983 */ /* 0x000ea20000100800 */
[----:B------:R-:W-:Y:S01]  /*d1a0*/  ULDC.64 UR4, c[0x0][0x9f8] ;  /* 0x00027e0000047ab9 */ /* 0x000fe20000000a00 */
[----:B------:R-:W0:Y:S02]  /*d1b0*/  LDC R6, c[0x0][0x430] ;  /* 0x00010c00ff067b82 */ /* 0x000e240000000800 */
[----:B------:R-:W3:Y:S01]  /*d1c0*/  LDL R2, [R1] ;  /* 0x0000000001027983 */ /* 0x000ee20000100800 */
[----:B------:R-:W-:Y:S01]  /*d1d0*/  ISETP.NE.U32.AND P0, PT, RZ, UR4, PT ;  /* 0x00000004ff007c0c */ /* 0x000fe2000bf05070 */
[----:B------:R-:W1:Y:S03]  /*d1e0*/  S2R R20, SR_TID.X ;  /* 0x0000000000147919 */ /* 0x000e660000002100 */
[----:B------:R-:W-:-:S13]  /*d1f0*/  ISETP.NE.AND.EX P0, PT, RZ, UR5, PT, P0 ;  /* 0x00000005ff007c0c */ /* 0x000fda000bf05300 */
[----:B------:R-:W-:Y:S01]  /*d200*/  @P0 IADD3 R24, P1, R24, UR4, RZ ;  /* 0x0000000418180c10 */ /* 0x000fe2000ff3e0ff */
[----:B------:R-:W4:Y:S01]  /*d210*/  S2R R21, SR_TID.X ;  /* 0x0000000000157919 */ /* 0x000f220000002100 */
[----:B------:R-:W-:Y:S01]  /*d220*/  LOP3.LUT R23, R23, 0xffffffdf, RZ, 0xc0, !PT ;  /* 0xffffffdf17177812 */ /* 0x000fe200078ec0ff */
[----:B------:R-:W-:Y:S01]  /*d230*/  ULDC UR4, c[0x0][0x2f4] ;  /* 0x0000bd0000047ab9 */ /* 0x000fe20000000800 */
[----:B------:R-:W-:-:S05]  /*d240*/  @P0 IADD3.X R25, R25, UR5, RZ, P1, !PT ;  /* 0x0000000519190c10 */ /* 0x000fca0008ffe4ff */
[----:B------:R-:W3:Y:S01]  /*d250*/  @P0 LDG.E R31, desc[UR36][R24.64] ;  /* 0x00000024181f0981 */ /* 0x000ee2000c1e1900 */
[----:B0-----:R-:W-:Y:S02]  /*d260*/  ISETP.NE.AND P2, PT, R6, 0x1, PT ;  /* 0x000000010600780c */ /* 0x001fe40003f45270 */
[----:B-1----:R-:W-:-:S04]  /*d270*/  LOP3.LUT R20, R20, 0x7f, RZ, 0xc0, !PT ;  /* 0x0000007f14147812 */ /* 0x002fc800078ec0ff */
[----:B------:R-:W-:-:S07]  /*d280*/  SHF.R.U32.HI R0, RZ, 0x3, R20 ;  /* 0x00000003ff007819 */ /* 0x000fce0000011614 */
[----:B------:R-:W0:Y:S01]  /*d290*/  @P2 LDC R4, c[0x0][0x434] ;  /* 0x00010d00ff042b82 */ /* 0x000e220000000800 */
[----:B----4-:R-:W-:-:S04]  /*d2a0*/  SHF.L.U32 R20, R21, 0x4, RZ ;  /* 0x0000000415147819 */ /* 0x010fc800000006ff */
[----:B------:R-:W-:-:S03]  /*d2b0*/  LOP3.LUT R20, R0, 0x70, R20, 0xf8, !PT ;  /* 0x0000007000147812 */ /* 0x000fc600078ef814 */
[----:B------:R-:W1:Y:S01]  /*d2c0*/  @P2 LDC R0, c[0x0][0x438] ;  /* 0x00010e00ff002b82 */ /* 0x000e620000000800 */
        /* <DEDUP_REMOVED lines=8> */
[----:B0-----:R-:W-:-:S08]  /*d350*/  @P2 IMAD.HI.U32 R7, R5, R4, RZ ;  /* 0x0000000405072227 */ /* 0x001fd000078e00ff */
[----:B------:R-:W0:Y:S01]  /*d360*/  @!P0 LDC.64 R2, c[0x0][0x428] ;  /* 0x00010a00ff028b82 */ /* 0x000e220000000a00 */
[----:B------:R-:W-:Y:S01]  /*d370*/  IMAD.MOV.U32 R4, RZ, RZ, R5 ;  /* 0x000000ffff047224 */ /* 0x000fe200078e0005 */
[----:B-1----:R-:W-:-:S05]  /*d380*/  @P2 SHF.R.U32.HI R4, RZ, R0, R7 ;  /* 0x00000000ff042219 */ /* 0x002fca0000011607 */
[----:B------:R-:W-:-:S04]  /*d390*/  IMAD.MOV R0, RZ, RZ, -R4 ;  /* 0x000000ffff007224 */ /* 0x000fc800078e0a04 */
[----:B------:R-:W-:Y:S01]  /*d3a0*/  IMAD R0, R6, R0, R5 ;  /* 0x0000000006007224 */ /* 0x000fe200078e0205 */
[----:B------:R-:W-:Y:S02]  /*d3b0*/  SHF.R.S32.HI R6, RZ, 0x1f, R31 ;  /* 0x0000001fff067819 */ /* 0x000fe4000001141f */
[----:B------:R-:W-:-:S03]  /*d3c0*/  @!P0 SHF.R.S32.HI R5, RZ, 0x1f, R4 ;  /* 0x0000001fff058819 */ /* 0x000fc60000011404 */
[----:B------:R0:W-:Y:S02]  /*d3d0*/  STL [R1+0x8], R6 ;  /* 0x0000080601007387 */ /* 0x0001e40000100800 */
[-C--:B0-----:R-:W-:Y:S02]  /*d3e0*/  @!P0 IMAD R6, R6, R2.reuse, RZ ;  /* 0x0000000206068224 */ /* 0x081fe400078e02ff */
[----:B------:R-:W-:-:S04]  /*d3f0*/  @!P0 IMAD.WIDE.U32 R4, R31, R2, R4 ;  /* 0x000000021f048225 */ /* 0x000fc800078e0004 */
[----:B------:R-:W-:Y:S02]  /*d400*/  @!P0 IMAD R6, R31, R3, R6 ;  /* 0x000000031f068224 */ /* 0x000fe400078e0206 */
[----:B------:R-:W0:Y:S01]  /*d410*/  @!P0 LDC.64 R2, c[0x0][0x418] ;  /* 0x00010600ff028b82 */ /* 0x000e220000000a00 */
[----:B------:R-:W-:Y:S01]  /*d420*/  ISETP.GE.AND P2, PT, R32, UR4, PT ;  /* 0x0000000420007c0c */ /* 0x000fe2000bf46270 */
[----:B------:R-:W-:-:S12]  /*d430*/  @!P0 IMAD.IADD R6, R5, 0x1, R6 ;  /* 0x0000000105068824 */ /* 0x000fd800078e0206 */
[----:B------:R-:W-:Y:S02]  /*d440*/  @P2 LOP3.LUT R23, R23, 0x4, RZ, 0xfc, !PT ;  /* 0x0000000417172812 */ /* 0x000fe400078efcff */
[----:B0-----:R-:W-:-:S04]  /*d450*/  @!P0 LEA R2, P1, R4, R2, 0x2 ;  /* 0x0000000204028211 */ /* 0x001fc800078210ff */
[----:B------:R-:W-:Y:S01]  /*d460*/  @!P0 LEA.HI.X R3, R4, R3, R6, 0x2, P1 ;  /* 0x0000000304038211 */ /* 0x000fe200008f1406 */
[----:B------:R-:W-:Y:S01]  /*d470*/  IMAD.MOV.U32 R4, RZ, RZ, RZ ;  /* 0x000000ffff047224 */ /* 0x000fe200078e00ff */
[----:B------:R-:W-:Y:S02]  /*d480*/  ISETP.GE.AND P1, PT, R34, UR4, PT ;  /* 0x0000000422007c0c */ /* 0x000fe4000bf26270 */
[----:B------:R-:W-:-:S03]  /*d490*/  LOP3.LUT R23, R23, 0xfffffffd, RZ, 0xc0, !PT ;  /* 0xfffffffd17177812 */ /* 0x000fc600078ec0ff */
[----:B------:R0:W5:Y:S01]  /*d4a0*/  @!P0 LDG.E R4, desc[UR36][R2.64] ;  /* 0x0000002402048981 */ /* 0x000162000c1e1900 */
[----:B------:R-:W-:-:S07]  /*d4b0*/  ISETP.GE.AND P0, PT, R33, UR4, PT ;  /* 0x0000000421007c0c */ /* 0x000fce000bf06270 */
[----:B------:R-:W-:-:S04]  /*d4c0*/  @P1 LOP3.LUT R23, R23, 0x2, RZ, 0xfc, !PT ;  /* 0x0000000217171812 */ /* 0x000fc800078efcff */
[----:B------:R-:W-:Y:S01]  /*d4d0*/  LOP3.LUT R23, R23, 0xfffffffe, RZ, 0xc0, !PT ;  /* 0xfffffffe17177812 */ /* 0x000fe200078ec0ff */
[----:B0-----:R-:W-:-:S03]  /*d4e0*/  IMAD.U32 R2, RZ, RZ, UR38 ;  /* 0x00000026ff027e24 */ /* 0x001fc6000f8e00ff */
[----:B------:R-:W-:Y:S01]  /*d4f0*/  @P0 LOP3.LUT R23, R23, 0x1, RZ, 0xfc, !PT ;  /* 0x0000000117170812 */ /* 0x000fe200078efcff */
[----:B------:R-:W-:Y:S06]  /*d500*/  BRA.DIV UR5, `(.L_x_2499) ;  /* 0x0000004205407947 */ /* 0x000fec000b800000 */
.L_x_2567:
[----:B------:R-:W-:Y:S02]  /*d510*/  ISETP.NE.AND P0, PT, R2, 0x3, PT ;  /* 0x000000030200780c */ /* 0x000fe40003f05270 */
[----:B------:R-:W-:Y:S02]  /*d520*/  ISETP.GT.U32.AND P1, PT, R20, 0x5f, PT ;  /* 0x0000005f1400780c */ /* 0x000fe40003f24070 */
[----:B------:R-:W-:Y:S02]  /*d530*/  LOP3.LUT R23, R23, 0xffffffef, RZ, 0xc0, !PT ;  /* 0xffffffef17177812 */ /* 0x000fe400078ec0ff */
[----:B------:R-:W-:-:S07]  /*d540*/  SHF.R.S32.HI R30, RZ, 0x1f, R18 ;  /* 0x0000001fff1e7819 */ /* 0x000fce0000011412 */
[----:B------:R-:W-:-:S04]  /*d550*/  @P0 LOP3.LUT R23, R23, 0x10, RZ, 0xfc, !PT ;  /* 0x0000001017170812 */ /* 0x000fc800078efcff */
[----:B------:R-:W-:-:S04]  /*d560*/  LOP3.LUT R23, R23, 0xfffffff7, RZ, 0xc0, !PT ;  /* 0xfffffff717177812 */ /* 0x000fc800078ec0ff */
[----:B------:R-:W-:Y:S01]  /*d570*/  @P1 LOP3.LUT R23, R23, 0x8, RZ, 0xfc, !PT ;  /* 0x0000000817171812 */ /* 0x000fe200078efcff */
[----:B------:R-:W-:Y:S06]  /*d580*/  @!P0 BRA `(.L_x_2500) ;  /* 0x0000000000048947 */ /* 0x000fec0003800000 */
[----:B------:R-:W-:Y:S01]  /*d590*/  BPT.TRAP 0x1 ;  /* 0x000000040000795c */ /* 0x000fe20000300000 */
.L_x_2500:
        /* <DEDUP_REMOVED lines=25> */
.L_x_2568:
[----:B------:R-:W-:Y:S05]  /*d730*/  BSYNC B0 ;  /* 0x0000000000007941 */ /* 0x000fea0003800000 */
.L_x_2501:
        /* <DEDUP_REMOVED lines=93> */
.L_x_2582:
        /* <DEDUP_REMOVED lines=12> */
.L_x_2504:
        /* <DEDUP_REMOVED lines=10> */
.L_x_2505:
        /* <DEDUP_REMOVED lines=14> */
[----:B------:R-:W-:Y:S02]  /*df50*/  IMAD R0, R35, UR5, R0 ;  /* 0x0000000523007c24 */ /* 0x000fe4000f8e0200 */
[----:B0-----:R-:W-:Y:S02]  /*df60*/  VIADD R2, R22, 0x12400 ;  /* 0x0001240016027836 */ /* 0x001fe40000000000 */
[----:B------:R-:W-:-:S03]  /*df70*/  IMAD.IADD R35, R5, 0x1, R0 ;  /* 0x0000000105237824 */ /* 0x000fc600078e0200 */
[----:B------:R-:W-:-:S13]  /*df80*/  LOP3.LUT P0, RZ, R2, 0x3ff, RZ, 0xc0, !PT ;  /* 0x000003ff02ff7812 */ /* 0x000fda000780c0ff */
[----:B-1----:R-:W-:Y:S05]  /*df90*/  @!P0 BRA `(.L_x_2507) ;  /* 0x0000000000408947 */ /* 0x002fea0003800000 */
[----:B------:R-:W-:Y:S01]  /*dfa0*/  MOV R2, 0x0 ;  /* 0x0000000000027802 */ /* 0x000fe20000000f00 */
[----:B------:R-:W-:Y:S01]  /*dfb0*/  ULDC.64 UR6, c[0x4][0x88] ;  /* 0x0100220000067ab9 */ /* 0x000fe20000000a00 */
[----:B------:R-:W-:Y:S01]  /*dfc0*/  ULDC.64 UR8, c[0x4][0x90] ;  /* 0x0100240000087ab9 */ /* 0x000fe20000000a00 */
[----:B------:R-:W-:Y:S01]  /*dfd0*/  ULDC.64 UR4, c[0x4][0x20] ;  /* 0x0100080000047ab9 */ /* 0x000fe20000000a00 */
[----:B------:R-:W-:Y:S01]  /*dfe0*/  MOV R4, UR6 ;  /* 0x0000000600047c02 */ /* 0x000fe20008000f00 */
[----:B------:R-:W-:Y:S01]  /*dff0*/  IMAD.U32 R5, RZ, RZ, UR7 ;  /* 0x00000007ff057e24 */ /* 0x000fe2000f8e00ff */
[----:B------:R-:W0:Y:S01]  /*e000*/  LDC.64 R2, c[0x4][R2] ;  /* 0x0100000002027b82 */ /* 0x000e220000000a00 */
[----:B------:R-:W-:Y:S02]  /*e010*/  IMAD.U32 R6, RZ, RZ, UR8 ;  /* 0x00000008ff067e24 */ /* 0x000fe4000f8e00ff */
[----:B--2---:R-:W-:Y:S02]  /*e020*/  IMAD.U32 R7, RZ, RZ, UR9 ;  /* 0x00000009ff077e24 */ /* 0x004fe4000f8e00ff */
[----:B------:R-:W-:-:S02]  /*e030*/  IMAD.U32 R10, RZ, RZ, UR4 ;  /* 0x00000004ff0a7e24 */ /* 0x000fc4000f8e00ff */
[----:B------:R-:W-:Y:S02]  /*e040*/  IMAD.U32 R11, RZ, RZ, UR5 ;  /* 0x00000005ff0b7e24 */ /* 0x000fe4000f8e00ff */
[----:B------:R-:W-:Y:S02]  /*e050*/  IMAD.MOV.U32 R8, RZ, RZ, 0x70 ;  /* 0x00000070ff087424 */ /* 0x000fe400078e00ff */
[----:B------:R-:W-:Y:S02]  /*e060*/  IMAD.MOV.U32 R12, RZ, RZ, 0x1 ;  /* 0x00000001ff0c7424 */ /* 0x000fe400078e00ff */
[----:B------:R-:W-:-:S07]  /*e070*/  IMAD.MOV.U32 R13, RZ, RZ, RZ ;  /* 0x000000ffff0d7224 */ /* 0x000fce00078e00ff */
[----:B------:R-:W-:-:S07]  /*e080*/  LEPC R20, `(.L_x_2507) ;  /* 0x000000001014794e */ /* 0x000fce0000000000 */
[----:B0-----:R-:W-:Y:S05]  /*e090*/  CALL.ABS.NOINC R2 ;  /* 0x0000000002007343 */ /* 0x001fea0003c00000 */
.L_x_2507:
[----:B------:R-:W-:Y:S05]  /*e0a0*/  BSYNC B6 ;  /* 0x0000000000067941 */ /* 0x000fea0003800000 */
.L_x_2506:
[----:B------:R-:W3:Y:S01]  /*e0b0*/  LDL.LU.64 R2, [R1+0x18] ;  /* 0x0000180001027983 */ /* 0x000ee20000300a00 */
[----:B------:R-:W0:Y:S01]  /*e0c0*/  LDC R21, c[0x0][0x448] ;  /* 0x00011200ff157b82 */ /* 0x000e220000000800 */
[----:B------:R-:W-:Y:S02]  /*e0d0*/  ULDC.64 UR4, c[0x0][0x2d8] ;  /* 0x0000b60000047ab9 */ /* 0x000fe40000000a00 */
[----:B------:R-:W4:Y:S01]  /*e0e0*/  LDL.LU R20, [R1+0x24] ;  /* 0x0000240001147983 */ /* 0x000f220000300800 */
[----:B------:R-:W-:-:S03]  /*e0f0*/  IMAD R0, R30, UR4, RZ ;  /* 0x000000041e007c24 */ /* 0x000fc6000f8e02ff */
[----:B------:R1:W5:Y:S01]  /*e100*/  LDL R9, [R1+0xc] ;  /* 0x00000c0001097983 */ /* 0x0003620000100800 */
[----:B------:R-:W-:Y:S01]  /*e110*/  IMAD R5, R18, UR5, R0 ;  /* 0x0000000512057c24 */ /* 0x000fe2000f8e0200 */
[----:B------:R-:W2:Y:S01]  /*e120*/  S2R R4, SR_TID.X ;  /* 0x0000000000047919 */ /* 0x000ea20000002100 */
[----:B0-----:R-:W-:Y:S02]  /*e130*/  ISETP.NE.AND P6, PT, R21, 0x1, PT ;  /* 0x000000011500780c */ /* 0x001fe40003fc5270 */
[----:B------:R-:W0:Y:S11]  /*e140*/  S2R R21, SR_TID.X ;  /* 0x0000000000157919 */ /* 0x000e360000002100 */
[----:B------:R-:W1:Y:S01]  /*e150*/  @P6 LDC R6, c[0x0][0x44c] ;  /* 0x00011300ff066b82 */ /* 0x000e620000000800 */
[----:B--2---:R-:W-:-:S04]  /*e160*/  LOP3.LUT R4, R4, 0x7f, RZ, 0xc0, !PT ;  /* 0x0000007f04047812 */ /* 0x004fc800078ec0ff */
[----:B------:R-:W-:Y:S01]  /*e170*/  SHF.R.U32.HI R4, RZ, 0x3, R4 ;  /* 0x00000003ff047819 */ /* 0x000fe20000011604 */
[----:B0-----:R-:W-:-:S05]  /*e180*/  IMAD.SHL.U32 R21, R21, 0x10, RZ ;  /* 0x0000001015157824 */ /* 0x001fca00078e00ff */
[----:B------:R-:W-:-:S05]  /*e190*/  LOP3.LUT R21, R4, 0x70, R21, 0xf8, !PT ;  /* 0x0000007004157812 */ /* 0x000fca00078ef815 */
[----:B------:R-:W-:-:S04]  /*e1a0*/  IMAD R0, R17, 0x80, R21 ;  /* 0x0000008011007824 */ /* 0x000fc800078e0215 */
[----:B-1----:R-:W-:-:S04]  /*e1b0*/  @P6 IMAD.HI.U32 R6, R0, R6, RZ ;  /* 0x0000000600066227 */ /* 0x002fc800078e00ff */
[----:B------:R-:W-:Y:S02]  /*e1c0*/  IMAD.MOV.U32 R4, RZ, RZ, R0 ;  /* 0x000000ffff047224 */ /* 0x000fe400078e0000 */
[----:B---3--:R-:W-:Y:S02]  /*e1d0*/  IMAD.MOV.U32 R3, RZ, RZ, R35 ;  /* 0x000000ffff037224 */ /* 0x008fe400078e0023 */
[----:B------:R-:W-:Y:S01]  /*e1e0*/  IMAD.WIDE.U32 R2, R18, UR4, R2 ;  /* 0x0000000412027c25 */ /* 0x000fe2000f8e0002 */
[----:B------:R-:W-:-:S04]  /*e1f0*/  ULDC.64 UR4, c[0x0][0x2e0] ;  /* 0x0000b80000047ab9 */ /* 0x000fc80000000a00 */
[----:B------:R-:W-:Y:S02]  /*e200*/  IADD3 R3, R3, R5, RZ ;  /* 0x0000000503037210 */ /* 0x000fe40007ffe0ff */
[----:B------:R-:W0:Y:S01]  /*e210*/  @P6 LDC R5, c[0x0][0x450] ;  /* 0x00011400ff056b82 */ /* 0x000e220000000800 */
[----:B------:R-:W-:Y:S01]  /*e220*/  IMAD.WIDE.U32 R2, R29, UR4, R2 ;  /* 0x000000041d027c25 */ /* 0x000fe2000f8e0002 */
[----:B0-----:R-:W-:-:S03]  /*e230*/  @P6 SHF.R.U32.HI R4, RZ, R5, R6 ;  /* 0x00000005ff046219 */ /* 0x001fc60000011606 */
[----:B----4-:R-:W-:-:S04]  /*e240*/  IMAD R5, R20, UR4, RZ ;  /* 0x0000000414057c24 */ /* 0x010fc8000f8e02ff */
[----:B------:R-:W-:Y:S02]  /*e250*/  IMAD R5, R29, UR5, R5 ;  /* 0x000000051d057c24 */ /* 0x000fe4000f8e0205 */
[----:B------:R-:W-:Y:S01]  /*e260*/  IMAD.MOV R6, RZ, RZ, -R4 ;  /* 0x000000ffff067224 */ /* 0x000fe200078e0a04 */
[----:B------:R-:W0:Y:S01]  /*e270*/  S2R R20, SR_TID.X ;  /* 0x0000000000147919 */ /* 0x000e220000002100 */
[----:B------:R-:W-:Y:S01]  /*e280*/  IMAD.IADD R3, R3, 0x1, R5 ;  /* 0x0000000103037824 */ /* 0x000fe200078e0205 */
[----:B------:R-:W-:Y:S01]  /*e290*/  ULDC.64 UR4, c[0x0][0x2d0] ;  /* 0x0000b40000047ab9 */ /* 0x000fe20000000a00 */
[----:B------:R-:W1:Y:S01]  /*e2a0*/  LDC R5, c[0x0][0x448] ;  /* 0x00011200ff057b82 */ /* 0x000e620000000800 */
[----:B------:R-:W-:-:S04]  /*e2b0*/  IMAD.WIDE.U32 R2, R4, UR4, R2 ;  /* 0x0000000404027c25 */ /* 0x000fc8000f8e0002 */
[----:B-1----:R-:W-:Y:S01]  /*e2c0*/  IMAD R0, R5, R6, R0 ;  /* 0x0000000605007224 */ /* 0x002fe200078e0200 */
[----:B------:R-:W-:-:S05]  /*e2d0*/  SHF.R.S32.HI R6, RZ, 0x1f, R4 ;  /* 0x0000001fff067819 */ /* 0x000fca0000011404 */
        /* <DEDUP_REMOVED lines=19> */
[----:B------:R-:W-:Y:S10]  /*e410*/  BRA.DIV UR5, `(.L_x_2508) ;  /* 0x0000003a05e87947 */ /* 0x000ff4000b800000 */
[----:B------:R-:W0:Y:S01]  /*e420*/  SHFL.IDX PT, R14, R0, RZ, 0x181f ;  /* 0x00181fff000e7589 */ /* 0x000e2200000e0000 */
[----:B-----5:R-:W-:Y:S02]  /*e430*/  IMAD R5, R9, R5, RZ ;  /* 0x0000000509057224 */ /* 0x020fe400078e02ff */
[----:B------:R-:W-:Y:S01]  /*e440*/  IMAD R17, R17, 0x80, R8 ;  /* 0x0000008011117824 */ /* 0x000fe200078e0208 */
[----:B------:R-:W1:Y:S03]  /*e450*/  SHFL.IDX PT, R2, R4, RZ, 0x181f ;  /* 0x00181fff04027589 */ /* 0x000e6600000e0000 */
[C---:B------:R-:W-:Y:S01]  /*e460*/  VIADD R6, R17.reuse, 0x10 ;  /* 0x0000001011067836 */ /* 0x040fe20000000000 */
[----:B------:R-:W-:-:S13]  /*e470*/  ISETP.GE.AND P1, PT, R17, R5, PT ;  /* 0x000000051100720c */ /* 0x000fda0003f26270 */
[----:B0-----:R-:W-:-:S05]  /*e480*/  @!P1 LEA R14, P4, R32, R14, 0x1 ;  /* 0x0000000e200e9211 */ /* 0x001fca00078808ff */
[----:B-1----:R-:W-:Y:S01]  /*e490*/  @!P1 IMAD.X R3, RZ, RZ, R2, P4 ;  /* 0x000000ffff039224 */ /* 0x002fe200020e0602 */
[----:B------:R-:W-:Y:S02]  /*e4a0*/  @!P1 MOV R2, R14 ;  /* 0x0000000e00029202 */ /* 0x000fe40000000f00 */
[----:B------:R-:W0:Y:S04]  /*e4b0*/  SHFL.IDX PT, R14, R0, 0x1, 0x181f ;  /* 0x00381f00000e7f89 */ /* 0x000e2800000e0000 */
[----:B------:R-:W-:Y:S04]  /*e4c0*/  @!P1 LDGSTS.E.BYPASS.LTC128B.128 [R37+0x12400], desc[UR36][R2.64], !P3 ;  /* 0x1240000002259fae */ /* 0x000fe8000d901d64 */
[----:B------:R-:W-:Y:S04]  /*e4d0*/  @!P1 LDGSTS.E.BYPASS.LTC128B.128 [R37+0x16400], desc[UR36][R2.64+0x80], !P2 ;  /* 0x1640008002259fae */ /* 0x000fe8000d101d64 */
[----:B------:R1:W-:Y:S01]  /*e4e0*/  @!P1 LDGSTS.E.BYPASS.LTC128B.128 [R37+0x1a400], desc[UR36][R2.64+0x100], !P0 ;  /* 0x1a40010002259fae */ /* 0x0003e2000c101d64 */
[----:B------:R-:W-:Y:S01]  /*e4f0*/  ISETP.GE.AND P1, PT, R6, R5, PT ;  /* 0x000000050600720c */ /* 0x000fe20003f26270 */
[----:B------:R-:W-:-:S02]  /*e500*/  VIADD R6, R17, 0x20 ;  /* 0x0000002011067836 */ /* 0x000fc40000000000 */
[----:B-1----:R-:W1:Y:S10]  /*e510*/  SHFL.IDX PT, R2, R4, 0x1, 0x181f ;  /* 0x00381f0004027f89 */ /* 0x002e7400000e0000 */
[----:B0-----:R-:W-:-:S05]  /*e520*/  @!P1 LEA R14, P4, R32, R14, 0x1 ;  /* 0x0000000e200e9211 */ /* 0x001fca00078808ff */
[----:B-1----:R-:W-:Y:S02]  /*e530*/  @!P1 IMAD.X R7, RZ, RZ, R2, P4 ;  /* 0x000000ffff079224 */ /* 0x002fe400020e0602 */
[----:B------:R-:W-:Y:S02]  /*e540*/  @!P1 IMAD.MOV.U32 R2, RZ, RZ, R14 ;  /* 0x000000ffff029224 */ /* 0x000fe400078e000e */
[----:B------:R-:W-:Y:S01]  /*e550*/  @!P1 IMAD.MOV.U32 R3, RZ, RZ, R7 ;  /* 0x000000ffff039224 */ /* 0x000fe200078e0007 */
        /* <DEDUP_REMOVED lines=18> */
[----:B0-----:R-:W-:-:S04]  /*e680*/  @!P1 LEA R14, P4, R32, R14, 0x1 ;  /* 0x0000000e200e9211 */ /* 0x001fc800078808ff */
[----:B-1----:R-:W-:Y:S01]  /*e690*/  @!P1 IADD3.X R7, RZ, R2, RZ, P4, !PT ;  /* 0x00000002ff079210 */ /* 0x002fe200027fe4ff */
[----:B------:R-:W-:Y:S02]  /*e6a0*/  @!P1 IMAD.MOV.U32 R2, RZ, RZ, R14 ;  /* 0x000000ffff029224 */ /* 0x000fe400078e000e */
[----:B------:R-:W0:Y:S02]  /*e6b0*/  SHFL.IDX PT, R14, R0, 0x4, 0x181f ;  /* 0x00981f00000e7f89 */ /* 0x000e2400000e0000 */
[----:B------:R-:W-:-:S05]  /*e6c0*/  @!P1 IMAD.MOV.U32 R3, RZ, RZ, R7 ;  /* 0x000000ffff039224 */ /* 0x000fca00078e0007 */
        /* <DEDUP_REMOVED lines=20> */
[----:B------:R-:W0:Y:S01]  /*e810*/  SHFL.IDX PT, R14, R0, 0x6, 0x181f ;  /* 0x00d81f00000e7f89 */ /* 0x000e2200000e0000 */
[----:B------:R-:W-:-:S05]  /*e820*/  @!P1 MOV R3, R7 ;  /* 0x0000000700039202 */ /* 0x000fca0000000f00 */
        /* <DEDUP_REMOVED lines=14> */
.L_x_2599:
        /* <DEDUP_REMOVED lines=12> */
.L_x_2510:
[----:B------:R-:W-:Y:S05]  /*e9d0*/  BSYNC B0 ;  /* 0x0000000000007941 */ /* 0x000fea0003800000 */
.L_x_2509:
[----:B------:R-:W-:Y:S01]  /*e9e0*/  NOP ;  /* 0x0000000000007918 */ /* 0x000fe20000000000 */
[----:B------:R-:W-:-:S13]  /*e9f0*/  PLOP3.LUT P0, PT, PT, PT, PT, 0x80, 0x0 ;  /* 0x000000000000781c */ /* 0x000fda0003f0f070 */
.L_x_2511:
        /* <DEDUP_REMOVED lines=18> */
.L_x_2600:
[----:B------:R-:W-:Y:S05]  /*eb20*/  BSYNC B0 ;  /* 0x0000000000007941 */ /* 0x000fea0003800000 */
.L_x_2512:
[----:B------:R-:W3:Y:S01]  /*eb30*/  LDL R0, [R1+0x10] ;  /* 0x0000100001007983 */ /* 0x000ee20000100800 */
[----:B------:R-:W-:Y:S01]  /*eb40*/  BSSY B0, `(.L_x_2514) ;  /* 0x0000109000007945 */ /* 0x000fe20003800000 */
[----:B---3--:R-:W-:-:S13]  /*eb50*/  ISETP.GE.AND P0, PT, R0, 0x2, PT ;  /* 0x000000020000780c */ /* 0x008fda0003f06270 */
[----:B------:R-:W-:Y:S05]  /*eb60*/  @!P0 BRA `(.L_x_2515) ;  /* 0x0000001000188947 */ /* 0x000fea0003800000 */
[----:B------:R-:W-:Y:S01]  /*eb70*/  ULDC UR4, c[0x0][0x2f4] ;  /* 0x0000bd0000047ab9 */ /* 0x000fe20000000800 */
[----:B------:R-:W-:Y:S01]  /*eb80*/  VIADD R8, R0, 0xfffffffe ;  /* 0xfffffffe00087836 */ /* 0x000fe20000000000 */
[----:B------:R-:W-:Y:S01]  /*eb90*/  MOV R17, R28 ;  /* 0x0000001c00117202 */ /* 0x000fe20000000f00 */
[----:B------:R-:W-:Y:S01]  /*eba0*/  IMAD.MOV.U32 R10, RZ, RZ, R27 ;  /* 0x000000ffff0a7224 */ /* 0x000fe200078e001b */
[----:B------:R-:W-:Y:S01]  /*ebb0*/  ISETP.GE.AND P3, PT, R32, UR4, PT ;  /* 0x0000000420007c0c */ /* 0x000fe2000bf66270 */
[----:B------:R-:W-:Y:S01]  /*ebc0*/  IMAD.MOV.U32 R29, RZ, RZ, R26 ;  /* 0x000000ffff1d7224 */ /* 0x000fe200078e001a */
[----:B------:R-:W-:Y:S02]  /*ebd0*/  ISETP.GE.AND P2, PT, R34, UR4, PT ;  /* 0x0000000422007c0c */ /* 0x000fe4000bf46270 */
[----:B------:R-:W-:-:S13]  /*ebe0*/  ISETP.GE.AND P1, PT, R33, UR4, PT ;  /* 0x0000000421007c0c */ /* 0x000fda000bf26270 */
.L_x_2528:
        /* <DEDUP_REMOVED lines=24> */
[----:B------:R-:W-:-:S04]  /*ed70*/  @!P5 IMAD.WIDE.U32 R2, R31, R6, R2 ;  /* 0x000000061f02d225 */ /* 0x000fc800078e0002 */
[----:B------:R-:W-:Y:S01]  /*ed80*/  @!P5 IMAD.IADD R7, R7, 0x1, R3 ;  /* 0x000000010707d824 */ /* 0x000fe200078e0203 */
[----:B--2---:R-:W-:Y:S01]  /*ed90*/  @!P5 LEA R4, P0, R2, R4, 0x2 ;  /* 0x000000040204d211 */ /* 0x004fe200078010ff */
[----:B------:R-:W-:-:S03]  /*eda0*/  IMAD.MOV.U32 R0, RZ, RZ, RZ ;  /* 0x000000ffff007224 */ /* 0x000fc600078e00ff */
[----:B------:R-:W-:-:S05]  /*edb0*/  @!P5 LEA.HI.X R5, R2, R5, R7, 0x2, P0 ;  /* 0x000000050205d211 */ /* 0x000fca00000f1407 */
[----:B------:R0:W5:Y:S01]  /*edc0*/  @!P5 LDG.E R0, desc[UR36][R4.64] ;  /* 0x000000240400d981 */ /* 0x000162000c1e1900 */
[----:B------:R-:W-:Y:S01]  /*edd0*/  LOP3.LUT P4, RZ, R23, 0x10, RZ, 0xc0, !PT ;  /* 0x0000001017ff7812 */ /* 0x000fe2000788c0ff */
[----:B------:R-:W-:Y:S01]  /*ede0*/  VIADD R27, R10, 0x1 ;  /* 0x000000010a1b7836 */ /* 0x000fe20000000000 */
[----:B------:R-:W-:Y:S01]  /*edf0*/  IADD3 R2, -R11, RZ, RZ ;  /* 0x000000ff0b027210 */ /* 0x000fe20007ffe1ff */
[----:B------:R-:W-:Y:S05]  /*ee00*/  YIELD ;  /* 0x0000000000007946 */ /* 0x000fea0003800000 */
[----:B------:R-:W-:Y:S01]  /*ee10*/  ISETP.NE.AND P0, PT, R27, 0x2, PT ;  /* 0x000000021b00780c */ /* 0x000fe20003f05270 */
[----:B------:R-:W-:-:S02]  /*ee20*/  ULDC UR4, c[0x0][0x430] ;  /* 0x00010c0000047ab9 */ /* 0x000fc40000000800 */
[----:B------:R-:W-:Y:S01]  /*ee30*/  IMAD R9, R2, UR4, R9 ;  /* 0x0000000402097c24 */ /* 0x000fe2000f8e0209 */
[----:B------:R-:W-:Y:S01]  /*ee40*/  SEL R28, RZ, 0x1, P0 ;  /* 0x00000001ff1c7807 */ /* 0x000fe20000000000 */
[----:B------:R-:W-:Y:S01]  /*ee50*/  IMAD.MOV.U32 R26, RZ, RZ, R8 ;  /* 0x000000ffff1a7224 */ /* 0x000fe200078e0008 */
[----:B------:R-:W-:Y:S02]  /*ee60*/  SEL R27, R27, RZ, P0 ;  /* 0x000000ff1b1b7207 */ /* 0x000fe40000000000 */
[----:B------:R-:W-:Y:S01]  /*ee70*/  LOP3.LUT R28, R17, R28, RZ, 0x3c, !PT ;  /* 0x0000001c111c7212 */ /* 0x000fe200078e3cff */
[----:B0-----:R-:W-:Y:S06]  /*ee80*/  @!P4 BRA `(.L_x_2516) ;  /* 0x000000000004c947 */ /* 0x001fec0003800000 */
[----:B------:R-:W-:Y:S01]  /*ee90*/  BPT.TRAP 0x1 ;  /* 0x000000040000795c */ /* 0x000fe20000300000 */
.L_x_2516:
[----:B------:R-:W-:Y:S01]  /*eea0*/  IMAD R7, R27, 0x8, R22 ;  /* 0x000000081b077824 */ /* 0x000fe200078e0216 */
[----:B------:R-:W-:Y:S01]  /*eeb0*/  SHF.L.U32 R2, R28, 0x1f, RZ ;  /* 0x0000001f1c027819 */ /* 0x000fe200000006ff */
[----:B------:R-:W-:Y:S03]  /*eec0*/  BSSY B1, `(.L_x_2517) ;  /* 0x0000003000017945 */ /* 0x000fe60003800000 */
[----:B------:R-:W0:Y:S02]  /*eed0*/  SYNCS.PHASECHK.TRANS64.TRYWAIT P0, [R7+URZ+0x30840], R2 ;  /* 0x03084002070075a7 */ /* 0x000e24000800017f */
[----:B0-----:R-:W-:Y:S05]  /*eee0*/  @!P0 BRA `(.L_x_2518) ;  /* 0x0000003800e48947 */ /* 0x001fea0003800000 */
.L_x_2601:
[----:B------:R-:W-:Y:S05]  /*eef0*/  BSYNC B1 ;  /* 0x0000000000017941 */ /* 0x000fea0003800000 */
.L_x_2517:
        /* <DEDUP_REMOVED lines=65> */
.L_x_2615:
        /* <DEDUP_REMOVED lines=11> */
.L_x_2520:
        /* <DEDUP_REMOVED lines=10> */
.L_x_2521:
[----:B------:R2:W-:Y:S01]  /*f460*/  SYNCS.ARRIVE.TRANS64.A1T0 RZ, [R7+URZ+0x30830], RZ ;  /* 0x030830ff07ff79a7 */ /* 0x0005e2000810003f */
[----:B------:R-:W-:Y:S05]  /*f470*/  @!P5 BRA `(.L_x_2522) ;  /* 0x000000000004d947 */ /* 0x000fea0003800000 */
[----:B------:R-:W-:Y:S01]  /*f480*/  BPT.TRAP 0x1 ;  /* 0x000000040000795c */ /* 0x000fe20000300000 */
.L_x_2522:
[----:B-1----:R-:W2:Y:S01]  /*f490*/  LDL R3, [R1] ;  /* 0x0000000001037983 */ /* 0x002ea20000100800 */
[----:B------:R-:W-:Y:S01]  /*f4a0*/  SHF.L.U32 R2, R17, 0x1f, RZ ;  /* 0x0000001f11027819 */ /* 0x000fe200000006ff */
[----:B0-----:R-:W-:Y:S01]  /*f4b0*/  IMAD R6, R10, 0x8, R22 ;  /* 0x000000080a067824 */ /* 0x001fe200078e0216 */
[----:B------:R-:W-:Y:S03]  /*f4c0*/  BSSY B1, `(.L_x_2523) ;  /* 0x0000004000017945 */ /* 0x000fe60003800000 */
[----:B------:R-:W0:Y:S01]  /*f4d0*/  SYNCS.PHASECHK.TRANS64.TRYWAIT P0, [R6+URZ+0x30860], R2 ;  /* 0x03086002060075a7 */ /* 0x000e22000800017f */
[----:B--2---:R-:W-:Y:S01]  /*f4e0*/  IMAD R7, R29, -0x60, R3 ;  /* 0xffffffa01d077824 */ /* 0x004fe200078e0203 */
[----:B0-----:R-:W-:Y:S06]  /*f4f0*/  @!P0 BRA `(.L_x_2524) ;  /* 0x0000003c00548947 */ /* 0x001fec0003800000 */
.L_x_2616:
[----:B------:R-:W-:Y:S05]  /*f500*/  BSYNC B1 ;  /* 0x0000000000017941 */ /* 0x000fea0003800000 */
.L_x_2523:
[----:B------:R-:W1:Y:S01]  /*f510*/  S2R R3, SR_TID.X ;  /* 0x0000000000037919 */ /* 0x000e620000002100 */
[----:B------:R-:W-:Y:S01]  /*f520*/  UMOV UR4, 0xffffffff ;  /* 0xffffffff00047882 */ /* 0x000fe20000000000 */
[----:B------:R-:W-:Y:S01]  /*f530*/  IMAD R5, R10, 0x4800, R36 ;  /* 0x000048000a057824 */ /* 0x000fe200078e0224 */
[----:B-1----:R-:W-:-:S04]  /*f540*/  LOP3.LUT R3, R3, 0x7f, RZ, 0xc0, !PT ;  /* 0x0000007f03037812 */ /* 0x002fc800078ec0ff */
[----:B------:R-:W-:-:S05]  /*f550*/  SHF.R.U32.HI R3, RZ, 0x3, R3 ;  /* 0x00000003ff037819 */ /* 0x000fca0000011603 */
        /* <DEDUP_REMOVED lines=36> */
[----:B0-----:R-:W-:-:S04]  /*f7a0*/  IADD3 R2, P0, R2, R4, RZ ;  /* 0x0000000402027210 */ /* 0x001fc80007f1e0ff */
[----:B-1----:R-:W-:Y:S02]  /*f7b0*/  IADD3.X R3, RZ, R3, RZ, P0, !PT ;  /* 0x00000003ff037210 */ /* 0x002fe400007fe4ff */
        /* <DEDUP_REMOVED lines=17> */
.L_x_2630:
        /* <DEDUP_REMOVED lines=31> */
.L_x_2526:
        /* <DEDUP_REMOVED lines=10> */
.L_x_2527:
[C---:B------:R-:W-:Y:S01]  /*fb60*/  ISETP.GT.AND P0, PT, R26.reuse, RZ, PT ;  /* 0x000000ff1a00720c */ /* 0x040fe20003f04270 */
[----:B------:R1:W-:Y:S01]  /*fb70*/  SYNCS.ARRIVE.TRANS64.A1T0 RZ, [R6+URZ+0x30850], RZ ;  /* 0x030850ff06ff79a7 */ /* 0x0003e2000810003f */
[----:B------:R-:W-:Y:S02]  /*fb80*/  VIADD R8, R26, 0xffffffff ;  /* 0xffffffff1a087836 */ /* 0x000fe40000000000 */
[----:B------:R-:W-:Y:S02]  /*fb90*/  IMAD.MOV.U32 R17, RZ, RZ, R28 ;  /* 0x000000ffff117224 */ /* 0x000fe400078e001c */
[----:B------:R-:W-:Y:S02]  /*fba0*/  IMAD.MOV.U32 R10, RZ, RZ, R27 ;  /* 0x000000ffff0a7224 */ /* 0x000fe400078e001b */
[----:B------:R-:W-:-:S05]  /*fbb0*/  IMAD.MOV.U32 R29, RZ, RZ, R26 ;  /* 0x000000ffff1d7224 */ /* 0x000fca00078e001a */
[----:B-1----:R-:W-:Y:S05]  /*fbc0*/  @P0 BRA `(.L_x_2528) ;  /* 0xfffffff000080947 */ /* 0x002fea000383ffff */
.L_x_2515:
[----:B------:R-:W-:Y:S05]  /*fbd0*/  BSYNC B0 ;  /* 0x0000000000007941 */ /* 0x000fea0003800000 */
.L_x_2514:
        /* <DEDUP_REMOVED lines=17> */
.L_x_2530:
[----:B------:R-:W-:Y:S05]  /*fcf0*/  BSYNC B0 ;  /* 0x0000000000007941 */ /* 0x000fea0003800000 */
.L_x_2529:
[----:B------:R-:W-:-:S13]  /*fd00*/  LOP3.LUT P0, RZ, R23, 0x10, RZ, 0xc0, !PT ;  /* 0x0000001017ff7812 */ /* 0x000fda000780c0ff */
[----:B------:R-:W-:Y:S05]  /*fd10*/  @!P0 BRA `(.L_x_2531) ;  /* 0x0000000000048947 */ /* 0x000fea0003800000 */
[----:B------:R-:W-:Y:S01]  /*fd20*/  BPT.TRAP 0x1 ;  /* 0x000000040000795c */ /* 0x000fe20000300000 */
.L_x_2531:
[----:B------:R-:W3:Y:S01]  /*fd30*/  LDL.LU R2, [R1] ;  /* 0x0000000001027983 */ /* 0x000ee20000300800 */
[----:B------:R-:W-:Y:S01]  /*fd40*/  LEA R0, R27, R22, 0x3 ;  /* 0x000000161b007211 */ /* 0x000fe200078e18ff */
[----:B------:R-:W-:Y:S01]  /*fd50*/  BSSY B0, `(.L_x_2532) ;  /* 0x0000005000007945 */ /* 0x000fe20003800000 */
[----:B0-----:R-:W-:-:S04]  /*fd60*/  SHF.L.U32 R3, R28, 0x1f, RZ ;  /* 0x0000001f1c037819 */ /* 0x001fc800000006ff */
[----:B------:R-:W0:Y:S01]  /*fd70*/  SYNCS.PHASECHK.TRANS64.TRYWAIT P0, [R0+URZ+0x30860], R3 ;  /* 0x03086003000075a7 */ /* 0x000e22000800017f */
[----:B---3--:R-:W-:Y:S01]  /*fd80*/  IMAD R6, R26, -0x60, R2 ;  /* 0xffffffa01a067824 */ /* 0x008fe200078e0202 */
[----:B0-----:R-:W-:Y:S06]  /*fd90*/  @!P0 BRA `(.L_x_2533) ;  /* 0x0000003c00508947 */ /* 0x001fec0003800000 */
.L_x_2631:
[----:B------:R-:W-:Y:S05]  /*fda0*/  BSYNC B0 ;  /* 0x0000000000007941 */ /* 0x000fea0003800000 */
.L_x_2532:
        /* <DEDUP_REMOVED lines=65> */
.L_x_2645:
        /* <DEDUP_REMOVED lines=13> */
.L_x_2535:
        /* <DEDUP_REMOVED lines=10> */
.L_x_2536:
[----:B------:R1:W-:Y:S01]  /*10330*/  SYNCS.ARRIVE.TRANS64.A1T0 RZ, [R0+URZ+0x30850], RZ ;  /* 0x030850ff00ff79a7 */ /* 0x0003e2000810003f */
[----:B------:R-:W-:-:S04]  /*10340*/  IADD3 R27, R27, 0x1, RZ ;  /* 0x000000011b1b7810 */ /* 0x000fc80007ffe0ff */
[----:B------:R-:W-:-:S04]  /*10350*/  ISETP.NE.AND P0, PT, R27, 0x2, PT ;  /* 0x000000021b00780c */ /* 0x000fc80003f05270 */
[----:B0-----:R-:W-:Y:S02]  /*10360*/  SEL R3, RZ, 0x1, P0 ;  /* 0x00000001ff037807 */ /* 0x001fe40000000000 */
[----:B------:R-:W-:Y:S02]  /*10370*/  SEL R27, R27, RZ, P0 ;  /* 0x000000ff1b1b7207 */ /* 0x000fe40000000000 */
[----:B-1----:R-:W-:-:S07]  /*10380*/  LOP3.LUT R28, R28, R3, RZ, 0x3c, !PT ;  /* 0x000000031c1c7212 */ /* 0x002fce00078e3cff */
.L_x_2493:
[----:B------:R-:W-:Y:S05]  /*10390*/  BSYNC B7 ;  /* 0x0000000000077941 */ /* 0x000fea0003800000 */
.L_x_2491:
        /* <DEDUP_REMOVED lines=8> */
[----:B------:R0:W1:Y:S01]  /*10420*/  LDS.128 R16, [R22+0x308d0] ;  /* 0x0308d00016107984 */ /* 0x0000620000000c00 */
[----:B------:R-:W-:Y:S06]  /*10430*/  BAR.ARV 0x4, 0x180 ;  /* 0x0106000000007b1d */ /* 0x000fec0000002000 */
[----:B------:R-:W-:Y:S05]  /*10440*/  BRA `(.L_x_2538) ;  /* 0x0000000800cc7947 */ /* 0x000fea0003800000 */
.L_x_2537:
[----:B------:R-:W0:Y:S01]  /*10450*/  S2R R0, SR_TID.X ;  /* 0x0000000000007919 */ /* 0x000e220000002100 */
[----:B------:R-:W-:Y:S01]  /*10460*/  UMOV UR4, 0xffffffff ;  /* 0xffffffff00047882 */ /* 0x000fe20000000000 */
[----:B0-----:R-:W-:-:S04]  /*10470*/  LOP3.LUT R8, R0, 0x1f, RZ, 0xc0, !PT ;  /* 0x0000001f00087812 */ /* 0x001fc800078ec0ff */
[----:B------:R-:W-:Y:S01]  /*10480*/  ISETP.NE.AND P0, PT, R8, 0x1f, PT ;  /* 0x0000001f0800780c */ /* 0x000fe20003f05270 */
[----:B------:R-:W-:-:S12]  /*10490*/  BRA.DIV UR4, `(.L_x_2539) ;  /* 0x0000003e04a87947 */ /* 0x000fd8000b800000 */
[----:B------:R-:W-:Y:S01]  /*104a0*/  IMAD.IADD R5, R19, 0x1, R8 ;  /* 0x0000000113057824 */ /* 0x000fe200078e0208 */
        /* <DEDUP_REMOVED lines=30> */
.L_x_2655:
[----:B------:R-:W-:Y:S02]  /*10690*/  ULDC UR4, c[0x0][0xc38] ;  /* 0x00030e0000047ab9 */ /* 0x000fe40000000800 */
[----:B------:R-:W-:-:S05]  /*106a0*/  MOV R7, UR4 ;  /* 0x0000000400077c02 */ /* 0x000fca0008000f00 */
[----:B-1----:R-:W-:-:S04]  /*106b0*/  IMAD R14, R14, R7, RZ ;  /* 0x000000070e0e7224 */ /* 0x002fc800078e02ff */
[----:B------:R-:W-:-:S05]  /*106c0*/  IMAD.IADD R9, R4, 0x1, R14 ;  /* 0x0000000104097824 */ /* 0x000fca00078e020e */
[----:B------:R-:W-:-:S13]  /*106d0*/  ISETP.GT.AND P6, PT, R9, R0, PT ;  /* 0x000000000900720c */ /* 0x000fda0003fc4270 */
[----:B------:R-:W-:Y:S05]  /*106e0*/  @P6 BRA `(.L_x_2540) ;  /* 0x00000000009c6947 */ /* 0x000fea0003800000 */
.L_x_2545:
        /* <DEDUP_REMOVED lines=14> */
.L_x_2543:
[----:B------:R-:W-:Y:S05]  /*107d0*/  BSYNC B0 ;  /* 0x0000000000007941 */ /* 0x000fea0003800000 */
.L_x_2542:
[----:B------:R-:W-:-:S03]  /*107e0*/  UMOV UR4, 0xffffffff ;  /* 0xffffffff00047882 */ /* 0x000fc60000000000 */
[----:B------:R-:W-:Y:S05]  /*107f0*/  BRA.DIV UR4, `(.L_x_2544) ;  /* 0x0000003e04f47947 */ /* 0x000fea000b800000 */
[----:B-----5:R-:W2:Y:S02]  /*10800*/  SHFL.UP PT, R14, R5, 0x1, RZ ;  /* 0x04200000050e7989 */ /* 0x020ea400000e00ff */
        /* <DEDUP_REMOVED lines=13> */
[----:B0-----:R-:W-:-:S05]  /*108e0*/  IMAD.IADD R6, R4, 0x1, R7 ;  /* 0x0000000104067824 */ /* 0x001fca00078e0207 */
[----:B------:R0:W1:Y:S02]  /*108f0*/  SHFL.IDX PT, R14, R6, 0x1f, 0x1f ;  /* 0x03e01f00060e7f89 */ /* 0x00006400000e0000 */
.L_x_2663:
[----:B------:R-:W-:Y:S02]  /*10900*/  ULDC UR4, c[0x0][0xc38] ;  /* 0x00030e0000047ab9 */ /* 0x000fe40000000800 */
[----:B------:R-:W-:-:S05]  /*10910*/  MOV R7, UR4 ;  /* 0x0000000400077c02 */ /* 0x000fca0008000f00 */
[----:B-1----:R-:W-:-:S04]  /*10920*/  IMAD R14, R14, R7, RZ ;  /* 0x000000070e0e7224 */ /* 0x002fc800078e02ff */
[----:B------:R-:W-:-:S05]  /*10930*/  IMAD.IADD R9, R14, 0x1, R9 ;  /* 0x000000010e097824 */ /* 0x000fca00078e0209 */
[----:B------:R-:W-:-:S13]  /*10940*/  ISETP.GT.AND P6, PT, R9, R0, PT ;  /* 0x000000000900720c */ /* 0x000fda0003fc4270 */
[----:B------:R-:W-:Y:S05]  /*10950*/  @!P6 BRA `(.L_x_2545) ;  /* 0xfffffffc0064e947 */ /* 0x000fea000383ffff */
.L_x_2540:
        /* <DEDUP_REMOVED lines=8> */
.L_x_2667:
[----:B------:R-:W-:Y:S01]  /*109e0*/  ISETP.NE.AND P0, PT, R2, RZ, PT ;  /* 0x000000ff0200720c */ /* 0x000fe20003f05270 */
[----:B------:R-:W-:-:S12]  /*109f0*/  IMAD.MOV.U32 R14, RZ, RZ, RZ ;  /* 0x000000ffff0e7224 */ /* 0x000fd800078e00ff */
[----:B------:R-:W-:Y:S05]  /*10a00*/  @!P0 BRA `(.L_x_2547) ;  /* 0x0000000000108947 */ /* 0x000fea0003800000 */
[----:B------:R-:W-:Y:S01]  /*10a10*/  UMOV UR4, 0xffffffff ;  /* 0xffffffff00047882 */ /* 0x000fe20000000000 */
[----:B------:R-:W-:Y:S02]  /*10a20*/  VIADD R12, R4, 0xffffffff ;  /* 0xffffffff040c7836 */ /* 0x000fe40000000000 */
[----:B------:R-:W-:Y:S05]  /*10a30*/  BRA.DIV UR4, `(.L_x_2548) ;  /* 0x0000004204687947 */ /* 0x000fea000b800000 */
[----:B------:R3:W4:Y:S02]  /*10a40*/  SHFL.IDX PT, R14, R6, R12, 0x1f ;  /* 0x00001f0c060e7589 */ /* 0x00072400000e0000 */
.L_x_2547:
[----:B------:R-:W5:Y:S01]  /*10a50*/  LDC.64 R2, c[0x0][0xc90] ;  /* 0x00032400ff027b82 */ /* 0x000f620000000a00 */
[----:B------:R-:W-:-:S04]  /*10a60*/  IMAD.IADD R19, R4, 0x1, R19 ;  /* 0x0000000104137824 */ /* 0x000fc800078e0213 */
[----:B-----5:R-:W-:-:S05]  /*10a70*/  IMAD.WIDE R2, R19, 0x4, R2 ;  /* 0x0000000413027825 */ /* 0x020fca00078e0202 */
[----:B0--3--:R0:W1:Y:S01]  /*10a80*/  LDG.E R6, desc[UR36][R2.64] ;  /* 0x0000002402067981 */ /* 0x009062000c1e1900 */
[----:B----4-:R-:W-:Y:S02]  /*10a90*/  IMAD R16, R14, R7, R16 ;  /* 0x000000070e107224 */ /* 0x010fe400078e0210 */
[----:B0-----:R-:W-:Y:S02]  /*10aa0*/  IMAD.MOV.U32 R2, RZ, RZ, RZ ;  /* 0x000000ffff027224 */ /* 0x001fe400078e00ff */
[----:B-12---:R-:W-:-:S05]  /*10ab0*/  IMAD R4, R5, R6, RZ ;  /* 0x0000000605047224 */ /* 0x006fca00078e02ff */
        /* <DEDUP_REMOVED lines=31> */
[----:B------:R-:W0:Y:S02]  /*10cb0*/  I2F.RP R8, R7 ;  /* 0x0000000700087306 */ /* 0x000e240000209400 */
[----:B------:R-:W-:-:S06]  /*10cc0*/  IADD3 R4, RZ, -R4, RZ ;  /* 0x80000004ff047210 */ /* 0x000fcc0007ffe0ff */
        /* <DEDUP_REMOVED lines=26> */
.L_x_2541:
[----:B------:R-:W-:Y:S01]  /*10e70*/  UMOV UR4, URZ ;  /* 0x0000003f00047c82 */ /* 0x000fe20008000000 */
[----:B------:R-:W-:Y:S01]  /*10e80*/  UMOV UR5, URZ ;  /* 0x0000003f00057c82 */ /* 0x000fe20008000000 */
[----:B------:R-:W-:Y:S01]  /*10e90*/  ULDC UR6, c[0x0][0xc3c] ;  /* 0x00030f0000067ab9 */ /* 0x000fe20000000800 */
[----:B------:R-:W-:Y:S01]  /*10ea0*/  IMAD.MOV.U32 R16, RZ, RZ, R0 ;  /* 0x000000ffff107224 */ /* 0x000fe200078e0000 */
[----:B------:R-:W-:Y:S01]  /*10eb0*/  MOV R18, UR5 ;  /* 0x0000000500127c02 */ /* 0x000fe20008000f00 */
[----:B------:R-:W-:Y:S02]  /*10ec0*/  IMAD.U32 R17, RZ, RZ, UR4 ;  /* 0x00000004ff117e24 */ /* 0x000fe4000f8e00ff */
[----:B------:R-:W-:-:S07]  /*10ed0*/  IMAD.U32 R19, RZ, RZ, UR6 ;  /* 0x00000006ff137e24 */ /* 0x000fce000f8e00ff */
.L_x_2549:
[----:B------:R-:W1:Y:S01]  /*10ee0*/  S2R R0, SR_TID.X ;  /* 0x0000000000007919 */ /* 0x000e620000002100 */
        /* <DEDUP_REMOVED lines=9> */
.L_x_2538:
[----:B------:R-:W-:Y:S02]  /*10f80*/  ULDC UR4, c[0x0][0xc3c] ;  /* 0x00030f0000047ab9 */ /* 0x000fe40000000800 */
[----:B-1----:R-:W-:-:S13]  /*10f90*/  ISETP.GE.AND P0, PT, R19, UR4, PT ;  /* 0x0000000413007c0c */ /* 0x002fda000bf06270 */
[----:B------:R-:W-:Y:S05]  /*10fa0*/  @!P0 BRA `(.L_x_2550) ;  /* 0xffffffb400d88947 */ /* 0x000fea000383ffff */
[----:B------:R-:W-:Y:S05]  /*10fb0*/  BSYNC B8 ;  /* 0x0000000000087941 */ /* 0x000fea0003800000 */
.L_x_2487:
[----:B-1----:R-:W3:Y:S01]  /*10fc0*/  LDL.LU R0, [R1+0x20] ;  /* 0x0000200001007983 */ /* 0x002ee20000300800 */
[----:B------:R-:W-:Y:S01]  /*10fd0*/  BSSY B0, `(.L_x_2551) ;  /* 0x000000b000007945 */ /* 0x000fe20003800000 */
[----:B------:R-:W1:Y:S01]  /*10fe0*/  S2R R5, SR_CgaCtaId ;  /* 0x0000000000057919 */ /* 0x000e620000008800 */
[----:B---3--:R-:W-:-:S05]  /*10ff0*/  VIADD R0, R0, 0x1 ;  /* 0x0000000100007836 */ /* 0x008fca0000000000 */
        /* <DEDUP_REMOVED lines=8> */
.L_x_2670:
[----:B------:R-:W-:Y:S05]  /*11080*/  BSYNC B0 ;  /* 0x0000000000007941 */ /* 0x000fea0003800000 */
.L_x_2551:
[----:B------:R-:W-:-:S03]  /*11090*/  UMOV UR4, 0xffffffff ;  /* 0xffffffff00047882 */ /* 0x000fc60000000000 */
[----:B------:R-:W-:Y:S05]  /*110a0*/  BRA.DIV UR4, `(.L_x_2553) ;  /* 0x0000003e04047947 */ /* 0x000fea000b800000 */
[----:B-1----:R-:W1:Y:S02]  /*110b0*/  S2R R0, SR_TID.X ;  /* 0x0000000000007919 */ /* 0x002e640000002100 */
[----:B-1----:R-:W-:-:S04]  /*110c0*/  SHF.R.U32.HI R0, RZ, 0x5, R0 ;  /* 0x00000005ff007819 */ /* 0x002fc80000011600 */
[----:B------:R-:W-:-:S05]  /*110d0*/  LOP3.LUT R0, R0, 0x3, RZ, 0xc0, !PT ;  /* 0x0000000300007812 */ /* 0x000fca00078ec0ff */
[----:B------:R1:W3:Y:S02]  /*110e0*/  SHFL.IDX PT, R14, R0, RZ, 0x1f ;  /* 0x00001fff000e7589 */ /* 0x0002e400000e0000 */
.L_x_2673:
[----:B---3--:R-:W-:Y:S01]  /*110f0*/  ISETP.NE.AND P0, PT, R14, RZ, PT ;  /* 0x000000ff0e00720c */ /* 0x008fe20003f05270 */
[----:B------:R-:W-:-:S12]  /*11100*/  BSSY B0, `(.L_x_2554) ;  /* 0x0000026000007945 */ /* 0x000fd80003800000 */
[----:B------:R-:W-:Y:S05]  /*11110*/  @P0 BRA `(.L_x_2555) ;  /* 0x0000000000900947 */ /* 0x000fea0003800000 */
[----:B------:R-:W-:-:S03]  /*11120*/  UMOV UR4, 0xffffffff ;  /* 0xffffffff00047882 */ /* 0x000fc60000000000 */
[----:B------:R-:W-:Y:S05]  /*11130*/  BRA.DIV UR4, `(.L_x_2556) ;  /* 0x0000003e04147947 */ /* 0x000fea000b800000 */
[----:B------:R-:W-:-:S13]  /*11140*/  ELECT P6, URZ, PT ;  /* 0x00000000003f782f */ /* 0x000fda00038c0000 */
.L_x_2676:
[----:B------:R-:W-:Y:S05]  /*11150*/  @!P6 BRA `(.L_x_2555) ;  /* 0x000000000080e947 */ /* 0x000fea0003800000 */
[----:B-1----:R-:W3:Y:S02]  /*11160*/  LDL R0, [R1+0x28] ;  /* 0x0000280001007983 */ /* 0x002ee40000100800 */
[----:B---3--:R-:W-:-:S13]  /*11170*/  R2UR UR4, R0 ;  /* 0x00000000000472ca */ /* 0x008fda00000e0000 */
[----:B------:R-:W-:-:S06]  /*11180*/  ULOP3.LUT UR4, UR4, 0x2, URZ, 0xfc, !UPT ;  /* 0x0000000204047892 */ /* 0x000fcc000f8efc3f */
[----:B------:R-:W-:-:S05]  /*11190*/  IMAD.U32 R0, RZ, RZ, UR4 ;  /* 0x00000004ff007e24 */ /* 0x000fca000f8e00ff */
[----:B------:R-:W-:-:S13]  /*111a0*/  ISETP.NE.AND P0, PT, R0, 0x3, PT ;  /* 0x000000030000780c */ /* 0x000fda0003f05270 */
[----:B------:R-:W-:Y:S05]  /*111b0*/  @!P0 BRA `(.L_x_2557) ;  /* 0x0000000000048947 */ /* 0x000fea0003800000 */
[----:B------:R-:W-:Y:S01]  /*111c0*/  BPT.TRAP 0x1 ;  /* 0x000000040000795c */ /* 0x000fe20000300000 */
.L_x_2557:
[C---:B------:R-:W-:Y:S01]  /*111d0*/  IMAD R5, R27.reuse, 0x8, R4 ;  /* 0x000000081b057824 */ /* 0x040fe200078e0204 */
[----:B------:R-:W-:Y:S01]  /*111e0*/  SHF.L.U32 R0, R28, 0x1f, RZ ;  /* 0x0000001f1c007819 */ /* 0x000fe200000006ff */
[----:B------:R-:W-:-:S03]  /*111f0*/  VIADD R27, R27, 0x1 ;  /* 0x000000011b1b7836 */ /* 0x000fc60000000000 */
[----:B------:R-:W1:Y:S02]  /*11200*/  SYNCS.PHASECHK.TRANS64.TRYWAIT P1, [R5+URZ+0x30840], R0 ;  /* 0x03084000050075a7 */ /* 0x000e64000802017f */
[----:B------:R-:W-:-:S04]  /*11210*/  ISETP.NE.AND P2, PT, R27, 0x2, PT ;  /* 0x000000021b00780c */ /* 0x000fc80003f45270 */
[----:B------:R-:W-:Y:S01]  /*11220*/  SEL R3, RZ, 0x1, P2 ;  /* 0x00000001ff037807 */ /* 0x000fe20001000000 */
[----:B-1----:R-:W-:Y:S08]  /*11230*/  @!P1 BRA `(.L_x_2558) ;  /* 0x0000003800f49947 */ /* 0x002ff00003800000 */
.L_x_2677:
[----:B------:R-:W-:Y:S02]  /*11240*/  SEL R27, R27, RZ, P2 ;  /* 0x000000ff1b1b7207 */ /* 0x000fe40001000000 */
[----:B------:R-:W-:Y:S01]  /*11250*/  LOP3.LUT R2, R28, R3, RZ, 0x3c, !PT ;  /* 0x000000031c027212 */ /* 0x000fe200078e3cff */
[----:B------:R-:W-:Y:S06]  /*11260*/  @!P0 BRA `(.L_x_2559) ;  /* 0x0000000000048947 */ /* 0x000fec0003800000 */
[----:B------:R-:W-:Y:S01]  /*11270*/  BPT.TRAP 0x1 ;  /* 0x000000040000795c */ /* 0x000fe20000300000 */
.L_x_2559:
[----:B------:R-:W-:Y:S01]  /*11280*/  IMAD R27, R27, 0x8, R4 ;  /* 0x000000081b1b7824 */ /* 0x000fe200078e0204 */
[----:B------:R-:W-:-:S04]  /*11290*/  SHF.L.U32 R2, R2, 0x1f, RZ ;  /* 0x0000001f02027819 */ /* 0x000fc800000006ff */
[----:B------:R-:W3:Y:S02]  /*112a0*/  SYNCS.PHASECHK.TRANS64.TRYWAIT P1, [R27+URZ+0x30840], R2 ;  /* 0x030840021b0075a7 */ /* 0x000ee4000802017f */
[----:B---3--:R-:W-:Y:S05]  /*112b0*/  @!P1 BRA `(.L_x_2560) ;  /* 0x0000003800e89947 */ /* 0x008fea0003800000 */
.L_x_2678:
[----:B------:R-:W-:Y:S05]  /*112c0*/  @!P0 BRA `(.L_x_2561) ;  /* 0x0000000000048947 */ /* 0x000fea0003800000 */
[----:B------:R-:W-:Y:S01]  /*112d0*/  BPT.TRAP 0x1 ;  /* 0x000000040000795c */ /* 0x000fe20000300000 */
.L_x_2561:
[----:B------:R-:W4:Y:S02]  /*112e0*/  SYNCS.PHASECHK.TRANS64.TRYWAIT P1, [R5+URZ+0x30860], R0 ;  /* 0x03086000050075a7 */ /* 0x000f24000802017f */
[----:B----4-:R-:W-:Y:S05]  /*112f0*/  @!P1 BRA `(.L_x_2562) ;  /* 0x0000003800ec9947 */ /* 0x010fea0003800000 */
.L_x_2679:
[----:B------:R-:W-:Y:S05]  /*11300*/  @!P0 BRA `(.L_x_2563) ;  /* 0x0000000000048947 */ /* 0x000fea0003800000 */
[----:B------:R-:W-:Y:S01]  /*11310*/  BPT.TRAP 0x1 ;  /* 0x000000040000795c */ /* 0x000fe20000300000 */
.L_x_2563:
[----:B------:R0:W0:Y:S02]  /*11320*/  SYNCS.PHASECHK.TRANS64.TRYWAIT P0, [R27+URZ+0x30860], R2 ;  /* 0x030860021b0075a7 */ /* 0x000024000800017f */
[----:B0-----:R-:W-:Y:S05]  /*11330*/  @!P0 NANOSLEEP.SYNCS 0x989680 ;  /* 0x009896800000895d */ /* 0x001fea0003900000 */
[----:B------:R-:W0:Y:S02]  /*11340*/  @!P0 SYNCS.PHASECHK.TRANS64 P0, [R27+URZ+0x30860], R2 ;  /* 0x030860021b0085a7 */ /* 0x000e24000800007f */
[----:B0-----:R-:W-:Y:S05]  /*11350*/  @!P0 BRA `(.L_x_2563) ;  /* 0xfffffffc00f08947 */ /* 0x001fea000383ffff */
.L_x_2555:
[----:B------:R-:W-:Y:S05]  /*11360*/  BSYNC B0 ;  /* 0x0000000000007941 */ /* 0x000fea0003800000 */
.L_x_2554:
[----:B------:R-:W-:Y:S05]  /*11370*/  EXIT ;  /* 0x000000000000794d */ /* 0x000fea0003800000 */
.L_x_2423:
[----:B0-----:R-:W-:-:S04]  /*11380*/  IMAD.U32 R3, RZ, RZ, UR40 ;  /* 0x00000028ff037e24 */ /* 0x001fc8000f8e00ff */
[----:B------:R0:W1:Y:S03]  /*11390*/  SYNCS.PHASECHK.TRANS64.TRYWAIT P1, [R3+URZ+0x30800], R0 ;  /* 0x03080000030075a7 */ /* 0x000066000802017f */
[----:B-1----:R-:W-:Y:S05]  /*113a0*/  @!P1 NANOSLEEP.SYNCS 0x989680 ;  /* 0x009896800000995d */ /* 0x002fea0003900000 */
[----:B------:R-:W1:Y:S02]  /*113b0*/  @!P1 SYNCS.PHASECHK.TRANS64 P1, [R3+URZ+0x30800], R0 ;  /* 0x03080000030095a7 */ /* 0x000e64000802007f */
[----:B-1----:R-:W-:Y:S05]  /*113c0*/  @!P1 BRA `(.L_x_2423) ;  /* 0xfffffffc00ec9947 */ /* 0x002fea000383ffff */
[----:B------:R-:W-:Y:S05]  /*113d0*/  BRA `(.L_x_2564) ;  /* 0xffffff0400807947 */ /* 0x000fea000383ffff */
.L_x_2427:
[----:B-1----:R1:W2:Y:S02]  /*113e0*/  SYNCS.PHASECHK.TRANS64.TRYWAIT P1, [R0+URZ+0x30830], R3 ;  /* 0x03083003000075a7 */ /* 0x0022a4000802017f */
[----:B--2---:R-:W-:Y:S05]  /*113f0*/  @!P1 NANOSLEEP.SYNCS 0x989680 ;  /* 0x009896800000995d */ /* 0x004fea0003900000 */
[----:B------:R-:W2:Y:S02]  /*11400*/  @!P1 SYNCS.PHASECHK.TRANS64 P1, [R0+URZ+0x30830], R3 ;  /* 0x03083003000095a7 */ /* 0x000ea4000802007f */
[----:B--2---:R-:W-:Y:S05]  /*11410*/  @!P1 BRA `(.L_x_2427) ;  /* 0xfffffffc00f09947 */ /* 0x004fea000383ffff */
[----:B------:R-:W-:Y:S05]  /*11420*/  BRA `(.L_x_2426) ;  /* 0xffffff04009c7947 */ /* 0x000fea000383ffff */
.L_x_2433:
[----:B-1----:R-:W-:-:S04]  /*11430*/  IMAD.U32 R4, RZ, RZ, UR7 ;  /* 0x00000007ff047e24 */ /* 0x002fc8000f8e00ff */
[----:B------:R1:W2:Y:S03]  /*11440*/  SYNCS.PHASECHK.TRANS64.TRYWAIT P1, [R4+URZ+0x30830], R3 ;  /* 0x03083003040075a7 */ /* 0x0002a6000802017f */
[----:B--2---:R-:W-:Y:S05]  /*11450*/  @!P1 NANOSLEEP.SYNCS 0x989680 ;  /* 0x009896800000995d */ /* 0x004fea0003900000 */
[----:B------:R-:W2:Y:S02]  /*11460*/  @!P1 SYNCS.PHASECHK.TRANS64 P1, [R4+URZ+0x30830], R3 ;  /* 0x03083003040095a7 */ /* 0x000ea4000802007f */
[----:B--2---:R-:W-:Y:S05]  /*11470*/  @!P1 BRA `(.L_x_2433) ;  /* 0xfffffffc00ec9947 */ /* 0x004fea000383ffff */
[----:B------:R-:W-:Y:S05]  /*11480*/  BRA `(.L_x_2432) ;  /* 0xffffff2400f07947 */ /* 0x000fea000383ffff */
.L_x_2437:
[----:B01----:R-:W-:-:S04]  /*11490*/  MOV R3, UR10 ;  /* 0x0000000a00037c02 */ /* 0x003fc80008000f00 */
[----:B------:R0:W1:Y:S03]  /*114a0*/  SYNCS.PHASECHK.TRANS64.TRYWAIT P1, [R3+URZ+0x30850], R0 ;  /* 0x03085000030075a7 */ /* 0x000066000802017f */
[----:B-1----:R-:W-:Y:S05]  /*114b0*/  @!P1 NANOSLEEP.SYNCS 0x989680 ;  /* 0x009896800000995d */ /* 0x002fea0003900000 */
[----:B------:R-:W1:Y:S02]  /*114c0*/  @!P1 SYNCS.PHASECHK.TRANS64 P1, [R3+URZ+0x30850], R0 ;  /* 0x03085000030095a7 */ /* 0x000e64000802007f */
[----:B-1----:R-:W-:Y:S05]  /*114d0*/  @!P1 BRA `(.L_x_2437) ;  /* 0xfffffffc00ec9947 */ /* 0x002fea000383ffff */
[----:B------:R-:W-:Y:S05]  /*114e0*/  BRA `(.L_x_2436) ;  /* 0xffffff3000b87947 */ /* 0x000fea000383ffff */
.L_x_2445:
[----:B-1----:R-:W-:-:S04]  /*114f0*/  IMAD.U32 R4, RZ, RZ, UR7 ;  /* 0x00000007ff047e24 */ /* 0x002fc8000f8e00ff */
[----:B------:R1:W2:Y:S03]  /*11500*/  SYNCS.PHASECHK.TRANS64.TRYWAIT P1, [R4+URZ+0x30830], R3 ;  /* 0x03083003040075a7 */ /* 0x0002a6000802017f */
[----:B--2---:R-:W-:Y:S05]  /*11510*/  @!P1 NANOSLEEP.SYNCS 0x989680 ;  /* 0x009896800000995d */ /* 0x004fea0003900000 */
[----:B------:R-:W2:Y:S02]  /*11520*/  @!P1 SYNCS.PHASECHK.TRANS64 P1, [R4+URZ+0x30830], R3 ;  /* 0x03083003040095a7 */ /* 0x000ea4000802007f */
[----:B--2---:R-:W-:Y:S05]  /*11530*/  @!P1 BRA `(.L_x_2445) ;  /* 0xfffffffc00ec9947 */ /* 0x004fea000383ffff */
[----:B------:R-:W-:Y:S05]  /*11540*/  BRA `(.L_x_2444) ;  /* 0xffffff4c005c7947 */ /* 0x000fea000383ffff */
.L_x_2449:
[----:B01----:R-:W-:-:S04]  /*11550*/  IMAD.U32 R3, RZ, RZ, UR14 ;  /* 0x0000000eff037e24 */ /* 0x003fc8000f8e00ff */
[----:B------:R0:W1:Y:S03]  /*11560*/  SYNCS.PHASECHK.TRANS64.TRYWAIT P1, [R3+URZ+0x30850], R0 ;  /* 0x03085000030075a7 */ /* 0x000066000802017f */
[----:B-1----:R-:W-:Y:S05]  /*11570*/  @!P1 NANOSLEEP.SYNCS 0x989680 ;  /* 0x009896800000995d */ /* 0x002fea0003900000 */
[----:B------:R-:W1:Y:S02]  /*11580*/  @!P1 SYNCS.PHASECHK.TRANS64 P1, [R3+URZ+0x30850], R0 ;  /* 0x03085000030095a7 */ /* 0x000e64000802007f */
[----:B-1----:R-:W-:Y:S05]  /*11590*/  @!P1 BRA `(.L_x_2449) ;  /* 0xfffffffc00ec9947 */ /* 0x002fea000383ffff */
[----:B------:R-:W-:Y:S05]  /*115a0*/  BRA `(.L_x_2448) ;  /* 0xffffff5800247947 */ /* 0x000fea000383ffff */
.L_x_2456:
[----:B-1----:R-:W-:-:S04]  /*115b0*/  IMAD.U32 R7, RZ, RZ, UR5 ;  /* 0x00000005ff077e24 */ /* 0x002fc8000f8e00ff */
[----:B------:R1:W2:Y:S03]  /*115c0*/  SYNCS.PHASECHK.TRANS64.TRYWAIT P1, [R7+URZ+0x30850], R0 ;  /* 0x03085000070075a7 */ /* 0x0002a6000802017f */
[----:B--2---:R-:W-:Y:S05]  /*115d0*/  @!P1 NANOSLEEP.SYNCS 0x989680 ;  /* 0x009896800000995d */ /* 0x004fea0003900000 */
[----:B------:R-:W2:Y:S02]  /*115e0*/  @!P1 SYNCS.PHASECHK.TRANS64 P1, [R7+URZ+0x30850], R0 ;  /* 0x03085000070095a7 */ /* 0x000ea4000802007f */
[----:B--2---:R-:W-:Y:S05]  /*115f0*/  @!P1 BRA `(.L_x_2456) ;  /* 0xfffffffc00ec9947 */ /* 0x004fea000383ffff */
[----:B------:R-:W-:Y:S05]  /*11600*/  BRA `(.L_x_2455) ;  /* 0xffffff70003c7947 */ /* 0x000fea000383ffff */
.L_x_2499:
[----:B------:R-:W-:Y:S01]  /*11610*/  SHF.R.U32.HI R8, RZ, 0x5, R21 ;  /* 0x00000005ff087819 */ /* 0x000fe20000011615 */
[----:B------:R-:W-:Y:S01]  /*11620*/  BSSY B0, `(.L_x_2565) ;  /* 0x0000009000007945 */ /* 0x000fe20003800000 */
[----:B------:R-:W-:Y:S02]  /*11630*/  IMAD.MOV.U32 R12, RZ, RZ, RZ ;  /* 0x000000ffff0c7224 */ /* 0x000fe400078e00ff */
[----:B------:R-:W-:Y:S01]  /*11640*/  LOP3.LUT R8, R8, 0x3, RZ, 0xc0, !PT ;  /* 0x0000000308087812 */ /* 0x000fe200078ec0ff */
[----:B------:R-:W-:Y:S02]  /*11650*/  IMAD.MOV.U32 R11, RZ, RZ, 0x1f ;  /* 0x0000001fff0b7424 */ /* 0x000fe400078e00ff */
[----:B------:R-:W-:Y:S02]  /*11660*/  IMAD.MOV.U32 R15, RZ, RZ, -0x1 ;  /* 0xffffffffff0f7424 */ /* 0x000fe400078e00ff */
[----:B------:R-:W-:-:S07]  /*11670*/  IMAD.MOV.U32 R13, RZ, RZ, R8 ;  /* 0x000000ffff0d7224 */ /* 0x000fce00078e0008 */
[----:B-----5:R-:W-:Y:S05]  /*11680*/  WARPSYNC.COLLECTIVE R15, `(.L_x_2566) ;  /* 0x000000000f087348 */ /* 0x020fea0003c00000 */
[----:B------:R0:W1:Y:S02]  /*11690*/  SHFL.IDX P6, R14, R13, R12, R11 ;  /* 0x0000000c0d0e7389 */ /* 0x00006400000c000b */
[----:B01---5:R-:W-:Y:S01]  /*116a0*/  ENDCOLLECTIVE ;  /* 0x000000000000791b */ /* 0x023fe20003800000 */
.L_x_2566:
[----:B------:R-:W-:Y:S05]  /*116b0*/  BSYNC B0 ;  /* 0x0000000000007941 */ /* 0x000fea0003800000 */
.L_x_2565:
[----:B------:R-:W-:Y:S05]  /*116c0*/  BRA `(.L_x_2567) ;  /* 0xffffffbc00907947 */ /* 0x000fea000383ffff */
.L_x_2502:
[----:B0-----:R0:W1:Y:S02]  /*116d0*/  SYNCS.PHASECHK.TRANS64.TRYWAIT P0, [R7+URZ+0x30840], R2 ;  /* 0x03084002070075a7 */ /* 0x001064000800017f */
[----:B-1----:R-:W-:Y:S05]  /*116e0*/  @!P0 NANOSLEEP.SYNCS 0x989680 ;  /* 0x009896800000895d */ /* 0x002fea0003900000 */
[----:B------:R-:W1:Y:S02]  /*116f0*/  @!P0 SYNCS.PHASECHK.TRANS64 P0, [R7+URZ+0x30840], R2 ;  /* 0x03084002070085a7 */ /* 0x000e64000800007f */
[----:B-1----:R-:W-:Y:S05]  /*11700*/  @!P0 BRA `(.L_x_2502) ;  /* 0xfffffffc00f08947 */ /* 0x002fea000383ffff */
[----:B------:R-:W-:Y:S05]  /*11710*/  BRA `(.L_x_2568) ;  /* 0xffffffc000047947 */ /* 0x000fea000383ffff */
.L_x_2503:
        /* <DEDUP_REMOVED lines=8> */
.L_x_2570:
[----:B------:R-:W-:Y:S05]  /*117a0*/  BSYNC B0 ;  /* 0x0000000000007941 */ /* 0x000fea0003800000 */
.L_x_2569:
        /* <DEDUP_REMOVED lines=9> */
.L_x_2571:
[----:B------:R-:W-:Y:S01]  /*11840*/  MOV R13, R0 ;  /* 0x00000000000d7202 */ /* 0x000fe20000000f00 */
[----:B------:R-:W-:Y:S02]  /*11850*/  IMAD.MOV.U32 R12, RZ, RZ, 0x1 ;  /* 0x00000001ff0c7424 */ /* 0x000fe400078e00ff */
[----:B------:R-:W-:-:S07]  /*11860*/  IMAD.MOV.U32 R3, RZ, RZ, R14 ;  /* 0x000000ffff037224 */ /* 0x000fce00078e000e */
[----:B------:R-:W-:Y:S05]  /*11870*/  WARPSYNC.COLLECTIVE R15, `(.L_x_2572) ;  /* 0x000000000f087348 */ /* 0x000fea0003c00000 */
[----:B------:R0:W1:Y:S02]  /*11880*/  SHFL.IDX P6, R14, R13, R12, R11 ;  /* 0x0000000c0d0e7389 */ /* 0x00006400000c000b */
[----:B01----:R-:W-:Y:S01]  /*11890*/  ENDCOLLECTIVE ;  /* 0x000000000000791b */ /* 0x003fe20003800000 */
.L_x_2572:
        /* <DEDUP_REMOVED lines=17> */
.L_x_2573:
[----:B------:R-:W-:Y:S02]  /*119b0*/  @P1 IMAD R8, R5, 0x2, R22 ;  /* 0x0000000205081824 */ /* 0x000fe400078e0216 */
[----:B------:R-:W-:Y:S02]  /*119c0*/  IMAD.MOV.U32 R13, RZ, RZ, R0 ;  /* 0x000000ffff0d7224 */ /* 0x000fe400078e0000 */
[----:B------:R-:W-:Y:S02]  /*119d0*/  IMAD.MOV.U32 R12, RZ, RZ, 0x2 ;  /* 0x00000002ff0c7424 */ /* 0x000fe400078e00ff */
[----:B------:R-:W-:-:S07]  /*119e0*/  IMAD.MOV.U32 R3, RZ, RZ, R14 ;  /* 0x000000ffff037224 */ /* 0x000fce00078e000e */
[----:B------:R-:W-:Y:S05]  /*119f0*/  WARPSYNC.COLLECTIVE R15, `(.L_x_2574) ;  /* 0x000000000f087348 */ /* 0x000fea0003c00000 */
[----:B------:R0:W1:Y:S02]  /*11a00*/  SHFL.IDX P6, R14, R13, R12, R11 ;  /* 0x0000000c0d0e7389 */ /* 0x00006400000c000b */
[----:B01----:R-:W-:Y:S01]  /*11a10*/  ENDCOLLECTIVE ;  /* 0x000000000000791b */ /* 0x003fe20003800000 */
.L_x_2574:
        /* <DEDUP_REMOVED lines=17> */
.L_x_2575:
[----:B------:R-:W-:Y:S02]  /*11b30*/  @P1 IMAD R8, R5, 0x2, R22 ;  /* 0x0000000205081824 */ /* 0x000fe400078e0216 */
[----:B------:R-:W-:Y:S02]  /*11b40*/  IMAD.MOV.U32 R13, RZ, RZ, R0 ;  /* 0x000000ffff0d7224 */ /* 0x000fe400078e0000 */
[----:B------:R-:W-:Y:S02]  /*11b50*/  IMAD.MOV.U32 R12, RZ, RZ, 0x3 ;  /* 0x00000003ff0c7424 */ /* 0x000fe400078e00ff */
[----:B------:R-:W-:-:S07]  /*11b60*/  IMAD.MOV.U32 R3, RZ, RZ, R14 ;  /* 0x000000ffff037224 */ /* 0x000fce00078e000e */
[----:B------:R-:W-:Y:S05]  /*11b70*/  WARPSYNC.COLLECTIVE R15, `(.L_x_2576) ;  /* 0x000000000f087348 */ /* 0x000fea0003c00000 */
[----:B------:R0:W1:Y:S02]  /*11b80*/  SHFL.IDX P6, R14, R13, R12, R11 ;  /* 0x0000000c0d0e7389 */ /* 0x00006400000c000b */
[----:B01----:R-:W-:Y:S01]  /*11b90*/  ENDCOLLECTIVE ;  /* 0x000000000000791b */ /* 0x003fe20003800000 */
.L_x_2576:
        /* <DEDUP_REMOVED lines=17> */
.L_x_2577:
[----:B------:R-:W-:Y:S01]  /*11cb0*/  @P1 LEA R8, R5, R22, 0x1 ;  /* 0x0000001605081211 */ /* 0x000fe200078e08ff */
[----:B------:R-:W-:Y:S02]  /*11cc0*/  IMAD.MOV.U32 R13, RZ, RZ, R0 ;  /* 0x000000ffff0d7224 */ /* 0x000fe400078e0000 */
[----:B------:R-:W-:Y:S02]  /*11cd0*/  IMAD.MOV.U32 R12, RZ, RZ, 0x4 ;  /* 0x00000004ff0c7424 */ /* 0x000fe400078e00ff */
[----:B------:R-:W-:-:S07]  /*11ce0*/  IMAD.MOV.U32 R3, RZ, RZ, R14 ;  /* 0x000000ffff037224 */ /* 0x000fce00078e000e */
[----:B------:R-:W-:Y:S05]  /*11cf0*/  WARPSYNC.COLLECTIVE R15, `(.L_x_2578) ;  /* 0x000000000f087348 */ /* 0x000fea0003c00000 */
[----:B------:R0:W1:Y:S02]  /*11d00*/  SHFL.IDX P6, R14, R13, R12, R11 ;  /* 0x0000000c0d0e7389 */ /* 0x00006400000c000b */
[----:B01----:R-:W-:Y:S01]  /*11d10*/  ENDCOLLECTIVE ;  /* 0x000000000000791b */ /* 0x003fe20003800000 */
.L_x_2578:
        /* <DEDUP_REMOVED lines=17> */
.L_x_2579:
[----:B------:R-:W-:Y:S02]  /*11e30*/  @P1 IMAD R8, R5, 0x2, R22 ;  /* 0x0000000205081824 */ /* 0x000fe400078e0216 */
[----:B------:R-:W-:Y:S02]  /*11e40*/  IMAD.MOV.U32 R13, RZ, RZ, R0 ;  /* 0x000000ffff0d7224 */ /* 0x000fe400078e0000 */
[----:B------:R-:W-:Y:S02]  /*11e50*/  IMAD.MOV.U32 R12, RZ, RZ, 0x5 ;  /* 0x00000005ff0c7424 */ /* 0x000fe400078e00ff */
[----:B------:R-:W-:-:S07]  /*11e60*/  IMAD.MOV.U32 R3, RZ, RZ, R14 ;  /* 0x000000ffff037224 */ /* 0x000fce00078e000e */
[----:B------:R-:W-:Y:S05]  /*11e70*/  WARPSYNC.COLLECTIVE R15, `(.L_x_2580) ;  /* 0x000000000f087348 */ /* 0x000fea0003c00000 */
[----:B------:R0:W1:Y:S02]  /*11e80*/  SHFL.IDX P6, R14, R13, R12, R11 ;  /* 0x0000000c0d0e7389 */ /* 0x00006400000c000b */
[----:B01----:R-:W-:Y:S01]  /*11e90*/  ENDCOLLECTIVE ;  /* 0x000000000000791b */ /* 0x003fe20003800000 */
.L_x_2580:
[----:B------:R-:W-:-:S05]  /*11ea0*/  @P1 LEA R3, P0, R32, R3, 0x1 ;  /* 0x0000000320031211 */ /* 0x000fca00078008ff */
[----:B------:R-:W-:-:S05]  /*11eb0*/  @P1 IMAD.X R2, RZ, RZ, R2, P0 ;  /* 0x000000ffff021224 */ /* 0x000fca00000e0602 */
[----:B------:R-:W-:Y:S01]  /*11ec0*/  @P1 LOP3.LUT R3, R3, R2, RZ, 0x3c, !PT ;  /* 0x0000000203031212 */ /* 0x000fe200078e3cff */
[----:B------:R-:W-:-:S03]  /*11ed0*/  IMAD.MOV.U32 R13, RZ, RZ, R4 ;  /* 0x000000ffff0d7224 */ /* 0x000fc600078e0004 */
[----:B------:R-:W-:-:S04]  /*11ee0*/  @P1 LOP3.LUT R2, R3, R2, RZ, 0x3c, !PT ;  /* 0x0000000203021212 */ /* 0x000fc800078e3cff */
[----:B------:R-:W-:Y:S02]  /*11ef0*/  @P1 LOP3.LUT R3, R3, R2, RZ, 0x3c, !PT ;  /* 0x0000000203031212 */ /* 0x000fe400078e3cff */
[----:B------:R-:W-:-:S07]  /*11f00*/  MOV R0, R14 ;  /* 0x0000000e00007202 */ /* 0x000fce0000000f00 */
[----:B------:R-:W-:Y:S05]  /*11f10*/  WARPSYNC.COLLECTIVE R15, `(.L_x_2581) ;  /* 0x000000000f087348 */ /* 0x000fea0003c00000 */
[----:B------:R0:W1:Y:S02]  /*11f20*/  SHFL.IDX P6, R14, R13, R12, R11 ;  /* 0x0000000c0d0e7389 */ /* 0x00006400000c000b */
[----:B01----:R-:W-:Y:S01]  /*11f30*/  ENDCOLLECTIVE ;  /* 0x000000000000791b */ /* 0x003fe20003800000 */
.L_x_2581:
        /* <DEDUP_REMOVED lines=8> */
.L_x_2508:
[----:B------:R-:W-:Y:S02]  /*11fc0*/  IMAD.MOV.U32 R13, RZ, RZ, R4 ;  /* 0x000000ffff0d7224 */ /* 0x000fe400078e0004 */
[----:B------:R-:W-:Y:S02]  /*11fd0*/  IMAD.MOV.U32 R12, RZ, RZ, RZ ;  /* 0x000000ffff0c7224 */ /* 0x000fe400078e00ff */
[----:B------:R-:W-:Y:S02]  /*11fe0*/  IMAD.MOV.U32 R11, RZ, RZ, 0x181f ;  /* 0x0000181fff0b7424 */ /* 0x000fe400078e00ff */
[----:B------:R-:W-:Y:S02]  /*11ff0*/  IMAD.MOV.U32 R15, RZ, RZ, -0x1 ;  /* 0xffffffffff0f7424 */ /* 0x000fe400078e00ff */
[----:B-----5:R-:W-:Y:S02]  /*12000*/  IMAD R5, R9, R5, RZ ;  /* 0x0000000509057224 */ /* 0x020fe400078e02ff */
[----:B------:R-:W-:-:S07]  /*12010*/  IMAD R17, R17, 0x80, R8 ;  /* 0x0000008011117824 */ /* 0x000fce00078e0208 */
[----:B------:R-:W-:Y:S05]  /*12020*/  WARPSYNC.COLLECTIVE R15, `(.L_x_2583) ;  /* 0x000000000f087348 */ /* 0x000fea0003c00000 */
[----:B------:R0:W1:Y:S02]  /*12030*/  SHFL.IDX P6, R14, R13, R12, R11 ;  /* 0x0000000c0d0e7389 */ /* 0x00006400000c000b */
[----:B01----:R-:W-:Y:S01]  /*12040*/  ENDCOLLECTIVE ;  /* 0x000000000000791b */ /* 0x003fe20003800000 */
.L_x_2583:
[C---:B------:R-:W-:Y:S01]  /*12050*/  VIADD R6, R17.reuse, 0x10 ;  /* 0x0000001011067836 */ /* 0x040fe20000000000 */
[----:B------:R-:W-:Y:S01]  /*12060*/  ISETP.GE.AND P1, PT, R17, R5, PT ;  /* 0x000000051100720c */ /* 0x000fe20003f26270 */
[----:B------:R-:W-:Y:S02]  /*12070*/  IMAD.MOV.U32 R13, RZ, RZ, R0 ;  /* 0x000000ffff0d7224 */ /* 0x000fe400078e0000 */
[----:B------:R-:W-:-:S10]  /*12080*/  IMAD.MOV.U32 R2, RZ, RZ, R14 ;  /* 0x000000ffff027224 */ /* 0x000fd400078e000e */
[----:B------:R-:W-:Y:S05]  /*12090*/  WARPSYNC.COLLECTIVE R15, `(.L_x_2584) ;  /* 0x000000000f087348 */ /* 0x000fea0003c00000 */
[----:B------:R0:W1:Y:S02]  /*120a0*/  SHFL.IDX P6, R14, R13, R12, R11 ;  /* 0x0000000c0d0e7389 */ /* 0x00006400000c000b */
[----:B01----:R-:W-:Y:S01]  /*120b0*/  ENDCOLLECTIVE ;  /* 0x000000000000791b */ /* 0x003fe20003800000 */
.L_x_2584:
        /* <DEDUP_REMOVED lines=8> */
.L_x_2585:
[----:B------:R-:W-:Y:S01]  /*12140*/  @!PT LDS RZ, [RZ] ;  /* 0x00000000fffff984 */ /* 0x000fe20000000800 */
[----:B------:R-:W-:Y:S01]  /*12150*/  @!PT LDS RZ, [RZ] ;  /* 0x00000000fffff984 */ /* 0x000fe20000000800 */
[----:B------:R-:W-:Y:S01]  /*12160*/  @!PT LDS RZ, [RZ] ;  /* 0x00000000fffff984 */ /* 0x000fe20000000800 */
[----:B------:R-:W-:Y:S04]  /*12170*/  @!P1 LDGSTS.E.BYPASS.LTC128B.128 [R37+0x12400], desc[UR36][R2.64], !P3 ;  /* 0x1240000002259fae */ /* 0x000fe8000d901d64 */
[----:B------:R-:W-:Y:S04]  /*12180*/  @!P1 LDGSTS.E.BYPASS.LTC128B.128 [R37+0x16400], desc[UR36][R2.64+0x80], !P2 ;  /* 0x1640008002259fae */ /* 0x000fe8000d101d64 */
[----:B------:R0:W-:Y:S01]  /*12190*/  @!P1 LDGSTS.E.BYPASS.LTC128B.128 [R37+0x1a400], desc[UR36][R2.64+0x100], !P0 ;  /* 0x1a40010002259fae */ /* 0x0001e2000c101d64 */
[----:B------:R-:W-:Y:S01]  /*121a0*/  ISETP.GE.AND P1, PT, R6, R5, PT ;  /* 0x000000050600720c */ /* 0x000fe20003f26270 */
[----:B------:R-:W-:Y:S01]  /*121b0*/  IMAD.MOV.U32 R13, RZ, RZ, R0 ;  /* 0x000000ffff0d7224 */ /* 0x000fe200078e0000 */
[----:B------:R-:W-:Y:S01]  /*121c0*/  IADD3 R6, R17, 0x20, RZ ;  /* 0x0000002011067810 */ /* 0x000fe20007ffe0ff */
[----:B0-----:R-:W-:-:S10]  /*121d0*/  IMAD.MOV.U32 R2, RZ, RZ, R14 ;  /* 0x000000ffff027224 */ /* 0x001fd400078e000e */
[----:B------:R-:W-:Y:S05]  /*121e0*/  WARPSYNC.COLLECTIVE R15, `(.L_x_2586) ;  /* 0x000000000f087348 */ /* 0x000fea0003c00000 */
[----:B------:R0:W1:Y:S02]  /*121f0*/  SHFL.IDX P6, R14, R13, R12, R11 ;  /* 0x0000000c0d0e7389 */ /* 0x00006400000c000b */
[----:B01----:R-:W-:Y:S01]  /*12200*/  ENDCOLLECTIVE ;  /* 0x000000000000791b */ /* 0x003fe20003800000 */
.L_x_2586:
        /* <DEDUP_REMOVED lines=8> */
.L_x_2587:
[----:B------:R-:W-:-:S05]  /*12290*/  @!P1 IMAD.MOV.U32 R3, RZ, RZ, R7 ;  /* 0x000000ffff039224 */ /* 0x000fca00078e0007 */
        /* <DEDUP_REMOVED lines=8> */
[----:B------:R-:W-:Y:S02]  /*12320*/  VIADD R6, R17, 0x30 ;  /* 0x0000003011067836 */ /* 0x000fe40000000000 */
[----:B0-----:R-:W-:-:S10]  /*12330*/  IMAD.MOV.U32 R2, RZ, RZ, R14 ;  /* 0x000000ffff027224 */ /* 0x001fd400078e000e */
[----:B------:R-:W-:Y:S05]  /*12340*/  WARPSYNC.COLLECTIVE R15, `(.L_x_2588) ;  /* 0x000000000f087348 */ /* 0x000fea0003c00000 */
[----:B------:R0:W1:Y:S02]  /*12350*/  SHFL.IDX P6, R14, R13, R12, R11 ;  /* 0x0000000c0d0e7389 */ /* 0x00006400000c000b */
[----:B01----:R-:W-:Y:S01]  /*12360*/  ENDCOLLECTIVE ;  /* 0x000000000000791b */ /* 0x003fe20003800000 */
.L_x_2588:
        /* <DEDUP_REMOVED lines=8> */
.L_x_2589:
        /* <DEDUP_REMOVED lines=14> */
.L_x_2590:
        /* <DEDUP_REMOVED lines=8> */
.L_x_2591:
[----:B------:R-:W-:-:S05]  /*12550*/  @!P1 IMAD.MOV.U32 R3, RZ, RZ, R7 ;  /* 0x000000ffff039224 */ /* 0x000fca00078e0007 */
        /* <DEDUP_REMOVED lines=8> */
[----:B------:R-:W-:Y:S02]  /*125e0*/  VIADD R6, R17, 0x50 ;  /* 0x0000005011067836 */ /* 0x000fe40000000000 */
[----:B0-----:R-:W-:-:S10]  /*125f0*/  IMAD.MOV.U32 R2, RZ, RZ, R14 ;  /* 0x000000ffff027224 */ /* 0x001fd400078e000e */
[----:B------:R-:W-:Y:S05]  /*12600*/  WARPSYNC.COLLECTIVE R15, `(.L_x_2592) ;  /* 0x000000000f087348 */ /* 0x000fea0003c00000 */
[----:B------:R0:W1:Y:S02]  /*12610*/  SHFL.IDX P6, R14, R13, R12, R11 ;  /* 0x0000000c0d0e7389 */ /* 0x00006400000c000b */
[----:B01----:R-:W-:Y:S01]  /*12620*/  ENDCOLLECTIVE ;  /* 0x000000000000791b */ /* 0x003fe20003800000 */
.L_x_2592:
        /* <DEDUP_REMOVED lines=8> */
.L_x_2593:
        /* <DEDUP_REMOVED lines=14> */
.L_x_2594:
        /* <DEDUP_REMOVED lines=8> */
.L_x_2595:
        /* <DEDUP_REMOVED lines=13> */
.L_x_2596:
        /* <DEDUP_REMOVED lines=8> */
.L_x_2597:
        /* <DEDUP_REMOVED lines=12> */
.L_x_2598:
[----:B------:R-:W-:Y:S05]  /*12a20*/  BRA `(.L_x_2599) ;  /* 0xffffffbc00b87947 */ /* 0x000fea000383ffff */
.L_x_2513:
[----:B0-----:R0:W1:Y:S02]  /*12a30*/  SYNCS.PHASECHK.TRANS64.TRYWAIT P0, [R22+URZ+0x30820], R3 ;  /* 0x03082003160075a7 */ /* 0x001064000800017f */
[----:B-1----:R-:W-:Y:S05]  /*12a40*/  @!P0 NANOSLEEP.SYNCS 0x989680 ;  /* 0x009896800000895d */ /* 0x002fea0003900000 */
[----:B------:R-:W1:Y:S02]  /*12a50*/  @!P0 SYNCS.PHASECHK.TRANS64 P0, [R22+URZ+0x30820], R3 ;  /* 0x03082003160085a7 */ /* 0x000e64000800007f */
[----:B-1----:R-:W-:Y:S05]  /*12a60*/  @!P0 BRA `(.L_x_2513) ;  /* 0xfffffffc00f08947 */ /* 0x002fea000383ffff */
[----:B------:R-:W-:Y:S05]  /*12a70*/  BRA `(.L_x_2600) ;  /* 0xffffffc000287947 */ /* 0x000fea000383ffff */
.L_x_2518:
[----:B0-----:R0:W1:Y:S02]  /*12a80*/  SYNCS.PHASECHK.TRANS64.TRYWAIT P0, [R7+URZ+0x30840], R2 ;  /* 0x03084002070075a7 */ /* 0x001064000800017f */
[----:B-1----:R-:W-:Y:S05]  /*12a90*/  @!P0 NANOSLEEP.SYNCS 0x989680 ;  /* 0x009896800000895d */ /* 0x002fea0003900000 */
[----:B------:R-:W1:Y:S02]  /*12aa0*/  @!P0 SYNCS.PHASECHK.TRANS64 P0, [R7+URZ+0x30840], R2 ;  /* 0x03084002070085a7 */ /* 0x000e64000800007f */
[----:B-1----:R-:W-:Y:S05]  /*12ab0*/  @!P0 BRA `(.L_x_2518) ;  /* 0xfffffffc00f08947 */ /* 0x002fea000383ffff */
[----:B------:R-:W-:Y:S05]  /*12ac0*/  BRA `(.L_x_2601) ;  /* 0xffffffc400087947 */ /* 0x000fea000383ffff */
.L_x_2519:
        /* <DEDUP_REMOVED lines=8> */
.L_x_2603:
[----:B------:R-:W-:Y:S05]  /*12b50*/  BSYNC B1 ;  /* 0x0000000000017941 */ /* 0x000fea0003800000 */
.L_x_2602:
[----:B------:R-:W-:Y:S01]  /*12b60*/  IMAD.MOV.U32 R13, RZ, RZ, R8 ;  /* 0x000000ffff0d7224 */ /* 0x000fe200078e0008 */
[----:B------:R-:W-:Y:S01]  /*12b70*/  MOV R12, RZ ;  /* 0x000000ff000c7202 */ /* 0x000fe20000000f00 */
[----:B------:R-:W-:Y:S01]  /*12b80*/  IMAD.MOV.U32 R11, RZ, RZ, 0x181f ;  /* 0x0000181fff0b7424 */ /* 0x000fe200078e00ff */
[----:B------:R-:W-:Y:S01]  /*12b90*/  LOP3.LUT R23, R23, 0xfffffdff, RZ, 0xc0, !PT ;  /* 0xfffffdff17177812 */ /* 0x000fe200078ec0ff */
[----:B------:R-:W-:Y:S02]  /*12ba0*/  IMAD.MOV.U32 R15, RZ, RZ, -0x1 ;  /* 0xffffffffff0f7424 */ /* 0x000fe400078e00ff */
[----:B------:R-:W-:Y:S01]  /*12bb0*/  IMAD.MOV.U32 R3, RZ, RZ, R14 ;  /* 0x000000ffff037224 */ /* 0x000fe200078e000e */
[----:B------:R-:W-:Y:S01]  /*12bc0*/  @P1 LOP3.LUT R23, R23, 0x200, RZ, 0xfc, !PT ;  /* 0x0000020017171812 */ /* 0x000fe200078efcff */
[----:B------:R-:W-:-:S07]  /*12bd0*/  IMAD.SHL.U32 R4, R32, 0x2, RZ ;  /* 0x0000000220047824 */ /* 0x000fce00078e00ff */
[----:B------:R-:W-:Y:S05]  /*12be0*/  WARPSYNC.COLLECTIVE R15, `(.L_x_2604) ;  /* 0x000000000f087348 */ /* 0x000fea0003c00000 */
[----:B------:R0:W1:Y:S02]  /*12bf0*/  SHFL.IDX P6, R14, R13, R12, R11 ;  /* 0x0000000c0d0e7389 */ /* 0x00006400000c000b */
[----:B01----:R-:W-:Y:S01]  /*12c00*/  ENDCOLLECTIVE ;  /* 0x000000000000791b */ /* 0x003fe20003800000 */
.L_x_2604:
[----:B------:R-:W-:Y:S01]  /*12c10*/  IMAD R5, R5, 0x2, R22 ;  /* 0x0000000205057824 */ /* 0x000fe200078e0216 */
[----:B------:R-:W-:Y:S01]  /*12c20*/  LOP3.LUT P1, RZ, R23, 0x4, RZ, 0xc0, !PT ;  /* 0x0000000417ff7812 */ /* 0x000fe2000782c0ff */
[----:B------:R-:W-:Y:S02]  /*12c30*/  IMAD.MOV.U32 R13, RZ, RZ, R6 ;  /* 0x000000ffff0d7224 */ /* 0x000fe400078e0006 */
[----:B------:R-:W-:Y:S02]  /*12c40*/  IMAD.MOV.U32 R12, RZ, RZ, 0x1 ;  /* 0x00000001ff0c7424 */ /* 0x000fe400078e00ff */
[----:B------:R-:W-:-:S08]  /*12c50*/  IMAD.MOV.U32 R2, RZ, RZ, R14 ;  /* 0x000000ffff027224 */ /* 0x000fd000078e000e */
[----:B------:R-:W-:Y:S05]  /*12c60*/  WARPSYNC.COLLECTIVE R15, `(.L_x_2605) ;  /* 0x000000000f087348 */ /* 0x000fea0003c00000 */
[----:B------:R0:W1:Y:S02]  /*12c70*/  SHFL.IDX P6, R14, R13, R12, R11 ;  /* 0x0000000c0d0e7389 */ /* 0x00006400000c000b */
[----:B01----:R-:W-:Y:S01]  /*12c80*/  ENDCOLLECTIVE ;  /* 0x000000000000791b */ /* 0x003fe20003800000 */
.L_x_2605:
[----:B------:R-:W-:-:S05]  /*12c90*/  IADD3 R2, P0, R2, R4, RZ ;  /* 0x0000000402027210 */ /* 0x000fca0007f1e0ff */
[----:B------:R-:W-:-:S05]  /*12ca0*/  IMAD.X R3, RZ, RZ, R3, P0 ;  /* 0x000000ffff037224 */ /* 0x000fca00000e0603 */
[----:B------:R-:W-:Y:S01]  /*12cb0*/  @!PT LDS RZ, [RZ] ;  /* 0x00000000fffff984 */ /* 0x000fe20000000800 */
[----:B------:R-:W-:Y:S01]  /*12cc0*/  @!PT LDS RZ, [RZ] ;  /* 0x00000000fffff984 */ /* 0x000fe20000000800 */
[----:B------:R-:W-:Y:S01]  /*12cd0*/  @!PT LDS RZ, [RZ] ;  /* 0x00000000fffff984 */ /* 0x000fe20000000800 */
[----:B------:R-:W-:Y:S01]  /*12ce0*/  LDGSTS.E.BYPASS.LTC128B.128 [R5+0x1e400], desc[UR36][R2.64], !P1 ;  /* 0x1e40000002057fae */ /* 0x000fe2000c901d64 */
[----:B------:R-:W-:-:S03]  /*12cf0*/  MOV R13, R8 ;  /* 0x00000008000d7202 */ /* 0x000fc60000000f00 */
[----:B------:R-:W-:Y:S04]  /*12d00*/  LDGSTS.E.BYPASS.LTC128B.128 [R5+0x21400], desc[UR36][R2.64+0x80], !P5 ;  /* 0x2140008002057fae */ /* 0x000fe8000e901d64 */
[----:B------:R0:W-:Y:S02]  /*12d10*/  LDGSTS.E.BYPASS.LTC128B.128 [R5+0x24400], desc[UR36][R2.64+0x100], !P4 ;  /* 0x2440010002057fae */ /* 0x0001e4000e101d64 */
[----:B0-----:R-:W-:-:S07]  /*12d20*/  IMAD.MOV.U32 R3, RZ, RZ, R14 ;  /* 0x000000ffff037224 */ /* 0x001fce00078e000e */
[----:B------:R-:W-:Y:S05]  /*12d30*/  WARPSYNC.COLLECTIVE R15, `(.L_x_2606) ;  /* 0x000000000f087348 */ /* 0x000fea0003c00000 */
[----:B------:R0:W1:Y:S02]  /*12d40*/  SHFL.IDX P6, R14, R13, R12, R11 ;  /* 0x0000000c0d0e7389 */ /* 0x00006400000c000b */
[----:B01----:R-:W-:Y:S01]  /*12d50*/  ENDCOLLECTIVE ;  /* 0x000000000000791b */ /* 0x003fe20003800000 */
.L_x_2606:
[----:B------:R-:W-:Y:S02]  /*12d60*/  IMAD.MOV.U32 R13, RZ, RZ, R6 ;  /* 0x000000ffff0d7224 */ /* 0x000fe400078e0006 */
[----:B------:R-:W-:Y:S02]  /*12d70*/  IMAD.MOV.U32 R12, RZ, RZ, 0x2 ;  /* 0x00000002ff0c7424 */ /* 0x000fe400078e00ff */
[----:B------:R-:W-:-:S07]  /*12d80*/  IMAD.MOV.U32 R2, RZ, RZ, R14 ;  /* 0x000000ffff027224 */ /* 0x000fce00078e000e */
[----:B------:R-:W-:Y:S05]  /*12d90*/  WARPSYNC.COLLECTIVE R15, `(.L_x_2607) ;  /* 0x000000000f087348 */ /* 0x000fea0003c00000 */
[----:B------:R0:W1:Y:S02]  /*12da0*/  SHFL.IDX P6, R14, R13, R12, R11 ;  /* 0x0000000c0d0e7389 */ /* 0x00006400000c000b */
[----:B01----:R-:W-:Y:S01]  /*12db0*/  ENDCOLLECTIVE ;  /* 0x000000000000791b */ /* 0x003fe20003800000 */
.L_x_2607:
        /* <DEDUP_REMOVED lines=13> */
.L_x_2608:
[----:B------:R-:W-:Y:S01]  /*12e90*/  IMAD.MOV.U32 R13, RZ, RZ, R6 ;  /* 0x000000ffff0d7224 */ /* 0x000fe200078e0006 */
[----:B------:R-:W-:Y:S01]  /*12ea0*/  MOV R12, 0x3 ;  /* 0x00000003000c7802 */ /* 0x000fe20000000f00 */
[----:B------:R-:W-:-:S07]  /*12eb0*/  IMAD.MOV.U32 R2, RZ, RZ, R14 ;  /* 0x000000ffff027224 */ /* 0x000fce00078e000e */
[----:B------:R-:W-:Y:S05]  /*12ec0*/  WARPSYNC.COLLECTIVE R15, `(.L_x_2609) ;  /* 0x000000000f087348 */ /* 0x000fea0003c00000 */
[----:B------:R0:W1:Y:S02]  /*12ed0*/  SHFL.IDX P6, R14, R13, R12, R11 ;  /* 0x0000000c0d0e7389 */ /* 0x00006400000c000b */
[----:B01----:R-:W-:Y:S01]  /*12ee0*/  ENDCOLLECTIVE ;  /* 0x000000000000791b */ /* 0x003fe20003800000 */
.L_x_2609:
        /* <DEDUP_REMOVED lines=13> */
.L_x_2610:
[----:B------:R-:W-:Y:S02]  /*12fc0*/  IMAD.MOV.U32 R13, RZ, RZ, R6 ;  /* 0x000000ffff0d7224 */ /* 0x000fe400078e0006 */
[----:B------:R-:W-:Y:S02]  /*12fd0*/  IMAD.MOV.U32 R12, RZ, RZ, 0x4 ;  /* 0x00000004ff0c7424 */ /* 0x000fe400078e00ff */
[----:B------:R-:W-:-:S07]  /*12fe0*/  IMAD.MOV.U32 R2, RZ, RZ, R14 ;  /* 0x000000ffff027224 */ /* 0x000fce00078e000e */
[----:B------:R-:W-:Y:S05]  /*12ff0*/  WARPSYNC.COLLECTIVE R15, `(.L_x_2611) ;  /* 0x000000000f087348 */ /* 0x000fea0003c00000 */
[----:B------:R0:W1:Y:S02]  /*13000*/  SHFL.IDX P6, R14, R13, R12, R11 ;  /* 0x0000000c0d0e7389 */ /* 0x00006400000c000b */
[----:B01----:R-:W-:Y:S01]  /*13010*/  ENDCOLLECTIVE ;  /* 0x000000000000791b */ /* 0x003fe20003800000 */
.L_x_2611:
        /* <DEDUP_REMOVED lines=13> */
.L_x_2612:
[----:B------:R-:W-:Y:S02]  /*130f0*/  IMAD.MOV.U32 R13, RZ, RZ, R6 ;  /* 0x000000ffff0d7224 */ /* 0x000fe400078e0006 */
[----:B------:R-:W-:Y:S02]  /*13100*/  IMAD.MOV.U32 R12, RZ, RZ, 0x5 ;  /* 0x00000005ff0c7424 */ /* 0x000fe400078e00ff */
[----:B------:R-:W-:-:S07]  /*13110*/  IMAD.MOV.U32 R2, RZ, RZ, R14 ;  /* 0x000000ffff027224 */ /* 0x000fce00078e000e */
[----:B------:R-:W-:Y:S05]  /*13120*/  WARPSYNC.COLLECTIVE R15, `(.L_x_2613) ;  /* 0x000000000f087348 */ /* 0x000fea0003c00000 */
[----:B------:R0:W1:Y:S02]  /*13130*/  SHFL.IDX P6, R14, R13, R12, R11 ;  /* 0x0000000c0d0e7389 */ /* 0x00006400000c000b */
[----:B01----:R-:W-:Y:S01]  /*13140*/  ENDCOLLECTIVE ;  /* 0x000000000000791b */ /* 0x003fe20003800000 */
.L_x_2613:
        /* <DEDUP_REMOVED lines=14> */
.L_x_2614:
[----:B------:R-:W-:Y:S01]  /*13230*/  IMAD.MOV.U32 R2, RZ, RZ, R14 ;  /* 0x000000ffff027224 */ /* 0x000fe200078e000e */
[----:B------:R-:W-:Y:S06]  /*13240*/  BRA `(.L_x_2615) ;  /* 0xffffffc000307947 */ /* 0x000fec000383ffff */
.L_x_2524:
[----:B0-----:R0:W1:Y:S02]  /*13250*/  SYNCS.PHASECHK.TRANS64.TRYWAIT P0, [R6+URZ+0x30860], R2 ;  /* 0x03086002060075a7 */ /* 0x001064000800017f */
[----:B-1----:R-:W-:Y:S05]  /*13260*/  @!P0 NANOSLEEP.SYNCS 0x989680 ;  /* 0x009896800000895d */ /* 0x002fea0003900000 */
[----:B------:R-:W1:Y:S02]  /*13270*/  @!P0 SYNCS.PHASECHK.TRANS64 P0, [R6+URZ+0x30860], R2 ;  /* 0x03086002060085a7 */ /* 0x000e64000800007f */
[----:B-1----:R-:W-:Y:S05]  /*13280*/  @!P0 BRA `(.L_x_2524) ;  /* 0xfffffffc00f08947 */ /* 0x002fea000383ffff */
[----:B------:R-:W-:Y:S05]  /*13290*/  BRA `(.L_x_2616) ;  /* 0xffffffc000987947 */ /* 0x000fea000383ffff */
.L_x_2525:
        /* <DEDUP_REMOVED lines=8> */
.L_x_2618:
[----:B------:R-:W-:Y:S05]  /*13320*/  BSYNC B1 ;  /* 0x0000000000017941 */ /* 0x000fea0003800000 */
.L_x_2617:
[----:B------:R-:W-:Y:S01]  /*13330*/  IMAD.MOV.U32 R13, RZ, RZ, R24 ;  /* 0x000000ffff0d7224 */ /* 0x000fe200078e0018 */
[----:B------:R-:W-:Y:S01]  /*13340*/  MOV R3, R14 ;  /* 0x0000000e00037202 */ /* 0x000fe20000000f00 */
[----:B------:R-:W-:Y:S02]  /*13350*/  IMAD.MOV.U32 R12, RZ, RZ, RZ ;  /* 0x000000ffff0c7224 */ /* 0x000fe400078e00ff */
[----:B------:R-:W-:Y:S02]  /*13360*/  IMAD.MOV.U32 R11, RZ, RZ, 0x181f ;  /* 0x0000181fff0b7424 */ /* 0x000fe400078e00ff */
[----:B------:R-:W-:Y:S02]  /*13370*/  IMAD.MOV.U32 R15, RZ, RZ, -0x1 ;  /* 0xffffffffff0f7424 */ /* 0x000fe400078e00ff */
[----:B------:R-:W-:-:S07]  /*13380*/  IMAD R5, R5, 0x2, R22 ;  /* 0x0000000205057824 */ /* 0x000fce00078e0216 */
[----:B------:R-:W-:Y:S05]  /*13390*/  WARPSYNC.COLLECTIVE R15, `(.L_x_2619) ;  /* 0x000000000f087348 */ /* 0x000fea0003c00000 */
[----:B------:R0:W1:Y:S02]  /*133a0*/  SHFL.IDX P6, R14, R13, R12, R11 ;  /* 0x0000000c0d0e7389 */ /* 0x00006400000c000b */
[----:B01----:R-:W-:Y:S01]  /*133b0*/  ENDCOLLECTIVE ;  /* 0x000000000000791b */ /* 0x003fe20003800000 */
.L_x_2619:
[----:B------:R-:W-:Y:S02]  /*133c0*/  IMAD.MOV.U32 R13, RZ, RZ, R25 ;  /* 0x000000ffff0d7224 */ /* 0x000fe400078e0019 */
[----:B------:R-:W-:Y:S02]  /*133d0*/  IMAD.MOV.U32 R12, RZ, RZ, 0x1 ;  /* 0x00000001ff0c7424 */ /* 0x000fe400078e00ff */
[----:B------:R-:W-:-:S07]  /*133e0*/  IMAD.MOV.U32 R2, RZ, RZ, R14 ;  /* 0x000000ffff027224 */ /* 0x000fce00078e000e */
[----:B------:R-:W-:Y:S05]  /*133f0*/  WARPSYNC.COLLECTIVE R15, `(.L_x_2620) ;  /* 0x000000000f087348 */ /* 0x000fea0003c00000 */
[----:B------:R0:W1:Y:S02]  /*13400*/  SHFL.IDX P6, R14, R13, R12, R11 ;  /* 0x0000000c0d0e7389 */ /* 0x00006400000c000b */
[----:B01----:R-:W-:Y:S01]  /*13410*/  ENDCOLLECTIVE ;  /* 0x000000000000791b */ /* 0x003fe20003800000 */
.L_x_2620:
        /* <DEDUP_REMOVED lines=16> */
.L_x_2621:
[----:B------:R-:W-:Y:S02]  /*13520*/  IMAD.MOV.U32 R13, RZ, RZ, R25 ;  /* 0x000000ffff0d7224 */ /* 0x000fe400078e0019 */
[----:B------:R-:W-:Y:S02]  /*13530*/  IMAD.MOV.U32 R12, RZ, RZ, 0x2 ;  /* 0x00000002ff0c7424 */ /* 0x000fe400078e00ff */
[----:B------:R-:W-:-:S07]  /*13540*/  IMAD.MOV.U32 R2, RZ, RZ, R14 ;  /* 0x000000ffff027224 */ /* 0x000fce00078e000e */
[----:B------:R-:W-:Y:S05]  /*13550*/  WARPSYNC.COLLECTIVE R15, `(.L_x_2622) ;  /* 0x000000000f087348 */ /* 0x000fea0003c00000 */
[----:B------:R0:W1:Y:S02]  /*13560*/  SHFL.IDX P6, R14, R13, R12, R11 ;  /* 0x0000000c0d0e7389 */ /* 0x00006400000c000b */
[----:B01----:R-:W-:Y:S01]  /*13570*/  ENDCOLLECTIVE ;  /* 0x000000000000791b */ /* 0x003fe20003800000 */
.L_x_2622:
        /* <DEDUP_REMOVED lines=16> */
.L_x_2623:
[----:B------:R-:W-:Y:S01]  /*13680*/  MOV R13, R25 ;  /* 0x00000019000d7202 */ /* 0x000fe20000000f00 */
[----:B------:R-:W-:Y:S02]  /*13690*/  IMAD.MOV.U32 R12, RZ, RZ, 0x3 ;  /* 0x00000003ff0c7424 */ /* 0x000fe400078e00ff */
[----:B------:R-:W-:-:S07]  /*136a0*/  IMAD.MOV.U32 R2, RZ, RZ, R14 ;  /* 0x000000ffff027224 */ /* 0x000fce00078e000e */
[----:B------:R-:W-:Y:S05]  /*136b0*/  WARPSYNC.COLLECTIVE R15, `(.L_x_2624) ;  /* 0x000000000f087348 */ /* 0x000fea0003c00000 */
[----:B------:R0:W1:Y:S02]  /*136c0*/  SHFL.IDX P6, R14, R13, R12, R11 ;  /* 0x0000000c0d0e7389 */ /* 0x00006400000c000b */
[----:B01----:R-:W-:Y:S01]  /*136d0*/  ENDCOLLECTIVE ;  /* 0x000000000000791b */ /* 0x003fe20003800000 */
.L_x_2624:
        /* <DEDUP_REMOVED lines=16> */
.L_x_2625:
[----:B------:R-:W-:Y:S02]  /*137e0*/  IMAD.MOV.U32 R13, RZ, RZ, R25 ;  /* 0x000000ffff0d7224 */ /* 0x000fe400078e0019 */
[----:B------:R-:W-:Y:S02]  /*137f0*/  IMAD.MOV.U32 R12, RZ, RZ, 0x4 ;  /* 0x00000004ff0c7424 */ /* 0x000fe400078e00ff */
[----:B------:R-:W-:-:S07]  /*13800*/  IMAD.MOV.U32 R2, RZ, RZ, R14 ;  /* 0x000000ffff027224 */ /* 0x000fce00078e000e */
[----:B------:R-:W-:Y:S05]  /*13810*/  WARPSYNC.COLLECTIVE R15, `(.L_x_2626) ;  /* 0x000000000f087348 */ /* 0x000fea0003c00000 */
[----:B------:R0:W1:Y:S02]  /*13820*/  SHFL.IDX P6, R14, R13, R12, R11 ;  /* 0x0000000c0d0e7389 */ /* 0x00006400000c000b */
[----:B01----:R-:W-:Y:S01]  /*13830*/  ENDCOLLECTIVE ;  /* 0x000000000000791b */ /* 0x003fe20003800000 */
.L_x_2626:
        /* <DEDUP_REMOVED lines=16> */
.L_x_2627:
[----:B------:R-:W-:Y:S02]  /*13940*/  IMAD.MOV.U32 R13, RZ, RZ, R25 ;  /* 0x000000ffff0d7224 */ /* 0x000fe400078e0019 */
[----:B------:R-:W-:Y:S01]  /*13950*/  IMAD.MOV.U32 R12, RZ, RZ, 0x5 ;  /* 0x00000005ff0c7424 */ /* 0x000fe200078e00ff */
[----:B------:R-:W-:-:S07]  /*13960*/  MOV R2, R14 ;  /* 0x0000000e00027202 */ /* 0x000fce0000000f00 */
[----:B------:R-:W-:Y:S05]  /*13970*/  WARPSYNC.COLLECTIVE R15, `(.L_x_2628) ;  /* 0x000000000f087348 */ /* 0x000fea0003c00000 */
[----:B------:R0:W1:Y:S02]  /*13980*/  SHFL.IDX P6, R14, R13, R12, R11 ;  /* 0x0000000c0d0e7389 */ /* 0x00006400000c000b */
[----:B01----:R-:W-:Y:S01]  /*13990*/  ENDCOLLECTIVE ;  /* 0x000000000000791b */ /* 0x003fe20003800000 */
.L_x_2628:
        /* <DEDUP_REMOVED lines=13> */
.L_x_2629:
[----:B------:R-:W-:Y:S01]  /*13a70*/  @!PT LDS RZ, [RZ] ;  /* 0x00000000fffff984 */ /* 0x000fe20000000800 */
[----:B------:R-:W-:Y:S01]  /*13a80*/  @!PT LDS RZ, [RZ] ;  /* 0x00000000fffff984 */ /* 0x000fe20000000800 */
[----:B------:R-:W-:Y:S01]  /*13a90*/  @!PT LDS RZ, [RZ] ;  /* 0x00000000fffff984 */ /* 0x000fe20000000800 */
[----:B------:R1:W-:Y:S01]  /*13aa0*/  LDGSTS.E.BYPASS.LTC128B.128 [R5+0x5400], desc[UR36][R2.64+0x80], !P0 ;  /* 0x0540008002057fae */ /* 0x0003e2000c101d64 */
[----:B------:R-:W-:-:S13]  /*13ab0*/  ISETP.LT.OR P0, PT, R7, 0x41, P1 ;  /* 0x000000410700780c */ /* 0x000fda0000f01670 */
[----:B------:R1:W-:Y:S01]  /*13ac0*/  LDGSTS.E.BYPASS.LTC128B.128 [R5+0x8400], desc[UR36][R2.64+0x100], !P0 ;  /* 0x0840010002057fae */ /* 0x0003e2000c101d64 */
[----:B------:R-:W-:Y:S05]  /*13ad0*/  BRA `(.L_x_2630) ;  /* 0xffffffbc007c7947 */ /* 0x000fea000383ffff */
.L_x_2533:
[----:B0-----:R0:W1:Y:S02]  /*13ae0*/  SYNCS.PHASECHK.TRANS64.TRYWAIT P0, [R0+URZ+0x30860], R3 ;  /* 0x03086003000075a7 */ /* 0x001064000800017f */
[----:B-1----:R-:W-:Y:S05]  /*13af0*/  @!P0 NANOSLEEP.SYNCS 0x989680 ;  /* 0x009896800000895d */ /* 0x002fea0003900000 */
[----:B------:R-:W1:Y:S02]  /*13b00*/  @!P0 SYNCS.PHASECHK.TRANS64 P0, [R0+URZ+0x30860], R3 ;  /* 0x03086003000085a7 */ /* 0x000e64000800007f */
[----:B-1----:R-:W-:Y:S05]  /*13b10*/  @!P0 BRA `(.L_x_2533) ;  /* 0xfffffffc00f08947 */ /* 0x002fea000383ffff */
[----:B------:R-:W-:Y:S05]  /*13b20*/  BRA `(.L_x_2631) ;  /* 0xffffffc0009c7947 */ /* 0x000fea000383ffff */
.L_x_2534:
        /* <DEDUP_REMOVED lines=8> */
.L_x_2633:
[----:B------:R-:W-:Y:S05]  /*13bb0*/  BSYNC B0 ;  /* 0x0000000000007941 */ /* 0x000fea0003800000 */
.L_x_2632:
[----:B------:R-:W-:Y:S01]  /*13bc0*/  IMAD.MOV.U32 R13, RZ, RZ, R24 ;  /* 0x000000ffff0d7224 */ /* 0x000fe200078e0018 */
[----:B------:R-:W-:Y:S01]  /*13bd0*/  MOV R3, R14 ;  /* 0x0000000e00037202 */ /* 0x000fe20000000f00 */
[----:B------:R-:W-:Y:S02]  /*13be0*/  IMAD.MOV.U32 R12, RZ, RZ, RZ ;  /* 0x000000ffff0c7224 */ /* 0x000fe400078e00ff */
[----:B------:R-:W-:Y:S02]  /*13bf0*/  IMAD.MOV.U32 R11, RZ, RZ, 0x181f ;  /* 0x0000181fff0b7424 */ /* 0x000fe400078e00ff */
[----:B------:R-:W-:Y:S02]  /*13c00*/  IMAD.MOV.U32 R15, RZ, RZ, -0x1 ;  /* 0xffffffffff0f7424 */ /* 0x000fe400078e00ff */
[----:B------:R-:W-:Y:S02]  /*13c10*/  IMAD.SHL.U32 R5, R32, 0x2, RZ ;  /* 0x0000000220057824 */ /* 0x000fe400078e00ff */
[----:B------:R-:W-:-:S07]  /*13c20*/  IMAD R4, R7, 0x2, R22 ;  /* 0x0000000207047824 */ /* 0x000fce00078e0216 */
[----:B------:R-:W-:Y:S05]  /*13c30*/  WARPSYNC.COLLECTIVE R15, `(.L_x_2634) ;  /* 0x000000000f087348 */ /* 0x000fea0003c00000 */
[----:B------:R0:W1:Y:S02]  /*13c40*/  SHFL.IDX P6, R14, R13, R12, R11 ;  /* 0x0000000c0d0e7389 */ /* 0x00006400000c000b */
[----:B01----:R-:W-:Y:S01]  /*13c50*/  ENDCOLLECTIVE ;  /* 0x000000000000791b */ /* 0x003fe20003800000 */
.L_x_2634:
[----:B------:R-:W-:Y:S02]  /*13c60*/  ULDC UR4, c[0x0][0x2f4] ;  /* 0x0000bd0000047ab9 */ /* 0x000fe40000000800 */
        /* <DEDUP_REMOVED lines=12> */
.L_x_2635:
        /* <DEDUP_REMOVED lines=13> */
.L_x_2636:
[----:B------:R-:W-:Y:S02]  /*13e00*/  IMAD.MOV.U32 R13, RZ, RZ, R25 ;  /* 0x000000ffff0d7224 */ /* 0x000fe400078e0019 */
[----:B------:R-:W-:Y:S01]  /*13e10*/  IMAD.MOV.U32 R12, RZ, RZ, 0x2 ;  /* 0x00000002ff0c7424 */ /* 0x000fe200078e00ff */
[----:B------:R-:W-:-:S13]  /*13e20*/  IADD3 R2, P4, R14, R5, RZ ;  /* 0x000000050e027210 */ /* 0x000fda0007f9e0ff */
[----:B------:R-:W-:Y:S05]  /*13e30*/  WARPSYNC.COLLECTIVE R15, `(.L_x_2637) ;  /* 0x000000000f087348 */ /* 0x000fea0003c00000 */
[----:B------:R0:W1:Y:S02]  /*13e40*/  SHFL.IDX P6, R14, R13, R12, R11 ;  /* 0x0000000c0d0e7389 */ /* 0x00006400000c000b */
[----:B01----:R-:W-:Y:S01]  /*13e50*/  ENDCOLLECTIVE ;  /* 0x000000000000791b */ /* 0x003fe20003800000 */
.L_x_2637:
        /* <DEDUP_REMOVED lines=15> */
.L_x_2638:
[----:B------:R-:W-:Y:S02]  /*13f50*/  IMAD.MOV.U32 R13, RZ, RZ, R25 ;  /* 0x000000ffff0d7224 */ /* 0x000fe400078e0019 */
[----:B------:R-:W-:Y:S01]  /*13f60*/  IMAD.MOV.U32 R12, RZ, RZ, 0x3 ;  /* 0x00000003ff0c7424 */ /* 0x000fe200078e00ff */
[----:B------:R-:W-:-:S13]  /*13f70*/  IADD3 R2, P4, R14, R5, RZ ;  /* 0x000000050e027210 */ /* 0x000fda0007f9e0ff */
[----:B------:R-:W-:Y:S05]  /*13f80*/  WARPSYNC.COLLECTIVE R15, `(.L_x_2639) ;  /* 0x000000000f087348 */ /* 0x000fea0003c00000 */
[----:B------:R0:W1:Y:S02]  /*13f90*/  SHFL.IDX P6, R14, R13, R12, R11 ;  /* 0x0000000c0d0e7389 */ /* 0x00006400000c000b */
[----:B01----:R-:W-:Y:S01]  /*13fa0*/  ENDCOLLECTIVE ;  /* 0x000000000000791b */ /* 0x003fe20003800000 */
.L_x_2639:
        /* <DEDUP_REMOVED lines=15> */
.L_x_2640:
[----:B------:R-:W-:Y:S02]  /*140a0*/  IMAD.MOV.U32 R13, RZ, RZ, R25 ;  /* 0x000000ffff0d7224 */ /* 0x000fe400078e0019 */
[----:B------:R-:W-:Y:S01]  /*140b0*/  IMAD.MOV.U32 R12, RZ, RZ, 0x4 ;  /* 0x00000004ff0c7424 */ /* 0x000fe200078e00ff */
[----:B------:R-:W-:-:S13]  /*140c0*/  IADD3 R2, P4, R14, R5, RZ ;  /* 0x000000050e027210 */ /* 0x000fda0007f9e0ff */
[----:B------:R-:W-:Y:S05]  /*140d0*/  WARPSYNC.COLLECTIVE R15, `(.L_x_2641) ;  /* 0x000000000f087348 */ /* 0x000fea0003c00000 */
[----:B------:R0:W1:Y:S02]  /*140e0*/  SHFL.IDX P6, R14, R13, R12, R11 ;  /* 0x0000000c0d0e7389 */ /* 0x00006400000c000b */
[----:B01----:R-:W-:Y:S01]  /*140f0*/  ENDCOLLECTIVE ;  /* 0x000000000000791b */ /* 0x003fe20003800000 */
.L_x_2641:
        /* <DEDUP_REMOVED lines=15> */
.L_x_2642:
[----:B------:R-:W-:Y:S02]  /*141f0*/  IMAD.MOV.U32 R13, RZ, RZ, R25 ;  /* 0x000000ffff0d7224 */ /* 0x000fe400078e0019 */
[----:B------:R-:W-:Y:S01]  /*14200*/  IMAD.MOV.U32 R12, RZ, RZ, 0x5 ;  /* 0x00000005ff0c7424 */ /* 0x000fe200078e00ff */
[----:B------:R-:W-:-:S13]  /*14210*/  IADD3 R2, P4, R14, R5, RZ ;  /* 0x000000050e027210 */ /* 0x000fda0007f9e0ff */
[----:B------:R-:W-:Y:S05]  /*14220*/  WARPSYNC.COLLECTIVE R15, `(.L_x_2643) ;  /* 0x000000000f087348 */ /* 0x000fea0003c00000 */
[----:B------:R0:W1:Y:S02]  /*14230*/  SHFL.IDX P6, R14, R13, R12, R11 ;  /* 0x0000000c0d0e7389 */ /* 0x00006400000c000b */
[----:B01----:R-:W-:Y:S01]  /*14240*/  ENDCOLLECTIVE ;  /* 0x000000000000791b */ /* 0x003fe20003800000 */
.L_x_2643:
        /* <DEDUP_REMOVED lines=10> */
[----:B------:R-:W-:-:S07]  /*142f0*/  MOV R25, R14 ;  /* 0x0000000e00197202 */ /* 0x000fce0000000f00 */
[----:B0-----:R-:W-:Y:S05]  /*14300*/  WARPSYNC.COLLECTIVE R15, `(.L_x_2644) ;  /* 0x000000000f087348 */ /* 0x001fea0003c00000 */
[----:B------:R1:W2:Y:S02]  /*14310*/  SHFL.IDX P6, R14, R13, R12, R11 ;  /* 0x0000000c0d0e7389 */ /* 0x0002a400000c000b */
[----:B012---:R-:W-:Y:S01]  /*14320*/  ENDCOLLECTIVE ;  /* 0x000000000000791b */ /* 0x007fe20003800000 */
.L_x_2644:
[----:B------:R-:W-:Y:S05]  /*14330*/  BRA `(.L_x_2645) ;  /* 0xffffffbc00a07947 */ /* 0x000fea000383ffff */
.L_x_2539:
        /* <DEDUP_REMOVED lines=8> */
.L_x_2647:
[----:B------:R-:W-:Y:S05]  /*143c0*/  BSYNC B0 ;  /* 0x0000000000007941 */ /* 0x000fea0003800000 */
.L_x_2646:
        /* <DEDUP_REMOVED lines=9> */
.L_x_2648:
        /* <DEDUP_REMOVED lines=18> */
.L_x_2649:
[----:B------:R-:W-:Y:S01]  /*14580*/  IMAD.MOV.U32 R12, RZ, RZ, 0x2 ;  /* 0x00000002ff0c7424 */ /* 0x000fe200078e00ff */
[----:B------:R-:W-:-:S05]  /*14590*/  SEL R6, R14, RZ, P1 ;  /* 0x000000ff0e067207 */ /* 0x000fca0000800000 */
[----:B------:R-:W-:-:S04]  /*145a0*/  IMAD.IADD R6, R5, 0x1, R6 ;  /* 0x0000000105067824 */ /* 0x000fc800078e0206 */
[----:B------:R-:W-:-:S07]  /*145b0*/  IMAD.MOV.U32 R13, RZ, RZ, R6 ;  /* 0x000000ffff0d7224 */ /* 0x000fce00078e0006 */
[----:B------:R-:W-:Y:S05]  /*145c0*/  WARPSYNC.COLLECTIVE R15, `(.L_x_2650) ;  /* 0x000000000f087348 */ /* 0x000fea0003c00000 */
[----:B------:R0:W1:Y:S02]  /*145d0*/  SHFL.UP P6, R14, R13, R12, R11 ;  /* 0x0400000c0d0e7389 */ /* 0x00006400000c000b */
[----:B01----:R-:W-:Y:S01]  /*145e0*/  ENDCOLLECTIVE ;  /* 0x000000000000791b */ /* 0x003fe20003800000 */
.L_x_2650:
[----:B------:R-:W-:Y:S01]  /*145f0*/  IMAD.MOV.U32 R12, RZ, RZ, 0x4 ;  /* 0x00000004ff0c7424 */ /* 0x000fe200078e00ff */
[----:B------:R-:W-:-:S04]  /*14600*/  SEL R7, R14, RZ, P2 ;  /* 0x000000ff0e077207 */ /* 0x000fc80001000000 */
[----:B------:R-:W-:-:S05]  /*14610*/  IADD3 R7, R6, R7, RZ ;  /* 0x0000000706077210 */ /* 0x000fca0007ffe0ff */
[----:B------:R-:W-:-:S07]  /*14620*/  IMAD.MOV.U32 R13, RZ, RZ, R7 ;  /* 0x000000ffff0d7224 */ /* 0x000fce00078e0007 */
[----:B------:R-:W-:Y:S05]  /*14630*/  WARPSYNC.COLLECTIVE R15, `(.L_x_2651) ;  /* 0x000000000f087348 */ /* 0x000fea0003c00000 */
[----:B------:R0:W1:Y:S02]  /*14640*/  SHFL.UP P6, R14, R13, R12, R11 ;  /* 0x0400000c0d0e7389 */ /* 0x00006400000c000b */
[----:B01----:R-:W-:Y:S01]  /*14650*/  ENDCOLLECTIVE ;  /* 0x000000000000791b */ /* 0x003fe20003800000 */
.L_x_2651:
[----:B------:R-:W-:Y:S01]  /*14660*/  IMAD.MOV.U32 R12, RZ, RZ, 0x8 ;  /* 0x00000008ff0c7424 */ /* 0x000fe200078e00ff */
[----:B------:R-:W-:-:S05]  /*14670*/  SEL R2, R14, RZ, P3 ;  /* 0x000000ff0e027207 */ /* 0x000fca0001800000 */
[----:B------:R-:W-:-:S04]  /*14680*/  IMAD.IADD R2, R7, 0x1, R2 ;  /* 0x0000000107027824 */ /* 0x000fc800078e0202 */
[----:B------:R-:W-:-:S07]  /*14690*/  IMAD.MOV.U32 R13, RZ, RZ, R2 ;  /* 0x000000ffff0d7224 */ /* 0x000fce00078e0002 */
[----:B------:R-:W-:Y:S05]  /*146a0*/  WARPSYNC.COLLECTIVE R15, `(.L_x_2652) ;  /* 0x000000000f087348 */ /* 0x000fea0003c00000 */
[----:B------:R0:W1:Y:S02]  /*146b0*/  SHFL.UP P6, R14, R13, R12, R11 ;  /* 0x0400000c0d0e7389 */ /* 0x00006400000c000b */
[----:B01----:R-:W-:Y:S01]  /*146c0*/  ENDCOLLECTIVE ;  /* 0x000000000000791b */ /* 0x003fe20003800000 */
.L_x_2652:
[----:B------:R-:W-:Y:S01]  /*146d0*/  IMAD.MOV.U32 R12, RZ, RZ, 0x10 ;  /* 0x00000010ff0c7424 */ /* 0x000fe200078e00ff */
[----:B------:R-:W-:-:S05]  /*146e0*/  SEL R3, R14, RZ, P4 ;  /* 0x000000ff0e037207 */ /* 0x000fca0002000000 */
[----:B------:R-:W-:-:S04]  /*146f0*/  IMAD.IADD R3, R2, 0x1, R3 ;  /* 0x0000000102037824 */ /* 0x000fc800078e0203 */
[----:B------:R-:W-:-:S07]  /*14700*/  IMAD.MOV.U32 R13, RZ, RZ, R3 ;  /* 0x000000ffff0d7224 */ /* 0x000fce00078e0003 */
[----:B------:R-:W-:Y:S05]  /*14710*/  WARPSYNC.COLLECTIVE R15, `(.L_x_2653) ;  /* 0x000000000f087348 */ /* 0x000fea0003c00000 */
[----:B------:R0:W1:Y:S02]  /*14720*/  SHFL.UP P6, R14, R13, R12, R11 ;  /* 0x0400000c0d0e7389 */ /* 0x00006400000c000b */
[----:B01----:R-:W-:Y:S01]  /*14730*/  ENDCOLLECTIVE ;  /* 0x000000000000791b */ /* 0x003fe20003800000 */
.L_x_2653:
[----:B------:R-:W-:Y:S02]  /*14740*/  IMAD.MOV.U32 R12, RZ, RZ, 0x1f ;  /* 0x0000001fff0c7424 */ /* 0x000fe400078e00ff */
[----:B------:R-:W-:Y:S01]  /*14750*/  IMAD.MOV.U32 R11, RZ, RZ, 0x1f ;  /* 0x0000001fff0b7424 */ /* 0x000fe200078e00ff */
[----:B------:R-:W-:-:S05]  /*14760*/  SEL R6, R14, RZ, P5 ;  /* 0x000000ff0e067207 */ /* 0x000fca0002800000 */
[----:B------:R-:W-:-:S05]  /*14770*/  IMAD.IADD R6, R3, 0x1, R6 ;  /* 0x0000000103067824 */ /* 0x000fca00078e0206 */
[----:B------:R-:W-:-:S07]  /*14780*/  MOV R13, R6 ;  /* 0x00000006000d7202 */ /* 0x000fce0000000f00 */
[----:B------:R-:W-:Y:S05]  /*14790*/  WARPSYNC.COLLECTIVE R15, `(.L_x_2654) ;  /* 0x000000000f087348 */ /* 0x000fea0003c00000 */
[----:B------:R0:W1:Y:S02]  /*147a0*/  SHFL.IDX P6, R14, R13, R12, R11 ;  /* 0x0000000c0d0e7389 */ /* 0x00006400000c000b */
[----:B01----:R-:W-:Y:S01]  /*147b0*/  ENDCOLLECTIVE ;  /* 0x000000000000791b */ /* 0x003fe20003800000 */
.L_x_2654:
[----:B------:R-:W-:Y:S05]  /*147c0*/  BRA `(.L_x_2655) ;  /* 0xffffffbc00b07947 */ /* 0x000fea000383ffff */
.L_x_2544:
        /* <DEDUP_REMOVED lines=8> */
.L_x_2657:
[----:B------:R-:W-:Y:S05]  /*14850*/  BSYNC B0 ;  /* 0x0000000000007941 */ /* 0x000fea0003800000 */
.L_x_2656:
        /* <DEDUP_REMOVED lines=8> */
.L_x_2658:
[----:B------:R-:W-:Y:S01]  /*148e0*/  IMAD.MOV.U32 R12, RZ, RZ, 0x4 ;  /* 0x00000004ff0c7424 */ /* 0x000fe200078e00ff */
[----:B------:R-:W-:-:S05]  /*148f0*/  SEL R2, R14, RZ, P2 ;  /* 0x000000ff0e027207 */ /* 0x000fca0001000000 */
[----:B------:R-:W-:-:S04]  /*14900*/  IMAD.IADD R2, R13, 0x1, R2 ;  /* 0x000000010d027824 */ /* 0x000fc800078e0202 */
[----:B------:R-:W-:-:S07]  /*14910*/  IMAD.MOV.U32 R13, RZ, RZ, R2 ;  /* 0x000000ffff0d7224 */ /* 0x000fce00078e0002 */
[----:B------:R-:W-:Y:S05]  /*14920*/  WARPSYNC.COLLECTIVE R15, `(.L_x_2659) ;  /* 0x000000000f087348 */ /* 0x000fea0003c00000 */
[----:B------:R0:W1:Y:S02]  /*14930*/  SHFL.UP P6, R14, R13, R12, R11 ;  /* 0x0400000c0d0e7389 */ /* 0x00006400000c000b */
[----:B01----:R-:W-:Y:S01]  /*14940*/  ENDCOLLECTIVE ;  /* 0x000000000000791b */ /* 0x003fe20003800000 */
.L_x_2659:
[----:B------:R-:W-:Y:S01]  /*14950*/  IMAD.MOV.U32 R12, RZ, RZ, 0x8 ;  /* 0x00000008ff0c7424 */ /* 0x000fe200078e00ff */
[----:B------:R-:W-:-:S05]  /*14960*/  SEL R3, R14, RZ, P3 ;  /* 0x000000ff0e037207 */ /* 0x000fca0001800000 */
[----:B------:R-:W-:-:S04]  /*14970*/  IMAD.IADD R3, R2, 0x1, R3 ;  /* 0x0000000102037824 */ /* 0x000fc800078e0203 */
[----:B------:R-:W-:-:S07]  /*14980*/  IMAD.MOV.U32 R13, RZ, RZ, R3 ;  /* 0x000000ffff0d7224 */ /* 0x000fce00078e0003 */
[----:B------:R-:W-:Y:S05]  /*14990*/  WARPSYNC.COLLECTIVE R15, `(.L_x_2660) ;  /* 0x000000000f087348 */ /* 0x000fea0003c00000 */
[----:B------:R0:W1:Y:S02]  /*149a0*/  SHFL.UP P6, R14, R13, R12, R11 ;  /* 0x0400000c0d0e7389 */ /* 0x00006400000c000b */
[----:B01----:R-:W-:Y:S01]  /*149b0*/  ENDCOLLECTIVE ;  /* 0x000000000000791b */ /* 0x003fe20003800000 */
.L_x_2660:
[----:B------:R-:W-:Y:S01]  /*149c0*/  IMAD.MOV.U32 R12, RZ, RZ, 0x10 ;  /* 0x00000010ff0c7424 */ /* 0x000fe200078e00ff */
[----:B------:R-:W-:-:S05]  /*149d0*/  SEL R4, R14, RZ, P4 ;  /* 0x000000ff0e047207 */ /* 0x000fca0002000000 */
[----:B------:R-:W-:-:S04]  /*149e0*/  IMAD.IADD R4, R3, 0x1, R4 ;  /* 0x0000000103047824 */ /* 0x000fc800078e0204 */
[----:B------:R-:W-:-:S07]  /*149f0*/  IMAD.MOV.U32 R13, RZ, RZ, R4 ;  /* 0x000000ffff0d7224 */ /* 0x000fce00078e0004 */
[----:B------:R-:W-:Y:S05]  /*14a00*/  WARPSYNC.COLLECTIVE R15, `(.L_x_2661) ;  /* 0x000000000f087348 */ /* 0x000fea0003c00000 */
[----:B------:R0:W1:Y:S02]  /*14a10*/  SHFL.UP P6, R14, R13, R12, R11 ;  /* 0x0400000c0d0e7389 */ /* 0x00006400000c000b */
[----:B01----:R-:W-:Y:S01]  /*14a20*/  ENDCOLLECTIVE ;  /* 0x000000000000791b */ /* 0x003fe20003800000 */
.L_x_2661:
[----:B------:R-:W-:Y:S02]  /*14a30*/  IMAD.MOV.U32 R12, RZ, RZ, 0x1f ;  /* 0x0000001fff0c7424 */ /* 0x000fe400078e00ff */
[----:B------:R-:W-:Y:S01]  /*14a40*/  IMAD.MOV.U32 R11, RZ, RZ, 0x1f ;  /* 0x0000001fff0b7424 */ /* 0x000fe200078e00ff */
[----:B------:R-:W-:-:S04]  /*14a50*/  SEL R3, R14, RZ, P5 ;  /* 0x000000ff0e037207 */ /* 0x000fc80002800000 */
[----:B------:R-:W-:-:S05]  /*14a60*/  IADD3 R6, R4, R3, RZ ;  /* 0x0000000304067210 */ /* 0x000fca0007ffe0ff */
[----:B------:R-:W-:-:S07]  /*14a70*/  IMAD.MOV.U32 R13, RZ, RZ, R6 ;  /* 0x000000ffff0d7224 */ /* 0x000fce00078e0006 */
[----:B------:R-:W-:Y:S05]  /*14a80*/  WARPSYNC.COLLECTIVE R15, `(.L_x_2662) ;  /* 0x000000000f087348 */ /* 0x000fea0003c00000 */
[----:B------:R0:W1:Y:S02]  /*14a90*/  SHFL.IDX P6, R14, R13, R12, R11 ;  /* 0x0000000c0d0e7389 */ /* 0x00006400000c000b */
[----:B01----:R-:W-:Y:S01]  /*14aa0*/  ENDCOLLECTIVE ;  /* 0x000000000000791b */ /* 0x003fe20003800000 */
.L_x_2662:
[----:B------:R-:W-:Y:S05]  /*14ab0*/  BRA `(.L_x_2663) ;  /* 0xffffffbc00907947 */ /* 0x000fea000383ffff */
.L_x_2546:
[----:B------:R-:W-:Y:S01]  /*14ac0*/  BSSY B0, `(.L_x_2664) ;  /* 0x0000006000007945 */ /* 0x000fe20003800000 */
[----:B------:R-:W-:Y:S01]  /*14ad0*/  PLOP3.LUT P6, PT, P6, PT, PT, 0x8, 0x0 ;  /* 0x000000000000781c */ /* 0x000fe200037ce170 */
[----:B------:R-:W-:-:S12]  /*14ae0*/  IMAD.MOV.U32 R15, RZ, RZ, -0x1 ;  /* 0xffffffffff0f7424 */ /* 0x000fd800078e00ff */
[----:B0-----:R-:W-:Y:S05]  /*14af0*/  WARPSYNC.COLLECTIVE R15, `(.L_x_2665) ;  /* 0x000000000f087348 */ /* 0x001fea0003c00000 */
[----:B------:R-:W-:Y:S01]  /*14b00*/  VOTE.ANY R14, PT, P6 ;  /* 0x00000000000e7806 */ /* 0x000fe200030e0100 */
[----:B0-----:R-:W-:Y:S06]  /*14b10*/  ENDCOLLECTIVE ;  /* 0x000000000000791b */ /* 0x001fec0003800000 */
.L_x_2665:
[----:B------:R-:W-:Y:S05]  /*14b20*/  BSYNC B0 ;  /* 0x0000000000007941 */ /* 0x000fea0003800000 */
.L_x_2664:
        /* <DEDUP_REMOVED lines=9> */
.L_x_2666:
[----:B------:R-:W-:Y:S01]  /*14bc0*/  MOV R5, R14 ;  /* 0x0000000e00057202 */ /* 0x000fe20000000f00 */
[----:B------:R-:W-:Y:S06]  /*14bd0*/  BRA `(.L_x_2667) ;  /* 0xffffffbc00807947 */ /* 0x000fec000383ffff */
.L_x_2548:
[----:B------:R-:W-:Y:S01]  /*14be0*/  BSSY B0, `(.L_x_2668) ;  /* 0x0000007000007945 */ /* 0x000fe20003800000 */
[----:B------:R-:W-:Y:S02]  /*14bf0*/  IMAD.MOV.U32 R13, RZ, RZ, R6 ;  /* 0x000000ffff0d7224 */ /* 0x000fe400078e0006 */
[----:B------:R-:W-:Y:S02]  /*14c00*/  IMAD.MOV.U32 R11, RZ, RZ, 0x1f ;  /* 0x0000001fff0b7424 */ /* 0x000fe400078e00ff */
[----:B------:R-:W-:-:S07]  /*14c10*/  IMAD.MOV.U32 R15, RZ, RZ, -0x1 ;  /* 0xffffffffff0f7424 */ /* 0x000fce00078e00ff */
[----:B012---:R-:W-:Y:S05]  /*14c20*/  WARPSYNC.COLLECTIVE R15, `(.L_x_2669) ;  /* 0x000000000f087348 */ /* 0x007fea0003c00000 */
[----:B------:R3:W4:Y:S02]  /*14c30*/  SHFL.IDX P6, R14, R13, R12, R11 ;  /* 0x0000000c0d0e7389 */ /* 0x00072400000c000b */
[----:B01234-:R-:W-:Y:S01]  /*14c40*/  ENDCOLLECTIVE ;  /* 0x000000000000791b */ /* 0x01ffe20003800000 */
.L_x_2669:
[----:B------:R-:W-:Y:S05]  /*14c50*/  BSYNC B0 ;  /* 0x0000000000007941 */ /* 0x000fea0003800000 */
.L_x_2668:
[----:B------:R-:W-:Y:S05]  /*14c60*/  BRA `(.L_x_2547) ;  /* 0xffffffbc00787947 */ /* 0x000fea000383ffff */
.L_x_2552:
[----:B-1----:R1:W3:Y:S02]  /*14c70*/  SYNCS.PHASECHK.TRANS64.TRYWAIT P0, [R4+URZ+0x30820], R0 ;  /* 0x03082000040075a7 */ /* 0x0022e4000800017f */
[----:B---3--:R-:W-:Y:S05]  /*14c80*/  @!P0 NANOSLEEP.SYNCS 0x989680 ;  /* 0x009896800000895d */ /* 0x008fea0003900000 */
[----:B------:R-:W3:Y:S02]  /*14c90*/  @!P0 SYNCS.PHASECHK.TRANS64 P0, [R4+URZ+0x30820], R0 ;  /* 0x03082000040085a7 */ /* 0x000ee4000800007f */
[----:B---3--:R-:W-:Y:S05]  /*14ca0*/  @!P0 BRA `(.L_x_2552) ;  /* 0xfffffffc00f08947 */ /* 0x008fea000383ffff */
[----:B------:R-:W-:Y:S05]  /*14cb0*/  BRA `(.L_x_2670) ;  /* 0xffffffc000f07947 */ /* 0x000fea000383ffff */
.L_x_2553:
[----:B------:R-:W3:Y:S01]  /*14cc0*/  S2R R2, SR_TID.X ;  /* 0x0000000000027919 */ /* 0x000ee20000002100 */
[----:B------:R-:W-:Y:S01]  /*14cd0*/  BSSY B0, `(.L_x_2671) ;  /* 0x000000a000007945 */ /* 0x000fe20003800000 */
[----:B------:R-:W-:Y:S02]  /*14ce0*/  IMAD.MOV.U32 R12, RZ, RZ, RZ ;  /* 0x000000ffff0c7224 */ /* 0x000fe400078e00ff */
[----:B------:R-:W-:Y:S02]  /*14cf0*/  IMAD.MOV.U32 R11, RZ, RZ, 0x1f ;  /* 0x0000001fff0b7424 */ /* 0x000fe400078e00ff */
[----:B------:R-:W-:Y:S01]  /*14d00*/  IMAD.MOV.U32 R15, RZ, RZ, -0x1 ;  /* 0xffffffffff0f7424 */ /* 0x000fe200078e00ff */
[----:B---3--:R-:W-:-:S04]  /*14d10*/  SHF.R.U32.HI R2, RZ, 0x5, R2 ;  /* 0x00000005ff027819 */ /* 0x008fc80000011602 */
[----:B------:R-:W-:-:S05]  /*14d20*/  LOP3.LUT R2, R2, 0x3, RZ, 0xc0, !PT ;  /* 0x0000000302027812 */ /* 0x000fca00078ec0ff */
[----:B------:R-:W-:-:S07]  /*14d30*/  IMAD.MOV.U32 R13, RZ, RZ, R2 ;  /* 0x000000ffff0d7224 */ /* 0x000fce00078e0002 */
[----:B012---:R-:W-:Y:S05]  /*14d40*/  WARPSYNC.COLLECTIVE R15, `(.L_x_2672) ;  /* 0x000000000f087348 */ /* 0x007fea0003c00000 */
[----:B------:R3:W4:Y:S02]  /*14d50*/  SHFL.IDX P6, R14, R13, R12, R11 ;  /* 0x0000000c0d0e7389 */ /* 0x00072400000c000b */
[----:B01234-:R-:W-:Y:S01]  /*14d60*/  ENDCOLLECTIVE ;  /* 0x000000000000791b */ /* 0x01ffe20003800000 */
.L_x_2672:
[----:B------:R-:W-:Y:S05]  /*14d70*/  BSYNC B0 ;  /* 0x0000000000007941 */ /* 0x000fea0003800000 */
.L_x_2671:
[----:B------:R-:W-:Y:S05]  /*14d80*/  BRA `(.L_x_2673) ;  /* 0xffffffc000d87947 */ /* 0x000fea000383ffff */
.L_x_2556:
[----:B------:R-:W-:Y:S01]  /*14d90*/  BSSY B1, `(.L_x_2674) ;  /* 0x0000006000017945 */ /* 0x000fe20003800000 */
[----:B------:R-:W-:-:S07]  /*14da0*/  IMAD.MOV.U32 R15, RZ, RZ, -0x1 ;  /* 0xffffffffff0f7424 */ /* 0x000fce00078e00ff */
[----:B012---:R-:W-:Y:S05]  /*14db0*/  WARPSYNC.COLLECTIVE R15, `(.L_x_2675) ;  /* 0x000000000f0c7348 */ /* 0x007fea0003c00000 */
[----:B------:R-:W-:Y:S02]  /*14dc0*/  ELECT P6, UR62, PT ;  /* 0x00000000003e782f */ /* 0x000fe400038c0000 */
[----:B------:R-:W-:Y:S01]  /*14dd0*/  MOV R14, UR62 ;  /* 0x0000003e000e7c02 */ /* 0x000fe20008000f00 */
[----:B012---:R-:W-:Y:S10]  /*14de0*/  ENDCOLLECTIVE ;  /* 0x000000000000791b */ /* 0x007ff40003800000 */
.L_x_2675:
[----:B------:R-:W-:Y:S05]  /*14df0*/  BSYNC B1 ;  /* 0x0000000000017941 */ /* 0x000fea0003800000 */
.L_x_2674:
[----:B------:R-:W-:Y:S05]  /*14e00*/  BRA `(.L_x_2676) ;  /* 0xffffffc000d07947 */ /* 0x000fea000383ffff */
.L_x_2558:
[----:B-1----:R1:W3:Y:S02]  /*14e10*/  SYNCS.PHASECHK.TRANS64.TRYWAIT P1, [R5+URZ+0x30840], R0 ;  /* 0x03084000050075a7 */ /* 0x0022e4000802017f */
[----:B---3--:R-:W-:Y:S05]  /*14e20*/  @!P1 NANOSLEEP.SYNCS 0x989680 ;  /* 0x009896800000995d */ /* 0x008fea0003900000 */
[----:B------:R-:W3:Y:S02]  /*14e30*/  @!P1 SYNCS.PHASECHK.TRANS64 P1, [R5+URZ+0x30840], R0 ;  /* 0x03084000050095a7 */ /* 0x000ee4000802007f */
[----:B---3--:R-:W-:Y:S05]  /*14e40*/  @!P1 BRA `(.L_x_2558) ;  /* 0xfffffffc00f09947 */ /* 0x008fea000383ffff */
[----:B------:R-:W-:Y:S05]  /*14e50*/  BRA `(.L_x_2677) ;  /* 0xffffffc000f87947 */ /* 0x000fea000383ffff */
.L_x_2560:
[----:B---3--:R3:W4:Y:S02]  /*14e60*/  SYNCS.PHASECHK.TRANS64.TRYWAIT P1, [R27+URZ+0x30840], R2 ;  /* 0x030840021b0075a7 */ /* 0x008724000802017f */
[----:B----4-:R-:W-:Y:S05]  /*14e70*/  @!P1 NANOSLEEP.SYNCS 0x989680 ;  /* 0x009896800000995d */ /* 0x010fea0003900000 */
[----:B------:R-:W4:Y:S02]  /*14e80*/  @!P1 SYNCS.PHASECHK.TRANS64 P1, [R27+URZ+0x30840], R2 ;  /* 0x030840021b0095a7 */ /* 0x000f24000802007f */
[----:B----4-:R-:W-:Y:S05]  /*14e90*/  @!P1 BRA `(.L_x_2560) ;  /* 0xfffffffc00f09947 */ /* 0x010fea000383ffff */
[----:B------:R-:W-:Y:S05]  /*14ea0*/  BRA `(.L_x_2678) ;  /* 0xffffffc400047947 */ /* 0x000fea000383ffff */
.L_x_2562:
[----:B----4-:R4:W0:Y:S02]  /*14eb0*/  SYNCS.PHASECHK.TRANS64.TRYWAIT P1, [R5+URZ+0x30860], R0 ;  /* 0x03086000050075a7 */ /* 0x010824000802017f */
[----:B0-----:R-:W-:Y:S05]  /*14ec0*/  @!P1 NANOSLEEP.SYNCS 0x989680 ;  /* 0x009896800000995d */ /* 0x001fea0003900000 */
[----:B------:R-:W0:Y:S02]  /*14ed0*/  @!P1 SYNCS.PHASECHK.TRANS64 P1, [R5+URZ+0x30860], R0 ;  /* 0x03086000050095a7 */ /* 0x000e24000802007f */
[----:B0-----:R-:W-:Y:S05]  /*14ee0*/  @!P1 BRA `(.L_x_2562) ;  /* 0xfffffffc00f09947 */ /* 0x001fea000383ffff */
[----:B------:R-:W-:Y:S05]  /*14ef0*/  BRA `(.L_x_2679) ;  /* 0xffffffc400007947 */ /* 0x000fea000383ffff */
.L_x_2680:
        /* <DEDUP_REMOVED lines=16> */
.L_x_3239:


//--------------------- .text._ZN7cutlass13device_kernelIN5flash11enable_sm90INS1_16FlashAttnFwdSm90INS1_25CollectiveMainloopFwdSm90ILi2EN4cute5tupleIJNS5_1CILi1EEES8_S8_EEENS6_IJNS7_ILi128EEENS7_ILi96EEENS7_ILi192EEEEEELi192ENS_10bfloat16_tEfNS_4arch4Sm90ELb1ELb0ELb0ELb1ELb1ELb1ELb0ELb1ELb1ELb1ELb0ELb0EEENS1_21CollectiveEpilogueFwdINS6_IJSA_SC_SB_EEES9_SE_SG_Li256ELb1ELb1ELb0ELb0EEENS1_36VarlenDynamicPersistentTileSchedulerILi128ELi96ELi256ELi128ELb0ELb1ELb1ELb1ELb1ELb1EEEEEEEEEvNT_6ParamsE --------------------------
	.section	.text._ZN7cutlass13device_kernelIN5flash11enable_sm90INS1_16FlashAttnFwdSm90INS1_25CollectiveMainloopFwdSm90ILi2EN4cute5tupleIJNS5_1CILi1EEES8_S8_EEENS6_IJNS7_ILi128EEENS7_ILi96EEENS7_ILi192EEEEEELi192ENS_10bfloat16_tEfNS_4arch4Sm90ELb1ELb0ELb0ELb1ELb1ELb1ELb0ELb1ELb1ELb1ELb0ELb0EEENS1_21CollectiveEpilogueFwdINS6_IJSA_SC_SB_EEES9_SE_SG_Li256ELb1ELb1ELb0ELb0EEENS1_36VarlenDynamicPersistentTileSchedulerILi128ELi96ELi256ELi128ELb0ELb1ELb1ELb1ELb1ELb1EEEEEEEEEvNT_6ParamsE,"ax",@progbits
	.align	128
.text._ZN7cutlass13device_kernelIN5flash11enable_sm90INS1_16FlashAttnFwdSm90INS1_25CollectiveMainloopFwdSm90ILi2EN4cute5tupleIJNS5_1CILi1EEES8_S8_EEENS6_IJNS7_ILi128EEENS7_ILi96EEENS7_ILi192EEEEEELi192ENS_10bfloat16_tEfNS_4arch4Sm90ELb1ELb0ELb0ELb1ELb1ELb1ELb0ELb1ELb1ELb1ELb0ELb0EEENS1_21CollectiveEpilogueFwdINS6_IJSA_SC_SB_EEES9_SE_SG_Li256ELb1ELb1ELb0ELb0EEENS1_36VarlenDynamicPersistentTileSchedulerILi128ELi96ELi256ELi128ELb0ELb1ELb1ELb1ELb1ELb1EEEEEEEEEvNT_6ParamsE:
        .type           _ZN7cutlass13device_kernelIN5flash11enable_sm90INS1_16FlashAttnFwdSm90INS1_25CollectiveMainloopFwdSm90ILi2EN4cute5tupleIJNS5_1CILi1EEES8_S8_EEENS6_IJNS7_ILi128EEENS7_ILi96EEENS7_ILi192EEEEEELi192ENS_10bfloat16_tEfNS_4arch4Sm90ELb1ELb0ELb0ELb1ELb1ELb1ELb0ELb1ELb1ELb1ELb0ELb0EEENS1_21CollectiveEpilogueFwdINS6_IJSA_SC_SB_EEES9_SE_SG_Li256ELb1ELb1ELb0ELb0EEENS1_36VarlenDynamicPersistentTileSchedulerILi128ELi96ELi256ELi128ELb0ELb1ELb1ELb1ELb1ELb1EEEEEEEEEvNT_6ParamsE,@function
        .size           _ZN7cutlass13device_kernelIN5flash11enable_sm90INS1_16FlashAttnFwdSm90INS1_25CollectiveMainloopFwdSm90ILi2EN4cute5tupleIJNS5_1CILi1EEES8_S8_EEENS6_IJNS7_ILi128EEENS7_ILi96EEENS7_ILi192EEEEEELi192ENS_10bfloat16_tEfNS_4arch4Sm90ELb1ELb0ELb0ELb1ELb1ELb1ELb0ELb1ELb1ELb1ELb0ELb0EEENS1_21CollectiveEpilogueFwdINS6_IJSA_SC_SB_EEES9_SE_SG_Li256ELb1ELb1ELb0ELb0EEENS1_36VarlenDynamicPersistentTileSchedulerILi128ELi96ELi256ELi128ELb0ELb1ELb1ELb1ELb1ELb1EEEEEEEEEvNT_6ParamsE,(.L_x_3240 - _ZN7cutlass13device_kernelIN5flash11enable_sm90INS1_16FlashAttnFwdSm90INS1_25CollectiveMainloopFwdSm90ILi2EN4cute5tupleIJNS5_1CILi1EEES8_S8_EEENS6_IJNS7_ILi128EEENS7_ILi96EEENS7_ILi192EEEEEELi192ENS_10bfloat16_tEfNS_4arch4Sm90ELb1ELb0ELb0ELb1ELb1ELb1ELb0ELb1ELb1ELb1ELb0ELb0EEENS1_21CollectiveEpilogueFwdINS6_IJSA_SC_SB_EEES9_SE_SG_Li256ELb1ELb1ELb0ELb0EEENS1_36VarlenDynamicPersistentTileSchedulerILi128ELi96ELi256ELi128ELb0ELb1ELb1ELb1ELb1ELb1EEEEEEEEEvNT_6ParamsE)
        .other          _ZN7cutlass13device_kernelIN5flash11enable_sm90INS1_16FlashAttnFwdSm90INS1_25CollectiveMainloopFwdSm90ILi2EN4cute5tupleIJNS5_1CILi1EEES8_S8_EEENS6_IJNS7_ILi128EEENS7_ILi96EEENS7_ILi192EEEEEELi192ENS_10bfloat16_tEfNS_4arch4Sm90ELb1ELb0ELb0ELb1ELb1ELb1ELb0ELb1ELb1ELb1ELb0ELb0EEENS1_21CollectiveEpilogueFwdINS6_IJSA_SC_SB_EEES9_SE_SG_Li256ELb1ELb1ELb0ELb0EEENS1_36VarlenDynamicPersistentTileSchedulerILi128ELi96ELi256ELi128ELb0ELb1ELb1ELb1ELb1ELb1EEEEEEEEEvNT_6ParamsE,@"STO_CUDA_ENTRY STV_DEFAULT"
_ZN7cutlass13device_kernelIN5flash11enable_sm90INS1_16FlashAttnFwdSm90INS1_25CollectiveMainloopFwdSm90ILi2EN4cute5tupleIJNS5_1CILi1EEES8_S8_EEENS6_IJNS7_ILi128EEENS7_ILi96EEENS7_ILi192EEEEEELi192ENS_10bfloat16_tEfNS_4arch4Sm90ELb1ELb0ELb0ELb1ELb1ELb1ELb0ELb1ELb1ELb1ELb0ELb0EEENS1_21CollectiveEpilogueFwdINS6_IJSA_SC_SB_EEES9_SE_SG_Li256ELb1ELb1ELb0ELb0EEENS1_36VarlenDynamicPersistentTileSchedulerILi128ELi96ELi256ELi128ELb0ELb1ELb1ELb1ELb1ELb1EEEEEEEEEvNT_6ParamsE:
        /* <DEDUP_REMOVED lines=18> */
.L_x_2682:
[----:B------:R-:W-:Y:S05]  /*0120*/  BSYNC B0 ;  /* 0x0000000000007941 */ /* 0x000fea0003800000 */
.L_x_2681:
        /* <DEDUP_REMOVED lines=41> */
.L_x_2683:
        /* <DEDUP_REMOVED lines=22> */
.L_x_2684:
        /* <DEDUP_REMOVED lines=18> */
.L_x_2685:
        /* <DEDUP_REMOVED lines=22> */
.L_x_2686:
        /* <DEDUP_REMOVED lines=22> */
.L_x_2687:
[----:B------:R-:W-:Y:S01]  /*0900*/  PLOP3.LUT P0, PT, PT, PT, UP0, 0x80, 0x0 ;  /* 0x000000000000781c */ /* 0x000fe20003f0f008 */
[----:B------:R-:W-:Y:S01]  /*0910*/  UMOV UR60, 0x1 ;  /* 0x00000001003c7882 */ /* 0x000fe20000000000 */
[----:B------:R-:W-:Y:S01]  /*0920*/  NOP ;  /* 0x0000000000007918 */ /* 0x000fe20000000000 */
[----:B------:R-:W-:Y:S01]  /*0930*/  USEL UR60, UR60, 0x2, !UP0 ;  /* 0x000000023c3c7887 */ /* 0x000fe2000c000000 */
[----:B------:R-:W-:Y:S01]  /*0940*/  BSSY B9, `(.L_x_2688) ;  /* 0x00023ed000097945 */ /* 0x000fe20003800000 */
[----:B012-4-:R-:W-:Y:S08]  /*0950*/  BAR.SYNC.DEFER_BLOCKING 0x0 ;  /* 0x0000000000007b1d */ /* 0x017ff00000010000 */
[----:B------:R-:W-:Y:S05]  /*0960*/  @!P0 BRA `(.L_x_2689) ;  /* 0x000001cc00148947 */ /* 0x000fea0003800000 */
.L_x_2690:
        /* <DEDUP_REMOVED lines=17> */
[----:B------:R-:W-:Y:S01]  /*0a80*/  ULOP3.LUT UR5, UR60, 0x1, URZ, 0xfc, !UPT ;  /* 0x000000013c057892 */ /* 0x000fe2000f8efc3f */
[----:B------:R-:W-:Y:S02]  /*0a90*/  IMAD.MOV.U32 R19, RZ, RZ, RZ ;  /* 0x000000ffff137224 */ /* 0x000fe400078e00ff */
[----:B------:R-:W-:Y:S01]  /*0aa0*/  SHF.R.S32.HI R3, RZ, 0x1f, R0 ;  /* 0x0000001fff037819 */ /* 0x000fe20000011400 */
[----:B------:R-:W-:Y:S02]  /*0ab0*/  IMAD.MOV.U32 R205, RZ, RZ, RZ ;  /* 0x000000ffffcd7224 */ /* 0x000fe400078e00ff */
[----:B------:R-:W-:Y:S01]  /*0ac0*/  IMAD.MOV.U32 R200, RZ, RZ, RZ ;  /* 0x000000ffffc87224 */ /* 0x000fe200078e00ff */
[CC--:B------:R-:W-:Y:S01]  /*0ad0*/  LEA.HI R2, R3.reuse, R0.reuse, RZ, 0x7 ;  /* 0x0000000003027211 */ /* 0x0c0fe200078f38ff */
[----:B------:R-:W-:Y:S01]  /*0ae0*/  IMAD.MOV.U32 R197, RZ, RZ, RZ ;  /* 0x000000ffffc57224 */ /* 0x000fe200078e00ff */
[----:B------:R-:W-:-:S02]  /*0af0*/  LEA.HI R4, R3, R0, RZ, 0x4 ;  /* 0x0000000003047211 */ /* 0x000fc400078f20ff */
[----:B------:R-:W-:Y:S01]  /*0b00*/  LOP3.LUT R5, R2, 0xffffff80, RZ, 0xc0, !PT ;  /* 0xffffff8002057812 */ /* 0x000fe200078ec0ff */
[----:B------:R-:W-:Y:S01]  /*0b10*/  UIADD3 UR4, UR4, 0x12400, URZ ;  /* 0x0001240004047890 */ /* 0x000fe2000fffe03f */
[----:B------:R-:W-:-:S03]  /*0b20*/  SHF.R.S32.HI R12, RZ, 0x7, R2 ;  /* 0x00000007ff0c7819 */ /* 0x000fc60000011402 */
[----:B------:R-:W-:Y:S01]  /*0b30*/  IMAD.IADD R15, R0, 0x1, -R5 ;  /* 0x00000001000f7824 */ /* 0x000fe200078e0a05 */
[----:B------:R-:W-:Y:S02]  /*0b40*/  SHF.R.S32.HI R5, RZ, 0x4, R4 ;  /* 0x00000004ff057819 */ /* 0x000fe40000011404 */
[----:B------:R-:W-:Y:S02]  /*0b50*/  LEA.HI R2, R2, R12, RZ, 0x1 ;  /* 0x0000000c02027211 */ /* 0x000fe400078f08ff */
[----:B------:R-:W-:Y:S01]  /*0b60*/  SHF.R.S32.HI R7, RZ, 0x1f, R15 ;  /* 0x0000001fff077819 */ /* 0x000fe2000001140f */
[----:B------:R-:W-:Y:S01]  /*0b70*/  STL [R1+0x48], R15 ;  /* 0x0000480f01007387 */ /* 0x000fe20000100800 */
[----:B------:R-:W-:Y:S02]  /*0b80*/  LOP3.LUT R2, R2, 0x3fffffe, RZ, 0xc0, !PT ;  /* 0x03fffffe02027812 */ /* 0x000fe400078ec0ff */
[CC--:B------:R-:W-:Y:S01]  /*0b90*/  LEA.HI R8, R7.reuse, R15.reuse, RZ, 0x2 ;  /* 0x0000000f07087211 */ /* 0x0c0fe200078f10ff */
[----:B------:R0:W-:Y:S01]  /*0ba0*/  STL [R1+0x64], R12 ;  /* 0x0000640c01007387 */ /* 0x0001e20000100800 */
[----:B------:R-:W-:Y:S01]  /*0bb0*/  LEA.HI R7, R7, R15, RZ, 0x5 ;  /* 0x0000000f07077211 */ /* 0x000fe200078f28ff */
[----:B------:R-:W-:Y:S01]  /*0bc0*/  IMAD.IADD R2, R12, 0x1, -R2 ;  /* 0x000000010c027824 */ /* 0x000fe200078e0a02 */
[----:B------:R-:W-:-:S02]  /*0bd0*/  SHF.R.S32.HI R9, RZ, 0x2, R8 ;  /* 0x00000002ff097819 */ /* 0x000fc40000011408 */
[----:B------:R-:W-:Y:S02]  /*0be0*/  SHF.R.S32.HI R6, RZ, 0x1f, R8 ;  /* 0x0000001fff067819 */ /* 0x000fe40000011408 */
[----:B------:R-:W-:Y:S02]  /*0bf0*/  SHF.R.S32.HI R7, RZ, 0x5, R7 ;  /* 0x00000005ff077819 */ /* 0x000fe40000011407 */
[----:B------:R-:W-:Y:S02]  /*0c00*/  LEA.HI R10, R6, R9, RZ, 0x3 ;  /* 0x00000009060a7211 */ /* 0x000fe400078f18ff */
[----:B------:R-:W-:Y:S02]  /*0c10*/  LEA.HI R6, R4, R5, RZ, 0x1 ;  /* 0x0000000504067211 */ /* 0x000fe400078f08ff */
[----:B------:R-:W-:Y:S02]  /*0c20*/  LOP3.LUT R10, R10, 0xfffffff8, RZ, 0xc0, !PT ;  /* 0xfffffff80a0a7812 */ /* 0x000fe400078ec0ff */
[----:B------:R-:W-:-:S02]  /*0c30*/  LOP3.LUT R6, R6, 0x1ffffffe, RZ, 0xc0, !PT ;  /* 0x1ffffffe06067812 */ /* 0x000fc400078ec0ff */
[----:B------:R-:W-:Y:S01]  /*0c40*/  LOP3.LUT R222, R8, 0x7ffffffc, RZ, 0xc0, !PT ;  /* 0x7ffffffc08de7812 */ /* 0x000fe200078ec0ff */
[----:B------:R-:W-:Y:S02]  /*0c50*/  IMAD.IADD R10, R9, 0x1, -R10 ;  /* 0x00000001090a7824 */ /* 0x000fe400078e0a0a */
[----:B------:R-:W-:Y:S01]  /*0c60*/  IMAD.IADD R6, R5, 0x1, -R6 ;  /* 0x0000000105067824 */ /* 0x000fe200078e0a06 */
[-C--:B------:R-:W-:Y:S01]  /*0c70*/  LEA.HI R5, R3, R0.reuse, RZ, 0x5 ;  /* 0x0000000003057211 */ /* 0x080fe200078f28ff */
[----:B------:R-:W-:Y:S01]  /*0c80*/  IMAD R9, R7, 0x10, R10 ;  /* 0x0000001007097824 */ /* 0x000fe200078e020a */
[-C--:B------:R-:W-:Y:S01]  /*0c90*/  LEA.HI R10, R3, R0.reuse, RZ, 0x2 ;  /* 0x00000000030a7211 */ /* 0x080fe200078f10ff */
[----:B------:R-:W-:Y:S01]  /*0ca0*/  IMAD.IADD R222, R15, 0x1, -R222 ;  /* 0x000000010fde7824 */ /* 0x000fe200078e0ade */
[----:B------:R-:W-:Y:S01]  /*0cb0*/  LEA.HI R7, R3, R0, RZ, 0x3 ;  /* 0x0000000003077211 */ /* 0x000fe200078f18ff */
[----:B------:R-:W-:Y:S01]  /*0cc0*/  IMAD R14, R2, 0x40, R9 ;  /* 0x00000040020e7824 */ /* 0x000fe200078e0209 */
[----:B------:R-:W-:-:S02]  /*0cd0*/  SHF.R.S32.HI R204, RZ, 0x2, R10 ;  /* 0x00000002ffcc7819 */ /* 0x000fc4000001140a */
[----:B------:R-:W-:Y:S02]  /*0ce0*/  LOP3.LUT R3, R4, 0x3fffff0, RZ, 0xc0, !PT ;  /* 0x03fffff004037812 */ /* 0x000fe400078ec0ff */
[----:B------:R-:W-:Y:S02]  /*0cf0*/  SHF.R.S32.HI R4, RZ, 0x5, R5 ;  /* 0x00000005ff047819 */ /* 0x000fe40000011405 */
[----:B------:R-:W-:Y:S01]  /*0d00*/  LOP3.LUT R11, R10, 0xfffffffc, RZ, 0xc0, !PT ;  /* 0xfffffffc0a0b7812 */ /* 0x000fe200078ec0ff */
[----:B------:R-:W-:Y:S01]  /*0d10*/  IMAD.IADD R3, R0, 0x1, -R3 ;  /* 0x0000000100037824 */ /* 0x000fe200078e0a03 */
[----:B------:R-:W-:Y:S01]  /*0d20*/  LOP3.LUT R5, R7, 0xfffffff8, RZ, 0xc0, !PT ;  /* 0xfffffff807057812 */ /* 0x000fe200078ec0ff */
[----:B------:R-:W-:Y:S01]  /*0d30*/  IMAD.SHL.U32 R215, R4, 0x200, RZ ;  /* 0x0000020004d77824 */ /* 0x000fe200078e00ff */
[----:B------:R-:W-:Y:S01]  /*0d40*/  SHF.R.S32.HI R13, RZ, 0x1f, R10 ;  /* 0x0000001fff0d7819 */ /* 0x000fe2000001140a */
[----:B------:R-:W-:Y:S02]  /*0d50*/  VIADD R10, R204, 0x40 ;  /* 0x00000040cc0a7836 */ /* 0x000fe40000000000 */
[C---:B------:R-:W-:Y:S01]  /*0d60*/  IMAD.IADD R20, R0.reuse, 0x1, -R11 ;  /* 0x0000000100147824 */ /* 0x040fe200078e0a0b */
[----:B------:R-:W-:Y:S01]  /*0d70*/  LEA.HI R13, R13, R204, RZ, 0x3 ;  /* 0x000000cc0d0d7211 */ /* 0x000fe200078f18ff */
[----:B------:R-:W-:Y:S01]  /*0d80*/  IMAD.IADD R226, R0, 0x1, -R5 ;  /* 0x0000000100e27824 */ /* 0x000fe200078e0a05 */
[----:B------:R-:W-:Y:S01]  /*0d90*/  SHF.R.S32.HI R0, RZ, 0x1f, R10 ;  /* 0x0000001fff007819 */ /* 0x000fe2000001140a */
[----:B------:R-:W-:Y:S01]  /*0da0*/  IMAD.SHL.U32 R194, R20, 0x4, RZ ;  /* 0x0000000414c27824 */ /* 0x000fe200078e00ff */
[----:B------:R-:W-:Y:S01]  /*0db0*/  LOP3.LUT R13, R13, 0xfffffff8, RZ, 0xc0, !PT ;  /* 0xfffffff80d0d7812 */ /* 0x000fe200078ec0ff */
[----:B------:R-:W-:Y:S01]  /*0dc0*/  IMAD R3, R4, 0x10, R3 ;  /* 0x0000001004037824 */ /* 0x000fe200078e0203 */
[----:B------:R-:W-:Y:S01]  /*0dd0*/  LEA.HI R0, R0, R10, RZ, 0x3 ;  /* 0x0000000a00007211 */ /* 0x000fe200078f18ff */
[C---:B------:R-:W-:Y:S01]  /*0de0*/  VIADD R206, R194.reuse, 0x40 ;  /* 0x00000040c2ce7836 */ /* 0x040fe20000000000 */
[----:B------:R-:W-:Y:S01]  /*0df0*/  STL [R1+0x3c], R20 ;  /* 0x00003c1401007387 */ /* 0x000fe20000100800 */
[----:B------:R-:W-:-:S02]  /*0e00*/  VIADD R207, R194, 0x20 ;  /* 0x00000020c2cf7836 */ /* 0x000fc40000000000 */
[----:B------:R-:W-:Y:S01]  /*0e10*/  IMAD.SHL.U32 R0, R0, 0x40, RZ ;  /* 0x0000004000007824 */ /* 0x000fe200078e00ff */
[----:B------:R-:W-:Y:S01]  /*0e20*/  STL [R1+0x68], R14 ;  /* 0x0000680e01007387 */ /* 0x000fe20000100800 */
[----:B------:R-:W-:Y:S02]  /*0e30*/  IMAD.IADD R193, R194, 0x1, R206 ;  /* 0x00000001c2c17824 */ /* 0x000fe400078e02ce */
[----:B------:R-:W-:Y:S01]  /*0e40*/  IMAD.IADD R221, R204, 0x1, -R13 ;  /* 0x00000001ccdd7824 */ /* 0x000fe200078e0a0d */
[----:B------:R-:W-:Y:S01]  /*0e50*/  LOP3.LUT R216, R0, 0xfffffe00, RZ, 0xc0, !PT ;  /* 0xfffffe0000d87812 */ /* 0x000fe200078ec0ff */
[----:B------:R-:W-:Y:S01]  /*0e60*/  IMAD.IADD R196, R194, 0x1, R207 ;  /* 0x00000001c2c47824 */ /* 0x000fe200078e02cf */
[----:B------:R-:W-:Y:S01]  /*0e70*/  SHF.R.S32.HI R0, RZ, 0x1f, R193 ;  /* 0x0000001fff007819 */ /* 0x000fe200000114c1 */
[----:B------:R-:W-:Y:S01]  /*0e80*/  IMAD.SHL.U32 R213, R221, 0x40, RZ ;  /* 0x00000040ddd57824 */ /* 0x000fe200078e00ff */
[----:B------:R-:W-:Y:S01]  /*0e90*/  STL [R1+0x38], RZ ;  /* 0x000038ff01007387 */ /* 0x000fe20000100800 */
[----:B------:R-:W-:Y:S01]  /*0ea0*/  IMAD.SHL.U32 R211, R10, 0x40, RZ ;  /* 0x000000400ad37824 */ /* 0x000fe200078e00ff */
[-C--:B------:R-:W-:Y:S01]  /*0eb0*/  LEA.HI R4, R0, R193.reuse, RZ, 0x6 ;  /* 0x000000c100047211 */ /* 0x080fe200078f30ff */
[----:B0-----:R-:W-:Y:S01]  /*0ec0*/  IMAD R12, R3, 0x8, R6 ;  /* 0x00000008030c7824 */ /* 0x001fe200078e0206 */
[----:B------:R-:W-:Y:S01]  /*0ed0*/  SHF.R.S32.HI R3, RZ, 0x1f, R196 ;  /* 0x0000001fff037819 */ /* 0x000fe200000114c4 */
[----:B------:R-:W-:Y:S01]  /*0ee0*/  IMAD.SHL.U32 R217, R226, 0x8, RZ ;  /* 0x00000008e2d97824 */ /* 0x000fe200078e00ff */
[----:B------:R-:W-:Y:S01]  /*0ef0*/  LOP3.LUT R213, R213, 0x1c0, RZ, 0xc0, !PT ;  /* 0x000001c0d5d57812 */ /* 0x000fe200078ec0ff */
[----:B------:R-:W-:Y:S01]  /*0f00*/  IMAD.SHL.U32 R4, R4, 0x80, RZ ;  /* 0x0000008004047824 */ /* 0x000fe200078e00ff */
[----:B------:R-:W-:Y:S01]  /*0f10*/  LEA.HI R2, R0, R193, RZ, 0x3 ;  /* 0x000000c100027211 */ /* 0x000fe200078f18ff */
[----:B------:R-:W-:Y:S01]  /*0f20*/  IMAD.SHL.U32 R16, R20, 0x8, RZ ;  /* 0x0000000814107824 */ /* 0x000fe200078e00ff */
[----:B------:R-:W-:Y:S01]  /*0f30*/  LOP3.LUT R211, R211, 0x1c0, RZ, 0xc0, !PT ;  /* 0x000001c0d3d37812 */ /* 0x000fe200078ec0ff */
[----:B------:R-:W-:Y:S01]  /*0f40*/  VIADD R225, R217, 0x80 ;  /* 0x00000080d9e17836 */ /* 0x000fe20000000000 */
[-C--:B------:R-:W-:Y:S01]  /*0f50*/  LEA.HI R198, R3, R196.reuse, RZ, 0x3 ;  /* 0x000000c403c67211 */ /* 0x080fe200078f18ff */
[C---:B------:R-:W-:Y:S01]  /*0f60*/  VIADD R23, R16.reuse, 0x60 ;  /* 0x0000006010177836 */ /* 0x040fe20000000000 */
[----:B------:R-:W-:Y:S01]  /*0f70*/  SHF.R.U32.HI R214, RZ, 0x3, R213 ;  /* 0x00000003ffd67819 */ /* 0x000fe200000116d5 */
[C---:B------:R-:W-:Y:S01]  /*0f80*/  VIADD R22, R16.reuse, 0x80 ;  /* 0x0000008010167836 */ /* 0x040fe20000000000 */
[--C-:B------:R-:W-:Y:S01]  /*0f90*/  LOP3.LUT R5, R213, 0x38, R2.reuse, 0xf8, !PT ;  /* 0x00000038d5057812 */ /* 0x100fe200078ef802 */
[----:B------:R-:W-:Y:S01]  /*0fa0*/  VIADD R192, R16, 0xa0 ;  /* 0x000000a010c07836 */ /* 0x000fe20000000000 */
[----:B------:R-:W-:Y:S01]  /*0fb0*/  SHF.R.U32.HI R13, RZ, 0x3, R211 ;  /* 0x00000003ff0d7819 */ /* 0x000fe200000116d3 */
[C---:B------:R-:W-:Y:S01]  /*0fc0*/  VIADD R209, R194.reuse, 0x10 ;  /* 0x00000010c2d17836 */ /* 0x040fe20000000000 */
[----:B------:R-:W-:Y:S01]  /*0fd0*/  LOP3.LUT R10, R211, 0x38, R2, 0xf8, !PT ;  /* 0x00000038d30a7812 */ /* 0x000fe200078ef802 */
[----:B------:R-:W-:Y:S01]  /*0fe0*/  VIADD R224, R217, 0x40 ;  /* 0x00000040d9e07836 */ /* 0x000fe20000000000 */
[----:B------:R-:W-:Y:S01]  /*0ff0*/  LOP3.LUT R6, R211, 0x38, R198, 0xf8, !PT ;  /* 0x00000038d3067812 */ /* 0x000fe200078ef8c6 */
[C---:B------:R-:W-:Y:S01]  /*1000*/  VIADD R208, R194.reuse, 0x30 ;  /* 0x00000030c2d07836 */ /* 0x040fe20000000000 */
[----:B------:R-:W-:Y:S01]  /*1010*/  LEA.HI R3, R3, R196, RZ, 0x6 ;  /* 0x000000c403037211 */ /* 0x000fe200078f30ff */
[----:B------:R-:W-:Y:S01]  /*1020*/  VIADD R210, R194, 0x50 ;  /* 0x00000050c2d27836 */ /* 0x000fe20000000000 */
[----:B------:R-:W-:-:S02]  /*1030*/  LOP3.LUT R4, R4, 0xffffe000, RZ, 0xc0, !PT ;  /* 0xffffe00004047812 */ /* 0x000fc400078ec0ff */
[----:B------:R-:W-:Y:S01]  /*1040*/  LOP3.LUT R5, R5, R214, RZ, 0x3c, !PT ;  /* 0x000000d605057212 */ /* 0x000fe200078e3cff */
[----:B------:R-:W-:Y:S01]  /*1050*/  IMAD.SHL.U32 R0, R3, 0x80, RZ ;  /* 0x0000008003007824 */ /* 0x000fe200078e00ff */
[-C--:B------:R-:W-:Y:S02]  /*1060*/  LOP3.LUT R11, R10, R13.reuse, RZ, 0x3c, !PT ;  /* 0x0000000d0a0b7212 */ /* 0x080fe400078e3cff */
[----:B------:R-:W-:Y:S02]  /*1070*/  LOP3.LUT R9, R6, R13, RZ, 0x3c, !PT ;  /* 0x0000000d06097212 */ /* 0x000fe400078e3cff */
[-C--:B------:R-:W-:Y:S02]  /*1080*/  IADD3 R6, R5, R4.reuse, R215 ;  /* 0x0000000405067210 */ /* 0x080fe40007ffe0d7 */
[----:B------:R-:W-:Y:S01]  /*1090*/  IADD3 R11, R11, R4, R216 ;  /* 0x000000040b0b7210 */ /* 0x000fe20007ffe0d8 */
[----:B------:R-:W-:Y:S01]  /*10a0*/  IMAD.U32 R4, RZ, RZ, UR4 ;  /* 0x00000004ff047e24 */ /* 0x000fe2000f8e00ff */
[----:B------:R-:W-:-:S02]  /*10b0*/  SHF.R.S32.HI R5, RZ, 0x3, R7 ;  /* 0x00000003ff057819 */ /* 0x000fc40000011407 */
[----:B------:R-:W-:Y:S02]  /*10c0*/  LOP3.LUT R3, R213, 0x38, R198, 0xf8, !PT ;  /* 0x00000038d5037812 */ /* 0x000fe400078ef8c6 */
[----:B------:R-:W-:Y:S01]  /*10d0*/  LOP3.LUT R0, R0, 0xffffe000, RZ, 0xc0, !PT ;  /* 0xffffe00000007812 */ /* 0x000fe200078ec0ff */
[----:B------:R0:W-:Y:S01]  /*10e0*/  STL [R1+0x44], R5 ;  /* 0x0000440501007387 */ /* 0x0001e20000100800 */
[----:B------:R-:W-:Y:S02]  /*10f0*/  LOP3.LUT R3, R3, R214, RZ, 0x3c, !PT ;  /* 0x000000d603037212 */ /* 0x000fe400078e3cff */
[----:B------:R-:W-:Y:S01]  /*1100*/  SHF.R.S32.HI R199, RZ, 0x3, R2 ;  /* 0x00000003ffc77819 */ /* 0x000fe20000011402 */
[----:B------:R1:W-:Y:S01]  /*1110*/  STL [R1+0x60], R4 ;  /* 0x0000600401007387 */ /* 0x0003e20000100800 */
[-C--:B------:R-:W-:Y:S02]  /*1120*/  IADD3 R3, R3, R0.reuse, R215 ;  /* 0x0000000003037210 */ /* 0x080fe40007ffe0d7 */
[----:B------:R-:W-:Y:S01]  /*1130*/  IADD3 R9, R9, R0, R216 ;  /* 0x0000000009097210 */ /* 0x000fe20007ffe0d8 */
[----:B------:R-:W-:Y:S01]  /*1140*/  IMAD.U32 R0, RZ, RZ, UR5 ;  /* 0x00000005ff007e24 */ /* 0x000fe2000f8e00ff */
[----:B------:R-:W-:-:S02]  /*1150*/  LEA R2, R3, UR4, 0x1 ;  /* 0x0000000403027c11 */ /* 0x000fc4000f8e08ff */
[--C-:B0-----:R-:W-:Y:S02]  /*1160*/  LOP3.LUT R5, R211, 0x38, R16.reuse, 0xf8, !PT ;  /* 0x00000038d3057812 */ /* 0x101fe400078ef810 */
[----:B------:R-:W-:Y:S02]  /*1170*/  LEA R3, R6, UR4, 0x1 ;  /* 0x0000000406037c11 */ /* 0x000fe4000f8e08ff */
[----:B-1----:R-:W-:Y:S01]  /*1180*/  SHF.R.S32.HI R4, RZ, 0x1f, R225 ;  /* 0x0000001fff047819 */ /* 0x002fe200000114e1 */
[----:B------:R-:W-:Y:S01]  /*1190*/  IMAD.SHL.U32 R4, R12, 0x8, RZ ;  /* 0x000000080c047824 */ /* 0x000fe200078e00ff */
[----:B------:R-:W-:Y:S02]  /*11a0*/  LOP3.LUT R5, R216, R5, R13, 0xf6, !PT ;  /* 0x00000005d8057212 */ /* 0x000fe400078ef60d */
[----:B------:R-:W-:Y:S02]  /*11b0*/  LEA.HI R0, R20, R20, RZ, 0x1 ;  /* 0x0000001414007211 */ /* 0x000fe400078f08ff */
[----:B------:R0:W-:Y:S01]  /*11c0*/  STL [R1+0x6c], R4 ;  /* 0x00006c0401007387 */ /* 0x0001e20000100800 */
[----:B------:R-:W-:-:S02]  /*11d0*/  SHF.R.S32.HI R17, RZ, 0x1f, R16 ;  /* 0x0000001fff117819 */ /* 0x000fc40000011410 */
[----:B------:R-:W-:Y:S01]  /*11e0*/  LOP3.LUT R0, R0, 0x1ffffffe, RZ, 0xc0, !PT ;  /* 0x1ffffffe00007812 */ /* 0x000fe200078ec0ff */
[----:B------:R1:W-:Y:S01]  /*11f0*/  STL [R1+0x5c], R2 ;  /* 0x00005c0201007387 */ /* 0x0003e20000100800 */
[----:B------:R-:W-:Y:S02]  /*1200*/  SHF.R.S32.HI R203, RZ, 0x1f, R23 ;  /* 0x0000001fffcb7819 */ /* 0x000fe40000011417 */
[----:B------:R-:W-:Y:S01]  /*1210*/  SHF.R.S32.HI R202, RZ, 0x1f, R22 ;  /* 0x0000001fffca7819 */ /* 0x000fe20000011416 */
[----:B------:R-:W-:Y:S01]  /*1220*/  IMAD.IADD R0, R20, 0x1, -R0 ;  /* 0x0000000114007824 */ /* 0x000fe200078e0a00 */
[----:B------:R-:W-:Y:S02]  /*1230*/  SHF.R.S32.HI R201, RZ, 0x1f, R192 ;  /* 0x0000001fffc97819 */ /* 0x000fe400000114c0 */
[----:B0-----:R-:W-:Y:S01]  /*1240*/  LEA R4, R5, UR4, 0x1 ;  /* 0x0000000405047c11 */ /* 0x001fe2000f8e08ff */
[----:B------:R-:W-:Y:S01]  /*1250*/  IMAD R223, R0, 0x8, R14 ;  /* 0x0000000800df7824 */ /* 0x000fe200078e020e */
[----:B------:R-:W-:-:S02]  /*1260*/  SHF.R.S32.HI R198, RZ, 0x3, R198 ;  /* 0x00000003ffc67819 */ /* 0x000fc400000114c6 */
[----:B-1----:R-:W-:Y:S01]  /*1270*/  LEA R2, R11, UR4, 0x1 ;  /* 0x000000040b027c11 */ /* 0x002fe2000f8e08ff */
[----:B------:R0:W-:Y:S02]  /*1280*/  STL [R1+0x58], R4 ;  /* 0x0000580401007387 */ /* 0x0001e40000100800 */
[----:B0-----:R-:W-:-:S05]  /*1290*/  LEA R4, R9, UR4, 0x1 ;  /* 0x0000000409047c11 */ /* 0x001fca000f8e08ff */
[----:B------:R0:W-:Y:S04]  /*12a0*/  STL [R1+0x50], R4 ;  /* 0x0000500401007387 */ /* 0x0001e80000100800 */
[----:B------:R0:W-:Y:S04]  /*12b0*/  STL [R1+0x54], R3 ;  /* 0x0000540301007387 */ /* 0x0001e80000100800 */
[----:B------:R0:W-:Y:S02]  /*12c0*/  STL [R1+0x4c], R2 ;  /* 0x00004c0201007387 */ /* 0x0001e40000100800 */
.L_x_2927:
[----:B0---4-:R-:W0:Y:S01]  /*12d0*/  LDC.64 R2, c[0x0][0xc88] ;  /* 0x00032200ff027b82 */ /* 0x011e220000000a00 */
[----:B------:R-:W-:Y:S01]  /*12e0*/  ULDC.64 UR10, c[0x0][0x208] ;  /* 0x00008200000a7ab9 */ /* 0x000fe20000000a00 */
[----:B------:R-:W-:Y:S01]  /*12f0*/  ULDC.64 UR4, c[0x0][0xa28] ;  /* 0x00028a0000047ab9 */ /* 0x000fe20000000a00 */
[----:B------:R-:W-:Y:S01]  /*1300*/  ULDC.64 UR8, c[0x0][0xa18] ;  /* 0x0002860000087ab9 */ /* 0x000fe20000000a00 */
[----:B------:R-:W-:Y:S01]  /*1310*/  ULDC.64 UR6, c[0x0][0xa08] ;  /* 0x0002820000067ab9 */ /* 0x000fe20000000a00 */
[----:B0-----:R-:W-:-:S05]  /*1320*/  IMAD.WIDE R2, R31, 0x4, R2 ;  /* 0x000000041f027825 */ /* 0x001fca00078e0202 */
[----:B--2---:R-:W2:Y:S01]  /*1330*/  LDG.E R8, desc[UR10][R2.64] ;  /* 0x0000000a02087981 */ /* 0x004ea2000c1e1900 */
[----:B------:R-:W-:Y:S01]  /*1340*/  ISETP.NE.U32.AND P2, PT, RZ, UR4, PT ;  /* 0x00000004ff007c0c */ /* 0x000fe2000bf45070 */
[----:B------:R-:W-:Y:S01]  /*1350*/  IMAD.MOV.U32 R26, RZ, RZ, RZ ;  /* 0x000000ffff1a7224 */ /* 0x000fe200078e00ff */
[----:B------:R-:W-:Y:S02]  /*1360*/  ISETP.NE.U32.AND P1, PT, RZ, UR8, PT ;  /* 0x00000008ff007c0c */ /* 0x000fe4000bf25070 */
[----:B------:R-:W-:Y:S02]  /*1370*/  ISETP.NE.AND.EX P2, PT, RZ, UR5, PT, P2 ;  /* 0x00000005ff007c0c */ /* 0x000fe4000bf45320 */
[----:B------:R-:W-:Y:S02]  /*1380*/  ISETP.NE.AND.EX P1, PT, RZ, UR9, PT, P1 ;  /* 0x00000009ff007c0c */ /* 0x000fe4000bf25310 */
[----:B------:R-:W-:-:S04]  /*1390*/  ISETP.NE.U32.AND P0, PT, RZ, UR6, PT ;  /* 0x00000006ff007c0c */ /* 0x000fc8000bf05070 */
[----:B------:R-:W-:Y:S01]  /*13a0*/  ISETP.NE.AND.EX P0, PT, RZ, UR7, PT, P0 ;  /* 0x00000007ff007c0c */ /* 0x000fe2000bf05300 */
[----:B------:R-:W-:Y:S01]  /*13b0*/  IMAD.MOV.U32 R227, RZ, RZ, R30 ;  /* 0x000000ffffe37224 */ /* 0x000fe200078e001e */
[----:B--2---:R-:W-:Y:S01]  /*13c0*/  SHF.R.S32.HI R0, RZ, 0x1f, R8 ;  /* 0x0000001fff007819 */ /* 0x004fe20000011408 */
[----:B------:R-:W-:Y:S02]  /*13d0*/  STL [R1+0x4], R8 ;  /* 0x0000040801007387 */ /* 0x000fe40000100800 */
[C---:B------:R-:W-:Y:S01]  /*13e0*/  @P2 LEA R2, P3, R8.reuse, UR4, 0x2 ;  /* 0x0000000408022c11 */ /* 0x040fe2000f8610ff */
[----:B------:R-:W-:Y:S01]  /*13f0*/  ULDC UR4, c[0x0][0x288] ;  /* 0x0000a20000047ab9 */ /* 0x000fe20000000800 */
[C-C-:B------:R-:W-:Y:S01]  /*1400*/  SHF.L.U64.HI R229, R8.reuse, 0x2, R0.reuse ;  /* 0x0000000208e57819 */ /* 0x140fe20000010200 */
[----:B------:R0:W-:Y:S01]  /*1410*/  STL [R1+0x40], R0 ;  /* 0x0000400001007387 */ /* 0x0001e20000100800 */
[C---:B------:R-:W-:Y:S01]  /*1420*/  @P2 LEA.HI.X R3, R8.reuse, UR5, R0, 0x2, P3 ;  /* 0x0000000508032c11 */ /* 0x040fe200098f1400 */
[----:B------:R-:W-:-:S02]  /*1430*/  IMAD.SHL.U32 R228, R8, 0x4, RZ ;  /* 0x0000000408e47824 */ /* 0x000fc400078e00ff */
[----:B------:R-:W-:Y:S01]  /*1440*/  IMAD.U32 R219, RZ, RZ, UR4 ;  /* 0x00000004ffdb7e24 */ /* 0x000fe2000f8e00ff */
[----:B------:R-:W-:Y:S01]  /*1450*/  ULDC.64 UR4, c[0x0][0x418] ;  /* 0x0001060000047ab9 */ /* 0x000fe20000000a00 */
[----:B0-----:R-:W-:Y:S01]  /*1460*/  IMAD.MOV.U32 R0, RZ, RZ, RZ ;  /* 0x000000ffff007224 */ /* 0x001fe200078e00ff */
[----:B------:R-:W-:Y:S01]  /*1470*/  UISETP.NE.U32.AND UP0, UPT, UR4, URZ, UPT ;  /* 0x0000003f0400728c */ /* 0x000fe2000bf05070 */
[C---:B---3--:R-:W-:Y:S02]  /*1480*/  IADD3 R6, P4, R228.reuse, UR6, RZ ;  /* 0x00000006e4067c10 */ /* 0x048fe4000ff9e0ff */
[----:B------:R-:W-:Y:S02]  /*1490*/  ULDC UR4, c[0x0][0x424] ;  /* 0x0001090000047ab9 */ /* 0x000fe40000000800 */
[----:B------:R0:W5:Y:S01]  /*14a0*/  @P2 LDG.E R0, desc[UR10][R2.64] ;  /* 0x0000000a02002981 */ /* 0x000162000c1e1900 */
[----:B------:R-:W-:Y:S01]  /*14b0*/  @P1 IADD3 R4, P2, R228, UR8, RZ ;  /* 0x00000008e4041c10 */ /* 0x000fe2000ff5e0ff */
[----:B------:R-:W-:Y:S01]  /*14c0*/  UISETP.NE.AND.EX UP0, UPT, UR5, URZ, UPT, UP0 ;  /* 0x0000003f0500728c */ /* 0x000fe2000bf05300 */
[----:B------:R-:W-:-:S02]  /*14d0*/  IADD3.X R7, R229, UR7, RZ, P4, !PT ;  /* 0x00000007e5077c10 */ /* 0x000fc4000a7fe4ff */
[----:B------:R-:W-:Y:S01]  /*14e0*/  @P1 IADD3.X R5, R229, UR9, RZ, P2, !PT ;  /* 0x00000009e5051c10 */ /* 0x000fe200097fe4ff */
[----:B------:R-:W-:Y:S01]  /*14f0*/  ULDC.64 UR8, c[0x0][0xa20] ;  /* 0x0002880000087ab9 */ /* 0x000fe20000000a00 */
[----:B------:R-:W-:Y:S01]  /*1500*/  USEL UR4, UR4, 0x1, UP0 ;  /* 0x0000000104047887 */ /* 0x000fe20008000000 */
[----:B------:R-:W-:Y:S01]  /*1510*/  ISETP.NE.U32.AND P2, PT, RZ, UR8, PT ;  /* 0x00000008ff007c0c */ /* 0x000fe2000bf45070 */
[----:B------:R-:W-:Y:S01]  /*1520*/  ULDC UR5, c[0x0][0x2f0] ;  /* 0x0000bc0000057ab9 */ /* 0x000fe20000000800 */
[----:B------:R0:W5:Y:S01]  /*1530*/  @P0 LDG.E R26, desc[UR10][R6.64] ;  /* 0x0000000a061a0981 */ /* 0x000162000c1e1900 */
[----:B------:R-:W-:Y:S01]  /*1540*/  UIMAD UR4, UR4, UR5, URZ ;  /* 0x00000005040472a4 */ /* 0x000fe2000f8e023f */
[----:B------:R-:W-:Y:S02]  /*1550*/  ISETP.NE.AND.EX P2, PT, RZ, UR9, PT, P2 ;  /* 0x00000009ff007c0c */ /* 0x000fe4000bf45320 */
[----:B------:R0:W5:Y:S01]  /*1560*/  @P1 LDG.E R219, desc[UR10][R4.64] ;  /* 0x0000000a04db1981 */ /* 0x000162000c1e1900 */
[----:B------:R-:W-:Y:S01]  /*1570*/  ULDC UR5, c[0x0][0x348] ;  /* 0x0000d20000057ab9 */ /* 0x000fe20000000800 */
[----:B------:R-:W-:Y:S01]  /*1580*/  IMAD.MOV.U32 R24, RZ, RZ, R8 ;  /* 0x000000ffff187224 */ /* 0x000fe200078e0008 */
[----:B------:R-:W-:Y:S08]  /*1590*/  @P1 BRA `(.L_x_2692) ;  /* 0x0000000000281947 */ /* 0x000ff00003800000 */
[----:B------:R-:W-:Y:S02]  /*15a0*/  ULDC.64 UR6, c[0x0][0xa00] ;  /* 0x0002800000067ab9 */ /* 0x000fe40000000a00 */
[----:B------:R-:W-:-:S04]  /*15b0*/  ISETP.NE.U32.AND P1, PT, RZ, UR6, PT ;  /* 0x00000006ff007c0c */ /* 0x000fc8000bf25070 */
[----:B------:R-:W-:-:S13]  /*15c0*/  ISETP.NE.AND.EX P1, PT, RZ, UR7, PT, P1 ;  /* 0x00000007ff007c0c */ /* 0x000fda000bf25310 */
[----:B------:R-:W-:Y:S05]  /*15d0*/  @!P1 BRA `(.L_x_2692) ;  /* 0x0000000000189947 */ /* 0x000fea0003800000 */
[----:B0-----:R-:W0:Y:S01]  /*15e0*/  LDC.64 R2, c[0x0][0xa00] ;  /* 0x00028000ff027b82 */ /* 0x001e220000000a00 */
[----:B------:R-:W-:Y:S01]  /*15f0*/  ULDC.64 UR6, c[0x0][0x208] ;  /* 0x0000820000067ab9 */ /* 0x000fe20000000a00 */
[----:B0-----:R-:W-:-:S05]  /*1600*/  IMAD.WIDE R2, R24, 0x4, R2 ;  /* 0x0000000418027825 */ /* 0x001fca00078e0202 */
[----:B-----5:R-:W2:Y:S04]  /*1610*/  LDG.E R219, desc[UR6][R2.64] ;  /* 0x0000000602db7981 */ /* 0x020ea8000c1e1900 */
[----:B------:R-:W2:Y:S02]  /*1620*/  LDG.E R4, desc[UR6][R2.64+0x4] ;  /* 0x0000040602047981 */ /* 0x000ea4000c1e1900 */
[----:B--2---:R-:W-:-:S07]  /*1630*/  IMAD.IADD R219, R4, 0x1, -R219 ;  /* 0x0000000104db7824 */ /* 0x004fce00078e0adb */
.L_x_2692:
[----:B0-----:R-:W-:Y:S02]  /*1640*/  IMAD.U32 R2, RZ, RZ, UR5 ;  /* 0x00000005ff027e24 */ /* 0x001fe4000f8e00ff */
[----:B------:R-:W-:Y:S01]  /*1650*/  IMAD.U32 R27, RZ, RZ, UR4 ;  /* 0x00000004ff1b7e24 */ /* 0x000fe2000f8e00ff */
[----:B------:R-:W-:Y:S06]  /*1660*/  @!P2 BRA `(.L_x_2693) ;  /* 0x000000000014a947 */ /* 0x000fec0003800000 */
[----:B------:R-:W-:Y:S01]  /*1670*/  IADD3 R4, P0, R228, UR8, RZ ;  /* 0x00000008e4047c10 */ /* 0x000fe2000ff1e0ff */
[----:B------:R-:W-:-:S03]  /*1680*/  ULDC.64 UR4, c[0x0][0x208] ;  /* 0x0000820000047ab9 */ /* 0x000fc60000000a00 */
[----:B------:R-:W-:-:S05]  /*1690*/  IADD3.X R5, R229, UR9, RZ, P0, !PT ;  /* 0x00000009e5057c10 */ /* 0x000fca00087fe4ff */
[----:B------:R0:W5:Y:S01]  /*16a0*/  LDG.E R27, desc[UR4][R4.64] ;  /* 0x00000004041b7981 */ /* 0x000162000c1e1900 */
[----:B------:R-:W-:Y:S05]  /*16b0*/  BRA `(.L_x_2694) ;  /* 0x0000000000147947 */ /* 0x000fea0003800000 */
.L_x_2693:
[----:B------:R-:W-:Y:S05]  /*16c0*/  @!P0 BRA `(.L_x_2694) ;  /* 0x0000000000108947 */ /* 0x000fea0003800000 */
[----:B------:R-:W-:Y:S02]  /*16d0*/  ULDC.64 UR4, c[0x0][0x208] ;  /* 0x0000820000047ab9 */ /* 0x000fe40000000a00 */
[----:B------:R-:W2:Y:S04]  /*16e0*/  LDG.E R4, desc[UR4][R6.64] ;  /* 0x0000000406047981 */ /* 0x000ea8000c1e1900 */
[----:B------:R-:W2:Y:S02]  /*16f0*/  LDG.E R27, desc[UR4][R6.64+0x4] ;  /* 0x00000404061b7981 */ /* 0x000ea4000c1e1900 */
[----:B--2---:R-:W-:-:S07]  /*1700*/  IMAD.IADD R27, R27, 0x1, -R4 ;  /* 0x000000011b1b7824 */ /* 0x004fce00078e0a04 */
.L_x_2694:
[----:B------:R-:W-:Y:S01]  /*1710*/  ULDC.64 UR4, c[0x0][0xa10] ;  /* 0x0002840000047ab9 */ /* 0x000fe20000000a00 */
[----:B------:R-:W-:Y:S01]  /*1720*/  ULDC.64 UR6, c[0x0][0x208] ;  /* 0x0000820000067ab9 */ /* 0x000fe20000000a00 */
[----:B------:R-:W-:Y:S01]  /*1730*/  ISETP.NE.U32.AND P0, PT, RZ, UR4, PT ;  /* 0x00000004ff007c0c */ /* 0x000fe2000bf05070 */
[----:B------:R-:W1:Y:S03]  /*1740*/  LDC R9, c[0x0][0x448] ;  /* 0x00011200ff097b82 */ /* 0x000e660000000800 */
[----:B------:R-:W-:Y:S01]  /*1750*/  ISETP.NE.AND.EX P0, PT, RZ, UR5, PT, P0 ;  /* 0x00000005ff007c0c */ /* 0x000fe2000bf05300 */
[----:B------:R-:W-:-:S12]  /*1760*/  ULDC.64 UR4, c[0x0][0xa30] ;  /* 0x00028c0000047ab9 */ /* 0x000fd80000000a00 */
[----:B0-----:R-:W0:Y:S02]  /*1770*/  @P0 LDC.64 R4, c[0x0][0xa10] ;  /* 0x00028400ff040b82 */ /* 0x001e240000000a00 */
[----:B0-----:R-:W-:-:S05]  /*1780*/  @P0 IMAD.WIDE R4, R24, 0x4, R4 ;  /* 0x0000000418040825 */ /* 0x001fca00078e0204 */
[----:B------:R-:W2:Y:S04]  /*1790*/  @P0 LDG.E R3, desc[UR6][R4.64] ;  /* 0x0000000604030981 */ /* 0x000ea8000c1e1900 */
[----:B------:R0:W2:Y:S01]  /*17a0*/  @P0 LDG.E R8, desc[UR6][R4.64+0x4] ;  /* 0x0000040604080981 */ /* 0x0000a2000c1e1900 */
[----:B------:R-:W-:Y:S01]  /*17b0*/  ISETP.NE.U32.AND P1, PT, RZ, UR4, PT ;  /* 0x00000004ff007c0c */ /* 0x000fe2000bf25070 */
[----:B-----5:R-:W-:-:S03]  /*17c0*/  IMAD.MOV.U32 R137, RZ, RZ, R27 ;  /* 0x000000ffff897224 */ /* 0x020fc600078e001b */
[----:B------:R-:W-:-:S13]  /*17d0*/  ISETP.NE.AND.EX P1, PT, RZ, UR5, PT, P1 ;  /* 0x00000005ff007c0c */ /* 0x000fda000bf25310 */
[----:B------:R-:W-:-:S04]  /*17e0*/  @P1 IADD3 R6, P2, R228, UR4, RZ ;  /* 0x00000004e4061c10 */ /* 0x000fc8000ff5e0ff */
[----:B------:R-:W-:-:S05]  /*17f0*/  @P1 IADD3.X R7, R229, UR5, RZ, P2, !PT ;  /* 0x00000005e5071c10 */ /* 0x000fca00097fe4ff */
[----:B------:R3:W5:Y:S01]  /*1800*/  @P1 LDG.E R137, desc[UR6][R6.64] ;  /* 0x0000000606891981 */ /* 0x000762000c1e1900 */
[----:B-1----:R-:W-:Y:S01]  /*1810*/  ISETP.NE.AND P1, PT, R9, 0x1, PT ;  /* 0x000000010900780c */ /* 0x002fe20003f25270 */
[----:B------:R-:W-:Y:S01]  /*1820*/  IMAD.SHL.U32 R218, R29, 0x80, RZ ;  /* 0x000000801dda7824 */ /* 0x000fe200078e00ff */
[----:B------:R-:W-:Y:S01]  /*1830*/  PLOP3.LUT P2, PT, PT, PT, PT, 0x80, 0x0 ;  /* 0x000000000000781c */ /* 0x000fe20003f4f070 */
[----:B------:R-:W-:Y:S02]  /*1840*/  IMAD.IADD R11, R27, 0x1, -R0 ;  /* 0x000000011b0b7824 */ /* 0x000fe400078e0a00 */
[----:B0-----:R-:W-:-:S08]  /*1850*/  VIADD R4, R218, 0x7f ;  /* 0x0000007fda047836 */ /* 0x001fd00000000000 */
[----:B------:R-:W0:Y:S08]  /*1860*/  @P1 LDC R9, c[0x0][0x44c] ;  /* 0x00011300ff091b82 */ /* 0x000e300000000800 */
[----:B------:R-:W1:Y:S01]  /*1870*/  @P1 LDC R5, c[0x0][0x450] ;  /* 0x00011400ff051b82 */ /* 0x000e620000000800 */
[----:B0-----:R-:W-:-:S05]  /*1880*/  @P1 IMAD.HI.U32 R0, R4, R9, RZ ;  /* 0x0000000904001227 */ /* 0x001fca00078e00ff */
[----:B-1----:R-:W-:Y:S01]  /*1890*/  @P1 SHF.R.U32.HI R4, RZ, R5, R0 ;  /* 0x00000005ff041219 */ /* 0x002fe20000011600 */
[----:B--2---:R-:W-:-:S04]  /*18a0*/  @P0 IMAD.IADD R2, R8, 0x1, -R3 ;  /* 0x0000000108020824 */ /* 0x004fc800078e0a03 */
[----:B------:R-:W-:-:S04]  /*18b0*/  IMAD.IADD R220, R11, 0x1, R2 ;  /* 0x000000010bdc7824 */ /* 0x000fc800078e0202 */
[C---:B------:R-:W-:Y:S01]  /*18c0*/  VIADD R0, R220.reuse, 0x5f ;  /* 0x0000005fdc007836 */ /* 0x040fe20000000000 */
[----:B------:R-:W-:-:S03]  /*18d0*/  IADD3 R138, R220, 0x60, -R219 ;  /* 0x00000060dc8a7810 */ /* 0x000fc60007ffe8db */
[----:B------:R-:W-:-:S04]  /*18e0*/  IMAD.HI R0, R0, 0x2aaaaaab, RZ ;  /* 0x2aaaaaab00007827 */ /* 0x000fc800078e02ff */
[----:B------:R-:W-:Y:S01]  /*18f0*/  IMAD.IADD R4, R138, 0x1, R4 ;  /* 0x000000018a047824 */ /* 0x000fe200078e0204 */
[----:B------:R-:W-:-:S03]  /*1900*/  SHF.R.U32.HI R139, RZ, 0x1f, R0 ;  /* 0x0000001fff8b7819 */ /* 0x000fc60000011600 */
[----:B------:R-:W-:Y:S01]  /*1910*/  IMAD.HI R4, R4, 0x2aaaaaab, RZ ;  /* 0x2aaaaaab04047827 */ /* 0x000fe200078e02ff */
[----:B------:R-:W-:-:S03]  /*1920*/  LEA.HI.SX32 R139, R0, R139, 0x1c ;  /* 0x0000008b008b7211 */ /* 0x000fc600078fe2ff */
[----:B------:R-:W-:Y:S01]  /*1930*/  IMAD.MOV R0, RZ, RZ, -R11 ;  /* 0x000000ffff007224 */ /* 0x000fe200078e0a0b */
[----:B------:R-:W-:-:S04]  /*1940*/  SHF.R.U32.HI R3, RZ, 0x1f, R4 ;  /* 0x0000001fff037819 */ /* 0x000fc80000011604 */
[----:B------:R-:W-:-:S04]  /*1950*/  LEA.HI.SX32 R4, R4, R3, 0x1c ;  /* 0x0000000304047211 */ /* 0x000fc800078fe2ff */
[----:B------:R-:W-:-:S05]  /*1960*/  VIMNMX R4, R139, R4, PT ;  /* 0x000000048b047248 */ /* 0x000fca0003fe0100 */
[----:B------:R-:W-:Y:S01]  /*1970*/  IMAD R3, R4, 0x60, -R11 ;  /* 0x0000006004037824 */ /* 0x000fe200078e0a0b */
[----:B------:R-:W-:-:S04]  /*1980*/  VIMNMX R4, RZ, R0, !PT ;  /* 0x00000000ff047248 */ /* 0x000fc80007fe0100 */
        /* <DEDUP_REMOVED lines=10> */
[----:B---3--:R-:W-:Y:S05]  /*1a30*/  @!P0 BRA `(.L_x_2695) ;  /* 0x0000009400dc8947 */ /* 0x008fea0003800000 */
        /* <DEDUP_REMOVED lines=20> */
.L_x_2697:
[----:B------:R-:W-:Y:S05]  /*1b80*/  BSYNC B6 ;  /* 0x0000000000067941 */ /* 0x000fea0003800000 */
.L_x_2696:
        /* <DEDUP_REMOVED lines=20> */
.L_x_2699:
[----:B------:R-:W-:Y:S05]  /*1cd0*/  BSYNC B6 ;  /* 0x0000000000067941 */ /* 0x000fea0003800000 */
.L_x_2698:
[----:B------:R-:W-:Y:S01]  /*1ce0*/  ULDC.64 UR4, c[0x0][0x9f8] ;  /* 0x00027e0000047ab9 */ /* 0x000fe20000000a00 */
[----:B------:R-:W2:Y:S01]  /*1cf0*/  LDL R21, [R1+0x3c] ;  /* 0x00003c0001157983 */ /* 0x000ea20000100800 */
[----:B------:R-:W-:Y:S01]  /*1d00*/  ISETP.NE.U32.AND P0, PT, RZ, UR4, PT ;  /* 0x00000004ff007c0c */ /* 0x000fe2000bf05070 */
[----:B------:R-:W-:Y:S01]  /*1d10*/  ULDC.64 UR6, c[0x0][0x208] ;  /* 0x0000820000067ab9 */ /* 0x000fe20000000a00 */
[----:B------:R-:W0:Y:S01]  /*1d20*/  LDC.64 R96, c[0x0][0x3f8] ;  /* 0x0000fe00ff607b82 */ /* 0x000e220000000a00 */
[----:B------:R-:W3:Y:S01]  /*1d30*/  LDL.LU R20, [R1] ;  /* 0x0000000001147983 */ /* 0x000ee20000300800 */
[----:B------:R-:W-:-:S06]  /*1d40*/  ISETP.NE.AND.EX P0, PT, RZ, UR5, PT, P0 ;  /* 0x00000005ff007c0c */ /* 0x000fcc000bf05300 */
[----:B------:R-:W1:Y:S07]  /*1d50*/  LDC R15, c[0x0][0x3f4] ;  /* 0x0000fd00ff0f7b82 */ /* 0x000e6e0000000800 */
[----:B------:R-:W-:Y:S01]  /*1d60*/  @P0 IADD3 R4, P1, R228, UR4, RZ ;  /* 0x00000004e4040c10 */ /* 0x000fe2000ff3e0ff */
[----:B------:R-:W-:Y:S01]  /*1d70*/  ULDC UR4, c[0x0][0x2f4] ;  /* 0x0000bd0000047ab9 */ /* 0x000fe20000000800 */
[----:B------:R-:W4:Y:S02]  /*1d80*/  LDC.64 R90, c[0x0][0x408] ;  /* 0x00010200ff5a7b82 */ /* 0x000f240000000a00 */
[----:B------:R-:W-:-:S05]  /*1d90*/  @P0 IADD3.X R5, R229, UR5, RZ, P1, !PT ;  /* 0x00000005e5050c10 */ /* 0x000fca0008ffe4ff */
[----:B------:R1:W3:Y:S01]  /*1da0*/  @P0 LDG.E R24, desc[UR6][R4.64] ;  /* 0x0000000604180981 */ /* 0x0002e2000c1e1900 */
[----:B------:R-:W-:Y:S01]  /*1db0*/  ISETP.GE.AND P1, PT, R196, UR4, PT ;  /* 0x00000004c4007c0c */ /* 0x000fe2000bf26270 */
[----:B0-----:R-:W-:Y:S01]  /*1dc0*/  IMAD.WIDE.U32 R98, R204, R96, R16 ;  /* 0x00000060cc627225 */ /* 0x001fe200078e0010 */
[----:B------:R-:W-:Y:S01]  /*1dd0*/  ISETP.GE.AND P0, PT, R16, UR4, PT ;  /* 0x0000000410007c0c */ /* 0x000fe2000bf06270 */
[----:B------:R-:W0:Y:S01]  /*1de0*/  S2R R140, SR_TID.X ;  /* 0x00000000008c7919 */ /* 0x000e220000002100 */
[----:B------:R-:W-:Y:S01]  /*1df0*/  SEL R3, RZ, 0xffffffff, P1 ;  /* 0xffffffffff037807 */ /* 0x000fe20000800000 */
[----:B------:R-:W-:Y:S01]  /*1e00*/  IMAD.SHL.U32 R104, R96, 0x40, RZ ;  /* 0x0000004060687824 */ /* 0x000fe200078e00ff */
[----:B------:R-:W-:Y:S01]  /*1e10*/  SEL R0, RZ, 0x1, P0 ;  /* 0x00000001ff007807 */ /* 0x000fe20000000000 */
[----:B------:R-:W-:Y:S01]  /*1e20*/  IMAD.IADD R125, R26, 0x1, R27 ;  /* 0x000000011a7d7824 */ /* 0x000fe200078e021b */
[----:B------:R-:W-:Y:S01]  /*1e30*/  ISETP.GE.AND P0, PT, R193, UR4, PT ;  /* 0x00000004c1007c0c */ /* 0x000fe2000bf06270 */
[----:B------:R-:W-:Y:S01]  /*1e40*/  IMAD.SHL.U32 R3, R3, 0x2, RZ ;  /* 0x0000000203037824 */ /* 0x000fe200078e00ff */
[----:B------:R-:W-:Y:S01]  /*1e50*/  ISETP.GE.AND P1, PT, R23, UR4, PT ;  /* 0x0000000417007c0c */ /* 0x000fe2000bf26270 */
[----:B-1----:R-:W-:Y:S01]  /*1e60*/  IMAD.SHL.U32 R122, R15, 0x2, RZ ;  /* 0x000000020f7a7824 */ /* 0x002fe200078e00ff */
[----:B------:R-:W-:-:S02]  /*1e70*/  SHF.R.S32.HI R5, RZ, 0x1f, R204 ;  /* 0x0000001fff057819 */ /* 0x000fc400000114cc */
[----:B------:R-:W-:Y:S02]  /*1e80*/  LOP3.LUT R0, R3, 0x2, R0, 0xe2, !PT ;  /* 0x0000000203007812 */ /* 0x000fe400078ee200 */
[----:B------:R-:W-:Y:S01]  /*1e90*/  SEL R3, RZ, 0x4, P0 ;  /* 0x00000004ff037807 */ /* 0x000fe20000000000 */
[C---:B------:R-:W-:Y:S01]  /*1ea0*/  IMAD R6, R5.reuse, R96, RZ ;  /* 0x0000006005067224 */ /* 0x040fe200078e02ff */
[----:B------:R-:W-:Y:S01]  /*1eb0*/  SEL R4, RZ, 0x8, P1 ;  /* 0x00000008ff047807 */ /* 0x000fe20000800000 */
[-C--:B----4-:R-:W-:Y:S01]  /*1ec0*/  IMAD R5, R5, R90.reuse, RZ ;  /* 0x0000005a05057224 */ /* 0x090fe200078e02ff */
[----:B------:R-:W-:Y:S01]  /*1ed0*/  SHF.R.S32.HI R195, RZ, 0x1f, R194 ;  /* 0x0000001fffc37819 */ /* 0x000fe200000114c2 */
[----:B------:R-:W-:Y:S01]  /*1ee0*/  IMAD R7, R204, R97, R6 ;  /* 0x00000061cc077224 */ /* 0x000fe200078e0206 */
[----:B------:R-:W-:Y:S01]  /*1ef0*/  ISETP.GE.AND P2, PT, R22, UR4, PT ;  /* 0x0000000416007c0c */ /* 0x000fe2000bf46270 */
[----:B------:R-:W-:Y:S01]  /*1f00*/  IMAD.WIDE.U32 R92, R204, R90, R16 ;  /* 0x0000005acc5c7225 */ /* 0x000fe200078e0010 */
[----:B------:R-:W-:-:S02]  /*1f10*/  LOP3.LUT R0, R4, R0, R3, 0xfe, !PT ;  /* 0x0000000004007212 */ /* 0x000fc400078efe03 */
[----:B------:R-:W-:Y:S01]  /*1f20*/  SEL R3, RZ, 0x10, P2 ;  /* 0x00000010ff037807 */ /* 0x000fe20001000000 */
[----:B------:R-:W-:Y:S01]  /*1f30*/  IMAD.WIDE.U32 R100, R204, R96, R194 ;  /* 0x00000060cc647225 */ /* 0x000fe200078e00c2 */
[-C--:B------:R-:W-:Y:S02]  /*1f40*/  ISETP.GE.AND P0, PT, R16, R15.reuse, PT ;  /* 0x0000000f1000720c */ /* 0x080fe40003f06270 */
[----:B------:R-:W-:Y:S01]  /*1f50*/  ISETP.GE.AND P1, PT, R196, R15, PT ;  /* 0x0000000fc400720c */ /* 0x000fe20003f26270 */
[----:B------:R-:W-:Y:S01]  /*1f60*/  IMAD.IADD R101, R101, 0x1, R7 ;  /* 0x0000000165657824 */ /* 0x000fe200078e0207 */
[----:B------:R-:W-:Y:S01]  /*1f70*/  LOP3.LUT R9, R0, R3, RZ, 0xfc, !PT ;  /* 0x0000000300097212 */ /* 0x000fe200078efcff */
[----:B------:R-:W-:Y:S01]  /*1f80*/  IMAD.IADD R99, R7, 0x1, R99 ;  /* 0x0000000107637824 */ /* 0x000fe200078e0263 */
[----:B------:R-:W-:Y:S01]  /*1f90*/  ISETP.GE.AND P3, PT, R193, R15, PT ;  /* 0x0000000fc100720c */ /* 0x000fe20003f66270 */
[C---:B------:R-:W-:Y:S01]  /*1fa0*/  IMAD R7, R204.reuse, R91, R5 ;  /* 0x0000005bcc077224 */ /* 0x040fe200078e0205 */
[C---:B------:R-:W-:Y:S01]  /*1fb0*/  SEL R3, R15.reuse, RZ, P0 ;  /* 0x000000ff0f037207 */ /* 0x040fe20000000000 */
[----:B------:R-:W-:Y:S01]  /*1fc0*/  IMAD.WIDE.U32 R94, R204, R90, R194 ;  /* 0x0000005acc5e7225 */ /* 0x000fe200078e00c2 */
[----:B------:R-:W-:-:S02]  /*1fd0*/  SEL R5, R15, RZ, P1 ;  /* 0x000000ff0f057207 */ /* 0x000fc40000800000 */
[----:B------:R-:W-:Y:S01]  /*1fe0*/  SEL R0, R15, RZ, P3 ;  /* 0x000000ff0f007207 */ /* 0x000fe20001800000 */
[----:B------:R-:W-:Y:S01]  /*1ff0*/  IMAD.IADD R3, R16, 0x1, R3 ;  /* 0x0000000110037824 */ /* 0x000fe200078e0203 */
[----:B------:R-:W-:Y:S01]  /*2000*/  LOP3.LUT P2, RZ, R221, 0x4, RZ, 0xc0, !PT ;  /* 0x00000004ddff7812 */ /* 0x000fe2000784c0ff */
[----:B------:R-:W-:Y:S01]  /*2010*/  IMAD.IADD R5, R196, 0x1, R5 ;  /* 0x00000001c4057824 */ /* 0x000fe200078e0205 */
[----:B------:R-:W-:Y:S01]  /*2020*/  SHF.R.U32.HI R28, RZ, 0x3, R211 ;  /* 0x00000003ff1c7819 */ /* 0x000fe200000116d3 */
[----:B------:R-:W-:Y:S01]  /*2030*/  IMAD.IADD R11, R193, 0x1, R0 ;  /* 0x00000001c10b7824 */ /* 0x000fe200078e0200 */
[----:B------:R-:W-:Y:S01]  /*2040*/  SHF.R.S32.HI R0, RZ, 0x1f, R3 ;  /* 0x0000001fff007819 */ /* 0x000fe20000011403 */
[----:B------:R-:W-:Y:S01]  /*2050*/  IMAD.IADD R95, R95, 0x1, R7 ;  /* 0x000000015f5f7824 */ /* 0x000fe200078e0207 */
[----:B------:R-:W-:Y:S01]  /*2060*/  SHF.R.S32.HI R4, RZ, 0x1f, R5 ;  /* 0x0000001fff047819 */ /* 0x000fe20000011405 */
[----:B------:R-:W-:Y:S01]  /*2070*/  IMAD.IADD R93, R7, 0x1, R93 ;  /* 0x00000001075d7824 */ /* 0x000fe200078e025d */
[CC--:B------:R-:W-:Y:S01]  /*2080*/  LEA.HI R6, R0.reuse, R3.reuse, RZ, 0x3 ;  /* 0x0000000300067211 */ /* 0x0c0fe200078f18ff */
[----:B-----5:R-:W-:Y:S01]  /*2090*/  IMAD.WIDE.U32 R100, R137, R96, R100 ;  /* 0x0000006089647225 */ /* 0x020fe200078e0064 */
[----:B------:R-:W-:-:S02]  /*20a0*/  LEA.HI R0, R0, R3, RZ, 0x6 ;  /* 0x0000000300007211 */ /* 0x000fc400078f30ff */
[CC--:B------:R-:W-:Y:S01]  /*20b0*/  LEA.HI R3, R4.reuse, R5.reuse, RZ, 0x6 ;  /* 0x0000000504037211 */ /* 0x0c0fe200078f30ff */
[----:B------:R-:W-:Y:S01]  /*20c0*/  IMAD.WIDE.U32 R98, R137, R96, R98 ;  /* 0x0000006089627225 */ /* 0x000fe200078e0062 */
[----:B------:R-:W-:Y:S02]  /*20d0*/  LEA.HI R10, R4, R5, RZ, 0x3 ;  /* 0x00000005040a7211 */ /* 0x000fe400078f18ff */
[----:B------:R-:W-:Y:S01]  /*20e0*/  SHF.R.S32.HI R0, RZ, 0x6, R0 ;  /* 0x00000006ff007819 */ /* 0x000fe20000011400 */
[----:B------:R-:W-:Y:S01]  /*20f0*/  IMAD R127, R91, 0x60, RZ ;  /* 0x000000605b7f7824 */ /* 0x000fe200078e02ff */
[----:B------:R-:W-:Y:S01]  /*2100*/  SHF.R.S32.HI R4, RZ, 0x6, R3 ;  /* 0x00000006ff047819 */ /* 0x000fe20000011403 */
[----:B------:R-:W-:Y:S01]  /*2110*/  IMAD.SHL.U32 R106, R90, 0x40, RZ ;  /* 0x000000405a6a7824 */ /* 0x000fe200078e00ff */
[C---:B------:R-:W-:Y:S01]  /*2120*/  LOP3.LUT R3, R213.reuse, 0x38, R6, 0xf8, !PT ;  /* 0x00000038d5037812 */ /* 0x040fe200078ef806 */
[C---:B------:R-:W-:Y:S01]  /*2130*/  IMAD R135, R0.reuse, 0x1800, R215 ;  /* 0x0000180000877824 */ /* 0x040fe200078e02d7 */
[----:B------:R-:W-:Y:S01]  /*2140*/  SHF.R.S32.HI R12, RZ, 0x1f, R11 ;  /* 0x0000001fff0c7819 */ /* 0x000fe2000001140b */
[----:B------:R-:W-:Y:S01]  /*2150*/  IMAD R133, R0, 0x1800, R216 ;  /* 0x0000180000857824 */ /* 0x000fe200078e02d8 */
[----:B------:R-:W-:Y:S01]  /*2160*/  LOP3.LUT R5, R213, 0x38, R10, 0xf8, !PT ;  /* 0x00000038d5057812 */ /* 0x000fe200078ef80a */
[C---:B------:R-:W-:Y:S01]  /*2170*/  IMAD R134, R4.reuse, 0x1800, R215 ;  /* 0x0000180004867824 */ /* 0x040fe200078e02d7 */
[----:B------:R-:W-:Y:S01]  /*2180*/  LOP3.LUT R0, R3, R214, RZ, 0x3c, !PT ;  /* 0x000000d603007212 */ /* 0x000fe200078e3cff */
[----:B------:R-:W-:Y:S01]  /*2190*/  IMAD R130, R4, 0x1800, R216 ;  /* 0x0000180004827824 */ /* 0x000fe200078e02d8 */
[----:B------:R-:W-:Y:S01]  /*21a0*/  LOP3.LUT R7, R211, 0x38, R6, 0xf8, !PT ;  /* 0x00000038d3077812 */ /* 0x000fe200078ef806 */
[----:B------:R-:W-:Y:S01]  /*21b0*/  IMAD.WIDE.U32 R94, R137, R90, R94 ;  /* 0x0000005a895e7225 */ /* 0x000fe200078e005e */
[----:B------:R-:W-:-:S02]  /*21c0*/  LEA.HI R14, R12, R11, RZ, 0x3 ;  /* 0x0000000b0c0e7211 */ /* 0x000fc400078f18ff */
[----:B------:R-:W-:Y:S01]  /*21d0*/  LOP3.LUT R5, R5, R214, RZ, 0x3c, !PT ;  /* 0x000000d605057212 */ /* 0x000fe200078e3cff */
[----:B------:R-:W-:Y:S01]  /*21e0*/  IMAD.IADD R135, R135, 0x1, R0 ;  /* 0x0000000187877824 */ /* 0x000fe200078e0200 */
[----:B------:R-:W-:Y:S01]  /*21f0*/  LEA.HI R11, R12, R11, RZ, 0x6 ;  /* 0x0000000b0c0b7211 */ /* 0x000fe200078f30ff */
[----:B------:R-:W-:Y:S01]  /*2200*/  IMAD.WIDE.U32 R92, R137, R90, R92 ;  /* 0x0000005a895c7225 */ /* 0x000fe200078e005c */
[----:B------:R-:W-:Y:S02]  /*2210*/  LOP3.LUT R8, R7, R28, RZ, 0x3c, !PT ;  /* 0x0000001c07087212 */ /* 0x000fe400078e3cff */
[----:B------:R-:W-:Y:S01]  /*2220*/  LOP3.LUT R0, R211, 0x38, R10, 0xf8, !PT ;  /* 0x00000038d3007812 */ /* 0x000fe200078ef80a */
[----:B------:R-:W-:Y:S01]  /*2230*/  IMAD.IADD R134, R134, 0x1, R5 ;  /* 0x0000000186867824 */ /* 0x000fe200078e0205 */
[----:B------:R-:W-:Y:S01]  /*2240*/  SHF.R.S32.HI R13, RZ, 0x1f, R137 ;  /* 0x0000001fff0d7819 */ /* 0x000fe20000011489 */
[----:B------:R-:W-:Y:S01]  /*2250*/  IMAD.IADD R133, R133, 0x1, R8 ;  /* 0x0000000185857824 */ /* 0x000fe200078e0208 */
[----:B------:R-:W-:-:S02]  /*2260*/  SHF.R.S32.HI R11, RZ, 0x6, R11 ;  /* 0x00000006ff0b7819 */ /* 0x000fc4000001140b */
[--C-:B------:R-:W-:Y:S01]  /*2270*/  LOP3.LUT R3, R213, 0x38, R14.reuse, 0xf8, !PT ;  /* 0x00000038d5037812 */ /* 0x100fe200078ef80e */
[----:B------:R-:W-:Y:S01]  /*2280*/  IMAD R8, R13, R96, RZ ;  /* 0x000000600d087224 */ /* 0x000fe200078e02ff */
[----:B------:R-:W-:Y:S01]  /*2290*/  LOP3.LUT R5, R0, R28, RZ, 0x3c, !PT ;  /* 0x0000001c00057212 */ /* 0x000fe200078e3cff */
[----:B------:R-:W-:Y:S01]  /*22a0*/  IMAD R131, R11, 0x1800, R215 ;  /* 0x000018000b837824 */ /* 0x000fe200078e02d7 */
[----:B------:R-:W-:Y:S01]  /*22b0*/  LOP3.LUT R7, R211, 0x38, R14, 0xf8, !PT ;  /* 0x00000038d3077812 */ /* 0x000fe200078ef80e */
[----:B------:R-:W-:Y:S01]  /*22c0*/  IMAD R129, R11, 0x1800, R216 ;  /* 0x000018000b817824 */ /* 0x000fe200078e02d8 */
[----:B------:R-:W-:Y:S01]  /*22d0*/  LOP3.LUT R0, R3, R214, RZ, 0x3c, !PT ;  /* 0x000000d603007212 */ /* 0x000fe200078e3cff */
[----:B------:R-:W-:Y:S01]  /*22e0*/  IMAD.IADD R130, R130, 0x1, R5 ;  /* 0x0000000182827824 */ /* 0x000fe200078e0205 */
[----:B------:R-:W-:Y:S01]  /*22f0*/  LOP3.LUT R4, R7, R28, RZ, 0x3c, !PT ;  /* 0x0000001c07047212 */ /* 0x000fe200078e3cff */
[----:B------:R-:W-:Y:S01]  /*2300*/  IMAD R5, R97, 0x60, RZ ;  /* 0x0000006061057824 */ /* 0x000fe200078e02ff */
[----:B------:R-:W-:Y:S01]  /*2310*/  SHF.L.U64.HI R103, R96, 0x6, R97 ;  /* 0x0000000660677819 */ /* 0x000fe20000010261 */
[----:B------:R-:W-:Y:S01]  /*2320*/  IMAD R7, R137, R97, R8 ;  /* 0x0000006189077224 */ /* 0x000fe200078e0208 */
[----:B------:R-:W-:Y:S01]  /*2330*/  LOP3.LUT R3, R213, 0x18, R16, 0xf8, !PT ;  /* 0x00000018d5037812 */ /* 0x000fe200078ef810 */
[----:B------:R-:W-:Y:S01]  /*2340*/  IMAD.IADD R131, R131, 0x1, R0 ;  /* 0x0000000183837824 */ /* 0x000fe200078e0200 */
[----:B------:R-:W-:Y:S01]  /*2350*/  SHF.L.U64.HI R105, R90, 0x6, R91 ;  /* 0x000000065a697819 */ /* 0x000fe2000001025b */
[----:B------:R-:W-:Y:S01]  /*2360*/  IMAD.WIDE.U32 R96, R96, 0x60, RZ ;  /* 0x0000006060607825 */ /* 0x000fe200078e00ff */
[----:B------:R-:W-:-:S02]  /*2370*/  LOP3.LUT R128, R3, R214, RZ, 0x3c, !PT ;  /* 0x000000d603807212 */ /* 0x000fc400078e3cff */
[----:B------:R-:W-:Y:S01]  /*2380*/  SHF.R.S32.HI R113, RZ, 0x3, R6 ;  /* 0x00000003ff717819 */ /* 0x000fe20000011406 */
[----:B------:R-:W-:Y:S01]  /*2390*/  IMAD R0, R13, R90, RZ ;  /* 0x0000005a0d007224 */ /* 0x000fe200078e02ff */
[----:B------:R-:W-:Y:S01]  /*23a0*/  SHF.R.S32.HI R112, RZ, 0x3, R10 ;  /* 0x00000003ff707819 */ /* 0x000fe2000001140a */
[----:B------:R-:W-:Y:S01]  /*23b0*/  IMAD.IADD R126, R97, 0x1, R5 ;  /* 0x00000001617e7824 */ /* 0x000fe200078e0205 */
[----:B------:R-:W-:Y:S01]  /*23c0*/  LOP3.LUT R5, R6, 0xfffffff8, RZ, 0xc0, !PT ;  /* 0xfffffff806057812 */ /* 0x000fe200078ec0ff */
[----:B------:R-:W-:Y:S01]  /*23d0*/  IMAD R11, R137, R91, R0 ;  /* 0x0000005b890b7224 */ /* 0x000fe200078e0200 */
[----:B------:R-:W-:Y:S01]  /*23e0*/  LOP3.LUT R6, R10, 0xfffffff8, RZ, 0xc0, !PT ;  /* 0xfffffff80a067812 */ /* 0x000fe200078ec0ff */
[----:B------:R-:W-:Y:S01]  /*23f0*/  IMAD.IADD R102, R101, 0x1, R7 ;  /* 0x0000000165667824 */ /* 0x000fe200078e0207 */
[----:B------:R-:W-:Y:S01]  /*2400*/  SHF.R.S32.HI R0, RZ, 0x1f, R30 ;  /* 0x0000001fff007819 */ /* 0x000fe2000001141e */
[----:B------:R-:W-:Y:S01]  /*2410*/  IMAD.IADD R3, R7, 0x1, R99 ;  /* 0x0000000107037824 */ /* 0x000fe200078e0263 */
[----:B------:R-:W-:Y:S01]  /*2420*/  LOP3.LUT R7, R14, 0xfffffff8, RZ, 0xc0, !PT ;  /* 0xfffffff80e077812 */ /* 0x000fe200078ec0ff */
[----:B------:R-:W-:Y:S01]  /*2430*/  IMAD.WIDE.U32 R90, R90, 0x60, RZ ;  /* 0x000000605a5a7825 */ /* 0x000fe200078e00ff */
[----:B0-----:R-:W-:-:S02]  /*2440*/  LEA.HI R140, R140, 0x8, RZ, 0x19 ;  /* 0x000000088c8c7811 */ /* 0x001fc400078fc8ff */
[----:B------:R-:W-:Y:S01]  /*2450*/  SHF.R.S32.HI R111, RZ, 0x3, R14 ;  /* 0x00000003ff6f7819 */ /* 0x000fe2000001140e */
[----:B------:R-:W-:Y:S01]  /*2460*/  IMAD.IADD R129, R129, 0x1, R4 ;  /* 0x0000000181817824 */ /* 0x000fe200078e0204 */
[----:B------:R-:W-:Y:S01]  /*2470*/  SHF.R.S32.HI R109, RZ, 0x1f, R5 ;  /* 0x0000001fff6d7819 */ /* 0x000fe20000011405 */
[----:B------:R-:W-:Y:S01]  /*2480*/  IMAD.IADD R128, R215, 0x1, R128 ;  /* 0x00000001d7807824 */ /* 0x000fe200078e0280 */
[----:B------:R-:W-:Y:S01]  /*2490*/  SHF.R.S32.HI R108, RZ, 0x1f, R6 ;  /* 0x0000001fff6c7819 */ /* 0x000fe20000011406 */
[----:B------:R-:W-:Y:S01]  /*24a0*/  IMAD.IADD R127, R91, 0x1, R127 ;  /* 0x000000015b7f7824 */ /* 0x000fe200078e027f */
[----:B------:R-:W-:Y:S01]  /*24b0*/  SHF.R.S32.HI R107, RZ, 0x1f, R7 ;  /* 0x0000001fff6b7819 */ /* 0x000fe20000011407 */
[----:B------:R-:W-:Y:S02]  /*24c0*/  IMAD.IADD R89, R95, 0x1, R11 ;  /* 0x000000015f597824 */ /* 0x000fe400078e020b */
[----:B------:R-:W-:Y:S02]  /*24d0*/  IMAD.IADD R4, R11, 0x1, R93 ;  /* 0x000000010b047824 */ /* 0x000fe400078e025d */
[----:B--2---:R-:W-:Y:S01]  /*24e0*/  IMAD R110, R21, 0x40, R204 ;  /* 0x00000040156e7824 */ /* 0x004fe200078e02cc */
[----:B---3--:R-:W-:-:S04]  /*24f0*/  LOP3.LUT R20, R20, 0xfffffffe, RZ, 0xc0, !PT ;  /* 0xfffffffe14147812 */ /* 0x008fc800078ec0ff */
[----:B------:R-:W-:-:S04]  /*2500*/  @P3 LOP3.LUT R20, R20, 0x1, RZ, 0xfc, !PT ;  /* 0x0000000114143812 */ /* 0x000fc800078efcff */
[----:B------:R-:W-:-:S04]  /*2510*/  LOP3.LUT R20, R20, 0xfffffffb, RZ, 0xc0, !PT ;  /* 0xfffffffb14147812 */ /* 0x000fc800078ec0ff */
[----:B------:R-:W-:Y:S02]  /*2520*/  @P2 LOP3.LUT R20, R20, 0x4, RZ, 0xfc, !PT ;  /* 0x0000000414142812 */ /* 0x000fe400078efcff */
[----:B------:R-:W-:-:S03]  /*2530*/  ISETP.GE.AND P2, PT, R192, UR4, PT ;  /* 0x00000004c0007c0c */ /* 0x000fc6000bf46270 */
[----:B------:R0:W-:Y:S01]  /*2540*/  STL [R1], R20 ;  /* 0x0000001401007387 */ /* 0x0001e20000100800 */
[----:B------:R-:W-:-:S04]  /*2550*/  SEL R8, RZ, 0x20, P2 ;  /* 0x00000020ff087807 */ /* 0x000fc80001000000 */
[C---:B------:R-:W-:Y:S02]  /*2560*/  LOP3.LUT R26, R9.reuse, R8, RZ, 0xfc, !PT ;  /* 0x00000008091a7212 */ /* 0x040fe400078efcff */
[----:B------:R-:W-:Y:S02]  /*2570*/  LOP3.LUT R8, R9, 0x1, RZ, 0xc0, !PT ;  /* 0x0000000109087812 */ /* 0x000fe400078ec0ff */
[C---:B------:R-:W-:Y:S02]  /*2580*/  LOP3.LUT R9, R26.reuse, 0x2, RZ, 0xc0, !PT ;  /* 0x000000021a097812 */ /* 0x040fe400078ec0ff */
[C---:B------:R-:W-:Y:S02]  /*2590*/  LOP3.LUT R10, R26.reuse, 0x4, RZ, 0xc0, !PT ;  /* 0x000000041a0a7812 */ /* 0x040fe400078ec0ff */
[C---:B0-----:R-:W-:Y:S02]  /*25a0*/  LOP3.LUT R20, R26.reuse, 0x8, RZ, 0xc0, !PT ;  /* 0x000000081a147812 */ /* 0x041fe400078ec0ff */
[----:B------:R-:W-:-:S02]  /*25b0*/  LOP3.LUT R21, R26, 0x10, RZ, 0xc0, !PT ;  /* 0x000000101a157812 */ /* 0x000fc400078ec0ff */
[----:B------:R-:W-:Y:S02]  /*25c0*/  SHF.R.S32.HI R124, RZ, 0x1f, R24 ;  /* 0x0000001fff7c7819 */ /* 0x000fe40000011418 */
[----:B------:R-:W-:-:S07]  /*25d0*/  LOP3.LUT R26, R26, 0x20, RZ, 0xc0, !PT ;  /* 0x000000201a1a7812 */ /* 0x000fce00078ec0ff */
.L_x_2805:
[----:B--2---:R-:W2:Y:S01]  /*25e0*/  LDL.LU R33, [R1] ;  /* 0x0000000001217983 */ /* 0x004ea20000300800 */
[----:B------:R-:W0:Y:S01]  /*25f0*/  LDC R32, c[0x0][0x430] ;  /* 0x00010c00ff207b82 */ /* 0x000e220000000800 */
[----:B------:R-:W-:Y:S01]  /*2600*/  IADD3 R25, R25, -0x1, RZ ;  /* 0xffffffff19197810 */ /* 0x000fe20007ffe0ff */
[----:B------:R-:W-:Y:S01]  /*2610*/  IMAD.MOV.U32 R27, RZ, RZ, RZ ;  /* 0x000000ffff1b7224 */ /* 0x000fe200078e00ff */
[----:B------:R-:W-:-:S03]  /*2620*/  ULDC.64 UR4, c[0x0][0x208] ;  /* 0x0000820000047ab9 */ /* 0x000fc60000000a00 */
        /* <DEDUP_REMOVED lines=28> */
[----:B------:R-:W-:-:S04]  /*27f0*/  IMAD R28, R32, R11, R36 ;  /* 0x0000000b201c7224 */ /* 0x000fc800078e0224 */
[C---:B------:R-:W-:Y:S02]  /*2800*/  @P4 VIADD R31, R29.reuse, 0xffffffe0 ;  /* 0xffffffe01d1f4836 */ /* 0x040fe40000000000 */
[--C-:B------:R-:W-:Y:S02]  /*2810*/  IMAD R29, R29, 0x2, R114.reuse ;  /* 0x000000021d1d7824 */ /* 0x100fe400078e0272 */
        /* <DEDUP_REMOVED lines=20> */
[C---:B------:R-:W-:Y:S01]  /*2960*/  IMAD R15, R27.reuse, UR5, R14 ;  /* 0x000000051b0f7c24 */ /* 0x040fe2000f8e020e */
[----:B------:R-:W-:Y:S01]  /*2970*/  VIMNMX R86, R86, 0x60, PT ;  /* 0x0000006056567848 */ /* 0x000fe20003fe0100 */
        /* <DEDUP_REMOVED lines=8> */
[-C--:B------:R-:W-:Y:S01]  /*2a00*/  IMAD R14, R126, R25.reuse, RZ ;  /* 0x000000197e0e7224 */ /* 0x080fe200078e02ff */
[----:B------:R-:W-:Y:S01]  /*2a10*/  LEA R118, P3, R32, UR4, 0x1 ;  /* 0x0000000420767c11 */ /* 0x000fe2000f8608ff */
[----:B------:R-:W-:Y:S02]  /*2a20*/  IMAD.IADD R115, R33, 0x1, R115 ;  /* 0x0000000121737824 */ /* 0x000fe400078e0273 */
[----:B------:R-:W-:Y:S02]  /*2a30*/  IMAD R35, R11, R96, R14 ;  /* 0x000000600b237224 */ /* 0x000fe400078e020e */
[----:B------:R-:W-:Y:S01]  /*2a40*/  IMAD.WIDE.U32 R14, R96, R25, RZ ;  /* 0x00000019600e7225 */ /* 0x000fe200078e00ff */
[----:B------:R-:W-:-:S03]  /*2a50*/  LEA.HI.X R115, R32, UR5, R115, 0x1, P3 ;  /* 0x0000000520737c11 */ /* 0x000fc600098f0c73 */
        /* <DEDUP_REMOVED lines=24> */
[----:B------:R-:W-:Y:S01]  /*2be0*/  ULDC.64 UR6, c[0x0][0x208] ;  /* 0x0000820000067ab9 */ /* 0x000fe20000000a00 */
        /* <DEDUP_REMOVED lines=36> */
.L_x_2704:
[----:B------:R-:W-:Y:S05]  /*2e30*/  BSYNC B1 ;  /* 0x0000000000017941 */ /* 0x000fea0003800000 */
.L_x_2703:
        /* <DEDUP_REMOVED lines=21> */
[----:B------:R-:W-:Y:S01]  /*2f90*/  IADD3.X R13, R102, R11, R103, P2, P5 ;  /* 0x0000000b660d7210 */ /* 0x000fe200017ea467 */
[----:B------:R-:W-:Y:S01]  /*2fa0*/  ULDC.64 UR6, c[0x0][0x208] ;  /* 0x0000820000067ab9 */ /* 0x000fe20000000a00 */
        /* <DEDUP_REMOVED lines=35> */
.L_x_2706:
[----:B------:R-:W-:Y:S05]  /*31e0*/  BSYNC B1 ;  /* 0x0000000000017941 */ /* 0x000fea0003800000 */
.L_x_2705:
[----:B------:R-:W-:Y:S01]  /*31f0*/  IMAD.MOV.U32 R11, RZ, RZ, R60 ;  /* 0x000000ffff0b7224 */ /* 0x000fe200078e003c */
[----:B------:R-:W-:Y:S01]  /*3200*/  ULOP3.LUT UR4, UR60, 0x1, URZ, 0xfc, !UPT ;  /* 0x000000013c047892 */ /* 0x000fe2000f8efc3f */
        /* <DEDUP_REMOVED lines=63> */
[----:B------:R-:W-:Y:S01]  /*3600*/  UISETP.NE.AND UP0, UPT, UR4, 0x3, UPT ;  /* 0x000000030400788c */ /* 0x000fe2000bf05270 */
        /* <DEDUP_REMOVED lines=27> */
[----:B------:R-:W-:Y:S02]  /*37c0*/  PRMT R156, R14, 0x7610, R156 ;  /* 0x000076100e9c7816 */ /* 0x000fe4000000009c */
[----:B------:R-:W-:Y:S02]  /*37d0*/  PRMT R158, R13, 0x7610, R158 ;  /* 0x000076100d9e7816 */ /* 0x000fe4000000009e */
[----:B------:R-:W-:Y:S02]  /*37e0*/  PRMT R163, R12, 0x7610, R163 ;  /* 0x000076100ca37816 */ /* 0x000fe400000000a3 */
[----:B------:R-:W-:Y:S01]  /*37f0*/  PRMT R168, R11, 0x7610, R168 ;  /* 0x000076100ba87816 */ /* 0x000fe200000000a8 */
[----:B------:R-:W-:Y:S06]  /*3800*/  @!P2 BRA `(.L_x_2707) ;  /* 0x000000000004a947 */ /* 0x000fec0003800000 */
[----:B------:R-:W-:Y:S01]  /*3810*/  BPT.TRAP 0x1 ;  /* 0x000000040000795c */ /* 0x000fe20000300000 */
.L_x_2707:
[----:B------:R-:W-:Y:S01]  /*3820*/  IMAD R87, R19, 0x8, R18 ;  /* 0x0000000813577824 */ /* 0x000fe200078e0212 */
[----:B------:R-:W-:Y:S01]  /*3830*/  SHF.L.U32 R88, R205, 0x1f, RZ ;  /* 0x0000001fcd587819 */ /* 0x000fe200000006ff */
[----:B------:R-:W-:Y:S03]  /*3840*/  BSSY B1, `(.L_x_2708) ;  /* 0x0000003000017945 */ /* 0x000fe60003800000 */
[----:B------:R-:W0:Y:S02]  /*3850*/  SYNCS.PHASECHK.TRANS64.TRYWAIT P5, [R87+URZ+0x30890], R88 ;  /* 0x03089058570075a7 */ /* 0x000e2400080a017f */
[----:B0-----:R-:W-:Y:S05]  /*3860*/  @!P5 BRA `(.L_x_2709) ;  /* 0x0000020c00f0d947 */ /* 0x001fea0003800000 */
.L_x_3052:
[----:B------:R-:W-:Y:S05]  /*3870*/  BSYNC B1 ;  /* 0x0000000000017941 */ /* 0x000fea0003800000 */
.L_x_2708:
[----:B------:R-:W-:-:S03]  /*3880*/  UMOV UR4, 0xffffffff ;  /* 0xffffffff00047882 */ /* 0x000fc60000000000 */
[----:B------:R-:W-:Y:S05]  /*3890*/  BRA.DIV UR4, `(.L_x_2710) ;  /* 0x0000020e04f87947 */ /* 0x000fea000b800000 */
[----:B------:R1:W2:Y:S04]  /*38a0*/  SHFL.IDX PT, R82, R115, RZ, 0x1c1f ;  /* 0x001c1fff73527589 */ /* 0x0002a800000e0000 */
[----:B------:R1:W3:Y:S02]  /*38b0*/  SHFL.IDX PT, R11, R118, RZ, 0x1c1f ;  /* 0x001c1fff760b7589 */ /* 0x0002e400000e0000 */
.L_x_3056:
        /* <DEDUP_REMOVED lines=56> */
.L_x_2716:
[----:B------:R-:W-:Y:S05]  /*3c40*/  BSYNC B3 ;  /* 0x0000000000037941 */ /* 0x000fea0003800000 */
.L_x_2715:
[----:B------:R-:W-:Y:S02]  /*3c50*/  ULDC.64 UR4, c[0x0][0x208] ;  /* 0x0000820000047ab9 */ /* 0x000fe40000000a00 */
[----:B0-----:R4:W-:Y:S03]  /*3c60*/  ST.E.128 desc[UR4][R80.64], R12 ;  /* 0x0000000c50007985 */ /* 0x0019e6000c101d04 */
.L_x_2714:
[----:B------:R-:W-:Y:S05]  /*3c70*/  BSYNC B2 ;  /* 0x0000000000027941 */ /* 0x000fea0003800000 */
.L_x_2713:
        /* <DEDUP_REMOVED lines=12> */
[----:B------:R-:W-:Y:S02]  /*3d40*/  SHF.R.U64 R72, R74, 0x10, R75 ;  /* 0x000000104a487819 */ /* 0x000fe4000000124b */
        /* <DEDUP_REMOVED lines=8> */
[CC--:B------:R-:W-:Y:S01]  /*3dd0*/  FMUL.FTZ R152, R78.reuse, R79.reuse ;  /* 0x0000004f4e987220 */ /* 0x0c0fe20000410000 */
[----:B------:R-:W-:Y:S01]  /*3de0*/  SHF.R.U32.HI R73, RZ, 0x10, R73 ;  /* 0x00000010ff497819 */ /* 0x000fe20000011649 */
[-C--:B------:R-:W-:Y:S01]  /*3df0*/  FMUL.FTZ R154, R78, R80.reuse ;  /* 0x000000504e9a7220 */ /* 0x080fe20000410000 */
[----:B------:R-:W-:Y:S01]  /*3e00*/  IMAD.U32 R75, R13, 0x10000, RZ ;  /* 0x000100000d4b7824 */ /* 0x000fe200078e00ff */
[----:B------:R-:W-:Y:S01]  /*3e10*/  PRMT R78, R180, 0x5410, R81 ;  /* 0x00005410b44e7816 */ /* 0x000fe20000000051 */
[----:B------:R-:W-:Y:S01]  /*3e20*/  IMAD.U32 R81, R12, 0x10000, RZ ;  /* 0x000100000c517824 */ /* 0x000fe200078e00ff */
[----:B------:R-:W-:Y:S01]  /*3e30*/  PRMT R73, R177, 0x5410, R73 ;  /* 0x00005410b1497816 */ /* 0x000fe20000000049 */
[C---:B------:R-:W-:Y:S01]  /*3e40*/  FFMA.FTZ R80, R75.reuse, R80, -R152 ;  /* 0x000000504b507223 */ /* 0x040fe20000010898 */
[----:B------:R-:W-:Y:S01]  /*3e50*/  LOP3.LUT R13, R14, 0xffff0000, RZ, 0xc0, !PT ;  /* 0xffff00000e0d7812 */ /* 0x000fe200078ec0ff */
[----:B------:R-:W-:Y:S01]  /*3e60*/  FFMA.FTZ R75, R75, R79, R154 ;  /* 0x0000004f4b4b7223 */ /* 0x000fe2000001009a */
[C---:B------:R-:W-:Y:S01]  /*3e70*/  IMAD.U32 R152, R78.reuse, 0x10000, RZ ;  /* 0x000100004e987824 */ /* 0x040fe200078e00ff */
[----:B------:R-:W-:Y:S01]  /*3e80*/  LOP3.LUT R78, R78, 0xffff0000, RZ, 0xc0, !PT ;  /* 0xffff00004e4e7812 */ /* 0x000fe200078ec0ff */
[C---:B------:R-:W-:Y:S01]  /*3e90*/  IMAD.U32 R154, R73.reuse, 0x10000, RZ ;  /* 0x00010000499a7824 */ /* 0x040fe200078e00ff */
[----:B------:R-:W-:Y:S01]  /*3ea0*/  LOP3.LUT R73, R73, 0xffff0000, RZ, 0xc0, !PT ;  /* 0xffff000049497812 */ /* 0x000fe200078ec0ff */
[----:B------:R-:W-:-:S02]  /*3eb0*/  IMAD.U32 R79, R14, 0x10000, RZ ;  /* 0x000100000e4f7824 */ /* 0x000fc400078e00ff */
[----:B------:R-:W-:Y:S01]  /*3ec0*/  FMUL.FTZ R160, R13, R152 ;  /* 0x000000980da07220 */ /* 0x000fe20000410000 */
[----:B------:R-:W-:Y:S01]  /*3ed0*/  LOP3.LUT R14, R15, 0xffff0000, RZ, 0xc0, !PT ;  /* 0xffff00000f0e7812 */ /* 0x000fe200078ec0ff */
[-C--:B------:R-:W-:Y:S01]  /*3ee0*/  FMUL.FTZ R162, R13, R154.reuse ;  /* 0x0000009a0da27220 */ /* 0x080fe20000410000 */
[----:B------:R-:W-:Y:S01]  /*3ef0*/  LOP3.LUT R12, R12, 0xffff0000, RZ, 0xc0, !PT ;  /* 0xffff00000c0c7812 */ /* 0x000fe200078ec0ff */
[----:B------:R-:W-:Y:S01]  /*3f00*/  FFMA.FTZ R160, R79, R154, -R160 ;  /* 0x0000009a4fa07223 */ /* 0x000fe200000108a0 */
[----:B------:R-:W-:Y:S02]  /*3f10*/  IMAD.U32 R15, R15, 0x10000, RZ ;  /* 0x000100000f0f7824 */ /* 0x000fe400078e00ff */
[----:B------:R-:W-:Y:S01]  /*3f20*/  FFMA.FTZ R79, R79, R152, R162 ;  /* 0x000000984f4f7223 */ /* 0x000fe200000100a2 */
[C---:B------:R-:W-:Y:S01]  /*3f30*/  FMUL.FTZ R152, R14.reuse, R78 ;  /* 0x0000004e0e987220 */ /* 0x040fe20000410000 */
[-C--:B------:R-:W-:Y:S01]  /*3f40*/  FMUL.FTZ R13, R14, R73.reuse ;  /* 0x000000490e0d7220 */ /* 0x080fe20000410000 */
        /* <DEDUP_REMOVED lines=8> */
[----:B------:R-:W-:Y:S01]  /*3fd0*/  F2FP.BF16.F32.PACK_AB R15, R13, R152 ;  /* 0x000000980d0f723e */ /* 0x000fe200000010ff */
[----:B------:R-:W-:Y:S01]  /*3fe0*/  IMAD.MOV.U32 R13, RZ, RZ, R75 ;  /* 0x000000ffff0d7224 */ /* 0x000fe200078e004b */
[----:B------:R-:W-:Y:S01]  /*3ff0*/  F2FP.BF16.F32.PACK_AB R12, R153, R14 ;  /* 0x0000000e990c723e */ /* 0x000fe200000010ff */
[----:B------:R-:W-:-:S07]  /*4000*/  IMAD.MOV.U32 R14, RZ, RZ, R160 ;  /* 0x000000ffff0e7224 */ /* 0x000fce00078e00a0 */
.L_x_2720:
[----:B------:R-:W-:Y:S05]  /*4010*/  BSYNC B3 ;  /* 0x0000000000037941 */ /* 0x000fea0003800000 */
.L_x_2719:
[----:B------:R-:W-:Y:S02]  /*4020*/  ULDC.64 UR4, c[0x0][0x208] ;  /* 0x0000820000047ab9 */ /* 0x000fe40000000a00 */
[----:B0-----:R0:W-:Y:S03]  /*4030*/  ST.E.128 desc[UR4][R76.64], R12 ;  /* 0x0000000c4c007985 */ /* 0x0011e6000c101d04 */
.L_x_2718:
[----:B------:R-:W-:Y:S05]  /*4040*/  BSYNC B2 ;  /* 0x0000000000027941 */ /* 0x000fea0003800000 */
.L_x_2717:
        /* <DEDUP_REMOVED lines=56> */
.L_x_2724:
[----:B------:R-:W-:Y:S05]  /*43d0*/  BSYNC B3 ;  /* 0x0000000000037941 */ /* 0x000fea0003800000 */
.L_x_2723:
[----:B------:R-:W-:Y:S02]  /*43e0*/  ULDC.64 UR4, c[0x0][0x208] ;  /* 0x0000820000047ab9 */ /* 0x000fe40000000a00 */
[----:B----4-:R0:W-:Y:S03]  /*43f0*/  ST.E.128 desc[UR4][R72.64], R12 ;  /* 0x0000000c48007985 */ /* 0x0101e6000c101d04 */
.L_x_2722:
[----:B------:R-:W-:Y:S05]  /*4400*/  BSYNC B2 ;  /* 0x0000000000027941 */ /* 0x000fea0003800000 */
.L_x_2721:
        /* <DEDUP_REMOVED lines=37> */
[----:B------:R-:W-:Y:S01]  /*4660*/  FFMA.FTZ R80, R65, R75, -R80 ;  /* 0x0000004b41507223 */ /* 0x000fe20000010850 */
[----:B------:R-:W-:Y:S01]  /*4670*/  SHF.L.U32 R71, R71, 0x10, RZ ;  /* 0x0000001047477819 */ /* 0x000fe200000006ff */
[----:B------:R-:W-:Y:S01]  /*4680*/  FFMA.FTZ R65, R65, R73, R14 ;  /* 0x0000004941417223 */ /* 0x000fe2000001000e */
[----:B------:R-:W-:Y:S01]  /*4690*/  LOP3.LUT R15, R66, 0xffff0000, RZ, 0xc0, !PT ;  /* 0xffff0000420f7812 */ /* 0x000fe200078ec0ff */
[----:B------:R-:W-:Y:S01]  /*46a0*/  FMUL.FTZ R73, R64, R67 ;  /* 0x0000004340497220 */ /* 0x000fe20000410000 */
[C---:B------:R-:W-:Y:S01]  /*46b0*/  FMUL.FTZ R14, R12.reuse, R70 ;  /* 0x000000460c0e7220 */ /* 0x040fe20000410000 */
[----:B------:R-:W-:Y:S01]  /*46c0*/  FMUL.FTZ R75, R12, R71 ;  /* 0x000000470c4b7220 */ /* 0x000fe20000410000 */
[----:B------:R-:W-:Y:S01]  /*46d0*/  F2FP.BF16.F32.PACK_AB R80, R65, R80 ;  /* 0x000000504150723e */ /* 0x000fe200000010ff */
[----:B------:R-:W-:Y:S01]  /*46e0*/  FMUL.FTZ R64, R64, R15 ;  /* 0x0000000f40407220 */ /* 0x000fe20000410000 */
[C---:B------:R-:W-:Y:S01]  /*46f0*/  FFMA.FTZ R14, R13.reuse, R71, -R14 ;  /* 0x000000470d0e7223 */ /* 0x040fe2000001080e */
[----:B------:R-:W-:Y:S01]  /*4700*/  FFMA.FTZ R75, R13, R70, R75 ;  /* 0x000000460d4b7223 */ /* 0x000fe2000001004b */
[C---:B------:R-:W-:Y:S01]  /*4710*/  FFMA.FTZ R73, R72.reuse, R15, -R73 ;  /* 0x0000000f48497223 */ /* 0x040fe20000010849 */
[----:B------:R-:W-:Y:S01]  /*4720*/  FFMA.FTZ R64, R72, R67, R64 ;  /* 0x0000004348407223 */ /* 0x000fe20000010040 */
[----:B------:R-:W-:-:S02]  /*4730*/  F2FP.BF16.F32.PACK_AB R13, R77, R78 ;  /* 0x0000004e4d0d723e */ /* 0x000fc400000010ff */
[----:B------:R-:W-:Y:S01]  /*4740*/  F2FP.BF16.F32.PACK_AB R12, R75, R14 ;  /* 0x0000000e4b0c723e */ /* 0x000fe200000010ff */
[----:B------:R-:W-:Y:S01]  /*4750*/  IMAD.MOV.U32 R14, RZ, RZ, R80 ;  /* 0x000000ffff0e7224 */ /* 0x000fe200078e0050 */
[----:B------:R-:W-:-:S07]  /*4760*/  F2FP.BF16.F32.PACK_AB R15, R64, R73 ;  /* 0x00000049400f723e */ /* 0x000fce00000010ff */
.L_x_2728:
[----:B------:R-:W-:Y:S05]  /*4770*/  BSYNC B3 ;  /* 0x0000000000037941 */ /* 0x000fea0003800000 */
.L_x_2727:
[----:B------:R-:W-:Y:S02]  /*4780*/  ULDC.64 UR4, c[0x0][0x208] ;  /* 0x0000820000047ab9 */ /* 0x000fe40000000a00 */
[----:B----4-:R0:W-:Y:S03]  /*4790*/  ST.E.128 desc[UR4][R68.64], R12 ;  /* 0x0000000c44007985 */ /* 0x0101e6000c101d04 */
.L_x_2726:
[----:B------:R-:W-:Y:S05]  /*47a0*/  BSYNC B2 ;  /* 0x0000000000027941 */ /* 0x000fea0003800000 */
.L_x_2725:
        /* <DEDUP_REMOVED lines=12> */
[----:B------:R-:W-:Y:S02]  /*4870*/  SHF.R.U32.HI R63, RZ, 0x10, R63 ;  /* 0x00000010ff3f7819 */ /* 0x000fe4000001163f */
[----:B------:R-:W-:Y:S02]  /*4880*/  PRMT R171, R171, 0x5410, R62 ;  /* 0x00005410abab7816 */ /* 0x000fe4000000003e */
[----:B------:R-:W-:Y:S01]  /*4890*/  PRMT R169, R169, 0x5410, R66 ;  /* 0x00005410a9a97816 */ /* 0x000fe20000000042 */
[----:B------:R-:W-:Y:S01]  /*48a0*/  IMAD.U32 R66, R13, 0x10000, RZ ;  /* 0x000100000d427824 */ /* 0x000fe200078e00ff */
[----:B------:R-:W-:-:S02]  /*48b0*/  SHF.R.U32.HI R67, RZ, 0x10, R61 ;  /* 0x00000010ff437819 */ /* 0x000fc4000001163d */
[----:B------:R-:W-:Y:S02]  /*48c0*/  PRMT R172, R172, 0x5410, R63 ;  /* 0x00005410acac7816 */ /* 0x000fe4000000003f */
[----:B------:R-:W-:Y:S01]  /*48d0*/  LOP3.LUT R68, R13, 0xffff0000, RZ, 0xc0, !PT ;  /* 0xffff00000d447812 */ /* 0x000fe200078ec0ff */
[----:B------:R-:W-:Y:S01]  /*48e0*/  IMAD.U32 R13, R12, 0x10000, RZ ;  /* 0x000100000c0d7824 */ /* 0x000fe200078e00ff */
[----:B------:R-:W-:Y:S01]  /*48f0*/  LOP3.LUT R69, R171, 0xffff0000, RZ, 0xc0, !PT ;  /* 0xffff0000ab457812 */ /* 0x000fe200078ec0ff */
[----:B------:R-:W-:Y:S01]  /*4900*/  IMAD.U32 R62, R172, 0x10000, RZ ;  /* 0x00010000ac3e7824 */ /* 0x000fe200078e00ff */
[----:B------:R-:W-:Y:S01]  /*4910*/  LOP3.LUT R63, R169, 0xffff0000, RZ, 0xc0, !PT ;  /* 0xffff0000a93f7812 */ /* 0x000fe200078ec0ff */
[----:B------:R-:W-:Y:S01]  /*4920*/  IMAD.U32 R171, R171, 0x10000, RZ ;  /* 0x00010000abab7824 */ /* 0x000fe200078e00ff */
[----:B------:R-:W-:Y:S01]  /*4930*/  PRMT R170, R170, 0x5410, R67 ;  /* 0x00005410aaaa7816 */ /* 0x000fe20000000043 */
[----:B------:R-:W-:Y:S01]  /*4940*/  FMUL.FTZ R71, R68, R69 ;  /* 0x0000004544477220 */ /* 0x000fe20000410000 */
[----:B------:R-:W-:Y:S01]  /*4950*/  LOP3.LUT R61, R14, 0xffff0000, RZ, 0xc0, !PT ;  /* 0xffff00000e3d7812 */ /* 0x000fe200078ec0ff */
[----:B------:R-:W-:Y:S01]  /*4960*/  FMUL.FTZ R68, R68, R63 ;  /* 0x0000003f44447220 */ /* 0x000fe20000410000 */
[----:B------:R-:W-:Y:S01]  /*4970*/  LOP3.LUT R14, R15, 0xffff0000, RZ, 0xc0, !PT ;  /* 0xffff00000f0e7812 */ /* 0x000fe200078ec0ff */
[----:B------:R-:W-:-:S02]  /*4980*/  IMAD.U32 R67, R170, 0x10000, RZ ;  /* 0x00010000aa437824 */ /* 0x000fc400078e00ff */
[C---:B------:R-:W-:Y:S01]  /*4990*/  FFMA.FTZ R63, R66.reuse, R63, -R71 ;  /* 0x0000003f423f7223 */ /* 0x040fe20000010847 */
[CC--:B------:R-:W-:Y:S01]  /*49a0*/  FMUL.FTZ R73, R61.reuse, R62.reuse ;  /* 0x0000003e3d497220 */ /* 0x0c0fe20000410000 */
[----:B------:R-:W-:Y:S01]  /*49b0*/  FFMA.FTZ R66, R66, R69, R68 ;  /* 0x0000004542427223 */ /* 0x000fe20000010044 */
[-C--:B------:R-:W-:Y:S01]  /*49c0*/  FMUL.FTZ R69, R61, R67.reuse ;  /* 0x000000433d457220 */ /* 0x080fe20000410000 */
[----:B------:R-:W-:Y:S01]  /*49d0*/  LOP3.LUT R172, R172, 0xffff0000, RZ, 0xc0, !PT ;  /* 0xffff0000acac7812 */ /* 0x000fe200078ec0ff */
[----:B------:R-:W-:Y:S01]  /*49e0*/  FFMA.FTZ R61, R60, R67, -R73 ;  /* 0x000000433c3d7223 */ /* 0x000fe20000010849 */
[----:B------:R-:W-:Y:S01]  /*49f0*/  LOP3.LUT R170, R170, 0xffff0000, RZ, 0xc0, !PT ;  /* 0xffff0000aaaa7812 */ /* 0x000fe200078ec0ff */
[----:B------:R-:W-:Y:S01]  /*4a00*/  IMAD.U32 R169, R169, 0x10000, RZ ;  /* 0x00010000a9a97824 */ /* 0x000fe200078e00ff */
[----:B------:R-:W-:Y:S01]  /*4a10*/  LOP3.LUT R12, R12, 0xffff0000, RZ, 0xc0, !PT ;  /* 0xffff00000c0c7812 */ /* 0x000fe200078ec0ff */
[----:B------:R-:W-:Y:S01]  /*4a20*/  FFMA.FTZ R60, R60, R62, R69 ;  /* 0x0000003e3c3c7223 */ /* 0x000fe20000010045 */
[C---:B------:R-:W-:Y:S01]  /*4a30*/  FMUL.FTZ R62, R14.reuse, R172 ;  /* 0x000000ac0e3e7220 */ /* 0x040fe20000410000 */
[----:B------:R-:W-:Y:S01]  /*4a40*/  FMUL.FTZ R67, R14, R170 ;  /* 0x000000aa0e437220 */ /* 0x000fe20000410000 */
[----:B------:R-:W-:-:S02]  /*4a50*/  IMAD.U32 R15, R15, 0x10000, RZ ;  /* 0x000100000f0f7824 */ /* 0x000fc400078e00ff */
[C---:B------:R-:W-:Y:S01]  /*4a60*/  FMUL.FTZ R14, R12.reuse, R171 ;  /* 0x000000ab0c0e7220 */ /* 0x040fe20000410000 */
[----:B------:R-:W-:Y:S01]  /*4a70*/  FMUL.FTZ R12, R12, R169 ;  /* 0x000000a90c0c7220 */ /* 0x000fe20000410000 */
        /* <DEDUP_REMOVED lines=8> */
[----:B------:R-:W-:Y:S01]  /*4b00*/  F2FP.BF16.F32.PACK_AB R15, R67, R62 ;  /* 0x0000003e430f723e */ /* 0x000fe200000010ff */
[----:B------:R-:W-:-:S07]  /*4b10*/  IMAD.MOV.U32 R14, RZ, RZ, R60 ;  /* 0x000000ffff0e7224 */ /* 0x000fce00078e003c */
.L_x_2732:
[----:B------:R-:W-:Y:S05]  /*4b20*/  BSYNC B3 ;  /* 0x0000000000037941 */ /* 0x000fea0003800000 */
.L_x_2731:
[----:B------:R-:W-:Y:S02]  /*4b30*/  ULDC.64 UR4, c[0x0][0x208] ;  /* 0x0000820000047ab9 */ /* 0x000fe40000000a00 */
[----:B----4-:R0:W-:Y:S03]  /*4b40*/  ST.E.128 desc[UR4][R64.64], R12 ;  /* 0x0000000c40007985 */ /* 0x0101e6000c101d04 */
.L_x_2730:
[----:B------:R-:W-:Y:S05]  /*4b50*/  BSYNC B2 ;  /* 0x0000000000027941 */ /* 0x000fea0003800000 */
.L_x_2729:
        /* <DEDUP_REMOVED lines=8> */
[--C-:B------:R-:W-:Y:S02]  /*4be0*/  SHF.R.U64 R63, R58, 0x10, R59.reuse ;  /* 0x000000103a3f7819 */ /* 0x100fe4000000123b */
[----:B------:R-:W-:Y:S02]  /*4bf0*/  SHF.R.U32.HI R58, RZ, 0x10, R59 ;  /* 0x00000010ff3a7819 */ /* 0x000fe4000001163b */
[--C-:B------:R-:W-:Y:S01]  /*4c00*/  SHF.R.U64 R65, R56, 0x10, R57.reuse ;  /* 0x0000001038417819 */ /* 0x100fe20000001239 */
[----:B----4-:R-:W-:Y:S01]  /*4c10*/  IMAD.U32 R56, R14, 0x10000, RZ ;  /* 0x000100000e387824 */ /* 0x010fe200078e00ff */
[----:B------:R-:W-:Y:S02]  /*4c20*/  SHF.R.U32.HI R62, RZ, 0x10, R57 ;  /* 0x00000010ff3e7819 */ /* 0x000fe40000011639 */
[----:B------:R-:W-:Y:S01]  /*4c30*/  PRMT R167, R167, 0x5410, R58 ;  /* 0x00005410a7a77816 */ /* 0x000fe2000000003a */
[----:B------:R-:W-:Y:S01]  /*4c40*/  IMAD.U32 R58, R13, 0x10000, RZ ;  /* 0x000100000d3a7824 */ /* 0x000fe200078e00ff */
[----:B------:R-:W-:-:S02]  /*4c50*/  PRMT R164, R164, 0x5410, R65 ;  /* 0x00005410a4a47816 */ /* 0x000fc40000000041 */
[----:B------:R-:W-:Y:S01]  /*4c60*/  PRMT R165, R165, 0x5410, R62 ;  /* 0x00005410a5a57816 */ /* 0x000fe2000000003e */
[----:B------:R-:W-:Y:S01]  /*4c70*/  IMAD.U32 R64, R167, 0x10000, RZ ;  /* 0x00010000a7407824 */ /* 0x000fe200078e00ff */
[----:B------:R-:W-:Y:S02]  /*4c80*/  PRMT R166, R166, 0x5410, R63 ;  /* 0x00005410a6a67816 */ /* 0x000fe4000000003f */
[----:B------:R-:W-:Y:S01]  /*4c90*/  LOP3.LUT R57, R14, 0xffff0000, RZ, 0xc0, !PT ;  /* 0xffff00000e397812 */ /* 0x000fe200078ec0ff */
[C---:B------:R-:W-:Y:S01]  /*4ca0*/  IMAD.U32 R14, R15.reuse, 0x10000, RZ ;  /* 0x000100000f0e7824 */ /* 0x040fe200078e00ff */
[----:B------:R-:W-:Y:S01]  /*4cb0*/  LOP3.LUT R11, R15, 0xffff0000, RZ, 0xc0, !PT ;  /* 0xffff00000f0b7812 */ /* 0x000fe200078ec0ff */
[----:B------:R-:W-:Y:S01]  /*4cc0*/  IMAD.U32 R62, R165, 0x10000, RZ ;  /* 0x00010000a53e7824 */ /* 0x000fe200078e00ff */
[----:B------:R-:W-:Y:S01]  /*4cd0*/  LOP3.LUT R15, R13, 0xffff0000, RZ, 0xc0, !PT ;  /* 0xffff00000d0f7812 */ /* 0x000fe200078ec0ff */
[C---:B------:R-:W-:Y:S01]  /*4ce0*/  FMUL.FTZ R67, R57.reuse, R64 ;  /* 0x0000004039437220 */ /* 0x040fe20000410000 */
[----:B------:R-:W-:Y:S01]  /*4cf0*/  LOP3.LUT R63, R166, 0xffff0000, RZ, 0xc0, !PT ;  /* 0xffff0000a63f7812 */ /* 0x000fe200078ec0ff */
[----:B------:R-:W-:Y:S01]  /*4d00*/  FMUL.FTZ R57, R57, R62 ;  /* 0x0000003e39397220 */ /* 0x000fe20000410000 */
[----:B------:R-:W-:Y:S01]  /*4d10*/  LOP3.LUT R59, R164, 0xffff0000, RZ, 0xc0, !PT ;  /* 0xffff0000a43b7812 */ /* 0x000fe200078ec0ff */
[C---:B------:R-:W-:Y:S01]  /*4d20*/  IMAD.U32 R13, R12.reuse, 0x10000, RZ ;  /* 0x000100000c0d7824 */ /* 0x040fe200078e00ff */
[----:B------:R-:W-:Y:S01]  /*4d30*/  LOP3.LUT R167, R167, 0xffff0000, RZ, 0xc0, !PT ;  /* 0xffff0000a7a77812 */ /* 0x000fe200078ec0ff */
[----:B------:R-:W-:Y:S01]  /*4d40*/  FMUL.FTZ R65, R15, R63 ;  /* 0x0000003f0f417220 */ /* 0x000fe20000410000 */
[----:B------:R-:W-:Y:S01]  /*4d50*/  LOP3.LUT R165, R165, 0xffff0000, RZ, 0xc0, !PT ;  /* 0xffff0000a5a57812 */ /* 0x000fe200078ec0ff */
[-C--:B------:R-:W-:Y:S01]  /*4d60*/  FMUL.FTZ R66, R15, R59.reuse ;  /* 0x0000003b0f427220 */ /* 0x080fe20000410000 */
[----:B------:R-:W-:Y:S01]  /*4d70*/  LOP3.LUT R15, R12, 0xffff0000, RZ, 0xc0, !PT ;  /* 0xffff00000c0f7812 */ /* 0x000fe200078ec0ff */
[----:B------:R-:W-:Y:S01]  /*4d80*/  FFMA.FTZ R12, R58, R59, -R65 ;  /* 0x0000003b3a0c7223 */ /* 0x000fe20000010841 */
[----:B------:R-:W-:-:S02]  /*4d90*/  IMAD.U32 R166, R166, 0x10000, RZ ;  /* 0x00010000a6a67824 */ /* 0x000fc400078e00ff */
[----:B------:R-:W-:Y:S01]  /*4da0*/  FFMA.FTZ R63, R58, R63, R66 ;  /* 0x0000003f3a3f7223 */ /* 0x000fe20000010042 */
[----:B------:R-:W-:Y:S01]  /*4db0*/  FFMA.FTZ R64, R56, R64, R57 ;  /* 0x0000004038407223 */ /* 0x000fe20000010039 */
[----:B------:R-:W-:Y:S02]  /*4dc0*/  IMAD.U32 R164, R164, 0x10000, RZ ;  /* 0x00010000a4a47824 */ /* 0x000fe400078e00ff */
[C---:B------:R-:W-:Y:S01]  /*4dd0*/  FMUL.FTZ R57, R11.reuse, R167 ;  /* 0x000000a70b397220 */ /* 0x040fe20000410000 */
[-C--:B------:R-:W-:Y:S01]  /*4de0*/  FMUL.FTZ R58, R11, R165.reuse ;  /* 0x000000a50b3a7220 */ /* 0x080fe20000410000 */
[----:B------:R-:W-:Y:S01]  /*4df0*/  FFMA.FTZ R67, R56, R62, -R67 ;  /* 0x0000003e38437223 */ /* 0x000fe20000010843 */
        /* <DEDUP_REMOVED lines=10> */
[----:B------:R-:W-:-:S07]  /*4ea0*/  IMAD.MOV.U32 R15, RZ, RZ, R57 ;  /* 0x000000ffff0f7224 */ /* 0x000fce00078e0039 */
.L_x_2734:
[----:B------:R-:W-:Y:S05]  /*4eb0*/  BSYNC B2 ;  /* 0x0000000000027941 */ /* 0x000fea0003800000 */
.L_x_2733:
[----:B------:R-:W-:Y:S02]  /*4ec0*/  ULDC.64 UR4, c[0x0][0x208] ;  /* 0x0000820000047ab9 */ /* 0x000fe40000000a00 */
[----:B----4-:R0:W-:Y:S03]  /*4ed0*/  ST.E.128 desc[UR4][R60.64], R12 ;  /* 0x0000000c3c007985 */ /* 0x0101e6000c101d04 */
.L_x_2712:
[----:B------:R-:W-:Y:S05]  /*4ee0*/  BSYNC B1 ;  /* 0x0000000000017941 */ /* 0x000fea0003800000 */
.L_x_2711:
[----:B------:R-:W-:-:S03]  /*4ef0*/  UMOV UR4, 0xffffffff ;  /* 0xffffffff00047882 */ /* 0x000fc60000000000 */
[----:B------:R-:W-:Y:S05]  /*4f00*/  BRA.DIV UR4, `(.L_x_2735) ;  /* 0x000001fa04a87947 */ /* 0x000fea000b800000 */
[----:B-1----:R-:W1:Y:S04]  /*4f10*/  SHFL.IDX PT, R115, R115, 0x1, 0x1c1f ;  /* 0x003c1f0073737f89 */ /* 0x002e6800000e0000 */
[----:B------:R-:W0:Y:S02]  /*4f20*/  SHFL.IDX PT, R118, R118, 0x1, 0x1c1f ;  /* 0x003c1f0076767f89 */ /* 0x000e2400000e0000 */
.L_x_3060:
        /* <DEDUP_REMOVED lines=10> */
[----:B------:R-:W-:Y:S02]  /*4fd0*/  SHF.R.U64 R60, R52, 0x10, R53 ;  /* 0x00000010343c7819 */ /* 0x000fe40000001235 */
[--C-:B------:R-:W-:Y:S02]  /*4fe0*/  SHF.R.U64 R52, R54, 0x10, R55.reuse ;  /* 0x0000001036347819 */ /* 0x100fe40000001237 */
[----:B------:R-:W-:Y:S02]  /*4ff0*/  SHF.R.U32.HI R55, RZ, 0x10, R55 ;  /* 0x00000010ff377819 */ /* 0x000fe40000011637 */
[----:B------:R-:W-:Y:S02]  /*5000*/  PRMT R163, R163, 0x5410, R52 ;  /* 0x00005410a3a37816 */ /* 0x000fe40000000034 */
[----:B------:R-:W-:Y:S01]  /*5010*/  SHF.R.U32.HI R58, RZ, 0x10, R53 ;  /* 0x00000010ff3a7819 */ /* 0x000fe20000011635 */
[----:B----4-:R-:W-:Y:S01]  /*5020*/  IMAD.U32 R53, R14, 0x10000, RZ ;  /* 0x000100000e357824 */ /* 0x010fe200078e00ff */
[----:B------:R-:W-:-:S02]  /*5030*/  PRMT R159, R159, 0x5410, R60 ;  /* 0x000054109f9f7816 */ /* 0x000fc4000000003c */
[----:B------:R-:W-:Y:S02]  /*5040*/  PRMT R168, R168, 0x5410, R55 ;  /* 0x00005410a8a87816 */ /* 0x000fe40000000037 */
[----:B------:R-:W-:Y:S02]  /*5050*/  LOP3.LUT R52, R13, 0xffff0000, RZ, 0xc0, !PT ;  /* 0xffff00000d347812 */ /* 0x000fe400078ec0ff */
[----:B------:R-:W-:Y:S01]  /*5060*/  LOP3.LUT R59, R163, 0xffff0000, RZ, 0xc0, !PT ;  /* 0xffff0000a33b7812 */ /* 0x000fe200078ec0ff */
[----:B------:R-:W-:Y:S01]  /*5070*/  IMAD.U32 R60, R168, 0x10000, RZ ;  /* 0x00010000a83c7824 */ /* 0x000fe200078e00ff */
[----:B------:R-:W-:Y:S01]  /*5080*/  PRMT R161, R161, 0x5410, R58 ;  /* 0x00005410a1a17816 */ /* 0x000fe2000000003a */
[----:B------:R-:W-:Y:S01]  /*5090*/  IMAD.U32 R163, R163, 0x10000, RZ ;  /* 0x00010000a3a37824 */ /* 0x000fe200078e00ff */
[----:B------:R-:W-:Y:S01]  /*50a0*/  LOP3.LUT R55, R159, 0xffff0000, RZ, 0xc0, !PT ;  /* 0xffff00009f377812 */ /* 0x000fe200078ec0ff */
[----:B------:R-:W-:Y:S01]  /*50b0*/  FMUL.FTZ R62, R52, R59 ;  /* 0x0000003b343e7220 */ /* 0x000fe20000410000 */
[----:B------:R-:W-:Y:S01]  /*50c0*/  LOP3.LUT R54, R14, 0xffff0000, RZ, 0xc0, !PT ;  /* 0xffff00000e367812 */ /* 0x000fe200078ec0ff */
[C---:B------:R-:W-:Y:S01]  /*50d0*/  IMAD.U32 R14, R15.reuse, 0x10000, RZ ;  /* 0x000100000f0e7824 */ /* 0x040fe200078e00ff */
[----:B---3--:R-:W-:Y:S01]  /*50e0*/  LOP3.LUT R11, R15, 0xffff0000, RZ, 0xc0, !PT ;  /* 0xffff00000f0b7812 */ /* 0x008fe200078ec0ff */
[----:B------:R-:W-:-:S02]  /*50f0*/  IMAD.U32 R15, R13, 0x10000, RZ ;  /* 0x000100000d0f7824 */ /* 0x000fc400078e00ff */
[-C--:B------:R-:W-:Y:S01]  /*5100*/  FMUL.FTZ R52, R52, R55.reuse ;  /* 0x0000003734347220 */ /* 0x080fe20000410000 */
[C---:B------:R-:W-:Y:S01]  /*5110*/  IMAD.U32 R13, R12.reuse, 0x10000, RZ ;  /* 0x000100000c0d7824 */ /* 0x040fe200078e00ff */
[----:B------:R-:W-:Y:S01]  /*5120*/  LOP3.LUT R12, R12, 0xffff0000, RZ, 0xc0, !PT ;  /* 0xffff00000c0c7812 */ /* 0x000fe200078ec0ff */
[----:B------:R-:W-:Y:S01]  /*5130*/  IMAD.U32 R58, R161, 0x10000, RZ ;  /* 0x00010000a13a7824 */ /* 0x000fe200078e00ff */
[----:B------:R-:W-:Y:S01]  /*5140*/  LOP3.LUT R168, R168, 0xffff0000, RZ, 0xc0, !PT ;  /* 0xffff0000a8a87812 */ /* 0x000fe200078ec0ff */
[----:B------:R-:W-:Y:S01]  /*5150*/  IMAD.U32 R159, R159, 0x10000, RZ ;  /* 0x000100009f9f7824 */ /* 0x000fe200078e00ff */
[----:B------:R-:W-:Y:S01]  /*5160*/  LOP3.LUT R161, R161, 0xffff0000, RZ, 0xc0, !PT ;  /* 0xffff0000a1a17812 */ /* 0x000fe200078ec0ff */
[C---:B------:R-:W-:Y:S01]  /*5170*/  FFMA.FTZ R62, R15.reuse, R55, -R62 ;  /* 0x000000370f3e7223 */ /* 0x040fe2000001083e */
[----:B------:R-:W-:Y:S01]  /*5180*/  FFMA.FTZ R15, R15, R59, R52 ;  /* 0x0000003b0f0f7223 */ /* 0x000fe20000010034 */
[C---:B------:R-:W-:Y:S01]  /*5190*/  FMUL.FTZ R55, R11.reuse, R168 ;  /* 0x000000a80b377220 */ /* 0x040fe20000410000 */
[----:B------:R-:W-:Y:S01]  /*51a0*/  FMUL.FTZ R52, R12, R163 ;  /* 0x000000a30c347220 */ /* 0x000fe20000410000 */
[----:B------:R-:W-:Y:S01]  /*51b0*/  FMUL.FTZ R64, R54, R60 ;  /* 0x0000003c36407220 */ /* 0x000fe20000410000 */
[----:B------:R-:W-:Y:S01]  /*51c0*/  FMUL.FTZ R11, R11, R161 ;  /* 0x000000a10b0b7220 */ /* 0x000fe20000410000 */
[----:B------:R-:W-:Y:S01]  /*51d0*/  FMUL.FTZ R12, R12, R159 ;  /* 0x0000009f0c0c7220 */ /* 0x000fe20000410000 */
[-C--:B------:R-:W-:Y:S01]  /*51e0*/  FMUL.FTZ R54, R54, R58.reuse ;  /* 0x0000003a36367220 */ /* 0x080fe20000410000 */
[C---:B------:R-:W-:Y:S01]  /*51f0*/  FFMA.FTZ R55, R14.reuse, R161, -R55 ;  /* 0x000000a10e377223 */ /* 0x040fe20000010837 */
[----:B------:R-:W-:Y:S01]  /*5200*/  FFMA.FTZ R52, R13, R159, -R52 ;  /* 0x0000009f0d347223 */ /* 0x000fe20000010834 */
[----:B------:R-:W-:Y:S01]  /*5210*/  FFMA.FTZ R64, R53, R58, -R64 ;  /* 0x0000003a35407223 */ /* 0x000fe20000010840 */
[----:B------:R-:W-:Y:S01]  /*5220*/  FFMA.FTZ R14, R14, R168, R11 ;  /* 0x000000a80e0e7223 */ /* 0x000fe2000001000b */
[----:B------:R-:W-:Y:S01]  /*5230*/  FFMA.FTZ R13, R13, R163, R12 ;  /* 0x000000a30d0d7223 */ /* 0x000fe2000001000c */
[----:B------:R-:W-:Y:S01]  /*5240*/  FFMA.FTZ R53, R53, R60, R54 ;  /* 0x0000003c35357223 */ /* 0x000fe20000010036 */
[----:B------:R-:W-:-:S02]  /*5250*/  F2FP.BF16.F32.PACK_AB R62, R15, R62 ;  /* 0x0000003e0f3e723e */ /* 0x000fc400000010ff */
[----:B------:R-:W-:Y:S02]  /*5260*/  F2FP.BF16.F32.PACK_AB R15, R14, R55 ;  /* 0x000000370e0f723e */ /* 0x000fe400000010ff */
[----:B------:R-:W-:Y:S01]  /*5270*/  F2FP.BF16.F32.PACK_AB R12, R13, R52 ;  /* 0x000000340d0c723e */ /* 0x000fe200000010ff */
[----:B------:R-:W-:Y:S01]  /*5280*/  IMAD.MOV.U32 R13, RZ, RZ, R62 ;  /* 0x000000ffff0d7224 */ /* 0x000fe200078e003e */
[----:B------:R-:W-:-:S07]  /*5290*/  F2FP.BF16.F32.PACK_AB R14, R53, R64 ;  /* 0x00000040350e723e */ /* 0x000fce00000010ff */
.L_x_2740:
[----:B------:R-:W-:Y:S05]  /*52a0*/  BSYNC B2 ;  /* 0x0000000000027941 */ /* 0x000fea0003800000 */
.L_x_2739:
[----:B------:R-:W-:Y:S02]  /*52b0*/  ULDC.64 UR4, c[0x0][0x208] ;  /* 0x0000820000047ab9 */ /* 0x000fe40000000a00 */
[----:B----4-:R0:W-:Y:S03]  /*52c0*/  ST.E.128 desc[UR4][R56.64], R12 ;  /* 0x0000000c38007985 */ /* 0x0101e6000c101d04 */
.L_x_2738:
[----:B------:R-:W-:Y:S05]  /*52d0*/  BSYNC B1 ;  /* 0x0000000000017941 */ /* 0x000fea0003800000 */
.L_x_2737:
        /* <DEDUP_REMOVED lines=57> */
.L_x_2744:
[----:B------:R-:W-:Y:S05]  /*5670*/  BSYNC B2 ;  /* 0x0000000000027941 */ /* 0x000fea0003800000 */
.L_x_2743:
[----:B------:R-:W-:Y:S02]  /*5680*/  ULDC.64 UR4, c[0x0][0x208] ;  /* 0x0000820000047ab9 */ /* 0x000fe40000000a00 */
[----:B----4-:R0:W-:Y:S03]  /*5690*/  ST.E.128 desc[UR4][R52.64], R12 ;  /* 0x0000000c34007985 */ /* 0x0101e6000c101d04 */
.L_x_2742:
[----:B------:R-:W-:Y:S05]  /*56a0*/  BSYNC B1 ;  /* 0x0000000000017941 */ /* 0x000fea0003800000 */
.L_x_2741:
        /* <DEDUP_REMOVED lines=57> */
.L_x_2748:
[----:B------:R-:W-:Y:S05]  /*5a40*/  BSYNC B2 ;  /* 0x0000000000027941 */ /* 0x000fea0003800000 */
.L_x_2747:
[----:B------:R-:W-:Y:S02]  /*5a50*/  ULDC.64 UR4, c[0x0][0x208] ;  /* 0x0000820000047ab9 */ /* 0x000fe40000000a00 */
[----:B----4-:R0:W-:Y:S03]  /*5a60*/  ST.E.128 desc[UR4][R48.64], R12 ;  /* 0x0000000c30007985 */ /* 0x0101e6000c101d04 */
.L_x_2746:
[----:B------:R-:W-:Y:S05]  /*5a70*/  BSYNC B1 ;  /* 0x0000000000017941 */ /* 0x000fea0003800000 */
.L_x_2745:
        /* <DEDUP_REMOVED lines=11> */
[--C-:B---3--:R-:W-:Y:S02]  /*5b30*/  SHF.R.U64 R11, R42, 0x10, R43.reuse ;  /* 0x000000102a0b7819 */ /* 0x108fe4000000122b */
        /* <DEDUP_REMOVED lines=43> */
.L_x_2752:
[----:B------:R-:W-:Y:S05]  /*5df0*/  BSYNC B2 ;  /* 0x0000000000027941 */ /* 0x000fea0003800000 */
.L_x_2751:
[----:B------:R-:W-:Y:S02]  /*5e00*/  ULDC.64 UR4, c[0x0][0x208] ;  /* 0x0000820000047ab9 */ /* 0x000fe40000000a00 */
[----:B----4-:R0:W-:Y:S03]  /*5e10*/  ST.E.128 desc[UR4][R44.64], R12 ;  /* 0x0000000c2c007985 */ /* 0x0101e6000c101d04 */
.L_x_2750:
[----:B------:R-:W-:Y:S05]  /*5e20*/  BSYNC B1 ;  /* 0x0000000000017941 */ /* 0x000fea0003800000 */
.L_x_2749:
        /* <DEDUP_REMOVED lines=55> */
.L_x_2756:
[----:B------:R-:W-:Y:S05]  /*61a0*/  BSYNC B2 ;  /* 0x0000000000027941 */ /* 0x000fea0003800000 */
.L_x_2755:
[----:B------:R-:W-:Y:S02]  /*61b0*/  ULDC.64 UR4, c[0x0][0x208] ;  /* 0x0000820000047ab9 */ /* 0x000fe40000000a00 */
[----:B----4-:R0:W-:Y:S03]  /*61c0*/  ST.E.128 desc[UR4][R40.64], R12 ;  /* 0x0000000c28007985 */ /* 0x0101e6000c101d04 */
.L_x_2754:
[----:B------:R-:W-:Y:S05]  /*61d0*/  BSYNC B1 ;  /* 0x0000000000017941 */ /* 0x000fea0003800000 */
.L_x_2753:
        /* <DEDUP_REMOVED lines=54> */
.L_x_2758:
[----:B------:R-:W-:Y:S05]  /*6540*/  BSYNC B1 ;  /* 0x0000000000017941 */ /* 0x000fea0003800000 */
.L_x_2757:
[----:B------:R-:W-:Y:S02]  /*6550*/  ULDC.64 UR4, c[0x0][0x208] ;  /* 0x0000820000047ab9 */ /* 0x000fe40000000a00 */
[----:B----4-:R0:W-:Y:S01]  /*6560*/  ST.E.128 desc[UR4][R36.64], R12 ;  /* 0x0000000c24007985 */ /* 0x0101e2000c101d04 */
[----:B------:R-:W-:Y:S05]  /*6570*/  BRA `(.L_x_2736) ;  /* 0x0000004000dc7947 */ /* 0x000fea0003800000 */
.L_x_2702:
        /* <DEDUP_REMOVED lines=22> */
[C---:B------:R-:W-:Y:S02]  /*66e0*/  LEA R56, P2, R32.reuse, UR4, 0x1 ;  /* 0x0000000420387c11 */ /* 0x040fe4000f8408ff */
[----:B------:R-:W-:Y:S01]  /*66f0*/  CS2R R52, SRZ ;  /* 0x0000000000347805 */ /* 0x000fe2000001ff00 */
[----:B------:R-:W-:Y:S01]  /*6700*/  ULDC.64 UR6, c[0x0][0x208] ;  /* 0x0000820000067ab9 */ /* 0x000fe20000000a00 */
        /* <DEDUP_REMOVED lines=23> */
.L_x_2760:
[----:B------:R-:W-:Y:S05]  /*6880*/  BSYNC B1 ;  /* 0x0000000000017941 */ /* 0x000fea0003800000 */
.L_x_2759:
        /* <DEDUP_REMOVED lines=24> */
[----:B------:R-:W-:Y:S01]  /*6a10*/  CS2R R76, SRZ ;  /* 0x00000000004c7805 */ /* 0x000fe2000001ff00 */
[----:B------:R-:W-:Y:S01]  /*6a20*/  ULDC.64 UR6, c[0x0][0x208] ;  /* 0x0000820000067ab9 */ /* 0x000fe20000000a00 */
        /* <DEDUP_REMOVED lines=23> */
.L_x_2762:
[----:B------:R-:W-:Y:S05]  /*6ba0*/  BSYNC B1 ;  /* 0x0000000000017941 */ /* 0x000fea0003800000 */
.L_x_2761:
[----:B------:R-:W-:Y:S01]  /*6bb0*/  IMAD.MOV.U32 R11, RZ, RZ, R32 ;  /* 0x000000ffff0b7224 */ /* 0x000fe200078e0020 */
[----:B------:R-:W-:Y:S01]  /*6bc0*/  ULOP3.LUT UR4, UR60, 0x1, URZ, 0xfc, !UPT ;  /* 0x000000013c047892 */ /* 0x000fe2000f8efc3f */
        /* <DEDUP_REMOVED lines=28> */
[----:B------:R-:W-:Y:S01]  /*6d90*/  MOV R14, R49 ;  /* 0x00000031000e7202 */ /* 0x000fe20000000f00 */
        /* <DEDUP_REMOVED lines=15> */
[----:B------:R-:W-:Y:S01]  /*6e90*/  PLOP3.LUT P2, PT, PT, PT, UP0, 0x80, 0x0 ;  /* 0x000000000000781c */ /* 0x000fe20003f4f008 */
        /* <DEDUP_REMOVED lines=31> */
[----:B------:R-:W-:-:S04]  /*7090*/  PRMT R159, R12, 0x5410, R11 ;  /* 0x000054100c9f7816 */ /* 0x000fc8000000000b */
[----:B------:R-:W-:Y:S01]  /*70a0*/  PRMT R158, R14, 0x5410, R13 ;  /* 0x000054100e9e7816 */ /* 0x000fe2000000000d */
[----:B------:R-:W-:Y:S06]  /*70b0*/  @!P2 BRA `(.L_x_2763) ;  /* 0x000000000004a947 */ /* 0x000fec0003800000 */
[----:B------:R-:W-:Y:S01]  /*70c0*/  BPT.TRAP 0x1 ;  /* 0x000000040000795c */ /* 0x000fe20000300000 */
.L_x_2763:
[----:B------:R-:W-:Y:S01]  /*70d0*/  IMAD R87, R19, 0x8, R18 ;  /* 0x0000000813577824 */ /* 0x000fe200078e0212 */
[----:B------:R-:W-:Y:S01]  /*70e0*/  SHF.L.U32 R88, R205, 0x1f, RZ ;  /* 0x0000001fcd587819 */ /* 0x000fe200000006ff */
[----:B------:R-:W0:Y:S01]  /*70f0*/  LDC R132, c[0x0][0x2f4] ;  /* 0x0000bd00ff847b82 */ /* 0x000e220000000800 */
[----:B------:R-:W-:Y:S02]  /*7100*/  BSSY B1, `(.L_x_2764) ;  /* 0x0000003000017945 */ /* 0x000fe40003800000 */
[----:B------:R-:W1:Y:S02]  /*7110*/  SYNCS.PHASECHK.TRANS64.TRYWAIT P5, [R87+URZ+0x30890], R88 ;  /* 0x03089058570075a7 */ /* 0x000e6400080a017f */
[----:B-1----:R-:W-:Y:S05]  /*7120*/  @!P5 BRA `(.L_x_2765) ;  /* 0x000001d8006cd947 */ /* 0x002fea0003800000 */
.L_x_3061:
[----:B------:R-:W-:Y:S05]  /*7130*/  BSYNC B1 ;  /* 0x0000000000017941 */ /* 0x000fea0003800000 */
.L_x_2764:
[----:B------:R-:W-:Y:S01]  /*7140*/  UMOV UR4, 0xffffffff ;  /* 0xffffffff00047882 */ /* 0x000fe20000000000 */
[----:B0-----:R-:W-:Y:S02]  /*7150*/  IMAD.IADD R136, R132, 0x1, -R122 ;  /* 0x0000000184887824 */ /* 0x001fe400078e0a7a */
[----:B------:R-:W-:Y:S05]  /*7160*/  BRA.DIV UR4, `(.L_x_2766) ;  /* 0x000001da04707947 */ /* 0x000fea000b800000 */
[----:B------:R0:W2:Y:S04]  /*7170*/  SHFL.IDX PT, R117, R115, RZ, 0x1c1f ;  /* 0x001c1fff73757589 */ /* 0x0000a800000e0000 */
[----:B------:R0:W3:Y:S02]  /*7180*/  SHFL.IDX PT, R11, R118, RZ, 0x1c1f ;  /* 0x001c1fff760b7589 */ /* 0x0000e400000e0000 */
.L_x_3065:
        /* <DEDUP_REMOVED lines=26> */
[----:B------:R-:W2:Y:S04]  /*7330*/  LDS.128 R80, [R80+0x1e400] ;  /* 0x01e4000050507984 */ /* 0x000ea80000000c00 */
[----:B------:R-:W3:Y:S01]  /*7340*/  LDS.128 R12, [R12+0x1e400] ;  /* 0x01e400000c0c7984 */ /* 0x000ee20000000c00 */
[----:B------:R-:W-:Y:S05]  /*7350*/  @P3 BRA `(.L_x_2772) ;  /* 0x0000000400743947 */ /* 0x000fea0003800000 */
[--C-:B------:R-:W-:Y:S02]  /*7360*/  SHF.R.U64 R150, R40, 0x10, R41.reuse ;  /* 0x0000001028967819 */ /* 0x100fe40000001229 */
[----:B------:R-:W-:Y:S02]  /*7370*/  SHF.R.U32.HI R149, RZ, 0x10, R41 ;  /* 0x00000010ff957819 */ /* 0x000fe40000011629 */
[----:B------:R-:W-:Y:S02]  /*7380*/  SHF.R.U32.HI R41, RZ, 0x10, R53 ;  /* 0x00000010ff297819 */ /* 0x000fe40000011635 */
[----:B------:R-:W-:Y:S02]  /*7390*/  PRMT R149, R152, 0x5410, R149 ;  /* 0x0000541098957816 */ /* 0x000fe40000000095 */
[----:B------:R-:W-:Y:S01]  /*73a0*/  PRMT R41, R153, 0x5410, R41 ;  /* 0x0000541099297816 */ /* 0x000fe20000000029 */
[----:B--2---:R-:W-:Y:S01]  /*73b0*/  IMAD.U32 R153, R81, 0x10000, RZ ;  /* 0x0001000051997824 */ /* 0x004fe200078e00ff */
[--C-:B------:R-:W-:Y:S01]  /*73c0*/  SHF.R.U64 R40, R42, 0x10, R43.reuse ;  /* 0x000000102a287819 */ /* 0x100fe2000000122b */
[----:B---3--:R-:W-:Y:S01]  /*73d0*/  IMAD.U32 R42, R13, 0x10000, RZ ;  /* 0x000100000d2a7824 */ /* 0x008fe200078e00ff */
[----:B------:R-:W-:Y:S01]  /*73e0*/  SHF.R.U32.HI R151, RZ, 0x10, R43 ;  /* 0x00000010ff977819 */ /* 0x000fe2000001162b */
[----:B------:R-:W-:Y:S01]  /*73f0*/  IMAD.U32 R152, R41, 0x10000, RZ ;  /* 0x0001000029987824 */ /* 0x000fe200078e00ff */
[----:B------:R-:W-:Y:S01]  /*7400*/  LOP3.LUT R81, R81, 0xffff0000, RZ, 0xc0, !PT ;  /* 0xffff000051517812 */ /* 0x000fe200078ec0ff */
[----:B------:R-:W-:Y:S01]  /*7410*/  IMAD.U32 R43, R149, 0x10000, RZ ;  /* 0x00010000952b7824 */ /* 0x000fe200078e00ff */
[----:B------:R-:W-:Y:S01]  /*7420*/  SHF.R.U64 R52, R52, 0x10, R53 ;  /* 0x0000001034347819 */ /* 0x000fe20000001235 */
[CC--:B------:R-:W-:Y:S01]  /*7430*/  FMUL.FTZ R154, R153.reuse, R152.reuse ;  /* 0x00000098999a7220 */ /* 0x0c0fe20000410000 */
[----:B------:R-:W-:Y:S01]  /*7440*/  SHF.R.U32.HI R53, RZ, 0x10, R55 ;  /* 0x00000010ff357819 */ /* 0x000fe20000011637 */
[-C--:B------:R-:W-:Y:S01]  /*7450*/  FMUL.FTZ R153, R153, R43.reuse ;  /* 0x0000002b99997220 */ /* 0x080fe20000410000 */
[----:B------:R-:W-:Y:S01]  /*7460*/  LOP3.LUT R13, R13, 0xffff0000, RZ, 0xc0, !PT ;  /* 0xffff00000d0d7812 */ /* 0x000fe200078ec0ff */
[----:B------:R-:W-:Y:S01]  /*7470*/  FFMA.FTZ R43, R42, R43, -R154 ;  /* 0x0000002b2a2b7223 */ /* 0x000fe2000001089a */
[----:B------:R-:W-:Y:S01]  /*7480*/  PRMT R53, R168, 0x5410, R53 ;  /* 0x00005410a8357816 */ /* 0x000fe20000000035 */
[----:B------:R-:W-:Y:S01]  /*7490*/  FFMA.FTZ R42, R42, R152, R153 ;  /* 0x000000982a2a7223 */ /* 0x000fe20000010099 */
[----:B------:R-:W-:Y:S01]  /*74a0*/  LOP3.LUT R152, R149, 0xffff0000, RZ, 0xc0, !PT ;  /* 0xffff000095987812 */ /* 0x000fe200078ec0ff */
[----:B------:R-:W-:Y:S01]  /*74b0*/  IMAD.U32 R153, R83, 0x10000, RZ ;  /* 0x0001000053997824 */ /* 0x000fe200078e00ff */
[----:B------:R-:W-:-:S02]  /*74c0*/  LOP3.LUT R149, R41, 0xffff0000, RZ, 0xc0, !PT ;  /* 0xffff000029957812 */ /* 0x000fc400078ec0ff */
[----:B------:R-:W-:Y:S02]  /*74d0*/  PRMT R151, R165, 0x5410, R151 ;  /* 0x00005410a5977816 */ /* 0x000fe40000000097 */
[----:B------:R-:W-:Y:S01]  /*74e0*/  LOP3.LUT R83, R83, 0xffff0000, RZ, 0xc0, !PT ;  /* 0xffff000053537812 */ /* 0x000fe200078ec0ff */
[CC--:B------:R-:W-:Y:S01]  /*74f0*/  FMUL.FTZ R41, R81.reuse, R149.reuse ;  /* 0x0000009551297220 */ /* 0x0c0fe20000410000 */
[-C--:B------:R-:W-:Y:S01]  /*7500*/  FMUL.FTZ R81, R81, R152.reuse ;  /* 0x0000009851517220 */ /* 0x080fe20000410000 */
[----:B------:R-:W-:Y:S02]  /*7510*/  PRMT R52, R172, 0x5432, R52 ;  /* 0x00005432ac347816 */ /* 0x000fe40000000034 */
[C---:B------:R-:W-:Y:S01]  /*7520*/  FFMA.FTZ R41, R13.reuse, R152, -R41 ;  /* 0x000000980d297223 */ /* 0x040fe20000010829 */
[----:B------:R-:W-:Y:S01]  /*7530*/  FFMA.FTZ R13, R13, R149, R81 ;  /* 0x000000950d0d7223 */ /* 0x000fe20000010051 */
[----:B------:R-:W-:Y:S01]  /*7540*/  IMAD.U32 R152, R53, 0x10000, RZ ;  /* 0x0001000035987824 */ /* 0x000fe200078e00ff */
[----:B------:R-:W-:Y:S01]  /*7550*/  PRMT R150, R170, 0x5432, R150 ;  /* 0x00005432aa967816 */ /* 0x000fe20000000096 */
[----:B------:R-:W-:Y:S01]  /*7560*/  IMAD.U32 R149, R151, 0x10000, RZ ;  /* 0x0001000097957824 */ /* 0x000fe200078e00ff */
[----:B------:R-:W-:Y:S01]  /*7570*/  SHF.R.U64 R54, R54, 0x10, R55 ;  /* 0x0000001036367819 */ /* 0x000fe20000001237 */
[----:B------:R-:W-:-:S02]  /*7580*/  IMAD.U32 R81, R15, 0x10000, RZ ;  /* 0x000100000f517824 */ /* 0x000fc400078e00ff */
[CC--:B------:R-:W-:Y:S01]  /*7590*/  FMUL.FTZ R154, R153.reuse, R152.reuse ;  /* 0x00000098999a7220 */ /* 0x0c0fe20000410000 */
[-C--:B------:R-:W-:Y:S01]  /*75a0*/  FMUL.FTZ R153, R153, R149.reuse ;  /* 0x0000009599997220 */ /* 0x080fe20000410000 */
[----:B------:R-:W-:Y:S02]  /*75b0*/  LOP3.LUT R15, R15, 0xffff0000, RZ, 0xc0, !PT ;  /* 0xffff00000f0f7812 */ /* 0x000fe400078ec0ff */
[C---:B------:R-:W-:Y:S01]  /*75c0*/  FFMA.FTZ R149, R81.reuse, R149, -R154 ;  /* 0x0000009551957223 */ /* 0x040fe2000001089a */
[----:B------:R-:W-:Y:S01]  /*75d0*/  FFMA.FTZ R81, R81, R152, R153 ;  /* 0x0000009851517223 */ /* 0x000fe20000010099 */
[----:B------:R-:W-:Y:S01]  /*75e0*/  LOP3.LUT R152, R151, 0xffff0000, RZ, 0xc0, !PT ;  /* 0xffff000097987812 */ /* 0x000fe200078ec0ff */
[C---:B------:R-:W-:Y:S01]  /*75f0*/  IMAD.U32 R153, R150.reuse, 0x10000, RZ ;  /* 0x0001000096997824 */ /* 0x040fe200078e00ff */
[----:B------:R-:W-:Y:S02]  /*7600*/  LOP3.LUT R151, R53, 0xffff0000, RZ, 0xc0, !PT ;  /* 0xffff000035977812 */ /* 0x000fe400078ec0ff */
[----:B------:R-:W-:-:S02]  /*7610*/  LOP3.LUT R150, R150, 0xffff0000, RZ, 0xc0, !PT ;  /* 0xffff000096967812 */ /* 0x000fc400078ec0ff */
[----:B------:R-:W-:Y:S01]  /*7620*/  LOP3.LUT R55, R12, 0xffff0000, RZ, 0xc0, !PT ;  /* 0xffff00000c377812 */ /* 0x000fe200078ec0ff */
[CC--:B------:R-:W-:Y:S01]  /*7630*/  FMUL.FTZ R53, R83.reuse, R151.reuse ;  /* 0x0000009753357220 */ /* 0x0c0fe20000410000 */
[-C--:B------:R-:W-:Y:S01]  /*7640*/  FMUL.FTZ R83, R83, R152.reuse ;  /* 0x0000009853537220 */ /* 0x080fe20000410000 */
[----:B------:R-:W-:Y:S02]  /*7650*/  PRMT R54, R171, 0x5432, R54 ;  /* 0x00005432ab367816 */ /* 0x000fe40000000036 */
[C---:B------:R-:W-:Y:S01]  /*7660*/  FFMA.FTZ R53, R15.reuse, R152, -R53 ;  /* 0x000000980f357223 */ /* 0x040fe20000010835 */
[----:B------:R-:W-:Y:S01]  /*7670*/  FFMA.FTZ R15, R15, R151, R83 ;  /* 0x000000970f0f7223 */ /* 0x000fe20000010053 */
[C---:B------:R-:W-:Y:S01]  /*7680*/  IMAD.U32 R152, R80.reuse, 0x10000, RZ ;  /* 0x0001000050987824 */ /* 0x040fe200078e00ff */
[----:B------:R-:W-:Y:S01]  /*7690*/  LOP3.LUT R80, R80, 0xffff0000, RZ, 0xc0, !PT ;  /* 0xffff000050507812 */ /* 0x000fe200078ec0ff */
[C---:B------:R-:W-:Y:S01]  /*76a0*/  IMAD.U32 R151, R52.reuse, 0x10000, RZ ;  /* 0x0001000034977824 */ /* 0x040fe200078e00ff */
[----:B------:R-:W-:Y:S01]  /*76b0*/  LOP3.LUT R52, R52, 0xffff0000, RZ, 0xc0, !PT ;  /* 0xffff000034347812 */ /* 0x000fe200078ec0ff */
[----:B------:R-:W-:Y:S01]  /*76c0*/  IMAD.U32 R83, R12, 0x10000, RZ ;  /* 0x000100000c537824 */ /* 0x000fe200078e00ff */
[----:B------:R-:W-:Y:S01]  /*76d0*/  PRMT R40, R169, 0x5432, R40 ;  /* 0x00005432a9287816 */ /* 0x000fe20000000028 */
[C---:B------:R-:W-:Y:S01]  /*76e0*/  FMUL.FTZ R154, R152.reuse, R151 ;  /* 0x00000097989a7220 */ /* 0x040fe20000410000 */
[-C--:B------:R-:W-:Y:S01]  /*76f0*/  FMUL.FTZ R152, R152, R153.reuse ;  /* 0x0000009998987220 */ /* 0x080fe20000410000 */
[C---:B------:R-:W-:Y:S01]  /*7700*/  FMUL.FTZ R12, R80.reuse, R52 ;  /* 0x00000034500c7220 */ /* 0x040fe20000410000 */
[----:B------:R-:W-:Y:S01]  /*7710*/  FMUL.FTZ R80, R80, R150 ;  /* 0x0000009650507220 */ /* 0x000fe20000410000 */
[C---:B------:R-:W-:Y:S01]  /*7720*/  FFMA.FTZ R154, R83.reuse, R153, -R154 ;  /* 0x00000099539a7223 */ /* 0x040fe2000001089a */
[----:B------:R-:W-:Y:S01]  /*7730*/  FFMA.FTZ R152, R83, R151, R152 ;  /* 0x0000009753987223 */ /* 0x000fe20000010098 */
[----:B------:R-:W-:-:S02]  /*7740*/  IMAD.U32 R151, R82, 0x10000, RZ ;  /* 0x0001000052977824 */ /* 0x000fc400078e00ff */
[C---:B------:R-:W-:Y:S01]  /*7750*/  FFMA.FTZ R52, R55.reuse, R52, R80 ;  /* 0x0000003437347223 */ /* 0x040fe20000010050 */
[----:B------:R-:W-:Y:S02]  /*7760*/  IMAD.U32 R80, R54, 0x10000, RZ ;  /* 0x0001000036507824 */ /* 0x000fe400078e00ff */
[----:B------:R-:W-:Y:S01]  /*7770*/  FFMA.FTZ R12, R55, R150, -R12 ;  /* 0x00000096370c7223 */ /* 0x000fe2000001080c */
[----:B------:R-:W-:Y:S01]  /*7780*/  IMAD.U32 R83, R40, 0x10000, RZ ;  /* 0x0001000028537824 */ /* 0x000fe200078e00ff */
[----:B------:R-:W-:Y:S01]  /*7790*/  LOP3.LUT R82, R82, 0xffff0000, RZ, 0xc0, !PT ;  /* 0xffff000052527812 */ /* 0x000fe200078ec0ff */
[C---:B------:R-:W-:Y:S01]  /*77a0*/  FMUL.FTZ R150, R151.reuse, R80 ;  /* 0x0000005097967220 */ /* 0x040fe20000410000 */
[----:B------:R-:W-:Y:S02]  /*77b0*/  IMAD.U32 R55, R14, 0x10000, RZ ;  /* 0x000100000e377824 */ /* 0x000fe400078e00ff */
[-C--:B------:R-:W-:Y:S01]  /*77c0*/  FMUL.FTZ R151, R151, R83.reuse ;  /* 0x0000005397977220 */ /* 0x080fe20000410000 */
[----:B------:R-:W-:Y:S01]  /*77d0*/  LOP3.LUT R54, R54, 0xffff0000, RZ, 0xc0, !PT ;  /* 0xffff000036367812 */ /* 0x000fe200078ec0ff */
[----:B------:R-:W-:-:S02]  /*77e0*/  FFMA.FTZ R150, R55, R83, -R150 ;  /* 0x0000005337967223 */ /* 0x000fc40000010896 */
[----:B------:R-:W-:Y:S01]  /*77f0*/  FFMA.FTZ R151, R55, R80, R151 ;  /* 0x0000005037977223 */ /* 0x000fe20000010097 */
[----:B------:R-:W-:Y:S01]  /*7800*/  LOP3.LUT R40, R40, 0xffff0000, RZ, 0xc0, !PT ;  /* 0xffff000028287812 */ /* 0x000fe200078ec0ff */
[----:B------:R-:W-:Y:S01]  /*7810*/  FMUL.FTZ R55, R82, R54 ;  /* 0x0000003652377220 */ /* 0x000fe20000410000 */
[----:B------:R-:W-:Y:S02]  /*7820*/  LOP3.LUT R14, R14, 0xffff0000, RZ, 0xc0, !PT ;  /* 0xffff00000e0e7812 */ /* 0x000fe400078ec0ff */
[----:B------:R-:W-:Y:S01]  /*7830*/  F2FP.BF16.F32.PACK_AB R41, R41, R43 ;  /* 0x0000002b2929723e */ /* 0x000fe200000010ff */
[-C--:B------:R-:W-:Y:S01]  /*7840*/  FMUL.FTZ R82, R82, R40.reuse ;  /* 0x0000002852527220 */ /* 0x080fe20000410000 */
[----:B------:R-:W-:Y:S01]  /*7850*/  F2FP.BF16.F32.PACK_AB R53, R53, R149 ;  /* 0x000000953535723e */ /* 0x000fe200000010ff */
[C---:B------:R-:W-:Y:S01]  /*7860*/  FFMA.FTZ R55, R14.reuse, R40, -R55 ;  /* 0x000000280e377223 */ /* 0x040fe20000010837 */
[----:B------:R-:W-:Y:S01]  /*7870*/  F2FP.BF16.F32.PACK_AB R42, R13, R42 ;  /* 0x0000002a0d2a723e */ /* 0x000fe200000010ff */
[----:B------:R-:W-:Y:S01]  /*7880*/  FFMA.FTZ R82, R14, R54, R82 ;  /* 0x000000360e527223 */ /* 0x000fe20000010052 */
[----:B------:R-:W-:Y:S01]  /*7890*/  F2FP.BF16.F32.PACK_AB R52, R52, R152 ;  /* 0x000000983434723e */ /* 0x000fe200000010ff */
[----:B------:R-:W-:Y:S01]  /*78a0*/  IMAD.MOV.U32 R13, RZ, RZ, R41 ;  /* 0x000000ffff0d7224 */ /* 0x000fe200078e0029 */
[----:B------:R-:W-:-:S02]  /*78b0*/  F2FP.BF16.F32.PACK_AB R55, R55, R150 ;  /* 0x000000963737723e */ /* 0x000fc400000010ff */
[----:B------:R-:W-:Y:S01]  /*78c0*/  F2FP.BF16.F32.PACK_AB R83, R15, R81 ;  /* 0x000000510f53723e */ /* 0x000fe200000010ff */
[----:B------:R-:W-:Y:S01]  /*78d0*/  IMAD.MOV.U32 R80, RZ, RZ, R52 ;  /* 0x000000ffff507224 */ /* 0x000fe200078e0034 */
[----:B------:R-:W-:Y:S01]  /*78e0*/  F2FP.BF16.F32.PACK_AB R12, R12, R154 ;  /* 0x0000009a0c0c723e */ /* 0x000fe200000010ff */
[----:B------:R-:W-:Y:S01]  /*78f0*/  IMAD.MOV.U32 R81, RZ, RZ, R42 ;  /* 0x000000ffff517224 */ /* 0x000fe200078e002a */
[----:B------:R-:W-:Y:S01]  /*7900*/  F2FP.BF16.F32.PACK_AB R82, R82, R151 ;  /* 0x000000975252723e */ /* 0x000fe200000010ff */
[----:B------:R-:W-:Y:S02]  /*7910*/  IMAD.MOV.U32 R14, RZ, RZ, R55 ;  /* 0x000000ffff0e7224 */ /* 0x000fe400078e0037 */
[----:B------:R-:W-:-:S07]  /*7920*/  IMAD.MOV.U32 R15, RZ, RZ, R53 ;  /* 0x000000ffff0f7224 */ /* 0x000fce00078e0035 */
.L_x_2772:
[----:B------:R-:W-:Y:S05]  /*7930*/  BSYNC B3 ;  /* 0x0000000000037941 */ /* 0x000fea0003800000 */
.L_x_2771:
[C---:B------:R-:W-:Y:S01]  /*7940*/  ISETP.GE.AND P3, PT, R148.reuse, R132, PT ;  /* 0x000000849400720c */ /* 0x040fe20003f66270 */
[----:B------:R-:W-:Y:S02]  /*7950*/  ULDC.64 UR4, c[0x0][0x208] ;  /* 0x0000820000047ab9 */ /* 0x000fe40000000a00 */
[----:B---3--:R3:W-:Y:S10]  /*7960*/  ST.E.128 desc[UR4][R120.64], R12 ;  /* 0x0000000c78007985 */ /* 0x0087f4000c101d04 */
[----:B------:R-:W-:-:S05]  /*7970*/  @!P3 IMAD.WIDE R40, R148, 0x2, R116 ;  /* 0x000000029428b825 */ /* 0x000fca00078e0274 */
[----:B--2---:R3:W-:Y:S02]  /*7980*/  @!P3 ST.E.128 desc[UR4][R40.64], R80 ;  /* 0x000000502800b985 */ /* 0x0047e4000c101d04 */
.L_x_2770:
[----:B------:R-:W-:Y:S05]  /*7990*/  BSYNC B2 ;  /* 0x0000000000027941 */ /* 0x000fea0003800000 */
.L_x_2769:
        /* <DEDUP_REMOVED lines=37> */
[----:B------:R-:W-:Y:S01]  /*7bf0*/  FMUL.FTZ R121, R120, R83 ;  /* 0x0000005378797220 */ /* 0x000fe20000410000 */
[----:B------:R-:W-:Y:S01]  /*7c00*/  SHF.R.U64 R48, R48, 0x10, R49 ;  /* 0x0000001030307819 */ /* 0x000fe20000001231 */
[-C--:B------:R-:W-:Y:S01]  /*7c10*/  FMUL.FTZ R120, R120, R82.reuse ;  /* 0x0000005278787220 */ /* 0x080fe20000410000 */
[----:B------:R-:W-:Y:S01]  /*7c20*/  PRMT R37, R164, 0x5410, R37 ;  /* 0x00005410a4257816 */ /* 0x000fe20000000025 */
        /* <DEDUP_REMOVED lines=9> */
[----:B------:R-:W-:-:S02]  /*7cc0*/  SHF.R.U64 R38, R38, 0x10, R39 ;  /* 0x0000001026267819 */ /* 0x000fc40000001227 */
[C---:B------:R-:W-:Y:S01]  /*7cd0*/  FFMA.FTZ R55, R13.reuse, R83, -R55 ;  /* 0x000000530d377223 */ /* 0x040fe20000010837 */
[----:B------:R-:W-:Y:S01]  /*7ce0*/  FFMA.FTZ R13, R13, R80, R41 ;  /* 0x000000500d0d7223 */ /* 0x000fe20000010029 */
[----:B------:R-:W-:Y:S01]  /*7cf0*/  SHF.R.U32.HI R41, RZ, 0x10, R51 ;  /* 0x00000010ff297819 */ /* 0x000fe20000011633 */
[----:B------:R-:W-:Y:S01]  /*7d00*/  IMAD.U32 R83, R15, 0x10000, RZ ;  /* 0x000100000f537824 */ /* 0x000fe200078e00ff */
[----:B------:R-:W-:Y:S01]  /*7d10*/  SHF.R.U32.HI R80, RZ, 0x10, R39 ;  /* 0x00000010ff507819 */ /* 0x000fe20000011627 */
[----:B------:R-:W-:Y:S01]  /*7d20*/  IMAD.U32 R39, R14, 0x10000, RZ ;  /* 0x000100000e277824 */ /* 0x000fe200078e00ff */
        /* <DEDUP_REMOVED lines=8> */
[----:B------:R-:W-:Y:S01]  /*7db0*/  PRMT R50, R164, 0x5432, R50 ;  /* 0x00005432a4327816 */ /* 0x000fe20000000032 */
[-C--:B------:R-:W-:Y:S01]  /*7dc0*/  FMUL.FTZ R49, R43, R41.reuse ;  /* 0x000000292b317220 */ /* 0x080fe20000410000 */
[----:B------:R-:W-:Y:S01]  /*7dd0*/  FMUL.FTZ R121, R121, R148 ;  /* 0x0000009479797220 */ /* 0x000fe20000410000 */
[----:B------:R-:W-:Y:S01]  /*7de0*/  FMUL.FTZ R43, R43, R36 ;  /* 0x000000242b2b7220 */ /* 0x000fe20000410000 */
[----:B------:R-:W-:Y:S01]  /*7df0*/  FFMA.FTZ R148, R83, R148, -R149 ;  /* 0x0000009453947223 */ /* 0x000fe20000010895 */
[----:B------:R-:W-:Y:S01]  /*7e00*/  FFMA.FTZ R36, R15, R36, -R49 ;  /* 0x000000240f247223 */ /* 0x000fe20000010831 */
[----:B------:R-:W-:Y:S01]  /*7e10*/  FFMA.FTZ R121, R83, R120, R121 ;  /* 0x0000007853797223 */ /* 0x000fe20000010079 */
[----:B------:R-:W-:Y:S01]  /*7e20*/  FFMA.FTZ R15, R15, R41, R43 ;  /* 0x000000290f0f7223 */ /* 0x000fe2000001002b */
[----:B------:R-:W-:Y:S01]  /*7e30*/  PRMT R41, R166, 0x5432, R48 ;  /* 0x00005432a6297816 */ /* 0x000fe20000000030 */
[C---:B------:R-:W-:Y:S01]  /*7e40*/  IMAD.U32 R83, R40.reuse, 0x10000, RZ ;  /* 0x0001000028537824 */ /* 0x040fe200078e00ff */
[----:B------:R-:W-:Y:S01]  /*7e50*/  LOP3.LUT R40, R40, 0xffff0000, RZ, 0xc0, !PT ;  /* 0xffff000028287812 */ /* 0x000fe200078ec0ff */
[C---:B------:R-:W-:Y:S01]  /*7e60*/  IMAD.U32 R49, R37.reuse, 0x10000, RZ ;  /* 0x0001000025317824 */ /* 0x040fe200078e00ff */
[----:B------:R-:W-:Y:S01]  /*7e70*/  LOP3.LUT R37, R37, 0xffff0000, RZ, 0xc0, !PT ;  /* 0xffff000025257812 */ /* 0x000fe200078ec0ff */
[C---:B------:R-:W-:Y:S01]  /*7e80*/  IMAD.U32 R48, R41.reuse, 0x10000, RZ ;  /* 0x0001000029307824 */ /* 0x040fe200078e00ff */
[----:B------:R-:W-:Y:S01]  /*7e90*/  LOP3.LUT R41, R41, 0xffff0000, RZ, 0xc0, !PT ;  /* 0xffff000029297812 */ /* 0x000fe200078ec0ff */
[C---:B------:R-:W-:Y:S01]  /*7ea0*/  IMAD.U32 R43, R12.reuse, 0x10000, RZ ;  /* 0x000100000c2b7824 */ /* 0x040fe200078e00ff */
[----:B------:R-:W-:Y:S01]  /*7eb0*/  LOP3.LUT R12, R12, 0xffff0000, RZ, 0xc0, !PT ;  /* 0xffff00000c0c7812 */ /* 0x000fe200078ec0ff */
[C---:B------:R-:W-:Y:S01]  /*7ec0*/  FMUL.FTZ R80, R83.reuse, R48 ;  /* 0x0000003053507220 */ /* 0x040fe20000410000 */
[----:B------:R-:W-:Y:S01]  /*7ed0*/  FMUL.FTZ R83, R83, R49 ;  /* 0x0000003153537220 */ /* 0x000fe20000410000 */
[----:B------:R-:W-:-:S02]  /*7ee0*/  PRMT R38, R165, 0x5432, R38 ;  /* 0x00005432a5267816 */ /* 0x000fc40000000026 */
[C---:B------:R-:W-:Y:S01]  /*7ef0*/  FFMA.FTZ R80, R43.reuse, R49, -R80 ;  /* 0x000000312b507223 */ /* 0x040fe20000010850 */
[----:B------:R-:W-:Y:S01]  /*7f00*/  FFMA.FTZ R83, R43, R48, R83 ;  /* 0x000000302b537223 */ /* 0x000fe20000010053 */
[----:B------:R-:W-:Y:S01]  /*7f10*/  FMUL.FTZ R48, R40, R41 ;  /* 0x0000002928307220 */ /* 0x000fe20000410000 */
[----:B------:R-:W-:Y:S01]  /*7f20*/  LOP3.LUT R43, R14, 0xffff0000, RZ, 0xc0, !PT ;  /* 0xffff00000e2b7812 */ /* 0x000fe200078ec0ff */
[-C--:B------:R-:W-:Y:S01]  /*7f30*/  FMUL.FTZ R40, R40, R37.reuse ;  /* 0x0000002528287220 */ /* 0x080fe20000410000 */
        /* <DEDUP_REMOVED lines=8> */
[C---:B------:R-:W-:Y:S01]  /*7fc0*/  FMUL.FTZ R12, R14.reuse, R37 ;  /* 0x000000250e0c7220 */ /* 0x040fe20000410000 */
[-C--:B------:R-:W-:Y:S01]  /*7fd0*/  FMUL.FTZ R41, R14, R49.reuse ;  /* 0x000000310e297220 */ /* 0x080fe20000410000 */
[C---:B------:R-:W-:Y:S01]  /*7fe0*/  FMUL.FTZ R14, R42.reuse, R50 ;  /* 0x000000322a0e7220 */ /* 0x040fe20000410000 */
[----:B------:R-:W-:Y:S01]  /*7ff0*/  F2FP.BF16.F32.PACK_AB R55, R55, R82 ;  /* 0x000000523737723e */ /* 0x000fe200000010ff */
[-C--:B------:R-:W-:Y:S01]  /*8000*/  FMUL.FTZ R42, R42, R38.reuse ;  /* 0x000000262a2a7220 */ /* 0x080fe20000410000 */
[C---:B------:R-:W-:Y:S01]  /*8010*/  FFMA.FTZ R12, R39.reuse, R49, -R12 ;  /* 0x00000031270c7223 */ /* 0x040fe2000001080c */
[----:B------:R-:W-:Y:S01]  /*8020*/  FFMA.FTZ R41, R39, R37, R41 ;  /* 0x0000002527297223 */ /* 0x000fe20000010029 */
[C---:B------:R-:W-:Y:S01]  /*8030*/  FFMA.FTZ R14, R43.reuse, R38, -R14 ;  /* 0x000000262b0e7223 */ /* 0x040fe2000001080e */
[----:B------:R-:W-:Y:S01]  /*8040*/  FFMA.FTZ R42, R43, R50, R42 ;  /* 0x000000322b2a7223 */ /* 0x000fe2000001002a */
[----:B------:R-:W-:-:S02]  /*8050*/  F2FP.BF16.F32.PACK_AB R36, R36, R148 ;  /* 0x000000942424723e */ /* 0x000fc400000010ff */
[----:B------:R-:W-:Y:S01]  /*8060*/  F2FP.BF16.F32.PACK_AB R81, R13, R81 ;  /* 0x000000510d51723e */ /* 0x000fe200000010ff */
[----:B------:R-:W-:Y:S01]  /*8070*/  IMAD.MOV.U32 R13, RZ, RZ, R55 ;  /* 0x000000ffff0d7224 */ /* 0x000fe200078e0037 */
[----:B------:R-:W-:Y:S01]  /*8080*/  F2FP.BF16.F32.PACK_AB R121, R15, R121 ;  /* 0x000000790f79723e */ /* 0x000fe200000010ff */
[----:B------:R-:W-:Y:S01]  /*8090*/  IMAD.MOV.U32 R15, RZ, RZ, R36 ;  /* 0x000000ffff0f7224 */ /* 0x000fe200078e0024 */
[----:B------:R-:W-:Y:S02]  /*80a0*/  F2FP.BF16.F32.PACK_AB R48, R48, R80 ;  /* 0x000000503030723e */ /* 0x000fe400000010ff */
[----:B------:R-:W-:Y:S01]  /*80b0*/  F2FP.BF16.F32.PACK_AB R14, R14, R12 ;  /* 0x0000000c0e0e723e */ /* 0x000fe200000010ff */
[----:B------:R-:W-:Y:S01]  /*80c0*/  IMAD.MOV.U32 R43, RZ, RZ, R121 ;  /* 0x000000ffff2b7224 */ /* 0x000fe200078e0079 */
[----:B------:R-:W-:Y:S01]  /*80d0*/  F2FP.BF16.F32.PACK_AB R42, R42, R41 ;  /* 0x000000292a2a723e */ /* 0x000fe200000010ff */
[----:B------:R-:W-:Y:S01]  /*80e0*/  IMAD.MOV.U32 R12, RZ, RZ, R48 ;  /* 0x000000ffff0c7224 */ /* 0x000fe200078e0030 */
[----:B------:R-:W-:Y:S01]  /*80f0*/  F2FP.BF16.F32.PACK_AB R40, R40, R83 ;  /* 0x000000532828723e */ /* 0x000fe200000010ff */
[----:B------:R-:W-:-:S07]  /*8100*/  IMAD.MOV.U32 R41, RZ, RZ, R81 ;  /* 0x000000ffff297224 */ /* 0x000fce00078e0051 */
.L_x_2776:
[----:B------:R-:W-:Y:S05]  /*8110*/  BSYNC B3 ;  /* 0x0000000000037941 */ /* 0x000fea0003800000 */
.L_x_2775:
[C---:B------:R-:W-:Y:S01]  /*8120*/  ISETP.GE.AND P3, PT, R54.reuse, R132, PT ;  /* 0x000000843600720c */ /* 0x040fe20003f66270 */
[----:B------:R-:W-:Y:S02]  /*8130*/  ULDC.64 UR4, c[0x0][0x208] ;  /* 0x0000820000047ab9 */ /* 0x000fe40000000a00 */
[----:B--2---:R4:W-:Y:S10]  /*8140*/  ST.E.128 desc[UR4][R52.64], R12 ;  /* 0x0000000c34007985 */ /* 0x0049f4000c101d04 */
[----:B------:R-:W-:-:S05]  /*8150*/  @!P3 IMAD.WIDE R36, R54, 0x2, R116 ;  /* 0x000000023624b825 */ /* 0x000fca00078e0274 */
[----:B---3--:R4:W-:Y:S02]  /*8160*/  @!P3 ST.E.128 desc[UR4][R36.64], R40 ;  /* 0x000000282400b985 */ /* 0x0089e4000c101d04 */
.L_x_2774:
[----:B------:R-:W-:Y:S05]  /*8170*/  BSYNC B2 ;  /* 0x0000000000027941 */ /* 0x000fea0003800000 */
.L_x_2773:
        /* <DEDUP_REMOVED lines=31> */
[----:B------:R-:W-:Y:S01]  /*8370*/  SHF.R.U64 R35, R44, 0x10, R45 ;  /* 0x000000102c237819 */ /* 0x000fe2000000122d */
[----:B--2---:R-:W-:Y:S01]  /*8380*/  IMAD.U32 R51, R15, 0x10000, RZ ;  /* 0x000100000f337824 */ /* 0x004fe200078e00ff */
[----:B------:R-:W-:Y:S01]  /*8390*/  SHF.R.U64 R32, R32, 0x10, R33 ;  /* 0x0000001020207819 */ /* 0x000fe20000001221 */
[----:B------:R-:W-:Y:S01]  /*83a0*/  IMAD.U32 R53, R38, 0x10000, RZ ;  /* 0x0001000026357824 */ /* 0x000fe200078e00ff */
[----:B------:R-:W-:Y:S01]  /*83b0*/  SHF.R.U32.HI R44, RZ, 0x10, R45 ;  /* 0x00000010ff2c7819 */ /* 0x000fe2000001162d */
        /* <DEDUP_REMOVED lines=9> */
[C---:B------:R-:W-:Y:S02]  /*8450*/  PRMT R35, R161.reuse, 0x5432, R35 ;  /* 0x00005432a1237816 */ /* 0x040fe40000000023 */
[----:B------:R-:W-:Y:S01]  /*8460*/  PRMT R161, R161, 0x5410, R43 ;  /* 0x00005410a1a17816 */ /* 0x000fe2000000002b */
[CC--:B------:R-:W-:Y:S01]  /*8470*/  FMUL.FTZ R43, R48.reuse, R54.reuse ;  /* 0x00000036302b7220 */ /* 0x0c0fe20000410000 */
[----:B------:R-:W-:Y:S01]  /*8480*/  LOP3.LUT R49, R37, 0xffff0000, RZ, 0xc0, !PT ;  /* 0xffff000025317812 */ /* 0x000fe200078ec0ff */
[-C--:B------:R-:W-:Y:S01]  /*8490*/  FMUL.FTZ R48, R48, R55.reuse ;  /* 0x0000003730307220 */ /* 0x080fe20000410000 */
[----:B------:R-:W-:Y:S01]  /*84a0*/  LOP3.LUT R44, R44, 0xffff0000, RZ, 0xc0, !PT ;  /* 0xffff00002c2c7812 */ /* 0x000fe200078ec0ff */
[C---:B------:R-:W-:Y:S01]  /*84b0*/  FFMA.FTZ R43, R45.reuse, R55, -R43 ;  /* 0x000000372d2b7223 */ /* 0x040fe2000001082b */
[----:B------:R-:W-:Y:S01]  /*84c0*/  PRMT R42, R160, 0x5432, R42 ;  /* 0x00005432a02a7816 */ /* 0x000fe2000000002a */
[----:B------:R-:W-:Y:S01]  /*84d0*/  FFMA.FTZ R48, R45, R54, R48 ;  /* 0x000000362d307223 */ /* 0x000fe20000010030 */
[----:B------:R-:W-:Y:S01]  /*84e0*/  PRMT R46, R162, 0x5410, R46 ;  /* 0x00005410a22e7816 */ /* 0x000fe2000000002e */
[-C--:B------:R-:W-:Y:S01]  /*84f0*/  FMUL.FTZ R80, R49, R44.reuse ;  /* 0x0000002c31507220 */ /* 0x080fe20000410000 */
[----:B------:R-:W-:Y:S01]  /*8500*/  LOP3.LUT R33, R33, 0xffff0000, RZ, 0xc0, !PT ;  /* 0xffff000021217812 */ /* 0x000fe200078ec0ff */
[----:B------:R-:W-:Y:S01]  /*8510*/  IMAD.U32 R45, R42, 0x10000, RZ ;  /* 0x000100002a2d7824 */ /* 0x000fe200078e00ff */
[----:B------:R-:W-:Y:S01]  /*8520*/  LOP3.LUT R47, R13, 0xffff0000, RZ, 0xc0, !PT ;  /* 0xffff00000d2f7812 */ /* 0x000fe200078ec0ff */
[----:B------:R-:W-:Y:S01]  /*8530*/  IMAD.U32 R55, R46, 0x10000, RZ ;  /* 0x000100002e377824 */ /* 0x000fe200078e00ff */
[----:B------:R-:W-:Y:S01]  /*8540*/  PRMT R32, R163, 0x5410, R32 ;  /* 0x00005410a3207816 */ /* 0x000fe20000000020 */
[----:B------:R-:W-:Y:S01]  /*8550*/  FMUL.FTZ R49, R49, R33 ;  /* 0x0000002131317220 */ /* 0x000fe20000410000 */
[----:B------:R-:W-:Y:S01]  /*8560*/  LOP3.LUT R39, R39, 0xffff0000, RZ, 0xc0, !PT ;  /* 0xffff000027277812 */ /* 0x000fe200078ec0ff */
[----:B------:R-:W-:Y:S01]  /*8570*/  IMAD.U32 R37, R36, 0x10000, RZ ;  /* 0x0001000024257824 */ /* 0x000fe200078e00ff */
[----:B------:R-:W-:Y:S01]  /*8580*/  LOP3.LUT R46, R46, 0xffff0000, RZ, 0xc0, !PT ;  /* 0xffff00002e2e7812 */ /* 0x000fe200078ec0ff */
[----:B------:R-:W-:Y:S01]  /*8590*/  FFMA.FTZ R49, R47, R44, R49 ;  /* 0x0000002c2f317223 */ /* 0x000fe20000010031 */
[----:B------:R-:W-:Y:S01]  /*85a0*/  LOP3.LUT R42, R42, 0xffff0000, RZ, 0xc0, !PT ;  /* 0xffff00002a2a7812 */ /* 0x000fe200078ec0ff */
[----:B------:R-:W-:-:S02]  /*85b0*/  IMAD.U32 R54, R35, 0x10000, RZ ;  /* 0x0001000023367824 */ /* 0x000fc400078e00ff */
[----:B------:R-:W-:Y:S01]  /*85c0*/  FFMA.FTZ R80, R47, R33, -R80 ;  /* 0x000000212f507223 */ /* 0x000fe20000010850 */
[----:B------:R-:W-:Y:S02]  /*85d0*/  IMAD.U32 R44, R32, 0x10000, RZ ;  /* 0x00010000202c7824 */ /* 0x000fe400078e00ff */
[C---:B------:R-:W-:Y:S01]  /*85e0*/  FMUL.FTZ R120, R39.reuse, R46 ;  /* 0x0000002e27787220 */ /* 0x040fe20000410000 */
[----:B------:R-:W-:Y:S01]  /*85f0*/  FMUL.FTZ R82, R39, R42 ;  /* 0x0000002a27527220 */ /* 0x000fe20000410000 */
[----:B------:R-:W-:Y:S01]  /*8600*/  LOP3.LUT R36, R36, 0xffff0000, RZ, 0xc0, !PT ;  /* 0xffff000024247812 */ /* 0x000fe200078ec0ff */
[----:B------:R-:W-:Y:S01]  /*8610*/  FMUL.FTZ R33, R52, R55 ;  /* 0x0000003734217220 */ /* 0x000fe20000410000 */
[----:B------:R-:W-:Y:S01]  /*8620*/  LOP3.LUT R35, R35, 0xffff0000, RZ, 0xc0, !PT ;  /* 0xffff000023237812 */ /* 0x000fe200078ec0ff */
[----:B------:R-:W-:Y:S01]  /*8630*/  IMAD.U32 R13, R12, 0x10000, RZ ;  /* 0x000100000c0d7824 */ /* 0x000fe200078e00ff */
[----:B------:R-:W-:Y:S01]  /*8640*/  LOP3.LUT R39, R32, 0xffff0000, RZ, 0xc0, !PT ;  /* 0xffff000020277812 */ /* 0x000fe200078ec0ff */
[C---:B------:R-:W-:Y:S01]  /*8650*/  FMUL.FTZ R32, R37.reuse, R54 ;  /* 0x0000003625207220 */ /* 0x040fe20000410000 */
[-C--:B------:R-:W-:Y:S01]  /*8660*/  FMUL.FTZ R37, R37, R44.reuse ;  /* 0x0000002c25257220 */ /* 0x080fe20000410000 */
[----:B------:R-:W-:Y:S01]  /*8670*/  LOP3.LUT R12, R12, 0xffff0000, RZ, 0xc0, !PT ;  /* 0xffff00000c0c7812 */ /* 0x000fe200078ec0ff */
[-C--:B------:R-:W-:Y:S01]  /*8680*/  FMUL.FTZ R52, R52, R45.reuse ;  /* 0x0000002d34347220 */ /* 0x080fe20000410000 */
[----:B------:R-:W-:Y:S01]  /*8690*/  FFMA.FTZ R33, R51, R45, -R33 ;  /* 0x0000002d33217223 */ /* 0x000fe20000010821 */
[----:B------:R-:W-:Y:S01]  /*86a0*/  FMUL.FTZ R45, R36, R35 ;  /* 0x00000023242d7220 */ /* 0x000fe20000410000 */
[----:B------:R-:W-:Y:S01]  /*86b0*/  PRMT R34, R163, 0x5432, R34 ;  /* 0x00005432a3227816 */ /* 0x000fe20000000022 */
[C---:B------:R-:W-:Y:S01]  /*86c0*/  FFMA.FTZ R32, R13.reuse, R44, -R32 ;  /* 0x0000002c0d207223 */ /* 0x040fe20000010820 */
[----:B------:R-:W-:Y:S01]  /*86d0*/  FFMA.FTZ R37, R13, R54, R37 ;  /* 0x000000360d257223 */ /* 0x000fe20000010025 */
[----:B------:R-:W-:Y:S01]  /*86e0*/  LOP3.LUT R15, R15, 0xffff0000, RZ, 0xc0, !PT ;  /* 0xffff00000f0f7812 */ /* 0x000fe200078ec0ff */
[C---:B------:R-:W-:Y:S01]  /*86f0*/  IMAD.U32 R13, R161.reuse, 0x10000, RZ ;  /* 0x00010000a10d7824 */ /* 0x040fe200078e00ff */
[----:B------:R-:W-:Y:S01]  /*8700*/  LOP3.LUT R38, R38, 0xffff0000, RZ, 0xc0, !PT ;  /* 0xffff000026267812 */ /* 0x000fe200078ec0ff */
[-C--:B------:R-:W-:Y:S01]  /*8710*/  FMUL.FTZ R47, R36, R39.reuse ;  /* 0x00000027242f7220 */ /* 0x080fe20000410000 */
[----:B------:R-:W-:Y:S01]  /*8720*/  LOP3.LUT R161, R161, 0xffff0000, RZ, 0xc0, !PT ;  /* 0xffff0000a1a17812 */ /* 0x000fe200078ec0ff */
[----:B------:R-:W-:Y:S01]  /*8730*/  FFMA.FTZ R45, R12, R39, -R45 ;  /* 0x000000270c2d7223 */ /* 0x000fe2000001082d */
[C---:B------:R-:W-:Y:S01]  /*8740*/  LOP3.LUT R39, R34.reuse, 0xffff0000, RZ, 0xc0, !PT ;  /* 0xffff000022277812 */ /* 0x040fe200078ec0ff */
[----:B------:R-:W-:Y:S01]  /*8750*/  IMAD.U32 R36, R34, 0x10000, RZ ;  /* 0x0001000022247824 */ /* 0x000fe200078e00ff */
[----:B------:R-:W-:Y:S01]  /*8760*/  LOP3.LUT R14, R14, 0xffff0000, RZ, 0xc0, !PT ;  /* 0xffff00000e0e7812 */ /* 0x000fe200078ec0ff */
[----:B------:R-:W-:Y:S01]  /*8770*/  FFMA.FTZ R42, R15, R42, -R120 ;  /* 0x0000002a0f2a7223 */ /* 0x000fe20000010878 */
[----:B------:R-:W-:Y:S01]  /*8780*/  FFMA.FTZ R12, R12, R35, R47 ;  /* 0x000000230c0c7223 */ /* 0x000fe2000001002f */
[----:B------:R-:W-:Y:S01]  /*8790*/  FFMA.FTZ R52, R51, R55, R52 ;  /* 0x0000003733347223 */ /* 0x000fe20000010034 */
[----:B------:R-:W-:Y:S01]  /*87a0*/  FFMA.FTZ R15, R15, R46, R82 ;  /* 0x0000002e0f0f7223 */ /* 0x000fe20000010052 */
[C---:B------:R-:W-:Y:S01]  /*87b0*/  FMUL.FTZ R47, R38.reuse, R161 ;  /* 0x000000a1262f7220 */ /* 0x040fe20000410000 */
[C---:B------:R-:W-:Y:S01]  /*87c0*/  FMUL.FTZ R35, R53.reuse, R13 ;  /* 0x0000000d35237220 */ /* 0x040fe20000410000 */
[-C--:B------:R-:W-:Y:S01]  /*87d0*/  FMUL.FTZ R34, R53, R36.reuse ;  /* 0x0000002435227220 */ /* 0x080fe20000410000 */
[-C--:B------:R-:W-:Y:S01]  /*87e0*/  FMUL.FTZ R38, R38, R39.reuse ;  /* 0x0000002726267220 */ /* 0x080fe20000410000 */
[----:B------:R-:W-:Y:S01]  /*87f0*/  FFMA.FTZ R47, R14, R39, -R47 ;  /* 0x000000270e2f7223 */ /* 0x000fe2000001082f */
[C---:B------:R-:W-:Y:S01]  /*8800*/  FFMA.FTZ R36, R50.reuse, R36, -R35 ;  /* 0x0000002432247223 */ /* 0x040fe20000010823 */
[----:B------:R-:W-:Y:S01]  /*8810*/  F2FP.BF16.F32.PACK_AB R39, R15, R52 ;  /* 0x000000340f27723e */ /* 0x000fe200000010ff */
        /* <DEDUP_REMOVED lines=8> */
[----:B------:R-:W-:Y:S01]  /*88a0*/  IMAD.MOV.U32 R36, RZ, RZ, R15 ;  /* 0x000000ffff247224 */ /* 0x000fe200078e000f */
[----:B------:R-:W-:Y:S01]  /*88b0*/  F2FP.BF16.F32.PACK_AB R38, R38, R13 ;  /* 0x0000000d2626723e */ /* 0x000fe200000010ff */
[----:B------:R-:W-:-:S02]  /*88c0*/  IMAD.MOV.U32 R12, RZ, RZ, R42 ;  /* 0x000000ffff0c7224 */ /* 0x000fc400078e002a */
[----:B------:R-:W-:Y:S02]  /*88d0*/  IMAD.MOV.U32 R13, RZ, RZ, R43 ;  /* 0x000000ffff0d7224 */ /* 0x000fe400078e002b */
[----:B------:R-:W-:Y:S02]  /*88e0*/  IMAD.MOV.U32 R37, RZ, RZ, R48 ;  /* 0x000000ffff257224 */ /* 0x000fe400078e0030 */
[----:B------:R-:W-:-:S07]  /*88f0*/  IMAD.MOV.U32 R15, RZ, RZ, R33 ;  /* 0x000000ffff0f7224 */ /* 0x000fce00078e0021 */
.L_x_2778:
[----:B------:R-:W-:Y:S05]  /*8900*/  BSYNC B2 ;  /* 0x0000000000027941 */ /* 0x000fea0003800000 */
.L_x_2777:
[C---:B------:R-:W-:Y:S01]  /*8910*/  ISETP.GE.AND P3, PT, R11.reuse, R132, PT ;  /* 0x000000840b00720c */ /* 0x040fe20003f66270 */
[----:B------:R-:W-:Y:S02]  /*8920*/  ULDC.64 UR4, c[0x0][0x208] ;  /* 0x0000820000047ab9 */ /* 0x000fe40000000a00 */
[----:B--2---:R2:W-:Y:S10]  /*8930*/  ST.E.128 desc[UR4][R40.64], R12 ;  /* 0x0000000c28007985 */ /* 0x0045f4000c101d04 */
[----:B------:R-:W-:-:S05]  /*8940*/  @!P3 IMAD.WIDE R116, R11, 0x2, R116 ;  /* 0x000000020b74b825 */ /* 0x000fca00078e0274 */
[----:B---3--:R2:W-:Y:S02]  /*8950*/  @!P3 ST.E.128 desc[UR4][R116.64], R36 ;  /* 0x000000247400b985 */ /* 0x0085e4000c101d04 */
.L_x_2768:
[----:B------:R-:W-:Y:S05]  /*8960*/  BSYNC B1 ;  /* 0x0000000000017941 */ /* 0x000fea0003800000 */
.L_x_2767:
[----:B------:R-:W-:-:S03]  /*8970*/  UMOV UR4, 0xffffffff ;  /* 0xffffffff00047882 */ /* 0x000fc60000000000 */
[----:B------:R-:W-:Y:S05]  /*8980*/  BRA.DIV UR4, `(.L_x_2779) ;  /* 0x000001c204b47947 */ /* 0x000fea000b800000 */
[----:B0-----:R-:W0:Y:S04]  /*8990*/  SHFL.IDX PT, R115, R115, 0x1, 0x1c1f ;  /* 0x003c1f0073737f89 */ /* 0x001e2800000e0000 */
[----:B--2-4-:R2:W4:Y:S02]  /*89a0*/  SHFL.IDX PT, R36, R118, 0x1, 0x1c1f ;  /* 0x003c1f0076247f89 */ /* 0x01452400000e0000 */
.L_x_3069:
        /* <DEDUP_REMOVED lines=17> */
[----:B------:R-:W-:-:S02]  /*8ac0*/  ISETP.GE.AND P3, PT, R41, R132, PT ;  /* 0x000000842900720c */ /* 0x000fc40003f66270 */
        /* <DEDUP_REMOVED lines=15> */
[----:B------:R-:W-:Y:S01]  /*8bc0*/  SHF.R.U64 R44, R76, 0x10, R77 ;  /* 0x000000104c2c7819 */ /* 0x000fe2000000124d */
[----:B------:R-:W-:Y:S01]  /*8bd0*/  IMAD.U32 R52, R35, 0x10000, RZ ;  /* 0x0001000023347824 */ /* 0x000fe200078e00ff */
[----:B------:R-:W-:Y:S01]  /*8be0*/  SHF.R.U32.HI R64, RZ, 0x10, R65 ;  /* 0x00000010ff407819 */ /* 0x000fe20000011641 */
[----:B---3--:R-:W-:Y:S01]  /*8bf0*/  IMAD.U32 R50, R15, 0x10000, RZ ;  /* 0x000100000f327824 */ /* 0x008fe200078e00ff */
[----:B------:R-:W-:Y:S01]  /*8c00*/  SHF.R.U32.HI R76, RZ, 0x10, R77 ;  /* 0x00000010ff4c7819 */ /* 0x000fe2000001164d */
[----:B------:R-:W-:Y:S01]  /*8c10*/  IMAD.U32 R45, R13, 0x10000, RZ ;  /* 0x000100000d2d7824 */ /* 0x000fe200078e00ff */
[----:B------:R-:W-:Y:S01]  /*8c20*/  PRMT R64, R157, 0x5432, R64 ;  /* 0x000054329d407816 */ /* 0x000fe20000000040 */
[----:B------:R-:W-:Y:S01]  /*8c30*/  IMAD.U32 R49, R14, 0x10000, RZ ;  /* 0x000100000e317824 */ /* 0x000fe200078e00ff */
[----:B------:R-:W-:-:S02]  /*8c40*/  PRMT R76, R159, 0x5432, R76 ;  /* 0x000054329f4c7816 */ /* 0x000fc4000000004c */
[----:B------:R-:W-:Y:S02]  /*8c50*/  SHF.R.U64 R43, R78, 0x10, R79 ;  /* 0x000000104e2b7819 */ /* 0x000fe4000000124f */
[----:B0-----:R-:W-:Y:S01]  /*8c60*/  SHF.R.U64 R11, R66, 0x10, R67 ;  /* 0x00000010420b7819 */ /* 0x001fe20000001243 */
[----:B------:R-:W-:Y:S01]  /*8c70*/  IMAD.U32 R54, R76, 0x10000, RZ ;  /* 0x000100004c367824 */ /* 0x000fe200078e00ff */
[----:B------:R-:W-:Y:S02]  /*8c80*/  SHF.R.U32.HI R79, RZ, 0x10, R79 ;  /* 0x00000010ff4f7819 */ /* 0x000fe4000001164f */
[----:B------:R-:W-:Y:S01]  /*8c90*/  PRMT R159, R159, 0x5410, R44 ;  /* 0x000054109f9f7816 */ /* 0x000fe2000000002c */
[----:B------:R-:W-:Y:S01]  /*8ca0*/  IMAD.U32 R44, R64, 0x10000, RZ ;  /* 0x00010000402c7824 */ /* 0x000fe200078e00ff */
[----:B------:R-:W-:Y:S01]  /*8cb0*/  SHF.R.U32.HI R67, RZ, 0x10, R67 ;  /* 0x00000010ff437819 */ /* 0x000fe20000011643 */
[----:B------:R-:W-:Y:S01]  /*8cc0*/  FMUL.FTZ R66, R47, R54 ;  /* 0x000000362f427220 */ /* 0x000fe20000410000 */
[----:B------:R-:W-:Y:S01]  /*8cd0*/  LOP3.LUT R48, R33, 0xffff0000, RZ, 0xc0, !PT ;  /* 0xffff000021307812 */ /* 0x000fe200078ec0ff */
[----:B------:R-:W-:Y:S01]  /*8ce0*/  IMAD.U32 R33, R32, 0x10000, RZ ;  /* 0x0001000020217824 */ /* 0x000fe200078e00ff */
[----:B------:R-:W-:Y:S01]  /*8cf0*/  LOP3.LUT R55, R76, 0xffff0000, RZ, 0xc0, !PT ;  /* 0xffff00004c377812 */ /* 0x000fe200078ec0ff */
[-C--:B------:R-:W-:Y:S01]  /*8d00*/  FMUL.FTZ R76, R47, R44.reuse ;  /* 0x0000002c2f4c7220 */ /* 0x080fe20000410000 */
[----:B------:R-:W-:Y:S01]  /*8d10*/  PRMT R79, R158, 0x5432, R79 ;  /* 0x000054329e4f7816 */ /* 0x000fe2000000004f */
[----:B------:R-:W-:Y:S01]  /*8d20*/  FFMA.FTZ R44, R45, R44, -R66 ;  /* 0x0000002c2d2c7223 */ /* 0x000fe20000010842 */
[----:B------:R-:W-:Y:S01]  /*8d30*/  PRMT R67, R156, 0x5432, R67 ;  /* 0x000054329c437816 */ /* 0x000fe20000000043 */
[----:B------:R-:W-:Y:S01]  /*8d40*/  FMUL.FTZ R77, R48, R55 ;  /* 0x00000037304d7220 */ /* 0x000fe20000410000 */
[----:B------:R-:W-:Y:S01]  /*8d50*/  LOP3.LUT R47, R64, 0xffff0000, RZ, 0xc0, !PT ;  /* 0xffff0000402f7812 */ /* 0x000fe200078ec0ff */
[----:B------:R-:W-:Y:S01]  /*8d60*/  IMAD.U32 R65, R79, 0x10000, RZ ;  /* 0x000100004f417824 */ /* 0x000fe200078e00ff */
[----:B------:R-:W-:Y:S01]  /*8d70*/  LOP3.LUT R46, R13, 0xffff0000, RZ, 0xc0, !PT ;  /* 0xffff00000d2e7812 */ /* 0x000fe200078ec0ff */
[----:B------:R-:W-:Y:S01]  /*8d80*/  IMAD.U32 R53, R67, 0x10000, RZ ;  /* 0x0001000043357824 */ /* 0x000fe200078e00ff */
[----:B------:R-:W-:Y:S01]  /*8d90*/  PRMT R42, R157, 0x5410, R42 ;  /* 0x000054109d2a7816 */ /* 0x000fe2000000002a */
[----:B------:R-:W-:Y:S01]  /*8da0*/  FMUL.FTZ R81, R48, R47 ;  /* 0x0000002f30517220 */ /* 0x000fe20000410000 */
[----:B------:R-:W-:-:S02]  /*8db0*/  IMAD.U32 R64, R159, 0x10000, RZ ;  /* 0x000100009f407824 */ /* 0x000fc400078e00ff */
[----:B------:R-:W-:Y:S01]  /*8dc0*/  FFMA.FTZ R47, R46, R47, -R77 ;  /* 0x0000002f2e2f7223 */ /* 0x000fe2000001084d */
[C---:B------:R-:W-:Y:S01]  /*8dd0*/  FMUL.FTZ R77, R52.reuse, R65 ;  /* 0x00000041344d7220 */ /* 0x040fe20000410000 */
[----:B------:R-:W-:Y:S01]  /*8de0*/  FMUL.FTZ R52, R52, R53 ;  /* 0x0000003534347220 */ /* 0x000fe20000410000 */
[----:B------:R-:W-:Y:S01]  /*8df0*/  LOP3.LUT R32, R32, 0xffff0000, RZ, 0xc0, !PT ;  /* 0xffff000020207812 */ /* 0x000fe200078ec0ff */
[----:B------:R-:W-:Y:S01]  /*8e00*/  FFMA.FTZ R46, R46, R55, R81 ;  /* 0x000000372e2e7223 */ /* 0x000fe20000010051 */
[C---:B------:R-:W-:Y:S01]  /*8e10*/  FFMA.FTZ R48, R50.reuse, R53, -R77 ;  /* 0x0000003532307223 */ /* 0x040fe2000001084d */
[----:B------:R-:W-:Y:S01]  /*8e20*/  FFMA.FTZ R50, R50, R65, R52 ;  /* 0x0000004132327223 */ /* 0x000fe20000010034 */
[----:B------:R-:W-:Y:S01]  /*8e30*/  IMAD.U32 R52, R42, 0x10000, RZ ;  /* 0x000100002a347824 */ /* 0x000fe200078e00ff */
[----:B------:R-:W-:Y:S01]  /*8e40*/  LOP3.LUT R159, R159, 0xffff0000, RZ, 0xc0, !PT ;  /* 0xffff00009f9f7812 */ /* 0x000fe200078ec0ff */
[----:B------:R-:W-:Y:S01]  /*8e50*/  IMAD.U32 R13, R12, 0x10000, RZ ;  /* 0x000100000c0d7824 */ /* 0x000fe200078e00ff */
[----:B------:R-:W-:Y:S01]  /*8e60*/  LOP3.LUT R53, R42, 0xffff0000, RZ, 0xc0, !PT ;  /* 0xffff00002a357812 */ /* 0x000fe200078ec0ff */
[----:B------:R-:W-:Y:S01]  /*8e70*/  FFMA.FTZ R45, R45, R54, R76 ;  /* 0x000000362d2d7223 */ /* 0x000fe2000001004c */
[----:B------:R-:W-:Y:S01]  /*8e80*/  PRMT R43, R158, 0x5410, R43 ;  /* 0x000054109e2b7816 */ /* 0x000fe2000000002b */
[----:B------:R-:W-:Y:S01]  /*8e90*/  FMUL.FTZ R42, R33, R64 ;  /* 0x00000040212a7220 */ /* 0x000fe20000410000 */
[----:B------:R-:W-:Y:S01]  /*8ea0*/  LOP3.LUT R35, R35, 0xffff0000, RZ, 0xc0, !PT ;  /* 0xffff000023237812 */ /* 0x000fe200078ec0ff */
[-C--:B------:R-:W-:Y:S01]  /*8eb0*/  FMUL.FTZ R55, R33, R52.reuse ;  /* 0x0000003421377220 */ /* 0x080fe20000410000 */
[----:B------:R-:W-:Y:S01]  /*8ec0*/  PRMT R11, R156, 0x5410, R11 ;  /* 0x000054109c0b7816 */ /* 0x000fe2000000000b */
[C---:B------:R-:W-:Y:S01]  /*8ed0*/  FMUL.FTZ R65, R32.reuse, R159 ;  /* 0x0000009f20417220 */ /* 0x040fe20000410000 */
[----:B------:R-:W-:Y:S01]  /*8ee0*/  LOP3.LUT R66, R79, 0xffff0000, RZ, 0xc0, !PT ;  /* 0xffff00004f427812 */ /* 0x000fe200078ec0ff */
[----:B------:R-:W-:Y:S01]  /*8ef0*/  FFMA.FTZ R33, R13, R52, -R42 ;  /* 0x000000340d217223 */ /* 0x000fe2000001082a */
[----:B------:R-:W-:Y:S01]  /*8f00*/  LOP3.LUT R54, R67, 0xffff0000, RZ, 0xc0, !PT ;  /* 0xffff000043367812 */ /* 0x000fe200078ec0ff */
[-C--:B------:R-:W-:Y:S01]  /*8f10*/  FMUL.FTZ R67, R32, R53.reuse ;  /* 0x0000003520437220 */ /* 0x080fe20000410000 */
[----:B------:R-:W-:Y:S01]  /*8f20*/  LOP3.LUT R12, R12, 0xffff0000, RZ, 0xc0, !PT ;  /* 0xffff00000c0c7812 */ /* 0x000fe200078ec0ff */
[----:B------:R-:W-:Y:S01]  /*8f30*/  FFMA.FTZ R55, R13, R64, R55 ;  /* 0x000000400d377223 */ /* 0x000fe20000010037 */
[----:B------:R-:W-:Y:S01]  /*8f40*/  LOP3.LUT R51, R14, 0xffff0000, RZ, 0xc0, !PT ;  /* 0xffff00000e337812 */ /* 0x000fe200078ec0ff */
[C---:B------:R-:W-:Y:S01]  /*8f50*/  IMAD.U32 R14, R34.reuse, 0x10000, RZ ;  /* 0x00010000220e7824 */ /* 0x040fe200078e00ff */
[----:B------:R-:W-:Y:S01]  /*8f60*/  LOP3.LUT R15, R15, 0xffff0000, RZ, 0xc0, !PT ;  /* 0xffff00000f0f7812 */ /* 0x000fe200078ec0ff */
[----:B------:R-:W-:Y:S01]  /*8f70*/  IMAD.U32 R32, R43, 0x10000, RZ ;  /* 0x000100002b207824 */ /* 0x000fe200078e00ff */
[----:B------:R-:W-:Y:S01]  /*8f80*/  LOP3.LUT R34, R34, 0xffff0000, RZ, 0xc0, !PT ;  /* 0xffff000022227812 */ /* 0x000fe200078ec0ff */
[----:B------:R-:W-:Y:S01]  /*8f90*/  FMUL.FTZ R76, R35, R66 ;  /* 0x00000042234c7220 */ /* 0x000fe20000410000 */
[----:B------:R-:W-:Y:S01]  /*8fa0*/  IMAD.U32 R13, R11, 0x10000, RZ ;  /* 0x000100000b0d7824 */ /* 0x000fe200078e00ff */
[----:B------:R-:W-:Y:S01]  /*8fb0*/  LOP3.LUT R43, R43, 0xffff0000, RZ, 0xc0, !PT ;  /* 0xffff00002b2b7812 */ /* 0x000fe200078ec0ff */
[-C--:B------:R-:W-:Y:S01]  /*8fc0*/  FMUL.FTZ R78, R35, R54.reuse ;  /* 0x00000036234e7220 */ /* 0x080fe20000410000 */
[----:B------:R-:W-:Y:S01]  /*8fd0*/  LOP3.LUT R11, R11, 0xffff0000, RZ, 0xc0, !PT ;  /* 0xffff00000b0b7812 */ /* 0x000fe200078ec0ff */
[----:B------:R-:W-:Y:S01]  /*8fe0*/  FFMA.FTZ R42, R12, R53, -R65 ;  /* 0x000000350c2a7223 */ /* 0x000fe20000010841 */
[C---:B------:R-:W-:Y:S01]  /*8ff0*/  FFMA.FTZ R35, R15.reuse, R54, -R76 ;  /* 0x000000360f237223 */ /* 0x040fe2000001084c */
[C---:B------:R-:W-:Y:S01]  /*9000*/  FMUL.FTZ R52, R14.reuse, R32 ;  /* 0x000000200e347220 */ /* 0x040fe20000410000 */
[----:B------:R-:W-:Y:S01]  /*9010*/  FMUL.FTZ R53, R14, R13 ;  /* 0x0000000d0e357220 */ /* 0x000fe20000410000 */
[----:B------:R-:W-:Y:S01]  /*9020*/  FFMA.FTZ R15, R15, R66, R78 ;  /* 0x000000420f0f7223 */ /* 0x000fe2000001004e */
[C---:B------:R-:W-:Y:S01]  /*9030*/  FMUL.FTZ R14, R34.reuse, R43 ;  /* 0x0000002b220e7220 */ /* 0x040fe20000410000 */
[----:B------:R-:W-:Y:S01]  /*9040*/  FMUL.FTZ R34, R34, R11 ;  /* 0x0000000b22227220 */ /* 0x000fe20000410000 */
[----:B------:R-:W-:Y:S01]  /*9050*/  FFMA.FTZ R12, R12, R159, R67 ;  /* 0x0000009f0c0c7223 */ /* 0x000fe20000010043 */
[----:B------:R-:W-:Y:S01]  /*9060*/  F2FP.BF16.F32.PACK_AB R35, R35, R48 ;  /* 0x000000302323723e */ /* 0x000fe200000010ff */
        /* <DEDUP_REMOVED lines=13> */
[----:B------:R-:W-:Y:S02]  /*9140*/  F2FP.BF16.F32.PACK_AB R14, R11, R52 ;  /* 0x000000340b0e723e */ /* 0x000fe400000010ff */
[----:B------:R-:W-:-:S07]  /*9150*/  F2FP.BF16.F32.PACK_AB R34, R34, R53 ;  /* 0x000000352222723e */ /* 0x000fce00000010ff */
.L_x_2783:
[----:B------:R-:W-:Y:S05]  /*9160*/  BSYNC B2 ;  /* 0x0000000000027941 */ /* 0x000fea0003800000 */
.L_x_2782:
[----:B------:R-:W-:Y:S02]  /*9170*/  ULDC.64 UR4, c[0x0][0x208] ;  /* 0x0000820000047ab9 */ /* 0x000fe40000000a00 */
[----:B---3--:R3:W-:Y:S04]  /*9180*/  ST.E.128 desc[UR4][R38.64], R12 ;  /* 0x0000000c26007985 */ /* 0x0087e8000c101d04 */
[----:B----4-:R3:W-:Y:S02]  /*9190*/  @!P3 ST.E.128 desc[UR4][R40.64], R32 ;  /* 0x000000202800b985 */ /* 0x0107e4000c101d04 */
.L_x_2781:
[----:B------:R-:W-:Y:S05]  /*91a0*/  BSYNC B1 ;  /* 0x0000000000017941 */ /* 0x000fea0003800000 */
.L_x_2780:
        /* <DEDUP_REMOVED lines=31> */
[--C-:B------:R-:W-:Y:S01]  /*93a0*/  SHF.R.U64 R60, R72, 0x10, R73.reuse ;  /* 0x00000010483c7819 */ /* 0x100fe20000001249 */
[----:B------:R-:W-:Y:S01]  /*93b0*/  IMAD.U32 R52, R35, 0x10000, RZ ;  /* 0x0001000023347824 */ /* 0x000fe200078e00ff */
        /* <DEDUP_REMOVED lines=8> */
[----:B------:R-:W-:-:S02]  /*9440*/  PRMT R146, R146, 0x5432, R61 ;  /* 0x0000543292927816 */ /* 0x000fc4000000003d */
[----:B------:R-:W-:Y:S01]  /*9450*/  SHF.R.U64 R54, R74, 0x10, R75 ;  /* 0x000000104a367819 */ /* 0x000fe2000000124b */
[----:B------:R-:W-:Y:S01]  /*9460*/  IMAD.U32 R55, R53, 0x10000, RZ ;  /* 0x0001000035377824 */ /* 0x000fe200078e00ff */
[----:B------:R-:W-:Y:S02]  /*9470*/  SHF.R.U64 R64, R62, 0x10, R63 ;  /* 0x000000103e407819 */ /* 0x000fe4000000123f */
[----:B------:R-:W-:Y:S01]  /*9480*/  SHF.R.U32.HI R74, RZ, 0x10, R75 ;  /* 0x00000010ff4a7819 */ /* 0x000fe2000001164b */
[----:B------:R-:W-:Y:S01]  /*9490*/  FMUL.FTZ R61, R46, R55 ;  /* 0x000000372e3d7220 */ /* 0x000fe20000410000 */
[----:B------:R-:W-:Y:S01]  /*94a0*/  LOP3.LUT R48, R35, 0xffff0000, RZ, 0xc0, !PT ;  /* 0xffff000023307812 */ /* 0x000fe200078ec0ff */
[----:B------:R-:W-:Y:S01]  /*94b0*/  IMAD.U32 R35, R146, 0x10000, RZ ;  /* 0x0001000092237824 */ /* 0x000fe200078e00ff */
[----:B------:R-:W-:Y:S02]  /*94c0*/  SHF.R.U32.HI R62, RZ, 0x10, R63 ;  /* 0x00000010ff3e7819 */ /* 0x000fe4000001163f */
[----:B------:R-:W-:-:S02]  /*94d0*/  LOP3.LUT R51, R33, 0xffff0000, RZ, 0xc0, !PT ;  /* 0xffff000021337812 */ /* 0x000fc400078ec0ff */
        /* <DEDUP_REMOVED lines=11> */
[----:B------:R-:W-:Y:S01]  /*9590*/  PRMT R155, R155, 0x5410, R60 ;  /* 0x000054109b9b7816 */ /* 0x000fe2000000003c */
[C---:B------:R-:W-:Y:S01]  /*95a0*/  FMUL.FTZ R60, R51.reuse, R54 ;  /* 0x00000036333c7220 */ /* 0x040fe20000410000 */
[----:B------:R-:W-:Y:S01]  /*95b0*/  FMUL.FTZ R62, R51, R46 ;  /* 0x0000002e333e7220 */ /* 0x000fe20000410000 */
[C---:B------:R-:W-:Y:S01]  /*95c0*/  FMUL.FTZ R51, R52.reuse, R61 ;  /* 0x0000003d34337220 */ /* 0x040fe20000410000 */
[----:B------:R-:W-:Y:S01]  /*95d0*/  LOP3.LUT R47, R13, 0xffff0000, RZ, 0xc0, !PT ;  /* 0xffff00000d2f7812 */ /* 0x000fe200078ec0ff */
[-C--:B------:R-:W-:Y:S01]  /*95e0*/  FMUL.FTZ R52, R52, R53.reuse ;  /* 0x0000003534347220 */ /* 0x080fe20000410000 */
[----:B------:R-:W-:Y:S01]  /*95f0*/  LOP3.LUT R147, R147, 0xffff0000, RZ, 0xc0, !PT ;  /* 0xffff000093937812 */ /* 0x000fe200078ec0ff */
[C---:B------:R-:W-:Y:S01]  /*9600*/  FFMA.FTZ R53, R50.reuse, R53, -R51 ;  /* 0x0000003532357223 */ /* 0x040fe20000010833 */
[----:B------:R-:W-:Y:S01]  /*9610*/  LOP3.LUT R145, R145, 0xffff0000, RZ, 0xc0, !PT ;  /* 0xffff000091917812 */ /* 0x000fe200078ec0ff */
[----:B------:R-:W-:Y:S01]  /*9620*/  FFMA.FTZ R52, R50, R61, R52 ;  /* 0x0000003d32347223 */ /* 0x000fe20000010034 */
[----:B------:R-:W-:-:S02]  /*9630*/  IMAD.U32 R51, R155, 0x10000, RZ ;  /* 0x000100009b337824 */ /* 0x000fc400078e00ff */
[----:B------:R-:W-:Y:S01]  /*9640*/  FFMA.FTZ R46, R47, R46, -R60 ;  /* 0x0000002e2f2e7223 */ /* 0x000fe2000001083c */
[----:B------:R-:W-:Y:S02]  /*9650*/  IMAD.U32 R50, R49, 0x10000, RZ ;  /* 0x0001000031327824 */ /* 0x000fe400078e00ff */
[----:B------:R-:W-:Y:S01]  /*9660*/  FFMA.FTZ R47, R47, R54, R62 ;  /* 0x000000362f2f7223 */ /* 0x000fe2000001003e */
[C---:B------:R-:W-:Y:S01]  /*9670*/  FMUL.FTZ R54, R48.reuse, R147 ;  /* 0x0000009330367220 */ /* 0x040fe20000410000 */
[----:B------:R-:W-:Y:S01]  /*9680*/  FMUL.FTZ R60, R48, R145 ;  /* 0x00000091303c7220 */ /* 0x000fe20000410000 */
[----:B------:R-:W-:Y:S01]  /*9690*/  LOP3.LUT R43, R15, 0xffff0000, RZ, 0xc0, !PT ;  /* 0xffff00000f2b7812 */ /* 0x000fe200078ec0ff */
[----:B------:R-:W-:Y:S01]  /*96a0*/  FMUL.FTZ R48, R42, R51 ;  /* 0x000000332a307220 */ /* 0x000fe20000410000 */
[----:B------:R-:W-:Y:S01]  /*96b0*/  IMAD.U32 R13, R12, 0x10000, RZ ;  /* 0x000100000c0d7824 */ /* 0x000fe200078e00ff */
[----:B------:R-:W-:Y:S01]  /*96c0*/  LOP3.LUT R32, R32, 0xffff0000, RZ, 0xc0, !PT ;  /* 0xffff000020207812 */ /* 0x000fe200078ec0ff */
[----:B------:R-:W-:Y:S01]  /*96d0*/  FMUL.FTZ R42, R42, R50 ;  /* 0x000000322a2a7220 */ /* 0x000fe20000410000 */
[----:B------:R-:W-:Y:S01]  /*96e0*/  LOP3.LUT R155, R155, 0xffff0000, RZ, 0xc0, !PT ;  /* 0xffff00009b9b7812 */ /* 0x000fe200078ec0ff */
[----:B------:R-:W-:Y:S01]  /*96f0*/  FFMA.FTZ R54, R43, R145, -R54 ;  /* 0x000000912b367223 */ /* 0x000fe20000010836 */
[----:B------:R-:W-:Y:S01]  /*9700*/  LOP3.LUT R49, R49, 0xffff0000, RZ, 0xc0, !PT ;  /* 0xffff000031317812 */ /* 0x000fe200078ec0ff */
[----:B------:R-:W-:Y:S01]  /*9710*/  FFMA.FTZ R147, R43, R147, R60 ;  /* 0x000000932b937223 */ /* 0x000fe2000001003c */
[----:B------:R-:W-:Y:S01]  /*9720*/  FFMA.FTZ R42, R13, R51, R42 ;  /* 0x000000330d2a7223 */ /* 0x000fe2000001002a */
[----:B------:R-:W-:Y:S01]  /*9730*/  LOP3.LUT R12, R12, 0xffff0000, RZ, 0xc0, !PT ;  /* 0xffff00000c0c7812 */ /* 0x000fe200078ec0ff */
[----:B------:R-:W-:Y:S01]  /*9740*/  FMUL.FTZ R43, R32, R155 ;  /* 0x0000009b202b7220 */ /* 0x000fe20000410000 */
[----:B------:R-:W-:Y:S01]  /*9750*/  LOP3.LUT R15, R14, 0xffff0000, RZ, 0xc0, !PT ;  /* 0xffff00000e0f7812 */ /* 0x000fe200078ec0ff */
[----:B------:R-:W-:Y:S01]  /*9760*/  FMUL.FTZ R51, R32, R49 ;  /* 0x0000003120337220 */ /* 0x000fe20000410000 */
[----:B------:R-:W-:-:S02]  /*9770*/  IMAD.U32 R14, R34, 0x10000, RZ ;  /* 0x00010000220e7824 */ /* 0x000fc400078e00ff */
[----:B------:R-:W-:Y:S01]  /*9780*/  FFMA.FTZ R48, R13, R50, -R48 ;  /* 0x000000320d307223 */ /* 0x000fe20000010830 */
[----:B------:R-:W-:Y:S01]  /*9790*/  IMAD.U32 R32, R45, 0x10000, RZ ;  /* 0x000100002d207824 */ /* 0x000fe200078e00ff */
[----:B------:R-:W-:Y:S01]  /*97a0*/  LOP3.LUT R34, R34, 0xffff0000, RZ, 0xc0, !PT ;  /* 0xffff000022227812 */ /* 0x000fe200078ec0ff */
[----:B------:R-:W-:Y:S01]  /*97b0*/  IMAD.U32 R13, R33, 0x10000, RZ ;  /* 0x00010000210d7824 */ /* 0x000fe200078e00ff */
[----:B------:R-:W-:Y:S01]  /*97c0*/  LOP3.LUT R45, R45, 0xffff0000, RZ, 0xc0, !PT ;  /* 0xffff00002d2d7812 */ /* 0x000fe200078ec0ff */
[C---:B------:R-:W-:Y:S01]  /*97d0*/  FFMA.FTZ R43, R12.reuse, R49, -R43 ;  /* 0x000000310c2b7223 */ /* 0x040fe2000001082b */
[----:B------:R-:W-:Y:S01]  /*97e0*/  LOP3.LUT R33, R33, 0xffff0000, RZ, 0xc0, !PT ;  /* 0xffff000021217812 */ /* 0x000fe200078ec0ff */
[----:B------:R-:W-:Y:S01]  /*97f0*/  FFMA.FTZ R51, R12, R155, R51 ;  /* 0x0000009b0c337223 */ /* 0x000fe20000010033 */
[CC--:B------:R-:W-:Y:S01]  /*9800*/  FMUL.FTZ R12, R14.reuse, R32.reuse ;  /* 0x000000200e0c7220 */ /* 0x0c0fe20000410000 */
        /* <DEDUP_REMOVED lines=16> */
[----:B------:R-:W-:-:S07]  /*9910*/  F2FP.BF16.F32.PACK_AB R34, R34, R49 ;  /* 0x000000312222723e */ /* 0x000fce00000010ff */
.L_x_2787:
[----:B------:R-:W-:Y:S05]  /*9920*/  BSYNC B2 ;  /* 0x0000000000027941 */ /* 0x000fea0003800000 */
.L_x_2786:
[----:B------:R-:W-:Y:S02]  /*9930*/  ULDC.64 UR4, c[0x0][0x208] ;  /* 0x0000820000047ab9 */ /* 0x000fe40000000a00 */
[----:B---3--:R3:W-:Y:S04]  /*9940*/  ST.E.128 desc[UR4][R38.64], R12 ;  /* 0x0000000c26007985 */ /* 0x0087e8000c101d04 */
[----:B----4-:R3:W-:Y:S02]  /*9950*/  @!P3 ST.E.128 desc[UR4][R40.64], R32 ;  /* 0x000000202800b985 */ /* 0x0107e4000c101d04 */
.L_x_2785:
[----:B------:R-:W-:Y:S05]  /*9960*/  BSYNC B1 ;  /* 0x0000000000017941 */ /* 0x000fea0003800000 */
.L_x_2784:
        /* <DEDUP_REMOVED lines=28> */
[----:B------:R-:W-:Y:S01]  /*9b30*/  SHF.R.U64 R49, R56, 0x10, R57 ;  /* 0x0000001038317819 */ /* 0x000fe20000001239 */
[----:B---3--:R-:W-:Y:S01]  /*9b40*/  IMAD.U32 R45, R33, 0x10000, RZ ;  /* 0x00010000212d7824 */ /* 0x008fe200078e00ff */
[----:B------:R-:W-:Y:S01]  /*9b50*/  SHF.R.U32.HI R51, RZ, 0x10, R69 ;  /* 0x00000010ff337819 */ /* 0x000fe20000011645 */
[----:B0-----:R-:W-:Y:S01]  /*9b60*/  IMAD.U32 R41, R13, 0x10000, RZ ;  /* 0x000100000d297824 */ /* 0x001fe200078e00ff */
[----:B------:R-:W-:Y:S01]  /*9b70*/  SHF.R.U32.HI R57, RZ, 0x10, R57 ;  /* 0x00000010ff397819 */ /* 0x000fe20000011639 */
[----:B------:R-:W-:Y:S01]  /*9b80*/  IMAD.U32 R47, R35, 0x10000, RZ ;  /* 0x00010000232f7824 */ /* 0x000fe200078e00ff */
[----:B------:R-:W-:Y:S01]  /*9b90*/  PRMT R48, R142, 0x5410, R49 ;  /* 0x000054108e307816 */ /* 0x000fe20000000031 */
[----:B------:R-:W-:Y:S01]  /*9ba0*/  IMAD.U32 R43, R32, 0x10000, RZ ;  /* 0x00010000202b7824 */ /* 0x000fe200078e00ff */
[----:B------:R-:W-:Y:S01]  /*9bb0*/  PRMT R51, R144, 0x5432, R51 ;  /* 0x0000543290337816 */ /* 0x000fe20000000033 */
[----:B------:R-:W-:Y:S01]  /*9bc0*/  IMAD.U32 R40, R12, 0x10000, RZ ;  /* 0x000100000c287824 */ /* 0x000fe200078e00ff */
[----:B------:R-:W-:-:S02]  /*9bd0*/  SHF.R.U64 R50, R58, 0x10, R59 ;  /* 0x000000103a327819 */ /* 0x000fc4000000123b */
[----:B------:R-:W-:Y:S01]  /*9be0*/  PRMT R142, R142, 0x5432, R57 ;  /* 0x000054328e8e7816 */ /* 0x000fe20000000039 */
[----:B------:R-:W-:Y:S01]  /*9bf0*/  IMAD.U32 R52, R51, 0x10000, RZ ;  /* 0x0001000033347824 */ /* 0x000fe200078e00ff */
[----:B------:R-:W-:Y:S02]  /*9c00*/  SHF.R.U64 R53, R68, 0x10, R69 ;  /* 0x0000001044357819 */ /* 0x000fe40000001245 */
[--C-:B------:R-:W-:Y:S02]  /*9c10*/  SHF.R.U64 R54, R70, 0x10, R71.reuse ;  /* 0x0000001046367819 */ /* 0x100fe40000001247 */
[----:B------:R-:W-:Y:S02]  /*9c20*/  SHF.R.U32.HI R70, RZ, 0x10, R71 ;  /* 0x00000010ff467819 */ /* 0x000fe40000011647 */
[----:B------:R-:W-:Y:S01]  /*9c30*/  PRMT R49, R141, 0x5410, R50 ;  /* 0x000054108d317816 */ /* 0x000fe20000000032 */
[----:B------:R-:W-:Y:S01]  /*9c40*/  IMAD.U32 R50, R142, 0x10000, RZ ;  /* 0x000100008e327824 */ /* 0x000fe200078e00ff */
[----:B------:R-:W-:-:S02]  /*9c50*/  PRMT R144, R144, 0x5410, R53 ;  /* 0x0000541090907816 */ /* 0x000fc40000000035 */
[----:B------:R-:W-:Y:S01]  /*9c60*/  SHF.R.U32.HI R58, RZ, 0x10, R59 ;  /* 0x00000010ff3a7819 */ /* 0x000fe2000001163b */
[----:B------:R-:W-:Y:S01]  /*9c70*/  FMUL.FTZ R56, R45, R50 ;  /* 0x000000322d387220 */ /* 0x000fe20000410000 */
[----:B------:R-:W-:Y:S02]  /*9c80*/  LOP3.LUT R46, R33, 0xffff0000, RZ, 0xc0, !PT ;  /* 0xffff0000212e7812 */ /* 0x000fe400078ec0ff */
[----:B------:R-:W-:Y:S01]  /*9c90*/  PRMT R53, R143, 0x5410, R54 ;  /* 0x000054108f357816 */ /* 0x000fe20000000036 */
[-C--:B------:R-:W-:Y:S01]  /*9ca0*/  FMUL.FTZ R54, R45, R52.reuse ;  /* 0x000000342d367220 */ /* 0x080fe20000410000 */
[----:B------:R-:W-:Y:S01]  /*9cb0*/  LOP3.LUT R51, R51, 0xffff0000, RZ, 0xc0, !PT ;  /* 0xffff000033337812 */ /* 0x000fe200078ec0ff */
[----:B------:R-:W-:Y:S01]  /*9cc0*/  FFMA.FTZ R56, R41, R52, R56 ;  /* 0x0000003429387223 */ /* 0x000fe20000010038 */
[----:B------:R-:W-:Y:S01]  /*9cd0*/  PRMT R143, R143, 0x5432, R70 ;  /* 0x000054328f8f7816 */ /* 0x000fe20000000046 */
[----:B------:R-:W-:Y:S01]  /*9ce0*/  FFMA.FTZ R54, R41, R50, -R54 ;  /* 0x0000003229367223 */ /* 0x000fe20000010836 */
[----:B------:R-:W-:Y:S01]  /*9cf0*/  LOP3.LUT R45, R142, 0xffff0000, RZ, 0xc0, !PT ;  /* 0xffff00008e2d7812 */ /* 0x000fe200078ec0ff */
[C---:B------:R-:W-:Y:S01]  /*9d00*/  FMUL.FTZ R55, R46.reuse, R51 ;  /* 0x000000332e377220 */ /* 0x040fe20000410000 */
[----:B------:R-:W-:Y:S01]  /*9d10*/  LOP3.LUT R42, R13, 0xffff0000, RZ, 0xc0, !PT ;  /* 0xffff00000d2a7812 */ /* 0x000fe200078ec0ff */
[----:B------:R-:W-:Y:S01]  /*9d20*/  IMAD.U32 R50, R143, 0x10000, RZ ;  /* 0x000100008f327824 */ /* 0x000fe200078e00ff */
[----:B------:R-:W-:Y:S01]  /*9d30*/  PRMT R141, R141, 0x5432, R58 ;  /* 0x000054328d8d7816 */ /* 0x000fe2000000003a */
[-C--:B------:R-:W-:Y:S01]  /*9d40*/  FMUL.FTZ R57, R46, R45.reuse ;  /* 0x0000002d2e397220 */ /* 0x080fe20000410000 */
[----:B------:R-:W-:Y:S01]  /*9d50*/  LOP3.LUT R44, R32, 0xffff0000, RZ, 0xc0, !PT ;  /* 0xffff0000202c7812 */ /* 0x000fe200078ec0ff */
[----:B------:R-:W-:Y:S01]  /*9d60*/  FFMA.FTZ R55, R42, R45, -R55 ;  /* 0x0000002d2a377223 */ /* 0x000fe20000010837 */
[----:B------:R-:W-:-:S02]  /*9d70*/  IMAD.U32 R32, R15, 0x10000, RZ ;  /* 0x000100000f207824 */ /* 0x000fc400078e00ff */
[-C--:B------:R-:W-:Y:S01]  /*9d80*/  FMUL.FTZ R45, R47, R50.reuse ;  /* 0x000000322f2d7220 */ /* 0x080fe20000410000 */
[----:B------:R-:W-:Y:S02]  /*9d90*/  IMAD.U32 R41, R141, 0x10000, RZ ;  /* 0x000100008d297824 */ /* 0x000fe400078e00ff */
[----:B------:R-:W-:Y:S01]  /*9da0*/  FFMA.FTZ R57, R42, R51, R57 ;  /* 0x000000332a397223 */ /* 0x000fe20000010039 */
[----:B------:R-:W-:Y:S02]  /*9db0*/  LOP3.LUT R35, R35, 0xffff0000, RZ, 0xc0, !PT ;  /* 0xffff000023237812 */ /* 0x000fe400078ec0ff */
[----:B------:R-:W-:Y:S01]  /*9dc0*/  LOP3.LUT R46, R143, 0xffff0000, RZ, 0xc0, !PT ;  /* 0xffff00008f2e7812 */ /* 0x000fe200078ec0ff */
[-C--:B------:R-:W-:Y:S01]  /*9dd0*/  FMUL.FTZ R47, R47, R41.reuse ;  /* 0x000000292f2f7220 */ /* 0x080fe20000410000 */
[----:B------:R-:W-:Y:S01]  /*9de0*/  LOP3.LUT R42, R141, 0xffff0000, RZ, 0xc0, !PT ;  /* 0xffff00008d2a7812 */ /* 0x000fe200078ec0ff */
[----:B------:R-:W-:Y:S01]  /*9df0*/  FFMA.FTZ R45, R32, R41, -R45 ;  /* 0x00000029202d7223 */ /* 0x000fe2000001082d */
[----:B------:R-:W-:Y:S01]  /*9e00*/  IMAD.U32 R41, R144, 0x10000, RZ ;  /* 0x0001000090297824 */ /* 0x000fe200078e00ff */
[----:B------:R-:W-:Y:S01]  /*9e10*/  LOP3.LUT R33, R15, 0xffff0000, RZ, 0xc0, !PT ;  /* 0xffff00000f217812 */ /* 0x000fe200078ec0ff */
[----:B------:R-:W-:Y:S01]  /*9e20*/  FFMA.FTZ R47, R32, R50, R47 ;  /* 0x00000032202f7223 */ /* 0x000fe2000001002f */
[C---:B------:R-:W-:Y:S01]  /*9e30*/  FMUL.FTZ R50, R35.reuse, R46 ;  /* 0x0000002e23327220 */ /* 0x040fe20000410000 */
[----:B------:R-:W-:Y:S01]  /*9e40*/  FMUL.FTZ R52, R35, R42 ;  /* 0x0000002a23347220 */ /* 0x000fe20000410000 */
[----:B------:R-:W-:-:S02]  /*9e50*/  IMAD.U32 R32, R48, 0x10000, RZ ;  /* 0x0001000030207824 */ /* 0x000fc400078e00ff */
[-C--:B------:R-:W-:Y:S01]  /*9e60*/  FMUL.FTZ R35, R43, R41.reuse ;  /* 0x000000292b237220 */ /* 0x080fe20000410000 */
[----:B------:R-:W-:Y:S01]  /*9e70*/  LOP3.LUT R144, R144, 0xffff0000, RZ, 0xc0, !PT ;  /* 0xffff000090907812 */ /* 0x000fe200078ec0ff */
[C---:B------:R-:W-:Y:S01]  /*9e80*/  FFMA.FTZ R50, R33.reuse, R42, -R50 ;  /* 0x0000002a21327223 */ /* 0x040fe20000010832 */
[----:B------:R-:W-:Y:S01]  /*9e90*/  FFMA.FTZ R52, R33, R46, R52 ;  /* 0x0000002e21347223 */ /* 0x000fe20000010034 */
[----:B------:R-:W-:Y:S02]  /*9ea0*/  IMAD.U32 R15, R34, 0x10000, RZ ;  /* 0x00010000220f7824 */ /* 0x000fe400078e00ff */
[-C--:B------:R-:W-:Y:S01]  /*9eb0*/  FMUL.FTZ R42, R43, R32.reuse ;  /* 0x000000202b2a7220 */ /* 0x080fe20000410000 */
[----:B------:R-:W-:Y:S01]  /*9ec0*/  FFMA.FTZ R35, R40, R32, -R35 ;  /* 0x0000002028237223 */ /* 0x000fe20000010823 */
[----:B------:R-:W-:Y:S01]  /*9ed0*/  IMAD.U32 R33, R53, 0x10000, RZ ;  /* 0x0001000035217824 */ /* 0x000fe200078e00ff */
[----:B------:R-:W-:Y:S01]  /*9ee0*/  LOP3.LUT R13, R12, 0xffff0000, RZ, 0xc0, !PT ;  /* 0xffff00000c0d7812 */ /* 0x000fe200078ec0ff */
[----:B------:R-:W-:Y:S01]  /*9ef0*/  IMAD.U32 R32, R49, 0x10000, RZ ;  /* 0x0001000031207824 */ /* 0x000fe200078e00ff */
[----:B------:R-:W-:Y:S01]  /*9f00*/  LOP3.LUT R34, R34, 0xffff0000, RZ, 0xc0, !PT ;  /* 0xffff000022227812 */ /* 0x000fe200078ec0ff */
[----:B------:R-:W-:Y:S01]  /*9f10*/  FMUL.FTZ R46, R44, R144 ;  /* 0x000000902c2e7220 */ /* 0x000fe20000410000 */
[----:B------:R-:W-:Y:S01]  /*9f20*/  LOP3.LUT R48, R48, 0xffff0000, RZ, 0xc0, !PT ;  /* 0xffff000030307812 */ /* 0x000fe200078ec0ff */
[----:B------:R-:W-:Y:S01]  /*9f30*/  IMAD.U32 R12, R14, 0x10000, RZ ;  /* 0x000100000e0c7824 */ /* 0x000fe200078e00ff */
[----:B------:R-:W-:Y:S01]  /*9f40*/  LOP3.LUT R53, R53, 0xffff0000, RZ, 0xc0, !PT ;  /* 0xffff000035357812 */ /* 0x000fe200078ec0ff */
[----:B------:R-:W-:Y:S01]  /*9f50*/  FFMA.FTZ R42, R40, R41, R42 ;  /* 0x00000029282a7223 */ /* 0x000fe2000001002a */
[----:B------:R-:W-:Y:S01]  /*9f60*/  LOP3.LUT R49, R49, 0xffff0000, RZ, 0xc0, !PT ;  /* 0xffff000031317812 */ /* 0x000fe200078ec0ff */
[C---:B------:R-:W-:Y:S01]  /*9f70*/  FMUL.FTZ R41, R15.reuse, R33 ;  /* 0x000000210f297220 */ /* 0x040fe20000410000 */
[----:B------:R-:W-:Y:S01]  /*9f80*/  LOP3.LUT R14, R14, 0xffff0000, RZ, 0xc0, !PT ;  /* 0xffff00000e0e7812 */ /* 0x000fe200078ec0ff */
[----:B------:R-:W-:Y:S01]  /*9f90*/  FMUL.FTZ R40, R15, R32 ;  /* 0x000000200f287220 */ /* 0x000fe20000410000 */
[CC--:B------:R-:W-:Y:S01]  /*9fa0*/  FFMA.FTZ R46, R13.reuse, R48.reuse, -R46 ;  /* 0x000000300d2e7223 */ /* 0x0c0fe2000001082e */
[----:B------:R-:W-:Y:S01]  /*9fb0*/  FMUL.FTZ R15, R34, R53 ;  /* 0x00000035220f7220 */ /* 0x000fe20000410000 */
[----:B------:R-:W-:Y:S01]  /*9fc0*/  FMUL.FTZ R44, R44, R48 ;  /* 0x000000302c2c7220 */ /* 0x000fe20000410000 */
[----:B------:R-:W-:Y:S01]  /*9fd0*/  FMUL.FTZ R34, R34, R49 ;  /* 0x0000003122227220 */ /* 0x000fe20000410000 */
[C---:B------:R-:W-:Y:S01]  /*9fe0*/  FFMA.FTZ R41, R12.reuse, R32, -R41 ;  /* 0x000000200c297223 */ /* 0x040fe20000010829 */
[----:B------:R-:W-:Y:S01]  /*9ff0*/  FFMA.FTZ R40, R12, R33, R40 ;  /* 0x000000210c287223 */ /* 0x000fe20000010028 */
[----:B------:R-:W-:Y:S01]  /*a000*/  FFMA.FTZ R12, R14, R49, -R15 ;  /* 0x000000310e0c7223 */ /* 0x000fe2000001080f */
[----:B------:R-:W-:Y:S01]  /*a010*/  FFMA.FTZ R13, R13, R144, R44 ;  /* 0x000000900d0d7223 */ /* 0x000fe2000001002c */
[----:B------:R-:W-:Y:S01]  /*a020*/  F2FP.BF16.F32.PACK_AB R35, R46, R35 ;  /* 0x000000232e23723e */ /* 0x000fe200000010ff */
        /* <DEDUP_REMOVED lines=11> */
.L_x_2789:
[----:B------:R-:W-:Y:S05]  /*a0e0*/  BSYNC B1 ;  /* 0x0000000000017941 */ /* 0x000fea0003800000 */
.L_x_2788:
[----:B------:R-:W-:Y:S01]  /*a0f0*/  ISETP.GE.AND P3, PT, R11, R132, PT ;  /* 0x000000840b00720c */ /* 0x000fe20003f66270 */
[----:B------:R-:W-:Y:S02]  /*a100*/  ULDC.64 UR4, c[0x0][0x208] ;  /* 0x0000820000047ab9 */ /* 0x000fe40000000a00 */
[----:B0-----:R0:W-:Y:S10]  /*a110*/  ST.E.128 desc[UR4][R38.64], R12 ;  /* 0x0000000c26007985 */ /* 0x0011f4000c101d04 */
[----:B------:R-:W-:Y:S05]  /*a120*/  @P3 BRA `(.L_x_2736) ;  /* 0x0000000400f03947 */ /* 0x000fea0003800000 */
[----:B------:R-:W-:Y:S01]  /*a130*/  IMAD.WIDE R36, R11, 0x2, R36 ;  /* 0x000000020b247825 */ /* 0x000fe200078e0224 */
[----:B------:R-:W-:-:S04]  /*a140*/  ULDC.64 UR4, c[0x0][0x208] ;  /* 0x0000820000047ab9 */ /* 0x000fc80000000a00 */
[----:B---3--:R3:W-:Y:S01]  /*a150*/  ST.E.128 desc[UR4][R36.64], R32 ;  /* 0x0000002024007985 */ /* 0x0087e2000c101d04 */
[----:B------:R-:W-:Y:S05]  /*a160*/  BRA `(.L_x_2736) ;  /* 0x0000000400e07947 */ /* 0x000fea0003800000 */
.L_x_2701:
[----:B------:R-:W-:-:S04]  /*a170*/  ULOP3.LUT UR4, UR60, 0x1, URZ, 0xfc, !UPT ;  /* 0x000000013c047892 */ /* 0x000fc8000f8efc3f */
[----:B------:R-:W-:-:S06]  /*a180*/  UISETP.NE.AND UP0, UPT, UR4, 0x3, UPT ;  /* 0x000000030400788c */ /* 0x000fcc000bf05270 */
[----:B------:R-:W-:-:S13]  /*a190*/  PLOP3.LUT P2, PT, PT, PT, UP0, 0x80, 0x0 ;  /* 0x000000000000781c */ /* 0x000fda0003f4f008 */
[----:B------:R-:W-:Y:S05]  /*a1a0*/  @!P2 BRA `(.L_x_2790) ;  /* 0x000000000004a947 */ /* 0x000fea0003800000 */
[----:B------:R-:W-:Y:S01]  /*a1b0*/  BPT.TRAP 0x1 ;  /* 0x000000040000795c */ /* 0x000fe20000300000 */
.L_x_2790:
[----:B------:R-:W-:Y:S01]  /*a1c0*/  IMAD R87, R19, 0x8, R18 ;  /* 0x0000000813577824 */ /* 0x000fe200078e0212 */
[----:B------:R-:W-:Y:S01]  /*a1d0*/  SHF.L.U32 R88, R205, 0x1f, RZ ;  /* 0x0000001fcd587819 */ /* 0x000fe200000006ff */
[----:B------:R-:W-:Y:S01]  /*a1e0*/  BSSY B1, `(.L_x_2791) ;  /* 0x0000004000017945 */ /* 0x000fe20003800000 */
[----:B------:R-:W-:Y:S02]  /*a1f0*/  SHF.R.S32.HI R84, RZ, 0x1f, R28 ;  /* 0x0000001fff547819 */ /* 0x000fe4000001141c */
[----:B------:R-:W0:Y:S02]  /*a200*/  SYNCS.PHASECHK.TRANS64.TRYWAIT P3, [R87+URZ+0x30890], R88 ;  /* 0x03089058570075a7 */ /* 0x000e24000806017f */
[----:B0-----:R-:W-:Y:S05]  /*a210*/  @!P3 BRA `(.L_x_2792) ;  /* 0x000001a800dcb947 */ /* 0x001fea0003800000 */
.L_x_3070:
[----:B------:R-:W-:Y:S05]  /*a220*/  BSYNC B1 ;  /* 0x0000000000017941 */ /* 0x000fea0003800000 */
.L_x_2791:
        /* <DEDUP_REMOVED lines=19> */
[----:B------:R-:W-:Y:S01]  /*a360*/  LEA R40, P3, R12, UR4, 0x1 ;  /* 0x000000040c287c11 */ /* 0x000fe2000f8608ff */
[----:B------:R-:W-:Y:S01]  /*a370*/  IMAD.IADD R42, R86, 0x1, -R204 ;  /* 0x00000001562a7824 */ /* 0x000fe200078e0acc */
[----:B------:R-:W-:Y:S02]  /*a380*/  UMOV UR4, 0xffffffff ;  /* 0xffffffff00047882 */ /* 0x000fe40000000000 */
[----:B------:R-:W-:Y:S02]  /*a390*/  LEA.HI.X R41, R12, UR5, R15, 0x1, P3 ;  /* 0x000000050c297c11 */ /* 0x000fe400098f0c0f */
[----:B------:R-:W-:Y:S01]  /*a3a0*/  ISETP.GE.AND P3, PT, R42, 0x1, PT ;  /* 0x000000012a00780c */ /* 0x000fe20003f66270 */
[----:B------:R-:W-:-:S12]  /*a3b0*/  BRA.DIV UR4, `(.L_x_2793) ;  /* 0x000001aa04887947 */ /* 0x000fd8000b800000 */
[----:B------:R1:W2:Y:S04]  /*a3c0*/  SHFL.IDX PT, R39, R41, RZ, 0x1c1f ;  /* 0x001c1fff29277589 */ /* 0x0002a800000e0000 */
[----:B------:R1:W3:Y:S02]  /*a3d0*/  SHFL.IDX PT, R38, R40, RZ, 0x1c1f ;  /* 0x001c1fff28267589 */ /* 0x0002e400000e0000 */
.L_x_3074:
[----:B------:R-:W-:Y:S04]  /*a3e0*/  BSSY B1, `(.L_x_2794) ;  /* 0x0000026000017945 */ /* 0x000fe80003800000 */
[----:B------:R-:W-:Y:S05]  /*a3f0*/  @!P3 BRA `(.L_x_2795) ;  /* 0x000000000090b947 */ /* 0x000fea0003800000 */
[----:B------:R-:W-:Y:S01]  /*a400*/  ULDC UR4, c[0x0][0x2f4] ;  /* 0x0000bd0000047ab9 */ /* 0x000fe20000000800 */
[----:B------:R-:W-:Y:S01]  /*a410*/  ULDC.64 UR6, c[0x0][0x208] ;  /* 0x0000820000067ab9 */ /* 0x000fe20000000a00 */
        /* <DEDUP_REMOVED lines=34> */
.L_x_2795:
[----:B------:R-:W-:Y:S05]  /*a640*/  BSYNC B1 ;  /* 0x0000000000017941 */ /* 0x000fea0003800000 */
.L_x_2794:
[----:B------:R-:W-:-:S03]  /*a650*/  UMOV UR4, 0xffffffff ;  /* 0xffffffff00047882 */ /* 0x000fc60000000000 */
[----:B------:R-:W-:Y:S05]  /*a660*/  BRA.DIV UR4, `(.L_x_2796) ;  /* 0x000001aa04287947 */ /* 0x000fea000b800000 */
[----:B--2---:R2:W0:Y:S04]  /*a670*/  SHFL.IDX PT, R39, R41, 0x1, 0x1c1f ;  /* 0x003c1f0029277f89 */ /* 0x00442800000e0000 */
[----:B---3--:R2:W3:Y:S02]  /*a680*/  SHFL.IDX PT, R38, R40, 0x1, 0x1c1f ;  /* 0x003c1f0028267f89 */ /* 0x0084e400000e0000 */
.L_x_3078:
[----:B------:R-:W-:-:S13]  /*a690*/  ISETP.GE.AND P3, PT, R42, 0x41, PT ;  /* 0x000000412a00780c */ /* 0x000fda0003f66270 */
[----:B------:R-:W-:Y:S05]  /*a6a0*/  @!P3 BRA `(.L_x_2736) ;  /* 0x000000000090b947 */ /* 0x000fea0003800000 */
[----:B------:R-:W-:Y:S01]  /*a6b0*/  ULDC UR4, c[0x0][0x2f4] ;  /* 0x0000bd0000047ab9 */ /* 0x000fe20000000800 */
[----:B------:R-:W-:Y:S01]  /*a6c0*/  ULDC.64 UR6, c[0x0][0x208] ;  /* 0x0000820000067ab9 */ /* 0x000fe20000000a00 */
        /* <DEDUP_REMOVED lines=34> */
.L_x_2736:
[----:B------:R-:W-:Y:S05]  /*a8f0*/  BSYNC B0 ;  /* 0x0000000000007941 */ /* 0x000fea0003800000 */
.L_x_2700:
        /* <DEDUP_REMOVED lines=17> */
.L_x_2798:
[----:B------:R-:W-:Y:S05]  /*aa10*/  BSYNC B0 ;  /* 0x0000000000007941 */ /* 0x000fea0003800000 */
.L_x_2797:
[----:B------:R-:W3:Y:S01]  /*aa20*/  SYNCS.PHASECHK.TRANS64.TRYWAIT P2, [R87+URZ+0x308b0], R88 ;  /* 0x0308b058570075a7 */ /* 0x000ee2000804017f */
[----:B------:R-:W-:Y:S01]  /*aa30*/  ULDC UR61, c[0x0][0x2f4] ;  /* 0x0000bd00003d7ab9 */ /* 0x000fe20000000800 */
[----:B------:R-:W-:Y:S04]  /*aa40*/  BSSY B0, `(.L_x_2799) ;  /* 0x0000002000007945 */ /* 0x000fe80003800000 */
[----:B---3--:R-:W-:Y:S05]  /*aa50*/  @!P2 BRA `(.L_x_2800) ;  /* 0x000001a40078a947 */ /* 0x008fea0003800000 */
.L_x_3079:
[----:B------:R-:W-:Y:S05]  /*aa60*/  BSYNC B0 ;  /* 0x0000000000007941 */ /* 0x000fea0003800000 */
.L_x_2799:
[----:B------:R-:W-:Y:S01]  /*aa70*/  ULDC.64 UR4, c[0x0][0x328] ;  /* 0x0000ca0000047ab9 */ /* 0x000fe20000000a00 */
[----:B------:R-:W-:Y:S01]  /*aa80*/  IMAD.IADD R86, R86, 0x1, -R204 ;  /* 0x0000000156567824 */ /* 0x000fe200078e0acc */
[----:B------:R-:W-:Y:S01]  /*aa90*/  BSSY B0, `(.L_x_2801) ;  /* 0x0000037000007945 */ /* 0x000fe20003800000 */
[----:B0-----:R-:W-:Y:S02]  /*aaa0*/  IMAD R11, R84, UR4, RZ ;  /* 0x00000004540b7c24 */ /* 0x001fe4000f8e02ff */
[----:B----4-:R-:W-:-:S04]  /*aab0*/  IMAD.WIDE.U32 R12, R28, UR4, RZ ;  /* 0x000000041c0c7c25 */ /* 0x010fc8000f8e00ff */
[----:B------:R-:W-:Y:S01]  /*aac0*/  IMAD R11, R28, UR5, R11 ;  /* 0x000000051c0b7c24 */ /* 0x000fe2000f8e020b */
[----:B------:R-:W-:Y:S02]  /*aad0*/  ULDC.64 UR4, c[0x0][0x338] ;  /* 0x0000ce0000047ab9 */ /* 0x000fe40000000a00 */
[----:B------:R-:W-:Y:S02]  /*aae0*/  IMAD R14, R85, UR4, RZ ;  /* 0x00000004550e7c24 */ /* 0x000fe4000f8e02ff */
        /* <DEDUP_REMOVED lines=16> */
[----:B------:R-:W-:Y:S01]  /*abf0*/  ISETP.GE.AND P5, PT, R16, UR61, PT ;  /* 0x0000003d10007c0c */ /* 0x000fe2000bfa6270 */
[----:B------:R-:W-:Y:S01]  /*ac00*/  ULDC.64 UR4, c[0x0][0x208] ;  /* 0x0000820000047ab9 */ /* 0x000fe20000000a00 */
        /* <DEDUP_REMOVED lines=12> */
[----:B-12---:R-:W-:-:S04]  /*acd0*/  @!P5 IMAD.SHL.U32 R41, R198, 0x8, RZ ;  /* 0x00000008c629d824 */ /* 0x006fc800078e00ff */
[----:B0-----:R-:W-:-:S05]  /*ace0*/  @!P5 IMAD.WIDE R38, R41, 0x2, R36 ;  /* 0x000000022926d825 */ /* 0x001fca00078e0224 */
[----:B----4-:R0:W-:Y:S01]  /*acf0*/  @!P5 ST.E.128 desc[UR4][R38.64], R12 ;  /* 0x0000000c2600d985 */ /* 0x0101e2000c101d04 */
[----:B------:R-:W-:-:S13]  /*ad00*/  ISETP.GE.AND P5, PT, R193, UR61, PT ;  /* 0x0000003dc1007c0c */ /* 0x000fda000bfa6270 */
[----:B------:R-:W1:Y:S01]  /*ad10*/  @!P5 LDS.128 R12, [R29+0x3000] ;  /* 0x003000001d0cd984 */ /* 0x000e620000000c00 */
[----:B------:R-:W-:Y:S02]  /*ad20*/  @!P5 IMAD.SHL.U32 R41, R199, 0x8, RZ ;  /* 0x00000008c729d824 */ /* 0x000fe400078e00ff */
[----:B0-----:R-:W-:Y:S02]  /*ad30*/  @!P5 IMAD.MOV.U32 R38, RZ, RZ, R36 ;  /* 0x000000ffff26d224 */ /* 0x001fe400078e0024 */
[----:B------:R-:W-:Y:S02]  /*ad40*/  @!P5 IMAD.MOV.U32 R39, RZ, RZ, R37 ;  /* 0x000000ffff27d224 */ /* 0x000fe400078e0025 */
[----:B------:R-:W-:-:S05]  /*ad50*/  @!P5 IMAD.WIDE R38, R41, 0x2, R38 ;  /* 0x000000022926d825 */ /* 0x000fca00078e0226 */
[----:B-1----:R-:W-:Y:S01]  /*ad60*/  @!P5 ST.E.128 desc[UR4][R38.64], R12 ;  /* 0x0000000c2600d985 */ /* 0x002fe2000c101d04 */
        /* <DEDUP_REMOVED lines=9> */
.L_x_2802:
[----:B------:R-:W-:Y:S05]  /*ae00*/  BSYNC B0 ;  /* 0x0000000000007941 */ /* 0x000fea0003800000 */
.L_x_2801:
[----:B------:R-:W-:Y:S01]  /*ae10*/  ISETP.GE.AND P2, PT, R86, 0x41, PT ;  /* 0x000000415600780c */ /* 0x000fe20003f46270 */
[----:B0-----:R0:W0:Y:S01]  /*ae20*/  SHFL.IDX PT, R37, R11, 0x1, 0x1c1f ;  /* 0x003c1f000b257f89 */ /* 0x00102200000e0000 */
[----:B------:R-:W-:Y:S03]  /*ae30*/  BSSY B0, `(.L_x_2803) ;  /* 0x0000024000007945 */ /* 0x000fe60003800000 */
[----:B----4-:R4:W0:Y:S08]  /*ae40*/  SHFL.IDX PT, R36, R27, 0x1, 0x1c1f ;  /* 0x003c1f001b247f89 */ /* 0x01083000000e0000 */
[----:B----4-:R-:W-:Y:S05]  /*ae50*/  @!P2 BRA `(.L_x_2804) ;  /* 0x000000000084a947 */ /* 0x010fea0003800000 */
[----:B------:R-:W-:Y:S01]  /*ae60*/  ISETP.GE.AND P5, PT, R16, UR61, PT ;  /* 0x0000003d10007c0c */ /* 0x000fe2000bfa6270 */
[----:B------:R-:W-:Y:S01]  /*ae70*/  ULDC.64 UR4, c[0x0][0x208] ;  /* 0x0000820000047ab9 */ /* 0x000fe20000000a00 */
        /* <DEDUP_REMOVED lines=31> */
.L_x_2804:
[----:B------:R-:W-:Y:S05]  /*b070*/  BSYNC B0 ;  /* 0x0000000000007941 */ /* 0x000fea0003800000 */
.L_x_2803:
        /* <DEDUP_REMOVED lines=19> */
.L_x_2695:
[----:B------:R-:W0:Y:S01]  /*b1b0*/  LDC R0, c[0x0][0x448] ;  /* 0x00011200ff007b82 */ /* 0x000e220000000800 */
[----:B------:R-:W-:Y:S01]  /*b1c0*/  VIADD R3, R218, 0x7f ;  /* 0x0000007fda037836 */ /* 0x000fe20000000000 */
[----:B------:R-:W-:Y:S01]  /*b1d0*/  BSSY B0, `(.L_x_2806) ;  /* 0x0000044000007945 */ /* 0x000fe20003800000 */
[----:B--2---:R-:W-:Y:S02]  /*b1e0*/  CS2R R118, SRZ ;  /* 0x0000000000767805 */ /* 0x004fe4000001ff00 */
        /* <DEDUP_REMOVED lines=8> */
[----:B------:R-:W-:Y:S01]  /*b270*/  IMAD.MOV.U32 R103, RZ, RZ, RZ ;  /* 0x000000ffff677224 */ /* 0x000fe200078e00ff */
[----:B------:R-:W-:Y:S02]  /*b280*/  CS2R R98, SRZ ;  /* 0x0000000000627805 */ /* 0x000fe4000001ff00 */
[----:B------:R-:W-:Y:S02]  /*b290*/  CS2R R100, SRZ ;  /* 0x0000000000647805 */ /* 0x000fe4000001ff00 */
[----:B------:R-:W-:Y:S02]  /*b2a0*/  CS2R R78, SRZ ;  /* 0x00000000004e7805 */ /* 0x000fe4000001ff00 */
        /* <DEDUP_REMOVED lines=8> */
[----:B0-----:R-:W-:-:S02]  /*b330*/  ISETP.NE.AND P0, PT, R0, 0x1, PT ;  /* 0x000000010000780c */ /* 0x001fc40003f05270 */
[----:B------:R-:W-:Y:S02]  /*b340*/  CS2R R122, SRZ ;  /* 0x00000000007a7805 */ /* 0x000fe4000001ff00 */
[----:B------:R-:W-:Y:S02]  /*b350*/  CS2R R80, SRZ ;  /* 0x0000000000507805 */ /* 0x000fe4000001ff00 */
[----:B------:R-:W-:Y:S02]  /*b360*/  CS2R R124, SRZ ;  /* 0x00000000007c7805 */ /* 0x000fe4000001ff00 */
[----:B------:R-:W-:Y:S02]  /*b370*/  CS2R R76, SRZ ;  /* 0x00000000004c7805 */ /* 0x000fe4000001ff00 */
[----:B------:R-:W-:Y:S02]  /*b380*/  MOV R73, RZ ;  /* 0x000000ff00497202 */ /* 0x000fe40000000f00 */
[----:B------:R-:W-:-:S02]  /*b390*/  CS2R R126, SRZ ;  /* 0x00000000007e7805 */ /* 0x000fc4000001ff00 */
[----:B------:R-:W-:Y:S02]  /*b3a0*/  CS2R R68, SRZ ;  /* 0x0000000000447805 */ /* 0x000fe4000001ff00 */
[----:B------:R-:W-:Y:S02]  /*b3b0*/  CS2R R120, SRZ ;  /* 0x0000000000787805 */ /* 0x000fe4000001ff00 */
[----:B------:R-:W-:Y:S02]  /*b3c0*/  CS2R R64, SRZ ;  /* 0x0000000000407805 */ /* 0x000fe4000001ff00 */
[----:B------:R-:W-:Y:S02]  /*b3d0*/  CS2R R128, SRZ ;  /* 0x0000000000807805 */ /* 0x000fe4000001ff00 */
[----:B------:R-:W-:Y:S02]  /*b3e0*/  CS2R R60, SRZ ;  /* 0x00000000003c7805 */ /* 0x000fe4000001ff00 */
[----:B------:R-:W-:Y:S01]  /*b3f0*/  CS2R R56, SRZ ;  /* 0x0000000000387805 */ /* 0x000fe2000001ff00 */
[----:B------:R-:W0:Y:S01]  /*b400*/  @P0 LDC R0, c[0x0][0x44c] ;  /* 0x00011300ff000b82 */ /* 0x000e220000000800 */
[----:B------:R-:W-:-:S02]  /*b410*/  CS2R R130, SRZ ;  /* 0x0000000000827805 */ /* 0x000fc4000001ff00 */
[----:B------:R-:W-:Y:S02]  /*b420*/  CS2R R50, SRZ ;  /* 0x0000000000327805 */ /* 0x000fe4000001ff00 */
[----:B------:R-:W-:Y:S02]  /*b430*/  CS2R R52, SRZ ;  /* 0x0000000000347805 */ /* 0x000fe4000001ff00 */
[----:B------:R-:W-:Y:S02]  /*b440*/  CS2R R48, SRZ ;  /* 0x0000000000307805 */ /* 0x000fe4000001ff00 */
[----:B------:R-:W-:Y:S02]  /*b450*/  CS2R R132, SRZ ;  /* 0x0000000000847805 */ /* 0x000fe4000001ff00 */
[----:B------:R-:W-:Y:S02]  /*b460*/  CS2R R42, SRZ ;  /* 0x00000000002a7805 */ /* 0x000fe4000001ff00 */
[----:B------:R-:W-:Y:S01]  /*b470*/  CS2R R44, SRZ ;  /* 0x00000000002c7805 */ /* 0x000fe2000001ff00 */
[----:B------:R-:W1:Y:S01]  /*b480*/  @P0 LDC R5, c[0x0][0x450] ;  /* 0x00011400ff050b82 */ /* 0x000e620000000800 */
[----:B------:R-:W-:-:S02]  /*b490*/  CS2R R40, SRZ ;  /* 0x0000000000287805 */ /* 0x000fc4000001ff00 */
[----:B------:R-:W-:Y:S02]  /*b4a0*/  CS2R R134, SRZ ;  /* 0x0000000000867805 */ /* 0x000fe4000001ff00 */
[----:B------:R-:W-:Y:S02]  /*b4b0*/  CS2R R34, SRZ ;  /* 0x0000000000227805 */ /* 0x000fe4000001ff00 */
[----:B------:R-:W-:Y:S02]  /*b4c0*/  CS2R R36, SRZ ;  /* 0x0000000000247805 */ /* 0x000fe4000001ff00 */
[----:B------:R-:W-:Y:S01]  /*b4d0*/  CS2R R32, SRZ ;  /* 0x0000000000207805 */ /* 0x000fe2000001ff00 */
[----:B------:R-:W-:Y:S01]  /*b4e0*/  IMAD.MOV.U32 R8, RZ, RZ, RZ ;  /* 0x000000ffff087224 */ /* 0x000fe200078e00ff */
[----:B------:R-:W-:Y:S01]  /*b4f0*/  CS2R R26, SRZ ;  /* 0x00000000001a7805 */ /* 0x000fe2000001ff00 */
[----:B------:R-:W-:Y:S02]  /*b500*/  IMAD.MOV.U32 R136, RZ, RZ, RZ ;  /* 0x000000ffff887224 */ /* 0x000fe400078e00ff */
[----:B0-----:R-:W-:-:S05]  /*b510*/  @P0 IMAD.HI.U32 R0, R3, R0, RZ ;  /* 0x0000000003000227 */ /* 0x001fca00078e00ff */
[----:B-1----:R-:W-:Y:S02]  /*b520*/  @P0 SHF.R.U32.HI R3, RZ, R5, R0 ;  /* 0x00000005ff030219 */ /* 0x002fe40000011600 */
[----:B------:R-:W-:Y:S02]  /*b530*/  CS2R R4, SRZ ;  /* 0x0000000000047805 */ /* 0x000fe4000001ff00 */
[----:B------:R-:W-:Y:S01]  /*b540*/  PLOP3.LUT P0, PT, PT, PT, PT, 0x80, 0x0 ;  /* 0x000000000000781c */ /* 0x000fe20003f0f070 */
[----:B------:R-:W-:Y:S02]  /*b550*/  IMAD.IADD R3, R138, 0x1, R3 ;  /* 0x000000018a037824 */ /* 0x000fe400078e0203 */
[----:B------:R-:W-:Y:S02]  /*b560*/  IMAD.MOV.U32 R138, RZ, RZ, RZ ;  /* 0x000000ffff8a7224 */ /* 0x000fe400078e00ff */
[----:B------:R-:W-:-:S05]  /*b570*/  IMAD.HI R3, R3, 0x2aaaaaab, RZ ;  /* 0x2aaaaaab03037827 */ /* 0x000fca00078e02ff */
[----:B------:R-:W-:-:S04]  /*b580*/  SHF.R.U32.HI R0, RZ, 0x1f, R3 ;  /* 0x0000001fff007819 */ /* 0x000fc80000011603 */
[----:B------:R-:W-:Y:S02]  /*b590*/  LEA.HI.SX32 R0, R3, R0, 0x1c ;  /* 0x0000000003007211 */ /* 0x000fe400078fe2ff */
[----:B------:R-:W-:Y:S02]  /*b5a0*/  CS2R R2, SRZ ;  /* 0x0000000000027805 */ /* 0x000fe4000001ff00 */
[----:B------:R-:W-:Y:S01]  /*b5b0*/  VIMNMX R72, R139, R0, PT ;  /* 0x000000008b487248 */ /* 0x000fe20003fe0100 */
[----:B------:R-:W-:-:S03]  /*b5c0*/  IMAD.MOV.U32 R0, RZ, RZ, RZ ;  /* 0x000000ffff007224 */ /* 0x000fc600078e00ff */
[----:B------:R-:W-:Y:S01]  /*b5d0*/  ISETP.GE.AND P1, PT, R72, 0x1, PT ;  /* 0x000000014800780c */ /* 0x000fe20003f26270 */
[----:B------:R-:W-:-:S12]  /*b5e0*/  @P2 BRA `(.L_x_2807) ;  /* 0x0000000000082947 */ /* 0x000fd80003800000 */
[----:B------:R-:W0:Y:S02]  /*b5f0*/  FENCE.VIEW.ASYNC.G ;  /* 0x00000000000073c6 */ /* 0x000e240000000100 */
[----:B0-----:R-:W-:Y:S06]  /*b600*/  BAR.ARV 0xc, 0x180 ;  /* 0x0306000000007b1d */ /* 0x001fec0000002000 */
.L_x_2807:
[----:B------:R-:W-:Y:S05]  /*b610*/  BSYNC B0 ;  /* 0x0000000000007941 */ /* 0x000fea0003800000 */
.L_x_2806:
[----:B------:R-:W-:Y:S01]  /*b620*/  CS2R R24, SRZ ;  /* 0x0000000000187805 */ /* 0x000fe2000001ff00 */
[----:B------:R-:W-:Y:S06]  /*b630*/  @!P1 BRA `(.L_x_2808) ;  /* 0x000000f400f09947 */ /* 0x000fec0003800000 */
        /* <DEDUP_REMOVED lines=29> */
.L_x_2809:
        /* <DEDUP_REMOVED lines=13> */
.L_x_2813:
[----:B-1----:R1:W2:Y:S02]  /*b8e0*/  SYNCS.PHASECHK.TRANS64.TRYWAIT P0, [R18+URZ+0x30800], R3 ;  /* 0x03080003120075a7 */ /* 0x0022a4000800017f */
[----:B--2---:R-:W-:Y:S05]  /*b8f0*/  @!P0 NANOSLEEP.SYNCS 0x989680 ;  /* 0x009896800000895d */ /* 0x004fea0003900000 */
[----:B------:R-:W2:Y:S02]  /*b900*/  @!P0 SYNCS.PHASECHK.TRANS64 P0, [R18+URZ+0x30800], R3 ;  /* 0x03080003120085a7 */ /* 0x000ea4000800007f */
[----:B--2---:R-:W-:Y:S05]  /*b910*/  @!P0 BRA `(.L_x_2813) ;  /* 0xfffffffc00f08947 */ /* 0x004fea000383ffff */
.L_x_2812:
[----:B------:R-:W-:Y:S05]  /*b920*/  BSYNC B0 ;  /* 0x0000000000007941 */ /* 0x000fea0003800000 */
.L_x_2811:
[----:B------:R-:W-:Y:S05]  /*b930*/  BRA `(.L_x_2814) ;  /* 0x0000007400787947 */ /* 0x000fea0003800000 */
.L_x_2810:
        /* <DEDUP_REMOVED lines=32> */
.L_x_2815:
[----:B------:R-:W-:Y:S01]  /*bb40*/  ULDC.U8 UR4, c[0x0][0x410] ;  /* 0x0001040000047ab9 */ /* 0x000fe20000000000 */
[----:B------:R-:W-:Y:S01]  /*bb50*/  BSSY B0, `(.L_x_2816) ;  /* 0x0000734000007945 */ /* 0x000fe20003800000 */
[----:B------:R-:W-:Y:S01]  /*bb60*/  ISETP.NE.AND P0, PT, RZ, UR4, PT ;  /* 0x00000004ff007c0c */ /* 0x000fe2000bf05270 */
[----:B------:R-:W-:-:S12]  /*bb70*/  IMAD.IADD R62, R204, 0x1, R218 ;  /* 0x00000001cc3e7824 */ /* 0x000fd800078e02da */
        /* <DEDUP_REMOVED lines=41> */
.L_x_3085:
        /* <DEDUP_REMOVED lines=20> */
[----:B------:R-:W-:Y:S01]  /*bf50*/  ISETP.GE.AND P2, PT, R207, UR4, PT ;  /* 0x00000004cf007c0c */ /* 0x000fe2000bf46270 */
[----:B------:R-:W-:Y:S01]  /*bf60*/  ULDC.64 UR6, c[0x0][0x208] ;  /* 0x0000820000067ab9 */ /* 0x000fe20000000a00 */
        /* <DEDUP_REMOVED lines=61> */
.L_x_2820:
[----:B------:R-:W-:Y:S05]  /*c340*/  BSYNC B1 ;  /* 0x0000000000017941 */ /* 0x000fea0003800000 */
.L_x_2819:
        /* <DEDUP_REMOVED lines=55> */
.L_x_3091:
[----:B------:R-:W-:Y:S01]  /*c6c0*/  VIADD R62, R62, 0x40 ;  /* 0x000000403e3e7836 */ /* 0x000fe20000000000 */
[----:B-1----:R-:W-:Y:S01]  /*c6d0*/  LOP3.LUT R7, R213, 0x18, R16, 0xf8, !PT ;  /* 0x00000018d5077812 */ /* 0x002fe200078ef810 */
[----:B------:R-:W-:Y:S01]  /*c6e0*/  BSSY B1, `(.L_x_2822) ;  /* 0x0000054000017945 */ /* 0x000fe20003800000 */
[----:B------:R-:W-:Y:S02]  /*c6f0*/  LOP3.LUT P0, RZ, R221, 0x4, RZ, 0xc0, !PT ;  /* 0x00000004ddff7812 */ /* 0x000fe4000780c0ff */
[----:B------:R-:W-:Y:S02]  /*c700*/  CS2R R12, SRZ ;  /* 0x00000000000c7805 */ /* 0x000fe4000001ff00 */
[----:B------:R-:W-:Y:S02]  /*c710*/  ISETP.GE.AND P1, PT, R62, R85, PT ;  /* 0x000000553e00720c */ /* 0x000fe40003f26270 */
[----:B------:R-:W-:Y:S02]  /*c720*/  CS2R R20, SRZ ;  /* 0x0000000000147805 */ /* 0x000fe4000001ff00 */
[----:B------:R-:W-:-:S02]  /*c730*/  LOP3.LUT R6, R7, R214, RZ, 0x3c, !PT ;  /* 0x000000d607067212 */ /* 0x000fc400078e3cff */
[----:B------:R-:W-:Y:S02]  /*c740*/  CS2R R26, SRZ ;  /* 0x00000000001a7805 */ /* 0x000fe4000001ff00 */
[----:B------:R-:W-:Y:S02]  /*c750*/  CS2R R34, SRZ ;  /* 0x0000000000227805 */ /* 0x000fe4000001ff00 */
[----:B------:R-:W-:Y:S02]  /*c760*/  CS2R R42, SRZ ;  /* 0x00000000002a7805 */ /* 0x000fe4000001ff00 */
[----:B------:R-:W-:Y:S01]  /*c770*/  CS2R R44, SRZ ;  /* 0x00000000002c7805 */ /* 0x000fe2000001ff00 */
[----:B------:R-:W-:Y:S01]  /*c780*/  IMAD.IADD R7, R215, 0x1, R6 ;  /* 0x00000001d7077824 */ /* 0x000fe200078e0206 */
[----:B------:R-:W-:Y:S02]  /*c790*/  CS2R R36, SRZ ;  /* 0x0000000000247805 */ /* 0x000fe4000001ff00 */
[----:B------:R-:W-:-:S02]  /*c7a0*/  CS2R R28, SRZ ;  /* 0x00000000001c7805 */ /* 0x000fc4000001ff00 */
[----:B------:R-:W-:Y:S02]  /*c7b0*/  CS2R R24, SRZ ;  /* 0x0000000000187805 */ /* 0x000fe4000001ff00 */
[----:B----4-:R-:W-:Y:S01]  /*c7c0*/  CS2R R14, SRZ ;  /* 0x00000000000e7805 */ /* 0x010fe2000001ff00 */
[----:B------:R-:W-:Y:S01]  /*c7d0*/  IMAD R62, R7, 0x2, R18 ;  /* 0x00000002073e7824 */ /* 0x000fe200078e0212 */
        /* <DEDUP_REMOVED lines=68> */
.L_x_2823:
[----:B------:R-:W-:Y:S05]  /*cc20*/  BSYNC B1 ;  /* 0x0000000000017941 */ /* 0x000fea0003800000 */
.L_x_2822:
        /* <DEDUP_REMOVED lines=18> */
[----:B------:R-:W-:Y:S02]  /*cd50*/  PRMT R71, R7, 0x7610, R71 ;  /* 0x0000761007477816 */ /* 0x000fe40000000047 */
[----:B------:R-:W-:Y:S02]  /*cd60*/  MOV R7, R35 ;  /* 0x0000002300077202 */ /* 0x000fe40000000f00 */
        /* <DEDUP_REMOVED lines=36> */
[----:B------:R-:W-:Y:S01]  /*cfb0*/  IMAD.MOV.U32 R4, RZ, RZ, R10 ;  /* 0x000000ffff047224 */ /* 0x000fe200078e000a */
[----:B0-----:R-:W-:Y:S06]  /*cfc0*/  @!P0 BRA `(.L_x_2825) ;  /* 0x0000018400148947 */ /* 0x001fec0003800000 */
.L_x_3092:
[----:B------:R-:W-:Y:S05]  /*cfd0*/  BSYNC B1 ;  /* 0x0000000000017941 */ /* 0x000fea0003800000 */
.L_x_2824:
        /* <DEDUP_REMOVED lines=59> */
.L_x_2829:
[----:B------:R-:W-:Y:S05]  /*d390*/  BSYNC B2 ;  /* 0x0000000000027941 */ /* 0x000fea0003800000 */
.L_x_2828:
        /* <DEDUP_REMOVED lines=48> */
.L_x_2831:
[----:B------:R-:W-:Y:S05]  /*d6a0*/  BSYNC B2 ;  /* 0x0000000000027941 */ /* 0x000fea0003800000 */
.L_x_2830:
[----:B------:R-:W-:Y:S04]  /*d6b0*/  BSSY B2, `(.L_x_2832) ;  /* 0x0000030000027945 */ /* 0x000fe80003800000 */
[----:B------:R-:W-:Y:S05]  /*d6c0*/  @P2 BRA `(.L_x_2833) ;  /* 0x0000000000b82947 */ /* 0x000fea0003800000 */
[----:B01----:R-:W0:Y:S01]  /*d6d0*/  LDS.128 R4, [R62+0x16400] ;  /* 0x016400003e047984 */ /* 0x003e220000000c00 */
        /* <DEDUP_REMOVED lines=45> */
.L_x_2833:
[----:B------:R-:W-:Y:S05]  /*d9b0*/  BSYNC B2 ;  /* 0x0000000000027941 */ /* 0x000fea0003800000 */
.L_x_2832:
[----:B------:R-:W-:Y:S04]  /*d9c0*/  BSSY B2, `(.L_x_2834) ;  /* 0x0000030000027945 */ /* 0x000fe80003800000 */
[----:B------:R-:W-:Y:S05]  /*d9d0*/  @P3 BRA `(.L_x_2835) ;  /* 0x0000000000b83947 */ /* 0x000fea0003800000 */
[----:B012---:R-:W0:Y:S01]  /*d9e0*/  LDS.128 R4, [R0+0x4000] ;  /* 0x0040000000047984 */ /* 0x007e220000000c00 */
        /* <DEDUP_REMOVED lines=45> */
.L_x_2835:
[----:B------:R-:W-:Y:S05]  /*dcc0*/  BSYNC B2 ;  /* 0x0000000000027941 */ /* 0x000fea0003800000 */
.L_x_2834:
        /* <DEDUP_REMOVED lines=48> */
.L_x_2837:
[----:B------:R-:W-:Y:S05]  /*dfd0*/  BSYNC B2 ;  /* 0x0000000000027941 */ /* 0x000fea0003800000 */
.L_x_2836:
[----:B------:R-:W-:Y:S05]  /*dfe0*/  @P5 BRA `(.L_x_2827) ;  /* 0x0000000000b85947 */ /* 0x000fea0003800000 */
[----:B01234-:R-:W0:Y:S01]  /*dff0*/  LDS.128 R4, [R0+0x8000] ;  /* 0x0080000000047984 */ /* 0x01fe220000000c00 */
        /* <DEDUP_REMOVED lines=45> */
.L_x_2827:
[----:B------:R-:W-:Y:S05]  /*e2d0*/  BSYNC B1 ;  /* 0x0000000000017941 */ /* 0x000fea0003800000 */
.L_x_2826:
        /* <DEDUP_REMOVED lines=58> */
.L_x_2840:
[----:B------:R-:W-:Y:S05]  /*e680*/  BSYNC B1 ;  /* 0x0000000000017941 */ /* 0x000fea0003800000 */
.L_x_2839:
        /* <DEDUP_REMOVED lines=48> */
.L_x_2842:
[----:B------:R-:W-:Y:S05]  /*e990*/  BSYNC B1 ;  /* 0x0000000000017941 */ /* 0x000fea0003800000 */
.L_x_2841:
        /* <DEDUP_REMOVED lines=48> */
.L_x_2844:
[----:B------:R-:W-:Y:S05]  /*eca0*/  BSYNC B1 ;  /* 0x0000000000017941 */ /* 0x000fea0003800000 */
.L_x_2843:
        /* <DEDUP_REMOVED lines=48> */
.L_x_2846:
[----:B------:R-:W-:Y:S05]  /*efb0*/  BSYNC B1 ;  /* 0x0000000000017941 */ /* 0x000fea0003800000 */
.L_x_2845:
        /* <DEDUP_REMOVED lines=48> */
.L_x_2848:
[----:B------:R-:W-:Y:S05]  /*f2c0*/  BSYNC B1 ;  /* 0x0000000000017941 */ /* 0x000fea0003800000 */
.L_x_2847:
        /* <DEDUP_REMOVED lines=10> */
[----:B------:R-:W-:Y:S02]  /*f370*/  SHF.L.U32 R11, R65, 0x10, RZ ;  /* 0x00000010410b7819 */ /* 0x000fe400000006ff */
[----:B------:R-:W-:Y:S02]  /*f380*/  LOP3.LUT R63, R63, 0xffff0000, RZ, 0xc0, !PT ;  /* 0xffff00003f3f7812 */ /* 0x000fe400078ec0ff */
[----:B------:R-:W-:Y:S02]  /*f390*/  LOP3.LUT R65, R65, 0xffff0000, RZ, 0xc0, !PT ;  /* 0xffff000041417812 */ /* 0x000fe400078ec0ff */
[----:B------:R-:W-:Y:S02]  /*f3a0*/  PRMT R12, R3, 0x5410, R12 ;  /* 0x00005410030c7816 */ /* 0x000fe4000000000c */
[C---:B0-----:R-:W-:Y:S01]  /*f3b0*/  LOP3.LUT R9, R6.reuse, 0xffff0000, RZ, 0xc0, !PT ;  /* 0xffff000006097812 */ /* 0x041fe200078ec0ff */
[C---:B------:R-:W-:Y:S01]  /*f3c0*/  IMAD.U32 R10, R7.reuse, 0x10000, RZ ;  /* 0x00010000070a7824 */ /* 0x040fe200078e00ff */
[----:B------:R-:W-:Y:S01]  /*f3d0*/  LOP3.LUT R7, R7, 0xffff0000, RZ, 0xc0, !PT ;  /* 0xffff000007077812 */ /* 0x000fe200078ec0ff */
[----:B------:R-:W-:-:S02]  /*f3e0*/  IMAD.U32 R8, R6, 0x10000, RZ ;  /* 0x0001000006087824 */ /* 0x000fc400078e00ff */
[C---:B------:R-:W-:Y:S01]  /*f3f0*/  FMUL.FTZ R15, R9.reuse, R13 ;  /* 0x0000000d090f7220 */ /* 0x040fe20000410000 */
[----:B------:R-:W-:Y:S01]  /*f400*/  FMUL.FTZ R14, R9, R11 ;  /* 0x0000000b090e7220 */ /* 0x000fe20000410000 */
[C---:B------:R-:W-:Y:S01]  /*f410*/  FMUL.FTZ R9, R7.reuse, R63 ;  /* 0x0000003f07097220 */ /* 0x040fe20000410000 */
[----:B------:R-:W-:Y:S02]  /*f420*/  IMAD.U32 R3, R4, 0x10000, RZ ;  /* 0x0001000004037824 */ /* 0x000fe400078e00ff */
[C---:B------:R-:W-:Y:S01]  /*f430*/  FFMA.FTZ R15, R8.reuse, R11, -R15 ;  /* 0x0000000b080f7223 */ /* 0x040fe2000001080f */
[----:B------:R-:W-:Y:S01]  /*f440*/  FFMA.FTZ R14, R8, R13, R14 ;  /* 0x0000000d080e7223 */ /* 0x000fe2000001000e */
[-C--:B------:R-:W-:Y:S01]  /*f450*/  FMUL.FTZ R11, R7, R65.reuse ;  /* 0x00000041070b7220 */ /* 0x080fe20000410000 */
        /* <DEDUP_REMOVED lines=23> */
.L_x_2817:
        /* <DEDUP_REMOVED lines=35> */
.L_x_3098:
        /* <DEDUP_REMOVED lines=27> */
[----:B------:R-:W-:Y:S01]  /*f9b0*/  ULDC.64 UR6, c[0x0][0x208] ;  /* 0x0000820000067ab9 */ /* 0x000fe20000000a00 */
        /* <DEDUP_REMOVED lines=26> */
.L_x_2851:
[----:B------:R-:W-:Y:S05]  /*fb60*/  BSYNC B1 ;  /* 0x0000000000017941 */ /* 0x000fea0003800000 */
.L_x_2850:
        /* <DEDUP_REMOVED lines=55> */
.L_x_3104:
        /* <DEDUP_REMOVED lines=27> */
[----:B------:R-:W-:Y:S01]  /*10090*/  ULDC.64 UR6, c[0x0][0x208] ;  /* 0x0000820000067ab9 */ /* 0x000fe20000000a00 */
[----:B------:R-:W-:Y:S02]  /*100a0*/  @!P2 IMAD.SHL.U32 R63, R16, 0x2, RZ ;  /* 0x00000002103fa824 */ /* 0x000fe400078e00ff */
[----:B------:R-:W-:-:S02]  /*100b0*/  @!P3 IMAD.SHL.U32 R71, R198, 0x8, RZ ;  /* 0x00000008c647b824 */ /* 0x000fc400078e00ff */
[----:B------:R-:W-:Y:S01]  /*100c0*/  @!P4 IMAD.SHL.U32 R65, R199, 0x8, RZ ;  /* 0x00000008c741c824 */ /* 0x000fe200078e00ff */
[-C--:B------:R-:W-:Y:S01]  /*100d0*/  @!P2 IADD3 R60, P0, R0, R63.reuse, RZ ;  /* 0x0000003f003ca210 */ /* 0x080fe20007f1e0ff */
[----:B------:R-:W-:Y:S01]  /*100e0*/  @!P3 IMAD.WIDE R66, R71, 0x2, R4 ;  /* 0x000000024742b825 */ /* 0x000fe200078e0204 */
[----:B0-----:R-:W-:Y:S02]  /*100f0*/  @!P2 IADD3 R62, P1, R20, R63, RZ ;  /* 0x0000003f143ea210 */ /* 0x001fe40007f3e0ff */
[----:B------:R-:W-:Y:S01]  /*10100*/  @!P2 SHF.L.U64.HI R0, R16, 0x1, R17 ;  /* 0x000000011000a819 */ /* 0x000fe20000010211 */
[----:B------:R-:W-:Y:S01]  /*10110*/  @!P4 IMAD.WIDE R68, R65, 0x2, R4 ;  /* 0x000000024144c825 */ /* 0x000fe200078e0204 */
[----:B------:R-:W-:Y:S02]  /*10120*/  CS2R R12, SRZ ;  /* 0x00000000000c7805 */ /* 0x000fe4000001ff00 */
[----:B------:R-:W-:Y:S02]  /*10130*/  CS2R R14, SRZ ;  /* 0x00000000000e7805 */ /* 0x000fe4000001ff00 */
[----:B------:R-:W-:-:S02]  /*10140*/  CS2R R48, SRZ ;  /* 0x0000000000307805 */ /* 0x000fc4000001ff00 */
[----:B------:R-:W-:Y:S02]  /*10150*/  CS2R R50, SRZ ;  /* 0x0000000000327805 */ /* 0x000fe4000001ff00 */
[----:B------:R-:W-:Y:S02]  /*10160*/  CS2R R4, SRZ ;  /* 0x0000000000047805 */ /* 0x000fe4000001ff00 */
        /* <DEDUP_REMOVED lines=11> */
.L_x_2854:
[----:B------:R-:W-:Y:S05]  /*10220*/  BSYNC B1 ;  /* 0x0000000000017941 */ /* 0x000fea0003800000 */
.L_x_2853:
[----:B-1----:R-:W3:Y:S01]  /*10230*/  LDL R60, [R1+0x38] ;  /* 0x00003800013c7983 */ /* 0x002ee20000100800 */
[----:B--2--5:R-:W-:Y:S01]  /*10240*/  IMAD.MOV.U32 R3, RZ, RZ, R4 ;  /* 0x000000ffff037224 */ /* 0x024fe200078e0004 */
[----:B------:R-:W-:Y:S01]  /*10250*/  VIADDMNMX R73, R73, -R218, 0x80, PT ;  /* 0x0000008049497446 */ /* 0x000fe200038009da */
[----:B0-----:R-:W-:Y:S01]  /*10260*/  IMAD.MOV.U32 R20, RZ, RZ, R5 ;  /* 0x000000ffff147224 */ /* 0x001fe200078e0005 */
[----:B------:R-:W-:Y:S01]  /*10270*/  BSSY B1, `(.L_x_2855) ;  /* 0x0000033000017945 */ /* 0x000fe20003800000 */
        /* <DEDUP_REMOVED lines=23> */
[----:B------:R-:W-:Y:S01]  /*103f0*/  ISETP.GE.AND P1, PT, R204, R73, PT ;  /* 0x00000049cc00720c */ /* 0x000fe20003f26270 */
[----:B------:R-:W-:-:S02]  /*10400*/  IMAD.MOV.U32 R62, RZ, RZ, R55 ;  /* 0x000000ffff3e7224 */ /* 0x000fc400078e0037 */
[----:B------:R-:W-:Y:S02]  /*10410*/  IMAD.MOV.U32 R63, RZ, RZ, R56 ;  /* 0x000000ffff3f7224 */ /* 0x000fe400078e0038 */
[----:B------:R-:W-:Y:S01]  /*10420*/  IMAD.MOV.U32 R64, RZ, RZ, R57 ;  /* 0x000000ffff407224 */ /* 0x000fe200078e0039 */
[----:B------:R-:W-:Y:S01]  /*10430*/  PRMT R81, R62, 0x7610, R81 ;  /* 0x000076103e517816 */ /* 0x000fe20000000051 */
[----:B------:R-:W-:Y:S01]  /*10440*/  IMAD.MOV.U32 R62, RZ, RZ, R59 ;  /* 0x000000ffff3e7224 */ /* 0x000fe200078e003b */
[----:B------:R-:W-:Y:S02]  /*10450*/  PRMT R68, R63, 0x7610, R68 ;  /* 0x000076103f447816 */ /* 0x000fe40000000044 */
[----:B------:R-:W-:Y:S02]  /*10460*/  PRMT R69, R64, 0x7610, R69 ;  /* 0x0000761040457816 */ /* 0x000fe40000000045 */
[----:B---3--:R-:W-:-:S04]  /*10470*/  LEA.HI R0, R60, R60, RZ, 0x1 ;  /* 0x0000003c3c007211 */ /* 0x008fc800078f08ff */
        /* <DEDUP_REMOVED lines=8> */
[----:B------:R-:W-:Y:S02]  /*10500*/  PRMT R77, R0, 0x7610, R77 ;  /* 0x00007610004d7816 */ /* 0x000fe4000000004d */
[----:B------:R-:W-:Y:S01]  /*10510*/  PRMT R98, R60, 0x7610, R98 ;  /* 0x000076103c627816 */ /* 0x000fe20000000062 */
[----:B------:R-:W-:Y:S01]  /*10520*/  IMAD.MOV.U32 R60, RZ, RZ, R54 ;  /* 0x000000ffff3c7224 */ /* 0x000fe200078e0036 */
[----:B------:R-:W-:-:S02]  /*10530*/  PRMT R0, R3, 0x7610, R0 ;  /* 0x0000761003007816 */ /* 0x000fc40000000000 */
[----:B------:R-:W-:Y:S02]  /*10540*/  PRMT R3, R20, 0x7610, R3 ;  /* 0x0000761014037816 */ /* 0x000fe40000000003 */
[----:B------:R-:W-:Y:S01]  /*10550*/  PRMT R20, R21, 0x7610, R20 ;  /* 0x0000761015147816 */ /* 0x000fe20000000014 */
[----:B------:R-:W-:Y:S01]  /*10560*/  IMAD.MOV.U32 R21, RZ, RZ, R15 ;  /* 0x000000ffff157224 */ /* 0x000fe200078e000f */
[----:B------:R-:W-:Y:S01]  /*10570*/  PRMT R80, R60, 0x7610, R80 ;  /* 0x000076103c507816 */ /* 0x000fe20000000050 */
[----:B------:R-:W-:Y:S01]  /*10580*/  IMAD.MOV.U32 R60, RZ, RZ, R58 ;  /* 0x000000ffff3c7224 */ /* 0x000fe200078e003a */
[----:B0-----:R-:W-:Y:S06]  /*10590*/  @!P0 BRA `(.L_x_2856) ;  /* 0x0000015000988947 */ /* 0x001fec0003800000 */
.L_x_3105:
[----:B------:R-:W-:Y:S05]  /*105a0*/  BSYNC B1 ;  /* 0x0000000000017941 */ /* 0x000fea0003800000 */
.L_x_2855:
        /* <DEDUP_REMOVED lines=12> */
[--C-:B------:R-:W-:Y:S02]  /*10670*/  SHF.R.U64 R114, R32, 0x10, R33.reuse ;  /* 0x0000001020727819 */ /* 0x100fe40000001221 */
[----:B------:R-:W-:Y:S02]  /*10680*/  LOP3.LUT R60, R61, R214, RZ, 0x3c, !PT ;  /* 0x000000d63d3c7212 */ /* 0x000fe400078e3cff */
[----:B------:R-:W-:Y:S02]  /*10690*/  SHF.R.U32.HI R113, RZ, 0x10, R33 ;  /* 0x00000010ff717819 */ /* 0x000fe40000011621 */
[----:B------:R-:W-:Y:S01]  /*106a0*/  SHF.R.U64 R33, R34, 0x10, R35 ;  /* 0x0000001022217819 */ /* 0x000fe20000001223 */
[----:B------:R-:W-:Y:S01]  /*106b0*/  IMAD.IADD R107, R215, 0x1, R60 ;  /* 0x00000001d76b7824 */ /* 0x000fe200078e023c */
[----:B------:R-:W-:-:S02]  /*106c0*/  SHF.R.U64 R34, R44, 0x10, R45 ;  /* 0x000000102c227819 */ /* 0x000fc4000000122d */
[----:B------:R-:W-:Y:S01]  /*106d0*/  SHF.R.U32.HI R119, RZ, 0x10, R45 ;  /* 0x00000010ff777819 */ /* 0x000fe2000001162d */
[----:B------:R-:W-:Y:S01]  /*106e0*/  IMAD R107, R107, 0x2, R18 ;  /* 0x000000026b6b7824 */ /* 0x000fe200078e0212 */
[----:B------:R-:W-:Y:S02]  /*106f0*/  PRMT R117, R109, 0x5410, R34 ;  /* 0x000054106d757816 */ /* 0x000fe40000000022 */
[--C-:B------:R-:W-:Y:S02]  /*10700*/  SHF.R.U64 R45, R46, 0x10, R47.reuse ;  /* 0x000000102e2d7819 */ /* 0x100fe4000000122f */
[----:B------:R-:W-:Y:S01]  /*10710*/  PRMT R115, R111, 0x5410, R114 ;  /* 0x000054106f737816 */ /* 0x000fe20000000072 */
[----:B------:R-:W-:Y:S01]  /*10720*/  IMAD.U32 R120, R117, 0x10000, RZ ;  /* 0x0001000075787824 */ /* 0x000fe200078e00ff */
[----:B------:R-:W-:Y:S02]  /*10730*/  SHF.R.U32.HI R46, RZ, 0x10, R47 ;  /* 0x00000010ff2e7819 */ /* 0x000fe4000001162f */
[----:B------:R-:W-:-:S02]  /*10740*/  PRMT R119, R110, 0x5410, R119 ;  /* 0x000054106e777816 */ /* 0x000fc40000000077 */
[----:B------:R-:W-:Y:S02]  /*10750*/  SHF.R.U32.HI R32, RZ, 0x10, R35 ;  /* 0x00000010ff207819 */ /* 0x000fe40000011623 */
[----:B------:R-:W-:Y:S01]  /*10760*/  PRMT R35, R75, 0x5432, R46 ;  /* 0x000054324b237816 */ /* 0x000fe2000000002e */
[----:B------:R-:W-:Y:S01]  /*10770*/  IMAD.U32 R122, R119, 0x10000, RZ ;  /* 0x00010000777a7824 */ /* 0x000fe200078e00ff */
[----:B------:R-:W-:Y:S02]  /*10780*/  PRMT R116, R112, 0x5410, R113 ;  /* 0x0000541070747816 */ /* 0x000fe40000000071 */
[----:B------:R-:W-:Y:S01]  /*10790*/  PRMT R32, R77, 0x5432, R32 ;  /* 0x000054324d207816 */ /* 0x000fe20000000020 */
[----:B------:R-:W-:Y:S01]  /*107a0*/  IMAD.U32 R121, R35, 0x10000, RZ ;  /* 0x0001000023797824 */ /* 0x000fe200078e00ff */
[----:B------:R-:W-:Y:S02]  /*107b0*/  LOP3.LUT R117, R117, 0xffff0000, RZ, 0xc0, !PT ;  /* 0xffff000075757812 */ /* 0x000fe400078ec0ff */
[----:B------:R-:W-:-:S02]  /*107c0*/  LOP3.LUT R119, R119, 0xffff0000, RZ, 0xc0, !PT ;  /* 0xffff000077777812 */ /* 0x000fc400078ec0ff */
[----:B------:R-:W-:Y:S02]  /*107d0*/  PRMT R45, R74, 0x5432, R45 ;  /* 0x000054324a2d7816 */ /* 0x000fe4000000002d */
        /* <DEDUP_REMOVED lines=15> */
[----:B------:R-:W-:Y:S01]  /*108d0*/  IMAD.U32 R60, R115, 0x10000, RZ ;  /* 0x00010000733c7824 */ /* 0x000fe200078e00ff */
[C---:B------:R-:W-:Y:S01]  /*108e0*/  LOP3.LUT R34, R62.reuse, 0xffff0000, RZ, 0xc0, !PT ;  /* 0xffff00003e227812 */ /* 0x040fe200078ec0ff */
[----:B------:R-:W-:Y:S01]  /*108f0*/  IMAD.U32 R44, R62, 0x10000, RZ ;  /* 0x000100003e2c7824 */ /* 0x000fe200078e00ff */
[C---:B------:R-:W-:Y:S01]  /*10900*/  LOP3.LUT R62, R63.reuse, 0xffff0000, RZ, 0xc0, !PT ;  /* 0xffff00003f3e7812 */ /* 0x040fe200078ec0ff */
        /* <DEDUP_REMOVED lines=8> */
[----:B------:R-:W-:Y:S01]  /*10990*/  IMAD.U32 R114, R67, 0x10000, RZ ;  /* 0x0001000043727824 */ /* 0x000fe200078e00ff */
[C---:B------:R-:W-:Y:S01]  /*109a0*/  LOP3.LUT R46, R66.reuse, 0xffff0000, RZ, 0xc0, !PT ;  /* 0xffff0000422e7812 */ /* 0x040fe200078ec0ff */
[----:B------:R-:W-:-:S02]  /*109b0*/  IMAD.U32 R65, R66, 0x10000, RZ ;  /* 0x0001000042417824 */ /* 0x000fc400078e00ff */
[----:B------:R-:W-:Y:S01]  /*109c0*/  FFMA.FTZ R47, R109, R60, -R118 ;  /* 0x0000003c6d2f7223 */ /* 0x000fe20000010876 */
[----:B------:R-:W-:Y:S01]  /*109d0*/  IMAD.U32 R111, R61, 0x10000, RZ ;  /* 0x000100003d6f7824 */ /* 0x000fe200078e00ff */
[----:B------:R-:W-:Y:S01]  /*109e0*/  LOP3.LUT R66, R67, 0xffff0000, RZ, 0xc0, !PT ;  /* 0xffff000043427812 */ /* 0x000fe200078ec0ff */
[----:B------:R-:W-:Y:S02]  /*109f0*/  IMAD.U32 R118, R116, 0x10000, RZ ;  /* 0x0001000074767824 */ /* 0x000fe400078e00ff */
[----:B------:R-:W-:Y:S01]  /*10a00*/  FMUL.FTZ R126, R113, R122 ;  /* 0x0000007a717e7220 */ /* 0x000fe20000410000 */
[----:B------:R-:W-:Y:S01]  /*10a10*/  FFMA.FTZ R60, R109, R120, R124 ;  /* 0x000000786d3c7223 */ /* 0x000fe2000001007c */
[----:B------:R-:W-:Y:S02]  /*10a20*/  IMAD.U32 R67, R32, 0x10000, RZ ;  /* 0x0001000020437824 */ /* 0x000fe400078e00ff */
[C---:B------:R-:W-:Y:S01]  /*10a30*/  FMUL.FTZ R109, R114.reuse, R121 ;  /* 0x00000079726d7220 */ /* 0x040fe20000410000 */
[-C--:B------:R-:W-:Y:S01]  /*10a40*/  FMUL.FTZ R120, R113, R118.reuse ;  /* 0x0000007671787220 */ /* 0x080fe20000410000 */
[----:B------:R-:W-:Y:S01]  /*10a50*/  FFMA.FTZ R126, R111, R118, -R126 ;  /* 0x000000766f7e7223 */ /* 0x000fe2000001087e */
[-C--:B------:R-:W-:Y:S01]  /*10a60*/  FMUL.FTZ R114, R114, R67.reuse ;  /* 0x0000004372727220 */ /* 0x080fe20000410000 */
[----:B------:R-:W-:Y:S01]  /*10a70*/  FFMA.FTZ R118, R112, R67, -R109 ;  /* 0x0000004370767223 */ /* 0x000fe2000001086d */
[----:B------:R-:W-:Y:S01]  /*10a80*/  FMUL.FTZ R67, R63, R117 ;  /* 0x000000753f437220 */ /* 0x000fe20000410000 */
[----:B------:R-:W-:Y:S01]  /*10a90*/  LOP3.LUT R116, R116, 0xffff0000, RZ, 0xc0, !PT ;  /* 0xffff000074747812 */ /* 0x000fe200078ec0ff */
[----:B------:R-:W-:Y:S01]  /*10aa0*/  FFMA.FTZ R121, R112, R121, R114 ;  /* 0x0000007970797223 */ /* 0x000fe20000010072 */
[----:B------:R-:W-:Y:S01]  /*10ab0*/  LOP3.LUT R61, R61, 0xffff0000, RZ, 0xc0, !PT ;  /* 0xffff00003d3d7812 */ /* 0x000fe200078ec0ff */
[----:B------:R-:W-:Y:S01]  /*10ac0*/  FFMA.FTZ R112, R110, R115, -R67 ;  /* 0x000000736e707223 */ /* 0x000fe20000010843 */
[----:B------:R-:W-:Y:S01]  /*10ad0*/  FMUL.FTZ R114, R64, R119 ;  /* 0x0000007740727220 */ /* 0x000fe20000410000 */
[----:B------:R-:W-:Y:S01]  /*10ae0*/  FMUL.FTZ R109, R63, R115 ;  /* 0x000000733f6d7220 */ /* 0x000fe20000410000 */
[----:B------:R-:W-:-:S02]  /*10af0*/  IMAD.U32 R67, R45, 0x10000, RZ ;  /* 0x000100002d437824 */ /* 0x000fc400078e00ff */
[----:B------:R-:W-:Y:S01]  /*10b00*/  FMUL.FTZ R64, R64, R116 ;  /* 0x0000007440407220 */ /* 0x000fe20000410000 */
[----:B------:R-:W-:Y:S02]  /*10b10*/  IMAD.U32 R63, R33, 0x10000, RZ ;  /* 0x00010000213f7824 */ /* 0x000fe400078e00ff */
[----:B------:R-:W-:Y:S01]  /*10b20*/  FFMA.FTZ R120, R111, R122, R120 ;  /* 0x0000007a6f787223 */ /* 0x000fe20000010078 */
[----:B------:R-:W-:Y:S01]  /*10b30*/  FMUL.FTZ R113, R65, R67 ;  /* 0x0000004341717220 */ /* 0x000fe20000410000 */
        /* <DEDUP_REMOVED lines=11> */
[----:B------:R-:W-:Y:S01]  /*10bf0*/  FFMA.FTZ R109, R110, R117, R109 ;  /* 0x000000756e6d7223 */ /* 0x000fe2000001006d */
        /* <DEDUP_REMOVED lines=16> */
.L_x_2860:
[----:B------:R-:W-:Y:S05]  /*10d00*/  BSYNC B2 ;  /* 0x0000000000027941 */ /* 0x000fea0003800000 */
.L_x_2859:
        /* <DEDUP_REMOVED lines=33> */
[----:B------:R-:W-:Y:S01]  /*10f20*/  IMAD.U32 R42, R45, 0x10000, RZ ;  /* 0x000100002d2a7824 */ /* 0x000fe200078e00ff */
[----:B0-----:R-:W-:Y:S01]  /*10f30*/  SHF.L.U32 R61, R47, 0x10, RZ ;  /* 0x000000102f3d7819 */ /* 0x001fe200000006ff */
[----:B------:R-:W-:Y:S01]  /*10f40*/  IMAD.U32 R43, R46, 0x10000, RZ ;  /* 0x000100002e2b7824 */ /* 0x000fe200078e00ff */
        /* <DEDUP_REMOVED lines=69> */
.L_x_2862:
[----:B------:R-:W-:Y:S05]  /*113a0*/  BSYNC B2 ;  /* 0x0000000000027941 */ /* 0x000fea0003800000 */
.L_x_2861:
        /* <DEDUP_REMOVED lines=104> */
.L_x_2858:
[----:B------:R-:W-:Y:S05]  /*11a30*/  BSYNC B1 ;  /* 0x0000000000017941 */ /* 0x000fea0003800000 */
.L_x_2857:
[----:B---3--:R-:W-:-:S05]  /*11a40*/  VIADD R24, R204, 0x40 ;  /* 0x00000040cc187836 */ /* 0x008fca0000000000 */
[----:B------:R-:W-:-:S13]  /*11a50*/  ISETP.GE.AND P0, PT, R24, R73, PT ;  /* 0x000000491800720c */ /* 0x000fda0003f06270 */
[----:B------:R-:W-:Y:S05]  /*11a60*/  @P0 BRA `(.L_x_2838) ;  /* 0x0000001400080947 */ /* 0x000fea0003800000 */
[----:B-12---:R-:W1:Y:S01]  /*11a70*/  LDC R33, c[0x0][0x3f4] ;  /* 0x0000fd00ff217b82 */ /* 0x006e620000000800 */
[----:B------:R-:W-:Y:S01]  /*11a80*/  BSSY B1, `(.L_x_2863) ;  /* 0x000006e000017945 */ /* 0x000fe20003800000 */
[----:B------:R-:W-:Y:S02]  /*11a90*/  SHF.R.U32.HI R44, RZ, 0x3, R211 ;  /* 0x00000003ff2c7819 */ /* 0x000fe400000116d3 */
[-C--:B-1----:R-:W-:Y:S02]  /*11aa0*/  ISETP.GE.AND P0, PT, R16, R33.reuse, PT ;  /* 0x000000211000720c */ /* 0x082fe40003f06270 */
[-C--:B------:R-:W-:Y:S02]  /*11ab0*/  ISETP.GE.AND P1, PT, R196, R33.reuse, PT ;  /* 0x00000021c400720c */ /* 0x080fe40003f26270 */
[----:B------:R-:W-:-:S09]  /*11ac0*/  ISETP.GE.AND P2, PT, R193, R33, PT ;  /* 0x00000021c100720c */ /* 0x000fd20003f46270 */
[----:B------:R-:W-:Y:S05]  /*11ad0*/  @P0 BRA `(.L_x_2864) ;  /* 0x0000000400a00947 */ /* 0x000fea0003800000 */
        /* <DEDUP_REMOVED lines=104> */
.L_x_2864:
[----:B------:R-:W-:Y:S05]  /*12160*/  BSYNC B1 ;  /* 0x0000000000017941 */ /* 0x000fea0003800000 */
.L_x_2863:
        /* <DEDUP_REMOVED lines=17> */
[----:B------:R-:W-:-:S02]  /*12280*/  IADD3 R25, R5, R6, R216 ;  /* 0x0000000605197210 */ /* 0x000fc40007ffe0d8 */
        /* <DEDUP_REMOVED lines=87> */
.L_x_2866:
[----:B------:R-:W-:Y:S05]  /*12800*/  BSYNC B1 ;  /* 0x0000000000017941 */ /* 0x000fea0003800000 */
.L_x_2865:
[----:B------:R-:W-:Y:S05]  /*12810*/  @P2 BRA `(.L_x_2838) ;  /* 0x00000004009c2947 */ /* 0x000fea0003800000 */
[----:B------:R-:W3:Y:S01]  /*12820*/  LDL R34, [R1+0x4c] ;  /* 0x00004c0001227983 */ /* 0x000ee20000100800 */
[----:B------:R-:W-:Y:S02]  /*12830*/  LEA.HI R33, R33, R199, RZ, 0x1d ;  /* 0x000000c721217211 */ /* 0x000fe400078fe8ff */
[----:B-1----:R-:W-:Y:S02]  /*12840*/  SHF.R.U64 R25, R12, 0x10, R13 ;  /* 0x000000100c197819 */ /* 0x002fe4000000120d */
[----:B--2---:R-:W-:Y:S01]  /*12850*/  SHF.R.S32.HI R6, RZ, 0x1f, R33 ;  /* 0x0000001fff067819 */ /* 0x004fe20000011421 */
[----:B------:R-:W-:Y:S01]  /*12860*/  IMAD.SHL.U32 R4, R33, 0x8, RZ ;  /* 0x0000000821047824 */ /* 0x000fe200078e00ff */
[----:B------:R-:W-:Y:S02]  /*12870*/  SHF.R.U32.HI R28, RZ, 0x10, R13 ;  /* 0x00000010ff1c7819 */ /* 0x000fe4000001160d */
[----:B------:R-:W-:Y:S02]  /*12880*/  LEA.HI R6, R6, R33, RZ, 0x3 ;  /* 0x0000002106067211 */ /* 0x000fe400078f18ff */
[----:B------:R-:W-:-:S02]  /*12890*/  LOP3.LUT R4, R211, 0x38, R4, 0xf8, !PT ;  /* 0x00000038d3047812 */ /* 0x000fc400078ef804 */
[----:B------:R-:W-:Y:S01]  /*128a0*/  SHF.R.U64 R13, R14, 0x10, R15 ;  /* 0x000000100e0d7819 */ /* 0x000fe2000000120f */
[----:B------:R-:W-:Y:S01]  /*128b0*/  IMAD.SHL.U32 R6, R6, 0x400, RZ ;  /* 0x0000040006067824 */ /* 0x000fe200078e00ff */
[----:B------:R-:W-:Y:S02]  /*128c0*/  LOP3.LUT R5, R4, R44, RZ, 0x3c, !PT ;  /* 0x0000002c04057212 */ /* 0x000fe400078e3cff */
[----:B------:R-:W-:Y:S02]  /*128d0*/  SHF.R.U64 R29, R56, 0x10, R57 ;  /* 0x00000010381d7819 */ /* 0x000fe40000001239 */
[----:B------:R-:W-:Y:S02]  /*128e0*/  LOP3.LUT R6, R6, 0x7fffe000, RZ, 0xc0, !PT ;  /* 0x7fffe00006067812 */ /* 0x000fe400078ec0ff */
[----:B------:R-:W-:Y:S02]  /*128f0*/  SHF.R.U64 R27, R58, 0x10, R59 ;  /* 0x000000103a1b7819 */ /* 0x000fe4000000123b */
[----:B------:R-:W-:-:S02]  /*12900*/  IADD3 R9, R5, R6, R216 ;  /* 0x0000000605097210 */ /* 0x000fc40007ffe0d8 */
[----:B------:R-:W-:Y:S02]  /*12910*/  SHF.R.U32.HI R14, RZ, 0x10, R15 ;  /* 0x00000010ff0e7819 */ /* 0x000fe4000001160f */
[----:B------:R-:W-:Y:S01]  /*12920*/  PRMT R26, R0, 0x5410, R25 ;  /* 0x00005410001a7816 */ /* 0x000fe20000000019 */
[----:B------:R-:W-:Y:S01]  /*12930*/  IMAD R24, R9, 0x2, R18 ;  /* 0x0000000209187824 */ /* 0x000fe200078e0212 */
[----:B------:R-:W-:Y:S02]  /*12940*/  PRMT R68, R68, 0x5410, R29 ;  /* 0x0000541044447816 */ /* 0x000fe4000000001d */
[----:B------:R-:W-:Y:S01]  /*12950*/  PRMT R70, R70, 0x5410, R27 ;  /* 0x0000541046467816 */ /* 0x000fe2000000001b */
[----:B------:R-:W-:Y:S01]  /*12960*/  IMAD.U32 R27, R26, 0x10000, RZ ;  /* 0x000100001a1b7824 */ /* 0x000fe200078e00ff */
[----:B------:R-:W1:Y:S01]  /*12970*/  LDS.128 R8, [R24+0x12400] ;  /* 0x0124000018087984 */ /* 0x000e620000000c00 */
[----:B------:R-:W-:Y:S01]  /*12980*/  PRMT R31, R21, 0x5410, R14 ;  /* 0x00005410151f7816 */ /* 0x000fe2000000000e */
[----:B------:R-:W-:Y:S01]  /*12990*/  IMAD.U32 R25, R68, 0x10000, RZ ;  /* 0x0001000044197824 */ /* 0x000fe200078e00ff */
[----:B------:R-:W-:-:S02]  /*129a0*/  SHF.R.U32.HI R56, RZ, 0x10, R57 ;  /* 0x00000010ff387819 */ /* 0x000fc40000011639 */
[----:B------:R-:W-:Y:S01]  /*129b0*/  PRMT R28, R3, 0x5410, R28 ;  /* 0x00005410031c7816 */ /* 0x000fe2000000001c */
[----:B------:R-:W-:Y:S01]  /*129c0*/  IMAD.U32 R32, R31, 0x10000, RZ ;  /* 0x000100001f207824 */ /* 0x000fe200078e00ff */
[----:B------:R-:W-:Y:S02]  /*129d0*/  SHF.R.U32.HI R58, RZ, 0x10, R59 ;  /* 0x00000010ff3a7819 */ /* 0x000fe4000001163b */
[----:B------:R-:W-:Y:S01]  /*129e0*/  PRMT R69, R69, 0x5410, R56 ;  /* 0x0000541045457816 */ /* 0x000fe20000000038 */
[----:B------:R-:W-:Y:S01]  /*129f0*/  IMAD.U32 R29, R28, 0x10000, RZ ;  /* 0x000100001c1d7824 */ /* 0x000fe200078e00ff */
[----:B------:R-:W-:Y:S02]  /*12a00*/  PRMT R71, R71, 0x5410, R58 ;  /* 0x0000541047477816 */ /* 0x000fe4000000003a */
[----:B------:R-:W-:Y:S02]  /*12a10*/  PRMT R30, R20, 0x5410, R13 ;  /* 0x00005410141e7816 */ /* 0x000fe4000000000d */
[----:B------:R-:W-:-:S02]  /*12a20*/  LOP3.LUT R26, R26, 0xffff0000, RZ, 0xc0, !PT ;  /* 0xffff00001a1a7812 */ /* 0x000fc400078ec0ff */
        /* <DEDUP_REMOVED lines=27> */
[----:B------:R-:W-:Y:S01]  /*12be0*/  FMUL.FTZ R27, R21, R0 ;  /* 0x00000000151b7220 */ /* 0x000fe20000410000 */
[----:B------:R-:W-:Y:S01]  /*12bf0*/  FFMA.FTZ R15, R12, R29, R15 ;  /* 0x0000001d0c0f7223 */ /* 0x000fe2000001000f */
[C---:B------:R-:W-:Y:S01]  /*12c00*/  FMUL.FTZ R12, R8.reuse, R68 ;  /* 0x00000044080c7220 */ /* 0x040fe20000410000 */
[C---:B------:R-:W-:Y:S01]  /*12c10*/  FFMA.FTZ R21, R13.reuse, R0, -R14 ;  /* 0x000000000d157223 */ /* 0x040fe2000001080e */
[----:B------:R-:W-:Y:S01]  /*12c20*/  FMUL.FTZ R0, R8, R26 ;  /* 0x0000001a08007220 */ /* 0x000fe20000410000 */
[----:B------:R-:W-:Y:S01]  /*12c30*/  FFMA.FTZ R27, R13, R32, R27 ;  /* 0x000000200d1b7223 */ /* 0x000fe2000001001b */
[----:B------:R-:W-:-:S02]  /*12c40*/  IMAD.U32 R8, R30, 0x10000, RZ ;  /* 0x000100001e087824 */ /* 0x000fc400078e00ff */
[----:B------:R-:W-:Y:S01]  /*12c50*/  FMUL.FTZ R13, R9, R28 ;  /* 0x0000001c090d7220 */ /* 0x000fe20000410000 */
[----:B------:R-:W-:Y:S01]  /*12c60*/  FFMA.FTZ R68, R3, R68, -R0 ;  /* 0x0000004403447223 */ /* 0x000fe20000010800 */
[-C--:B------:R-:W-:Y:S01]  /*12c70*/  FMUL.FTZ R9, R9, R69.reuse ;  /* 0x0000004509097220 */ /* 0x080fe20000410000 */
[----:B------:R-:W-:Y:S02]  /*12c80*/  IMAD.U32 R0, R70, 0x10000, RZ ;  /* 0x0001000046007824 */ /* 0x000fe400078e00ff */
[----:B------:R-:W-:Y:S01]  /*12c90*/  FFMA.FTZ R12, R3, R26, R12 ;  /* 0x0000001a030c7223 */ /* 0x000fe2000001000c */
[----:B------:R-:W-:Y:S02]  /*12ca0*/  IMAD.U32 R5, R6, 0x10000, RZ ;  /* 0x0001000006057824 */ /* 0x000fe400078e00ff */
[----:B------:R-:W-:Y:S01]  /*12cb0*/  FMUL.FTZ R26, R20, R8 ;  /* 0x00000008141a7220 */ /* 0x000fe20000410000 */
[C---:B------:R-:W-:Y:S01]  /*12cc0*/  FFMA.FTZ R28, R4.reuse, R28, R9 ;  /* 0x0000001c041c7223 */ /* 0x040fe20000010009 */
[----:B------:R-:W-:Y:S01]  /*12cd0*/  FFMA.FTZ R14, R4, R69, -R13 ;  /* 0x00000045040e7223 */ /* 0x000fe2000001080d */
[-C--:B------:R-:W-:Y:S01]  /*12ce0*/  FMUL.FTZ R20, R20, R0.reuse ;  /* 0x0000000014147220 */ /* 0x080fe20000410000 */
[----:B------:R-:W-:Y:S01]  /*12cf0*/  LOP3.LUT R9, R30, 0xffff0000, RZ, 0xc0, !PT ;  /* 0xffff00001e097812 */ /* 0x000fe200078ec0ff */
[C---:B------:R-:W-:Y:S01]  /*12d00*/  FFMA.FTZ R26, R5.reuse, R0, -R26 ;  /* 0x00000000051a7223 */ /* 0x040fe2000001081a */
[----:B------:R-:W-:Y:S01]  /*12d10*/  LOP3.LUT R3, R70, 0xffff0000, RZ, 0xc0, !PT ;  /* 0xffff000046037812 */ /* 0x000fe200078ec0ff */
[----:B------:R-:W-:Y:S01]  /*12d20*/  FFMA.FTZ R20, R5, R8, R20 ;  /* 0x0000000805147223 */ /* 0x000fe20000010014 */
[----:B------:R-:W-:Y:S01]  /*12d30*/  LOP3.LUT R4, R31, 0xffff0000, RZ, 0xc0, !PT ;  /* 0xffff00001f047812 */ /* 0x000fe200078ec0ff */
[C---:B------:R-:W-:Y:S01]  /*12d40*/  FMUL.FTZ R5, R10.reuse, R9 ;  /* 0x000000090a057220 */ /* 0x040fe20000410000 */
[----:B------:R-:W-:Y:S01]  /*12d50*/  LOP3.LUT R0, R71, 0xffff0000, RZ, 0xc0, !PT ;  /* 0xffff000047007812 */ /* 0x000fe200078ec0ff */
[----:B------:R-:W-:Y:S01]  /*12d60*/  FMUL.FTZ R10, R10, R3 ;  /* 0x000000030a0a7220 */ /* 0x000fe20000410000 */
[----:B------:R-:W-:Y:S01]  /*12d70*/  LOP3.LUT R6, R6, 0xffff0000, RZ, 0xc0, !PT ;  /* 0xffff000006067812 */ /* 0x000fe200078ec0ff */
[----:B------:R-:W-:Y:S01]  /*12d80*/  FMUL.FTZ R8, R11, R4 ;  /* 0x000000040b087220 */ /* 0x000fe20000410000 */
[----:B------:R-:W-:Y:S01]  /*12d90*/  LOP3.LUT R7, R7, 0xffff0000, RZ, 0xc0, !PT ;  /* 0xffff000007077812 */ /* 0x000fe200078ec0ff */
[----:B------:R-:W-:-:S02]  /*12da0*/  FMUL.FTZ R13, R11, R0 ;  /* 0x000000000b0d7220 */ /* 0x000fc40000410000 */
[C---:B------:R-:W-:Y:S01]  /*12db0*/  FFMA.FTZ R3, R6.reuse, R3, -R5 ;  /* 0x0000000306037223 */ /* 0x040fe20000010805 */
[----:B------:R-:W-:Y:S01]  /*12dc0*/  FFMA.FTZ R11, R6, R9, R10 ;  /* 0x00000009060b7223 */ /* 0x000fe2000001000a */
[C---:B------:R-:W-:Y:S01]  /*12dd0*/  FFMA.FTZ R0, R7.reuse, R0, -R8 ;  /* 0x0000000007007223 */ /* 0x040fe20000010808 */
[----:B------:R-:W-:Y:S01]  /*12de0*/  FFMA.FTZ R30, R7, R4, R13 ;  /* 0x00000004071e7223 */ /* 0x000fe2000001000d */
[----:B------:R-:W-:Y:S02]  /*12df0*/  F2FP.BF16.F32.PACK_AB R4, R68, R33 ;  /* 0x000000214404723e */ /* 0x000fe400000010ff */
[----:B------:R-:W-:Y:S02]  /*12e00*/  F2FP.BF16.F32.PACK_AB R5, R14, R25 ;  /* 0x000000190e05723e */ /* 0x000fe400000010ff */
[----:B------:R-:W-:Y:S02]  /*12e10*/  F2FP.BF16.F32.PACK_AB R6, R3, R26 ;  /* 0x0000001a0306723e */ /* 0x000fe400000010ff */
[----:B------:R-:W-:-:S02]  /*12e20*/  F2FP.BF16.F32.PACK_AB R10, R11, R20 ;  /* 0x000000140b0a723e */ /* 0x000fc400000010ff */
[----:B------:R-:W-:Y:S02]  /*12e30*/  F2FP.BF16.F32.PACK_AB R7, R0, R21 ;  /* 0x000000150007723e */ /* 0x000fe400000010ff */
[----:B------:R-:W-:Y:S02]  /*12e40*/  F2FP.BF16.F32.PACK_AB R8, R12, R35 ;  /* 0x000000230c08723e */ /* 0x000fe400000010ff */
[----:B------:R-:W-:Y:S01]  /*12e50*/  F2FP.BF16.F32.PACK_AB R9, R28, R15 ;  /* 0x0000000f1c09723e */ /* 0x000fe200000010ff */
[----:B------:R3:W-:Y:S01]  /*12e60*/  STS.128 [R34], R4 ;  /* 0x0000000422007388 */ /* 0x0007e20000000c00 */
[----:B------:R-:W-:-:S05]  /*12e70*/  F2FP.BF16.F32.PACK_AB R11, R30, R27 ;  /* 0x0000001b1e0b723e */ /* 0x000fca00000010ff */
[----:B------:R3:W-:Y:S02]  /*12e80*/  STS.128 [R24+0x12400], R8 ;  /* 0x0124000818007388 */ /* 0x0007e40000000c00 */
.L_x_2838:
[----:B------:R-:W-:Y:S05]  /*12e90*/  BSYNC B0 ;  /* 0x0000000000007941 */ /* 0x000fea0003800000 */
.L_x_2816:
        /* <DEDUP_REMOVED lines=8> */
.L_x_2814:
[----:B------:R-:W-:-:S06]  /*12f20*/  ULOP3.LUT UR4, UR60, 0x1, URZ, 0xfc, !UPT ;  /* 0x000000013c047892 */ /* 0x000fcc000f8efc3f */
[----:B01-3--:R-:W-:-:S05]  /*12f30*/  IMAD.U32 R0, RZ, RZ, UR4 ;  /* 0x00000004ff007e24 */ /* 0x00bfca000f8e00ff */
[----:B------:R-:W-:-:S13]  /*12f40*/  ISETP.NE.AND P0, PT, R0, 0x3, PT ;  /* 0x000000030000780c */ /* 0x000fda0003f05270 */
[----:B------:R-:W-:Y:S05]  /*12f50*/  @!P0 BRA `(.L_x_2867) ;  /* 0x0000000000048947 */ /* 0x000fea0003800000 */
[----:B------:R-:W-:Y:S01]  /*12f60*/  BPT.TRAP 0x1 ;  /* 0x000000040000795c */ /* 0x000fe20000300000 */
.L_x_2867:
[----:B------:R-:W-:Y:S01]  /*12f70*/  IMAD R0, R197, 0x8, R18 ;  /* 0x00000008c5007824 */ /* 0x000fe200078e0212 */
[----:B------:R-:W-:-:S04]  /*12f80*/  SHF.L.U32 R3, R200, 0x1f, RZ ;  /* 0x0000001fc8037819 */ /* 0x000fc800000006ff */
[----:B------:R0:W1:Y:S01]  /*12f90*/  SYNCS.PHASECHK.TRANS64.TRYWAIT P1, [R0+URZ+0x30830], R3 ;  /* 0x03083003000075a7 */ /* 0x000062000802017f */
[----:B------:R-:W-:Y:S05]  /*12fa0*/  @!P0 BRA `(.L_x_2868) ;  /* 0x0000000000048947 */ /* 0x000fea0003800000 */
[----:B------:R-:W-:Y:S01]  /*12fb0*/  BPT.TRAP 0x1 ;  /* 0x000000040000795c */ /* 0x000fe20000300000 */
.L_x_2868:
[----:B-1----:R-:W-:Y:S05]  /*12fc0*/  @P1 BRA `(.L_x_2869) ;  /* 0x0000000000081947 */ /* 0x002fea0003800000 */
[----:B------:R-:W1:Y:S02]  /*12fd0*/  SYNCS.PHASECHK.TRANS64.TRYWAIT P1, [R0+URZ+0x30830], R3 ;  /* 0x03083003000075a7 */ /* 0x000e64000802017f */
[----:B-1----:R-:W-:Y:S05]  /*12fe0*/  @!P1 BRA `(.L_x_2870) ;  /* 0x0000012800189947 */ /* 0x002fea0003800000 */
.L_x_2869:
[----:B------:R-:W-:Y:S05]  /*12ff0*/  WARPSYNC.ALL ;  /* 0x0000000000007948 */ /* 0x000fea0003800000 */
[----:B01----:R-:W-:Y:S01]  /*13000*/  VIADD R3, R18, 0x1e400 ;  /* 0x0001e40012037836 */ /* 0x003fe20000000000 */
[----:B------:R-:W-:Y:S01]  /*13010*/  R2UR UR4, R2 ;  /* 0x00000000020472ca */ /* 0x000fe200000e0000 */
[----:B--2-4-:R-:W-:Y:S01]  /*13020*/  WARPGROUP.ARRIVE ;  /* 0x00000000000079c5 */ /* 0x014fe20000000000 */
[----:B------:R-:W-:Y:S01]  /*13030*/  UMOV UR9, 0x40000040 ;  /* 0x4000004000097882 */ /* 0x000fe20000000000 */
[----:B------:R-:W-:Y:S01]  /*13040*/  IMAD.MOV.U32 R5, RZ, RZ, 0x40000040 ;  /* 0x40000040ff057424 */ /* 0x000fe200078e00ff */
[----:B------:R-:W-:Y:S01]  /*13050*/  SHF.R.U32.HI R3, RZ, 0x4, R3 ;  /* 0x00000004ff037819 */ /* 0x000fe20000011603 */
[----:B------:R-:W-:Y:S01]  /*13060*/  IMAD.U32 R7, RZ, RZ, UR9 ;  /* 0x00000009ff077e24 */ /* 0x000fe2000f8e00ff */
[----:B------:R-:W-:Y:S01]  /*13070*/  UMOV UR57, 0x40000040 ;  /* 0x4000004000397882 */ /* 0x000fe20000000000 */
[----:B------:R-:W-:Y:S01]  /*13080*/  UMOV UR53, 0x40000040 ;  /* 0x4000004000357882 */ /* 0x000fe20000000000 */
[----:B------:R-:W-:Y:S01]  /*13090*/  LOP3.LUT R3, R3, 0x3fff, RZ, 0xc0, !PT ;  /* 0x00003fff03037812 */ /* 0x000fe200078ec0ff */
[----:B------:R-:W-:Y:S01]  /*130a0*/  UMOV UR49, 0x40000040 ;  /* 0x4000004000317882 */ /* 0x000fe20000000000 */
[----:B------:R-:W-:Y:S01]  /*130b0*/  UMOV UR45, 0x40000040 ;  /* 0x40000040002d7882 */ /* 0x000fe20000000000 */
[----:B------:R-:W-:Y:S01]  /*130c0*/  UMOV UR41, 0x40000040 ;  /* 0x4000004000297882 */ /* 0x000fe20000000000 */
[----:B------:R-:W-:Y:S01]  /*130d0*/  LOP3.LUT R8, R3, 0x10000, RZ, 0xfc, !PT ;  /* 0x0001000003087812 */ /* 0x000fe200078efcff */
[----:B------:R-:W-:Y:S01]  /*130e0*/  IMAD.MOV.U32 R3, RZ, RZ, 0x40000040 ;  /* 0x40000040ff037424 */ /* 0x000fe200078e00ff */
[----:B------:R-:W-:Y:S01]  /*130f0*/  ULOP3.LUT UR4, UR4, 0x10000, URZ, 0xfc, !UPT ;  /* 0x0001000004047892 */ /* 0x000fe2000f8efc3f */
[----:B------:R-:W-:-:S02]  /*13100*/  UMOV UR37, 0x40000040 ;  /* 0x4000004000257882 */ /* 0x000fc40000000000 */
[----:B------:R-:W-:Y:S01]  /*13110*/  IMAD R2, R197, 0x900, R8 ;  /* 0x00000900c5027824 */ /* 0x000fe200078e0208 */
[----:B------:R-:W-:Y:S01]  /*13120*/  R2UR UR11, R3 ;  /* 0x00000000030b72ca */ /* 0x000fe200000e0000 */
[----:B------:R-:W-:Y:S01]  /*13130*/  UIADD3 UR5, UR4, 0x2, URZ ;  /* 0x0000000204057890 */ /* 0x000fe2000fffe03f */
[----:B------:R-:W-:Y:S01]  /*13140*/  IMAD.MOV.U32 R3, RZ, RZ, 0x40000040 ;  /* 0x40000040ff037424 */ /* 0x000fe200078e00ff */
[----:B------:R-:W-:Y:S01]  /*13150*/  UMOV UR8, UR4 ;  /* 0x0000000400087c82 */ /* 0x000fe20008000000 */
[C---:B------:R-:W-:Y:S01]  /*13160*/  R2UR UR10, R2.reuse ;  /* 0x00000000020a72ca */ /* 0x040fe200000e0000 */
[----:B------:R-:W-:Y:S01]  /*13170*/  VIADD R4, R2, 0x2 ;  /* 0x0000000202047836 */ /* 0x000fe20000000000 */
[----:B------:R-:W-:Y:S01]  /*13180*/  UIADD3 UR56, UR4, 0x404, URZ ;  /* 0x0000040404387890 */ /* 0x000fe2000fffe03f */
[----:B------:R-:W-:Y:S01]  /*13190*/  IMAD.U32 R6, RZ, RZ, UR8 ;  /* 0x00000008ff067e24 */ /* 0x000fe2000f8e00ff */
[----:B------:R-:W-:Y:S01]  /*131a0*/  UIADD3 UR52, UR4, 0x406, URZ ;  /* 0x0000040604347890 */ /* 0x000fe2000fffe03f */
[----:B------:R-:W-:Y:S01]  /*131b0*/  R2UR UR39, R3 ;  /* 0x00000000032772ca */ /* 0x000fe200000e0000 */
[----:B------:R-:W-:-:S02]  /*131c0*/  UIADD3 UR48, UR4, 0x800, URZ ;  /* 0x0000080004307890 */ /* 0x000fc4000fffe03f */
[----:B------:R0:W-:Y:S01]  /*131d0*/  STL.64 [R1+0x30], R6 ;  /* 0x0000300601007387 */ /* 0x0001e20000100a00 */
        /* <DEDUP_REMOVED lines=11> */
[----:B0-----:R-:W-:-:S02]  /*13290*/  IMAD.U32 R6, RZ, RZ, UR8 ;  /* 0x00000008ff067e24 */ /* 0x001fc4000f8e00ff */
        /* <DEDUP_REMOVED lines=36> */
[----:B------:R-:W-:Y:S01]  /*134e0*/  MOV R5, 0x40000040 ;  /* 0x4000004000057802 */ /* 0x000fe20000000f00 */
[----:B------:R-:W-:Y:S01]  /*134f0*/  UIADD3 UR5, UR4, 0x402, URZ ;  /* 0x0000040204057890 */ /* 0x000fe2000fffe03f */
        /* <DEDUP_REMOVED lines=59> */
.L_x_2871:
[----:B------:R-:W0:Y:S01]  /*138b0*/  LDC R2, c[0x0][0x448] ;  /* 0x00011200ff027b82 */ /* 0x000e220000000800 */
[----:B------:R-:W-:Y:S01]  /*138c0*/  IMAD.MOV.U32 R5, RZ, RZ, -0x60 ;  /* 0xffffffa0ff057424 */ /* 0x000fe200078e00ff */
[----:B------:R-:W-:Y:S01]  /*138d0*/  ULDC UR4, c[0x0][0x988] ;  /* 0x0002620000047ab9 */ /* 0x000fe20000000800 */
[----:B------:R-:W-:Y:S01]  /*138e0*/  BSSY B0, `(.L_x_2872) ;  /* 0x000041c000007945 */ /* 0x000fe20003800000 */
[----:B------:R-:W-:Y:S01]  /*138f0*/  CS2R R118, SRZ ;  /* 0x0000000000767805 */ /* 0x000fe2000001ff00 */
[----:B------:R-:W-:Y:S01]  /*13900*/  IMAD R5, R72, R5, 0x61 ;  /* 0x0000006148057424 */ /* 0x000fe200078e0205 */
[----:B------:R-:W-:Y:S02]  /*13910*/  CS2R R116, SRZ ;  /* 0x0000000000747805 */ /* 0x000fe4000001ff00 */
[----:B------:R-:W-:Y:S02]  /*13920*/  CS2R R114, SRZ ;  /* 0x0000000000727805 */ /* 0x000fe4000001ff00 */
[----:B------:R-:W-:Y:S01]  /*13930*/  CS2R R112, SRZ ;  /* 0x0000000000707805 */ /* 0x000fe2000001ff00 */
[----:B------:R-:W-:Y:S01]  /*13940*/  IMAD R5, R222, -0x2, R5 ;  /* 0xfffffffede057824 */ /* 0x000fe200078e0205 */
[----:B------:R-:W-:-:S02]  /*13950*/  CS2R R110, SRZ ;  /* 0x00000000006e7805 */ /* 0x000fc4000001ff00 */
[----:B------:R-:W-:Y:S02]  /*13960*/  CS2R R108, SRZ ;  /* 0x00000000006c7805 */ /* 0x000fe4000001ff00 */
[----:B------:R-:W-:Y:S02]  /*13970*/  CS2R R106, SRZ ;  /* 0x00000000006a7805 */ /* 0x000fe4000001ff00 */
[----:B------:R-:W-:Y:S02]  /*13980*/  CS2R R104, SRZ ;  /* 0x0000000000687805 */ /* 0x000fe4000001ff00 */
[----:B------:R-:W-:Y:S02]  /*13990*/  IADD3 R6, -R219, R5, R220 ;  /* 0x00000005db067210 */ /* 0x000fe40007ffe1dc */
[----:B------:R-:W-:Y:S02]  /*139a0*/  CS2R R102, SRZ ;  /* 0x0000000000667805 */ /* 0x000fe4000001ff00 */
[----:B------:R-:W-:-:S02]  /*139b0*/  CS2R R100, SRZ ;  /* 0x0000000000647805 */ /* 0x000fc4000001ff00 */
[----:B------:R-:W-:Y:S02]  /*139c0*/  CS2R R98, SRZ ;  /* 0x0000000000627805 */ /* 0x000fe4000001ff00 */
[----:B------:R-:W-:Y:S02]  /*139d0*/  CS2R R96, SRZ ;  /* 0x0000000000607805 */ /* 0x000fe4000001ff00 */
[----:B------:R-:W-:Y:S02]  /*139e0*/  CS2R R94, SRZ ;  /* 0x00000000005e7805 */ /* 0x000fe4000001ff00 */
[----:B------:R-:W-:Y:S02]  /*139f0*/  CS2R R92, SRZ ;  /* 0x00000000005c7805 */ /* 0x000fe4000001ff00 */
[----:B------:R-:W-:Y:S02]  /*13a00*/  CS2R R90, SRZ ;  /* 0x00000000005a7805 */ /* 0x000fe4000001ff00 */
[----:B0-----:R-:W-:Y:S01]  /*13a10*/  ISETP.NE.AND P1, PT, R2, 0x1, PT ;  /* 0x000000010200780c */ /* 0x001fe20003f25270 */
[----:B------:R-:W-:-:S12]  /*13a20*/  IMAD.IADD R2, R223, 0x1, R218 ;  /* 0x00000001df027824 */ /* 0x000fd800078e02da */
[----:B------:R-:W0:Y:S08]  /*13a30*/  @P1 LDC R3, c[0x0][0x44c] ;  /* 0x00011300ff031b82 */ /* 0x000e300000000800 */
[----:B------:R-:W1:Y:S01]  /*13a40*/  @P1 LDC R4, c[0x0][0x450] ;  /* 0x00011400ff041b82 */ /* 0x000e620000000800 */
[----:B0-----:R-:W-:-:S05]  /*13a50*/  @P1 IMAD.HI.U32 R3, R2, R3, RZ ;  /* 0x0000000302031227 */ /* 0x001fca00078e00ff */
[----:B-1----:R-:W-:Y:S01]  /*13a60*/  @P1 SHF.R.U32.HI R2, RZ, R4, R3 ;  /* 0x00000004ff021219 */ /* 0x002fe20000011603 */
[----:B------:R-:W-:-:S04]  /*13a70*/  IMAD R3, R72, -0x60, R220 ;  /* 0xffffffa048037824 */ /* 0x000fc800078e02dc */
[----:B------:R-:W0:Y:S01]  /*13a80*/  SHFL.IDX PT, R4, R2, 0x1, 0x1c1f ;  /* 0x003c1f0002047f89 */ /* 0x000e2200000e0000 */
[----:B------:R-:W-:-:S03]  /*13a90*/  VIADD R3, R3, 0x60 ;  /* 0x0000006003037836 */ /* 0x000fc60000000000 */
[----:B------:R-:W-:Y:S01]  /*13aa0*/  SHFL.IDX PT, R2, R2, RZ, 0x1c1f ;  /* 0x001c1fff02027589 */ /* 0x000fe200000e0000 */
[----:B------:R-:W-:-:S05]  /*13ab0*/  IMAD R3, R222, -0x2, R3 ;  /* 0xfffffffede037824 */ /* 0x000fca00078e0203 */
[----:B0-----:R-:W-:-:S04]  /*13ac0*/  VIADDMNMX R5, R4, R6, R3, PT ;  /* 0x0000000604057246 */ /* 0x001fc80003800103 */
        /* <DEDUP_REMOVED lines=69> */
[----:B------:R-:W-:-:S04]  /*13f20*/  FMNMX.FTZ R38, R70, R7, !PT ;  /* 0x0000000746267209 */ /* 0x000fc80007810000 */
[----:B------:R-:W-:-:S05]  /*13f30*/  FMNMX.FTZ R5, R71, R38, !PT ;  /* 0x0000002647057209 */ /* 0x000fca0007810000 */
[----:B------:R-:W0:Y:S02]  /*13f40*/  SHFL.BFLY PT, R38, R5, 0x2, 0x1f ;  /* 0x0c401f0005267f89 */ /* 0x000e2400000e0000 */
[----:B0-----:R-:W-:Y:S02]  /*13f50*/  FMNMX.FTZ R7, R5, R38, !PT ;  /* 0x0000002605077209 */ /* 0x001fe40007810000 */
[----:B------:R-:W-:Y:S01]  /*13f60*/  VIADDMNMX R38, R2, R6, R3, PT ;  /* 0x0000000602267246 */ /* 0x000fe20003800103 */
[----:B------:R-:W-:Y:S02]  /*13f70*/  IMAD.U32 R2, RZ, RZ, UR4 ;  /* 0x00000004ff027e24 */ /* 0x000fe4000f8e00ff */
[----:B------:R-:W0:Y:S01]  /*13f80*/  SHFL.BFLY PT, R88, R7, 0x1, 0x1f ;  /* 0x0c201f0007587f89 */ /* 0x000e2200000e0000 */
[C---:B------:R-:W-:Y:S02]  /*13f90*/  ISETP.GT.AND P2, PT, R38.reuse, RZ, PT ;  /* 0x000000ff2600720c */ /* 0x040fe40003f44270 */
[----:B------:R-:W-:-:S02]  /*13fa0*/  ISETP.GT.AND P3, PT, R38, 0x1, PT ;  /* 0x000000012600780c */ /* 0x000fc40003f64270 */
[----:B------:R-:W-:Y:S02]  /*13fb0*/  ISETP.GT.AND P4, PT, R38, 0x8, PT ;  /* 0x000000082600780c */ /* 0x000fe40003f84270 */
[----:B------:R-:W-:Y:S02]  /*13fc0*/  FSEL R15, R24, -INF , P2 ;  /* 0xff800000180f7808 */ /* 0x000fe40001000000 */
[----:B------:R-:W-:Y:S02]  /*13fd0*/  FSEL R25, R25, -INF , P3 ;  /* 0xff80000019197808 */ /* 0x000fe40001800000 */
[----:B------:R-:W-:Y:S02]  /*13fe0*/  ISETP.GT.AND P2, PT, R38, 0x9, PT ;  /* 0x000000092600780c */ /* 0x000fe40003f44270 */
[----:B------:R-:W-:Y:S02]  /*13ff0*/  FSEL R11, R28, -INF , P4 ;  /* 0xff8000001c0b7808 */ /* 0x000fe40002000000 */
[----:B------:R-:W-:-:S02]  /*14000*/  FMNMX.FTZ R6, R15, R25, !PT ;  /* 0x000000190f067209 */ /* 0x000fc40007810000 */
[C---:B------:R-:W-:Y:S02]  /*14010*/  ISETP.GT.AND P3, PT, R38.reuse, 0x10, PT ;  /* 0x000000102600780c */ /* 0x040fe40003f64270 */
[----:B------:R-:W-:Y:S02]  /*14020*/  FSEL R29, R29, -INF , P2 ;  /* 0xff8000001d1d7808 */ /* 0x000fe40001000000 */
[----:B------:R-:W-:Y:S02]  /*14030*/  FMNMX.FTZ R6, R11, R6, !PT ;  /* 0x000000060b067209 */ /* 0x000fe40007810000 */
[----:B------:R-:W-:Y:S02]  /*14040*/  ISETP.GT.AND P2, PT, R38, 0x11, PT ;  /* 0x000000112600780c */ /* 0x000fe40003f44270 */
[----:B0-----:R-:W-:Y:S02]  /*14050*/  FMNMX.FTZ R3, R7, R88, !PT ;  /* 0x0000005807037209 */ /* 0x001fe40007810000 */
[----:B------:R-:W-:-:S02]  /*14060*/  CS2R R88, SRZ ;  /* 0x0000000000587805 */ /* 0x000fc4000001ff00 */
[----:B------:R-:W-:Y:S02]  /*14070*/  FSEL R7, R32, -INF , P3 ;  /* 0xff80000020077808 */ /* 0x000fe40001800000 */
[----:B------:R-:W-:Y:S01]  /*14080*/  FMNMX.FTZ R6, R29, R6, !PT ;  /* 0x000000061d067209 */ /* 0x000fe20007810000 */
[----:B------:R-:W-:Y:S01]  /*14090*/  FMUL.FTZ R5, R3, R2 ;  /* 0x0000000203057220 */ /* 0x000fe20000410000 */
[----:B------:R-:W-:Y:S02]  /*140a0*/  ISETP.GT.AND P4, PT, R38, 0x18, PT ;  /* 0x000000182600780c */ /* 0x000fe40003f84270 */
[----:B------:R-:W-:Y:S02]  /*140b0*/  FSEL R33, R33, -INF , P2 ;  /* 0xff80000021217808 */ /* 0x000fe40001000000 */
[----:B------:R-:W-:Y:S02]  /*140c0*/  FMNMX.FTZ R6, R7, R6, !PT ;  /* 0x0000000607067209 */ /* 0x000fe40007810000 */
[----:B------:R-:W-:-:S02]  /*140d0*/  FSETP.NEU.FTZ.AND P3, PT, R3, -INF , PT ;  /* 0xff8000000300780b */ /* 0x000fc40003f7d000 */
[----:B------:R-:W-:Y:S02]  /*140e0*/  ISETP.GT.AND P2, PT, R38, 0x19, PT ;  /* 0x000000192600780c */ /* 0x000fe40003f44270 */
[----:B------:R-:W-:Y:S02]  /*140f0*/  FSEL R9, R36, -INF , P4 ;  /* 0xff80000024097808 */ /* 0x000fe40002000000 */
[----:B------:R-:W-:Y:S02]  /*14100*/  FMNMX.FTZ R6, R33, R6, !PT ;  /* 0x0000000621067209 */ /* 0x000fe40007810000 */
[----:B------:R-:W-:Y:S02]  /*14110*/  FSEL R5, R5, RZ, P3 ;  /* 0x000000ff05057208 */ /* 0x000fe40001800000 */
[----:B------:R-:W-:Y:S02]  /*14120*/  ISETP.GT.AND P3, PT, R38, 0x20, PT ;  /* 0x000000202600780c */ /* 0x000fe40003f64270 */
[----:B------:R-:W-:Y:S01]  /*14130*/  FSEL R37, R37, -INF , P2 ;  /* 0xff80000025257808 */ /* 0x000fe20001000000 */
[--C-:B------:R-:W-:Y:S01]  /*14140*/  FFMA.FTZ R36, R4, R2, -R5.reuse ;  /* 0x0000000204247223 */ /* 0x100fe20000010805 */
[----:B------:R-:W-:Y:S01]  /*14150*/  FMNMX.FTZ R6, R9, R6, !PT ;  /* 0x0000000609067209 */ /* 0x000fe20007810000 */
[-CC-:B------:R-:W-:Y:S01]  /*14160*/  FFMA.FTZ R189, R74, R2.reuse, -R5.reuse ;  /* 0x000000024abd7223 */ /* 0x180fe20000010805 */
[----:B------:R-:W-:Y:S01]  /*14170*/  ISETP.GT.AND P2, PT, R38, 0x21, PT ;  /* 0x000000212600780c */ /* 0x000fe20003f44270 */
[-CC-:B------:R-:W-:Y:S01]  /*14180*/  FFMA.FTZ R76, R76, R2.reuse, -R5.reuse ;  /* 0x000000024c4c7223 */ /* 0x180fe20000010805 */
[----:B------:R-:W-:Y:S01]  /*14190*/  FSEL R13, R40, -INF , P3 ;  /* 0xff800000280d7808 */ /* 0x000fe20001800000 */
[--C-:B------:R-:W-:Y:S01]  /*141a0*/  FFMA.FTZ R40, R14, R2, -R5.reuse ;  /* 0x000000020e287223 */ /* 0x100fe20000010805 */
[----:B------:R-:W-:Y:S01]  /*141b0*/  FMNMX.FTZ R6, R37, R6, !PT ;  /* 0x0000000625067209 */ /* 0x000fe20007810000 */
[-CC-:B------:R-:W-:Y:S01]  /*141c0*/  FFMA.FTZ R191, R78, R2.reuse, -R5.reuse ;  /* 0x000000024ebf7223 */ /* 0x180fe20000010805 */
[----:B------:R-:W-:Y:S01]  /*141d0*/  ISETP.GT.AND P3, PT, R38, 0x28, PT ;  /* 0x000000282600780c */ /* 0x000fe20003f64270 */
[----:B------:R-:W-:Y:S01]  /*141e0*/  MUFU.EX2 R189, R189 ;  /* 0x000000bd00bd7308 */ /* 0x000fe20000000800 */
[----:B------:R-:W-:Y:S01]  /*141f0*/  FSEL R41, R41, -INF , P2 ;  /* 0xff80000029297808 */ /* 0x000fe20001000000 */
[--C-:B------:R-:W-:Y:S01]  /*14200*/  FFMA.FTZ R80, R80, R2, -R5.reuse ;  /* 0x0000000250507223 */ /* 0x100fe20000010805 */
[----:B------:R-:W-:Y:S01]  /*14210*/  FMNMX.FTZ R24, R13, R6, !PT ;  /* 0x000000060d187209 */ /* 0x000fe20007810000 */
[-CC-:B------:R-:W-:Y:S01]  /*14220*/  FFMA.FTZ R185, R82, R2.reuse, -R5.reuse ;  /* 0x0000000252b97223 */ /* 0x180fe20000010805 */
[----:B------:R-:W-:Y:S01]  /*14230*/  ISETP.GT.AND P2, PT, R38, 0x29, PT ;  /* 0x000000292600780c */ /* 0x000fe20003f44270 */
[--C-:B------:R-:W-:Y:S01]  /*14240*/  FFMA.FTZ R84, R84, R2, -R5.reuse ;  /* 0x0000000254547223 */ /* 0x100fe20000010805 */
[----:B------:R-:W-:Y:S01]  /*14250*/  FSEL R21, R44, -INF , P3 ;  /* 0xff8000002c157808 */ /* 0x000fe20001800000 */
[----:B------:R-:W0:Y:S01]  /*14260*/  MUFU.EX2 R6, R76 ;  /* 0x0000004c00067308 */ /* 0x000e220000000800 */
[----:B------:R-:W-:Y:S01]  /*14270*/  FMNMX.FTZ R24, R41, R24, !PT ;  /* 0x0000001829187209 */ /* 0x000fe20007810000 */
[-CC-:B------:R-:W-:Y:S01]  /*14280*/  FFMA.FTZ R187, R86, R2.reuse, -R5.reuse ;  /* 0x0000000256bb7223 */ /* 0x180fe20000010805 */
[----:B------:R-:W-:Y:S01]  /*14290*/  ISETP.GT.AND P3, PT, R38, 0x30, PT ;  /* 0x000000302600780c */ /* 0x000fe20003f64270 */
[-CC-:B------:R-:W-:Y:S01]  /*142a0*/  FFMA.FTZ R181, R42, R2.reuse, -R5.reuse ;  /* 0x000000022ab57223 */ /* 0x180fe20000010805 */
[----:B------:R-:W-:Y:S01]  /*142b0*/  FSEL R45, R45, -INF , P2 ;  /* 0xff8000002d2d7808 */ /* 0x000fe20001000000 */
[--C-:B------:R-:W-:Y:S01]  /*142c0*/  FFMA.FTZ R183, R46, R2, -R5.reuse ;  /* 0x000000022eb77223 */ /* 0x100fe20000010805 */
[----:B------:R-:W-:Y:S01]  /*142d0*/  FMNMX.FTZ R24, R21, R24, !PT ;  /* 0x0000001815187209 */ /* 0x000fe20007810000 */
[----:B------:R-:W1:Y:S01]  /*142e0*/  MUFU.EX2 R191, R191 ;  /* 0x000000bf00bf7308 */ /* 0x000e620000000800 */
        /* <DEDUP_REMOVED lines=15> */
[----:B------:R2:W3:Y:S01]  /*143e0*/  MUFU.EX2 R24, R80 ;  /* 0x0000005000187308 */ /* 0x0004e20000000800 */
[----:B------:R-:W-:Y:S01]  /*143f0*/  FMNMX.FTZ R28, R49, R28, !PT ;  /* 0x0000001c311c7209 */ /* 0x000fe20007810000 */
[-CC-:B------:R-:W-:Y:S01]  /*14400*/  FFMA.FTZ R20, R30, R2.reuse, -R5.reuse ;  /* 0x000000021e147223 */ /* 0x180fe20000010805 */
[----:B------:R-:W-:Y:S01]  /*14410*/  ISETP.GT.AND P3, PT, R38, 0x40, PT ;  /* 0x000000402600780c */ /* 0x000fe20003f64270 */
[----:B------:R-:W-:Y:S01]  /*14420*/  FFMA.FTZ R171, R70, R2, -R5 ;  /* 0x0000000246ab7223 */ /* 0x000fe20000010805 */
[----:B------:R-:W-:-:S02]  /*14430*/  FSEL R53, R53, -INF , P2 ;  /* 0xff80000035357808 */ /* 0x000fc40001000000 */
[----:B------:R-:W-:Y:S02]  /*14440*/  CS2R R86, SRZ ;  /* 0x0000000000567805 */ /* 0x000fe4000001ff00 */
[----:B------:R-:W-:Y:S01]  /*14450*/  FMNMX.FTZ R28, R47, R28, !PT ;  /* 0x0000001c2f1c7209 */ /* 0x000fe20007810000 */
[----:B------:R-:W-:Y:S01]  /*14460*/  MUFU.EX2 R187, R187 ;  /* 0x000000bb00bb7308 */ /* 0x000fe20000000800 */
[----:B------:R-:W-:Y:S02]  /*14470*/  ISETP.GT.AND P2, PT, R38, 0x41, PT ;  /* 0x000000412600780c */ /* 0x000fe40003f44270 */
[----:B------:R-:W-:Y:S02]  /*14480*/  CS2R R82, SRZ ;  /* 0x0000000000527805 */ /* 0x000fe4000001ff00 */
[----:B------:R-:W-:Y:S02]  /*14490*/  FSEL R27, R56, -INF , P3 ;  /* 0xff800000381b7808 */ /* 0x000fe40001800000 */
[----:B--2---:R-:W-:-:S02]  /*144a0*/  CS2R R80, SRZ ;  /* 0x0000000000507805 */ /* 0x004fc4000001ff00 */
[----:B------:R-:W-:Y:S02]  /*144b0*/  FMNMX.FTZ R28, R53, R28, !PT ;  /* 0x0000001c351c7209 */ /* 0x000fe40007810000 */
[----:B------:R-:W-:Y:S02]  /*144c0*/  CS2R R78, SRZ ;  /* 0x00000000004e7805 */ /* 0x000fe4000001ff00 */
[----:B------:R-:W-:Y:S01]  /*144d0*/  ISETP.GT.AND P3, PT, R38, 0x48, PT ;  /* 0x000000482600780c */ /* 0x000fe20003f64270 */
[----:B------:R-:W-:Y:S01]  /*144e0*/  MUFU.EX2 R181, R181 ;  /* 0x000000b500b57308 */ /* 0x000fe20000000800 */
[----:B------:R-:W-:Y:S02]  /*144f0*/  FSEL R57, R57, -INF , P2 ;  /* 0xff80000039397808 */ /* 0x000fe40001000000 */
[----:B------:R-:W-:Y:S02]  /*14500*/  CS2R R76, SRZ ;  /* 0x00000000004c7805 */ /* 0x000fe4000001ff00 */
[----:B------:R-:W-:-:S02]  /*14510*/  FMNMX.FTZ R32, R27, R28, !PT ;  /* 0x0000001c1b207209 */ /* 0x000fc40007810000 */
[----:B------:R-:W-:Y:S02]  /*14520*/  CS2R R74, SRZ ;  /* 0x00000000004a7805 */ /* 0x000fe4000001ff00 */
[----:B------:R-:W-:Y:S02]  /*14530*/  ISETP.GT.AND P2, PT, R38, 0x49, PT ;  /* 0x000000492600780c */ /* 0x000fe40003f44270 */
[----:B------:R-:W-:Y:S02]  /*14540*/  CS2R R66, SRZ ;  /* 0x0000000000427805 */ /* 0x000fe4000001ff00 */
[----:B------:R-:W-:Y:S01]  /*14550*/  FSEL R31, R60, -INF , P3 ;  /* 0xff8000003c1f7808 */ /* 0x000fe20001800000 */
[----:B------:R2:W-:Y:S01]  /*14560*/  MUFU.EX2 R28, R84 ;  /* 0x00000054001c7308 */ /* 0x0005e20000000800 */
[----:B------:R-:W-:Y:S02]  /*14570*/  FMNMX.FTZ R32, R57, R32, !PT ;  /* 0x0000002039207209 */ /* 0x000fe40007810000 */
[----:B------:R-:W-:-:S02]  /*14580*/  CS2R R62, SRZ ;  /* 0x00000000003e7805 */ /* 0x000fc4000001ff00 */
[C---:B------:R-:W-:Y:S02]  /*14590*/  ISETP.GT.AND P3, PT, R38.reuse, 0x50, PT ;  /* 0x000000502600780c */ /* 0x040fe40003f64270 */
[----:B------:R-:W-:Y:S02]  /*145a0*/  CS2R R58, SRZ ;  /* 0x00000000003a7805 */ /* 0x000fe4000001ff00 */
[----:B------:R-:W-:Y:S02]  /*145b0*/  FSEL R61, R61, -INF , P2 ;  /* 0xff8000003d3d7808 */ /* 0x000fe40001000000 */
[----:B------:R-:W-:Y:S02]  /*145c0*/  CS2R R54, SRZ ;  /* 0x0000000000367805 */ /* 0x000fe4000001ff00 */
[----:B------:R-:W-:Y:S01]  /*145d0*/  FMNMX.FTZ R32, R31, R32, !PT ;  /* 0x000000201f207209 */ /* 0x000fe20007810000 */
[----:B------:R-:W-:Y:S01]  /*145e0*/  MUFU.EX2 R36, R36 ;  /* 0x0000002400247308 */ /* 0x000fe20000000800 */
[----:B------:R-:W-:-:S02]  /*145f0*/  ISETP.GT.AND P2, PT, R38, 0x51, PT ;  /* 0x000000512600780c */ /* 0x000fc40003f44270 */
[----:B--2---:R-:W-:Y:S02]  /*14600*/  CS2R R84, SRZ ;  /* 0x0000000000547805 */ /* 0x004fe4000001ff00 */
[----:B------:R-:W-:Y:S02]  /*14610*/  FSEL R35, R64, -INF , P3 ;  /* 0xff80000040237808 */ /* 0x000fe40001800000 */
[----:B------:R-:W-:Y:S02]  /*14620*/  FMNMX.FTZ R32, R61, R32, !PT ;  /* 0x000000203d207209 */ /* 0x000fe40007810000 */
[----:B------:R-:W-:Y:S01]  /*14630*/  ISETP.GT.AND P3, PT, R38, 0x58, PT ;  /* 0x000000582600780c */ /* 0x000fe20003f64270 */
[----:B------:R-:W-:Y:S01]  /*14640*/  MUFU.EX2 R183, R183 ;  /* 0x000000b700b77308 */ /* 0x000fe20000000800 */
[----:B------:R-:W-:Y:S02]  /*14650*/  FSEL R65, R65, -INF , P2 ;  /* 0xff80000041417808 */ /* 0x000fe40001000000 */
[----:B------:R-:W-:-:S02]  /*14660*/  FMNMX.FTZ R14, R35, R32, !PT ;  /* 0x00000020230e7209 */ /* 0x000fc40007810000 */
[----:B------:R-:W-:Y:S01]  /*14670*/  ISETP.GT.AND P2, PT, R38, 0x59, PT ;  /* 0x000000592600780c */ /* 0x000fe20003f44270 */
[-CC-:B------:R-:W-:Y:S01]  /*14680*/  FFMA.FTZ R38, R10, R2.reuse, -R5.reuse ;  /* 0x000000020a267223 */ /* 0x180fe20000010805 */
[----:B------:R-:W-:Y:S01]  /*14690*/  FSEL R39, R68, -INF , P3 ;  /* 0xff80000044277808 */ /* 0x000fe20001800000 */
[----:B------:R-:W-:Y:S01]  /*146a0*/  FFMA.FTZ R10, R26, R2, -R5 ;  /* 0x000000021a0a7223 */ /* 0x000fe20000010805 */
[----:B------:R-:W-:Y:S01]  /*146b0*/  FMNMX.FTZ R14, R65, R14, !PT ;  /* 0x0000000e410e7209 */ /* 0x000fe20007810000 */
[----:B0-----:R-:W-:Y:S01]  /*146c0*/  FADD.FTZ R26, R189, R6 ;  /* 0x00000006bd1a7221 */ /* 0x001fe20000010000 */
[----:B------:R-:W-:Y:S01]  /*146d0*/  FSEL R69, R69, -INF , P2 ;  /* 0xff80000045457808 */ /* 0x000fe20001000000 */
[----:B------:R0:W-:Y:S01]  /*146e0*/  MUFU.EX2 R32, R40 ;  /* 0x0000002800207308 */ /* 0x0001e20000000800 */
[----:B------:R-:W-:Y:S02]  /*146f0*/  FMNMX.FTZ R14, R39, R14, !PT ;  /* 0x0000000e270e7209 */ /* 0x000fe40007810000 */
[----:B------:R-:W-:-:S02]  /*14700*/  F2FP.BF16.F32.PACK_AB R189, R6, R189 ;  /* 0x000000bd06bd723e */ /* 0x000fc400000010ff */
[----:B------:R-:W-:-:S03]  /*14710*/  FMNMX.FTZ R14, R69, R14, !PT ;  /* 0x0000000e450e7209 */ /* 0x000fc60007810000 */
[----:B------:R-:W-:Y:S01]  /*14720*/  MUFU.EX2 R38, R38 ;  /* 0x0000002600267308 */ /* 0x000fe20000000800 */
[-CC-:B0-----:R-:W-:Y:S01]  /*14730*/  FFMA.FTZ R40, R12, R2.reuse, -R5.reuse ;  /* 0x000000020c287223 */ /* 0x181fe20000010805 */
[----:B------:R-:W0:Y:S01]  /*14740*/  SHFL.BFLY PT, R51, R14, 0x2, 0x1f ;  /* 0x0c401f000e337f89 */ /* 0x000e2200000e0000 */
[-CC-:B------:R-:W-:Y:S01]  /*14750*/  FFMA.FTZ R12, R34, R2.reuse, -R5.reuse ;  /* 0x00000002220c7223 */ /* 0x180fe20000010805 */
[----:B------:R-:W-:Y:S01]  /*14760*/  FFMA.FTZ R5, R71, R2, -R5 ;  /* 0x0000000247057223 */ /* 0x000fe20000010805 */
[----:B------:R-:W-:-:S03]  /*14770*/  CS2R R70, SRZ ;  /* 0x0000000000467805 */ /* 0x000fc6000001ff00 */
        /* <DEDUP_REMOVED lines=8> */
[----:B0-----:R-:W-:-:S07]  /*14800*/  FMNMX.FTZ R4, R51, R4, !PT ;  /* 0x0000000433047209 */ /* 0x001fce0007810000 */
[----:B------:R-:W-:Y:S01]  /*14810*/  MUFU.EX2 R175, R175 ;  /* 0x000000af00af7308 */ /* 0x000fe20000000800 */
[----:B------:R-:W0:Y:S01]  /*14820*/  @P1 LDC R51, c[0x0][0x450] ;  /* 0x00011400ff331b82 */ /* 0x000e220000000800 */
[C---:B------:R-:W-:Y:S01]  /*14830*/  FSETP.NEU.FTZ.AND P2, PT, R4.reuse, -INF , PT ;  /* 0xff8000000400780b */ /* 0x040fe20003f5d000 */
[----:B------:R-:W-:-:S05]  /*14840*/  FMUL.FTZ R14, R4, R2 ;  /* 0x00000002040e7220 */ /* 0x000fca0000410000 */
[----:B------:R-:W-:Y:S01]  /*14850*/  MUFU.EX2 R12, R12 ;  /* 0x0000000c000c7308 */ /* 0x000fe20000000800 */
[----:B------:R-:W-:-:S05]  /*14860*/  FSEL R14, R14, RZ, P2 ;  /* 0x000000ff0e0e7208 */ /* 0x000fca0001000000 */
        /* <DEDUP_REMOVED lines=8> */
[-CC-:B------:R-:W-:Y:S01]  /*148f0*/  FFMA.FTZ R37, R37, R2.reuse, -R14.reuse ;  /* 0x0000000225257223 */ /* 0x180fe2000001080e */
[-CC-:B------:R-:W-:Y:S01]  /*14900*/  FFMA.FTZ R13, R13, R2.reuse, -R14.reuse ;  /* 0x000000020d0d7223 */ /* 0x180fe2000001080e */
[-CC-:B------:R-:W-:Y:S01]  /*14910*/  FFMA.FTZ R41, R41, R2.reuse, -R14.reuse ;  /* 0x0000000229297223 */ /* 0x180fe2000001080e */
[-CC-:B------:R-:W-:Y:S01]  /*14920*/  FFMA.FTZ R21, R21, R2.reuse, -R14.reuse ;  /* 0x0000000215157223 */ /* 0x180fe2000001080e */
[----:B------:R-:W4:Y:S01]  /*14930*/  MUFU.EX2 R15, R15 ;  /* 0x0000000f000f7308 */ /* 0x000f220000000800 */
[----:B--2---:R-:W2:Y:S01]  /*14940*/  @P1 LDC R25, c[0x0][0x44c] ;  /* 0x00011300ff191b82 */ /* 0x004ea20000000800 */
[-CC-:B------:R-:W-:Y:S01]  /*14950*/  FFMA.FTZ R45, R45, R2.reuse, -R14.reuse ;  /* 0x000000022d2d7223 */ /* 0x180fe2000001080e */
[-CC-:B------:R-:W-:Y:S01]  /*14960*/  FFMA.FTZ R43, R43, R2.reuse, -R14.reuse ;  /* 0x000000022b2b7223 */ /* 0x180fe2000001080e */
[-CC-:B------:R-:W-:Y:S01]  /*14970*/  FFMA.FTZ R49, R49, R2.reuse, -R14.reuse ;  /* 0x0000000231317223 */ /* 0x180fe2000001080e */
[-CC-:B------:R-:W-:Y:S01]  /*14980*/  FFMA.FTZ R47, R47, R2.reuse, -R14.reuse ;  /* 0x000000022f2f7223 */ /* 0x180fe2000001080e */
[-CC-:B------:R-:W-:Y:S01]  /*14990*/  FFMA.FTZ R53, R53, R2.reuse, -R14.reuse ;  /* 0x0000000235357223 */ /* 0x180fe2000001080e */
[-CC-:B------:R-:W-:Y:S01]  /*149a0*/  FFMA.FTZ R27, R27, R2.reuse, -R14.reuse ;  /* 0x000000021b1b7223 */ /* 0x180fe2000001080e */
[----:B------:R-:W4:Y:S01]  /*149b0*/  MUFU.EX2 R11, R11 ;  /* 0x0000000b000b7308 */ /* 0x000f220000000800 */
[-CC-:B------:R-:W-:Y:S01]  /*149c0*/  FFMA.FTZ R57, R57, R2.reuse, -R14.reuse ;  /* 0x0000000239397223 */ /* 0x180fe2000001080e */
[-CC-:B------:R-:W-:Y:S01]  /*149d0*/  FFMA.FTZ R31, R31, R2.reuse, -R14.reuse ;  /* 0x000000021f1f7223 */ /* 0x180fe2000001080e */
[-CC-:B------:R-:W-:Y:S01]  /*149e0*/  FFMA.FTZ R61, R61, R2.reuse, -R14.reuse ;  /* 0x000000023d3d7223 */ /* 0x180fe2000001080e */
[-CC-:B------:R-:W-:Y:S01]  /*149f0*/  FFMA.FTZ R35, R35, R2.reuse, -R14.reuse ;  /* 0x0000000223237223 */ /* 0x180fe2000001080e */
[-CC-:B------:R-:W-:Y:S01]  /*14a00*/  FFMA.FTZ R65, R65, R2.reuse, -R14.reuse ;  /* 0x0000000241417223 */ /* 0x180fe2000001080e */
[-CC-:B------:R-:W-:Y:S01]  /*14a10*/  FFMA.FTZ R39, R39, R2.reuse, -R14.reuse ;  /* 0x0000000227277223 */ /* 0x180fe2000001080e */
[----:B------:R-:W-:Y:S01]  /*14a20*/  FFMA.FTZ R69, R69, R2, -R14 ;  /* 0x0000000245457223 */ /* 0x000fe2000001080e */
[----:B------:R1:W4:Y:S08]  /*14a30*/  MUFU.EX2 R190, R29 ;  /* 0x0000001d00be7308 */ /* 0x0003300000000800 */
[----:B------:R3:W4:Y:S01]  /*14a40*/  MUFU.EX2 R184, R7 ;  /* 0x0000000700b87308 */ /* 0x0007220000000800 */
[----:B-1----:R-:W-:-:S07]  /*14a50*/  IMAD.MOV.U32 R29, RZ, RZ, R218 ;  /* 0x000000ffff1d7224 */ /* 0x002fce00078e00da */
[----:B------:R-:W1:Y:S01]  /*14a60*/  MUFU.EX2 R33, R33 ;  /* 0x0000002100217308 */ /* 0x000e620000000800 */
[----:B---3--:R-:W-:Y:S02]  /*14a70*/  VIADD R7, R0, 0x30840 ;  /* 0x0003084000077836 */ /* 0x008fe40000000000 */
[----:B--2---:R-:W-:-:S04]  /*14a80*/  @P1 IMAD.HI.U32 R0, R218, R25, RZ ;  /* 0x00000019da001227 */ /* 0x004fc800078e00ff */
[----:B------:R-:W-:Y:S01]  /*14a90*/  FADD.FTZ R25, R191, R26 ;  /* 0x0000001abf197221 */ /* 0x000fe20000010000 */
[----:B------:R-:W-:Y:S02]  /*14aa0*/  F2FP.BF16.F32.PACK_AB R191, R24, R191 ;  /* 0x000000bf18bf723e */ /* 0x000fe400000010ff */
[----:B------:R-:W-:Y:S01]  /*14ab0*/  PRMT R7, R212, 0x654, R7 ;  /* 0x00000654d4077816 */ /* 0x000fe20000000007 */
[----:B------:R-:W2:Y:S01]  /*14ac0*/  MUFU.EX2 R9, R9 ;  /* 0x0000000900097308 */ /* 0x000ea20000000800 */
[----:B0-----:R-:W-:Y:S01]  /*14ad0*/  @P1 SHF.R.U32.HI R29, RZ, R51, R0 ;  /* 0x00000033ff1d1219 */ /* 0x001fe20000011600 */
[----:B----4-:R-:W-:Y:S01]  /*14ae0*/  FADD.FTZ R0, R15, R188 ;  /* 0x000000bc0f007221 */ /* 0x010fe20000010000 */
[----:B------:R0:W-:Y:S01]  /*14af0*/  SYNCS.ARRIVE.TRANS64.RED.A1T0 RZ, [R7+URZ], RZ ;  /* 0x000000ff07ff79a7 */ /* 0x0001e2000810043f */
[----:B------:R-:W-:Y:S02]  /*14b00*/  F2FP.BF16.F32.PACK_AB R188, R188, R15 ;  /* 0x0000000fbcbc723e */ /* 0x000fe400000010ff */
[----:B------:R-:W-:-:S02]  /*14b10*/  CS2R R50, SRZ ;  /* 0x0000000000327805 */ /* 0x000fc4000001ff00 */
[----:B------:R-:W-:Y:S01]  /*14b20*/  IADD3 R26, R29, R220, -R219 ;  /* 0x000000dc1d1a7210 */ /* 0x000fe20007ffe8db */
[----:B------:R-:W3:Y:S01]  /*14b30*/  MUFU.EX2 R186, R37 ;  /* 0x0000002500ba7308 */ /* 0x000ee20000000800 */
[----:B0-----:R-:W-:Y:S01]  /*14b40*/  FADD.FTZ R7, R11, R0 ;  /* 0x000000000b077221 */ /* 0x001fe20000010000 */
[----:B------:R-:W-:Y:S02]  /*14b50*/  FADD.FTZ R0, R24, R25 ;  /* 0x0000001918007221 */ /* 0x000fe40000010000 */
[----:B------:R-:W-:-:S04]  /*14b60*/  IMAD.HI R29, R26, 0x2aaaaaab, RZ ;  /* 0x2aaaaaab1a1d7827 */ /* 0x000fc800078e02ff */
[C---:B------:R-:W-:Y:S01]  /*14b70*/  FADD.FTZ R7, R190.reuse, R7 ;  /* 0x00000007be077221 */ /* 0x040fe20000010000 */
[----:B------:R-:W0:Y:S01]  /*14b80*/  MUFU.EX2 R13, R13 ;  /* 0x0000000d000d7308 */ /* 0x000e220000000800 */
[----:B------:R-:W-:Y:S01]  /*14b90*/  FADD.FTZ R25, R185, R0 ;  /* 0x00000000b9197221 */ /* 0x000fe20000010000 */
[----:B------:R-:W-:Y:S01]  /*14ba0*/  F2FP.BF16.F32.PACK_AB R190, R190, R11 ;  /* 0x0000000bbebe723e */ /* 0x000fe200000010ff */
[----:B------:R-:W-:Y:S01]  /*14bb0*/  FADD.FTZ R0, R184, R7 ;  /* 0x00000007b8007221 */ /* 0x000fe20000010000 */
[C---:B------:R-:W-:Y:S01]  /*14bc0*/  F2FP.BF16.F32.PACK_AB R185, R28.reuse, R185 ;  /* 0x000000b91cb9723e */ /* 0x040fe200000010ff */
[----:B------:R-:W-:Y:S01]  /*14bd0*/  FADD.FTZ R26, R28, R25 ;  /* 0x000000191c1a7221 */ /* 0x000fe20000010000 */
[C---:B-1----:R-:W-:Y:S01]  /*14be0*/  F2FP.BF16.F32.PACK_AB R184, R33.reuse, R184 ;  /* 0x000000b821b8723e */ /* 0x042fe200000010ff */
[----:B------:R-:W-:Y:S01]  /*14bf0*/  FADD.FTZ R0, R33, R0 ;  /* 0x0000000021007221 */ /* 0x000fe20000010000 */
[----:B------:R-:W1:Y:S01]  /*14c00*/  MUFU.EX2 R180, R41 ;  /* 0x0000002900b47308 */ /* 0x000e620000000800 */
[----:B------:R-:W-:Y:S01]  /*14c10*/  FADD.FTZ R25, R187, R26 ;  /* 0x0000001abb197221 */ /* 0x000fe20000010000 */
[----:B------:R-:W-:Y:S01]  /*14c20*/  F2FP.BF16.F32.PACK_AB R187, R32, R187 ;  /* 0x000000bb20bb723e */ /* 0x000fe200000010ff */
[----:B--2---:R-:W-:-:S02]  /*14c30*/  FADD.FTZ R7, R9, R0 ;  /* 0x0000000009077221 */ /* 0x004fc40000010000 */
[----:B------:R-:W-:Y:S01]  /*14c40*/  FADD.FTZ R26, R32, R25 ;  /* 0x00000019201a7221 */ /* 0x000fe20000010000 */
[----:B------:R-:W-:Y:S01]  /*14c50*/  CS2R R32, SRZ ;  /* 0x0000000000207805 */ /* 0x000fe2000001ff00 */
[C---:B---3--:R-:W-:Y:S01]  /*14c60*/  FADD.FTZ R0, R186.reuse, R7 ;  /* 0x00000007ba007221 */ /* 0x048fe20000010000 */
[----:B------:R-:W2:Y:S01]  /*14c70*/  MUFU.EX2 R21, R21 ;  /* 0x0000001500157308 */ /* 0x000ea20000000800 */
[----:B------:R-:W-:Y:S01]  /*14c80*/  FADD.FTZ R25, R181, R26 ;  /* 0x0000001ab5197221 */ /* 0x000fe20000010000 */
[----:B------:R-:W-:Y:S01]  /*14c90*/  SHF.R.U32.HI R26, RZ, 0x1f, R29 ;  /* 0x0000001fff1a7819 */ /* 0x000fe2000001161d */
[----:B0-----:R-:W-:Y:S01]  /*14ca0*/  FADD.FTZ R7, R13, R0 ;  /* 0x000000000d077221 */ /* 0x001fe20000010000 */
[----:B------:R-:W-:Y:S01]  /*14cb0*/  F2FP.BF16.F32.PACK_AB R186, R186, R9 ;  /* 0x00000009baba723e */ /* 0x000fe200000010ff */
[C---:B------:R-:W-:Y:S01]  /*14cc0*/  FADD.FTZ R14, R36.reuse, R25 ;  /* 0x00000019240e7221 */ /* 0x040fe20000010000 */
[----:B------:R-:W-:Y:S02]  /*14cd0*/  F2FP.BF16.F32.PACK_AB R181, R36, R181 ;  /* 0x000000b524b5723e */ /* 0x000fe400000010ff */
[----:B------:R-:W-:Y:S01]  /*14ce0*/  CS2R R36, SRZ ;  /* 0x0000000000247805 */ /* 0x000fe2000001ff00 */
[----:B------:R0:W3:Y:S01]  /*14cf0*/  MUFU.EX2 R182, R45 ;  /* 0x0000002d00b67308 */ /* 0x0000e20000000800 */
[----:B-1----:R-:W-:Y:S01]  /*14d00*/  FADD.FTZ R0, R180, R7 ;  /* 0x00000007b4007221 */ /* 0x002fe20000010000 */
[----:B------:R-:W-:Y:S01]  /*14d10*/  FADD.FTZ R25, R183, R14 ;  /* 0x0000000eb7197221 */ /* 0x000fe20000010000 */
[----:B------:R-:W-:-:S02]  /*14d20*/  LEA.HI.SX32 R14, R29, R26, 0x1c ;  /* 0x0000001a1d0e7211 */ /* 0x000fc400078fe2ff */
[----:B------:R-:W-:Y:S02]  /*14d30*/  CS2R R28, SRZ ;  /* 0x00000000001c7805 */ /* 0x000fe4000001ff00 */
[C---:B------:R-:W-:Y:S01]  /*14d40*/  F2FP.BF16.F32.PACK_AB R183, R38.reuse, R183 ;  /* 0x000000b726b7723e */ /* 0x040fe200000010ff */
[----:B------:R-:W-:Y:S01]  /*14d50*/  FADD.FTZ R6, R38, R25 ;  /* 0x0000001926067221 */ /* 0x000fe20000010000 */
[----:B------:R-:W-:Y:S01]  /*14d60*/  VIMNMX R14, RZ, R14, !PT ;  /* 0x0000000eff0e7248 */ /* 0x000fe20007fe0100 */
[----:B------:R-:W1:Y:S01]  /*14d70*/  MUFU.EX2 R43, R43 ;  /* 0x0000002b002b7308 */ /* 0x000e620000000800 */
[----:B--2---:R-:W-:Y:S01]  /*14d80*/  FADD.FTZ R7, R21, R0 ;  /* 0x0000000015077221 */ /* 0x004fe20000010000 */
[----:B------:R-:W-:Y:S01]  /*14d90*/  FADD.FTZ R25, R177, R6 ;  /* 0x00000006b1197221 */ /* 0x000fe20000010000 */
[----:B------:R-:W-:Y:S02]  /*14da0*/  F2FP.BF16.F32.PACK_AB R177, R40, R177 ;  /* 0x000000b128b1723e */ /* 0x000fe400000010ff */
[----:B0-----:R-:W-:-:S02]  /*14db0*/  CS2R R44, SRZ ;  /* 0x00000000002c7805 */ /* 0x001fc4000001ff00 */
[----:B------:R-:W-:Y:S01]  /*14dc0*/  F2FP.BF16.F32.PACK_AB R180, R180, R13 ;  /* 0x0000000db4b4723e */ /* 0x000fe200000010ff */
[----:B------:R-:W-:Y:S01]  /*14dd0*/  FADD.FTZ R6, R40, R25 ;  /* 0x0000001928067221 */ /* 0x000fe20000010000 */
[----:B------:R-:W-:Y:S01]  /*14de0*/  CS2R R40, SRZ ;  /* 0x0000000000287805 */ /* 0x000fe2000001ff00 */
[----:B------:R0:W2:Y:S01]  /*14df0*/  MUFU.EX2 R176, R49 ;  /* 0x0000003100b07308 */ /* 0x0000a20000000800 */
[----:B---3--:R-:W-:Y:S01]  /*14e00*/  FADD.FTZ R0, R182, R7 ;  /* 0x00000007b6007221 */ /* 0x008fe20000010000 */
[----:B------:R-:W-:Y:S01]  /*14e10*/  FADD.FTZ R25, R179, R6 ;  /* 0x00000006b3197221 */ /* 0x000fe20000010000 */
[----:B------:R-:W-:Y:S02]  /*14e20*/  F2FP.BF16.F32.PACK_AB R179, R42, R179 ;  /* 0x000000b32ab3723e */ /* 0x000fe400000010ff */
[----:B------:R-:W-:Y:S01]  /*14e30*/  F2FP.BF16.F32.PACK_AB R182, R182, R21 ;  /* 0x00000015b6b6723e */ /* 0x000fe200000010ff */
[----:B------:R-:W-:Y:S02]  /*14e40*/  FADD.FTZ R6, R42, R25 ;  /* 0x000000192a067221 */ /* 0x000fe40000010000 */
[----:B------:R-:W3:Y:S01]  /*14e50*/  MUFU.EX2 R47, R47 ;  /* 0x0000002f002f7308 */ /* 0x000ee20000000800 */
[----:B-1----:R-:W-:Y:S01]  /*14e60*/  FADD.FTZ R7, R43, R0 ;  /* 0x000000002b077221 */ /* 0x002fe20000010000 */
[----:B------:R-:W-:Y:S01]  /*14e70*/  FADD.FTZ R11, R173, R6 ;  /* 0x00000006ad0b7221 */ /* 0x000fe20000010000 */
[----:B------:R-:W-:-:S02]  /*14e80*/  F2FP.BF16.F32.PACK_AB R173, R10, R173 ;  /* 0x000000ad0aad723e */ /* 0x000fc400000010ff */
[----:B0-----:R-:W-:Y:S01]  /*14e90*/  CS2R R48, SRZ ;  /* 0x0000000000307805 */ /* 0x001fe2000001ff00 */
[----:B------:R-:W-:Y:S01]  /*14ea0*/  FADD.FTZ R6, R10, R11 ;  /* 0x0000000b0a067221 */ /* 0x000fe20000010000 */
[----:B------:R-:W-:Y:S01]  /*14eb0*/  VIADD R11, R72, 0xfffffffe ;  /* 0xfffffffe480b7836 */ /* 0x000fe20000000000 */
[----:B------:R0:W1:Y:S01]  /*14ec0*/  MUFU.EX2 R178, R53 ;  /* 0x0000003500b27308 */ /* 0x0000620000000800 */
[C---:B--2---:R-:W-:Y:S01]  /*14ed0*/  FADD.FTZ R0, R176.reuse, R7 ;  /* 0x00000007b0007221 */ /* 0x044fe20000010000 */
[----:B------:R-:W-:Y:S01]  /*14ee0*/  FADD.FTZ R9, R175, R6 ;  /* 0x00000006af097221 */ /* 0x000fe20000010000 */
[----:B------:R-:W-:Y:S02]  /*14ef0*/  F2FP.BF16.F32.PACK_AB R176, R176, R43 ;  /* 0x0000002bb0b0723e */ /* 0x000fe400000010ff */
[----:B------:R-:W-:Y:S02]  /*14f00*/  CS2R R72, SRZ ;  /* 0x0000000000487805 */ /* 0x000fe4000001ff00 */
[----:B------:R-:W-:Y:S01]  /*14f10*/  ISETP.GE.AND P2, PT, R11, R14, PT ;  /* 0x0000000e0b00720c */ /* 0x000fe20003f46270 */
[C---:B------:R-:W-:Y:S01]  /*14f20*/  FADD.FTZ R24, R12.reuse, R9 ;  /* 0x000000090c187221 */ /* 0x040fe20000010000 */
[----:B------:R-:W-:Y:S01]  /*14f30*/  F2FP.BF16.F32.PACK_AB R175, R12, R175 ;  /* 0x000000af0caf723e */ /* 0x000fe200000010ff */
[----:B------:R-:W2:Y:S01]  /*14f40*/  MUFU.EX2 R27, R27 ;  /* 0x0000001b001b7308 */ /* 0x000ea20000000800 */
[----:B---3--:R-:W-:Y:S01]  /*14f50*/  FADD.FTZ R7, R47, R0 ;  /* 0x000000002f077221 */ /* 0x008fe20000010000 */
[----:B0-----:R-:W-:-:S02]  /*14f60*/  CS2R R52, SRZ ;  /* 0x0000000000347805 */ /* 0x001fc4000001ff00 */
[----:B------:R-:W-:-:S04]  /*14f70*/  CS2R R42, SRZ ;  /* 0x00000000002a7805 */ /* 0x000fc8000001ff00 */
[----:B------:R0:W3:Y:S01]  /*14f80*/  MUFU.EX2 R172, R57 ;  /* 0x0000003900ac7308 */ /* 0x0000e20000000800 */
[C---:B-1----:R-:W-:Y:S01]  /*14f90*/  FADD.FTZ R0, R178.reuse, R7 ;  /* 0x00000007b2007221 */ /* 0x042fe20000010000 */
[----:B------:R-:W-:Y:S02]  /*14fa0*/  F2FP.BF16.F32.PACK_AB R178, R178, R47 ;  /* 0x0000002fb2b2723e */ /* 0x000fe400000010ff */
[----:B------:R-:W-:-:S04]  /*14fb0*/  CS2R R46, SRZ ;  /* 0x00000000002e7805 */ /* 0x000fc8000001ff00 */
[----:B------:R-:W1:Y:S01]  /*14fc0*/  MUFU.EX2 R31, R31 ;  /* 0x0000001f001f7308 */ /* 0x000e620000000800 */
[----:B--2---:R-:W-:Y:S01]  /*14fd0*/  FADD.FTZ R7, R27, R0 ;  /* 0x000000001b077221 */ /* 0x004fe20000010000 */
[----:B0-----:R-:W-:-:S06]  /*14fe0*/  CS2R R56, SRZ ;  /* 0x0000000000387805 */ /* 0x001fcc000001ff00 */
[----:B------:R0:W2:Y:S01]  /*14ff0*/  MUFU.EX2 R174, R61 ;  /* 0x0000003d00ae7308 */ /* 0x0000a20000000800 */
[C---:B---3--:R-:W-:Y:S01]  /*15000*/  FADD.FTZ R0, R172.reuse, R7 ;  /* 0x00000007ac007221 */ /* 0x048fe20000010000 */
[----:B------:R-:W-:Y:S02]  /*15010*/  F2FP.BF16.F32.PACK_AB R172, R172, R27 ;  /* 0x0000001bacac723e */ /* 0x000fe400000010ff */
[----:B------:R-:W-:-:S04]  /*15020*/  CS2R R26, SRZ ;  /* 0x00000000001a7805 */ /* 0x000fc8000001ff00 */
[----:B------:R-:W3:Y:S01]  /*15030*/  MUFU.EX2 R35, R35 ;  /* 0x0000002300237308 */ /* 0x000ee20000000800 */
[----:B-1----:R-:W-:Y:S01]  /*15040*/  FADD.FTZ R7, R31, R0 ;  /* 0x000000001f077221 */ /* 0x002fe20000010000 */
[----:B0-----:R-:W-:-:S06]  /*15050*/  CS2R R60, SRZ ;  /* 0x00000000003c7805 */ /* 0x001fcc000001ff00 */
[----:B------:R-:W0:Y:S01]  /*15060*/  MUFU.EX2 R169, R169 ;  /* 0x000000a900a97308 */ /* 0x000e220000000800 */
[C---:B--2---:R-:W-:Y:S01]  /*15070*/  FADD.FTZ R6, R174.reuse, R7 ;  /* 0x00000007ae067221 */ /* 0x044fe20000010000 */
[----:B------:R-:W-:Y:S02]  /*15080*/  F2FP.BF16.F32.PACK_AB R174, R174, R31 ;  /* 0x0000001faeae723e */ /* 0x000fe400000010ff */
[----:B------:R-:W-:-:S04]  /*15090*/  CS2R R30, SRZ ;  /* 0x00000000001e7805 */ /* 0x000fc8000001ff00 */
[----:B------:R1:W2:Y:S01]  /*150a0*/  MUFU.EX2 R168, R65 ;  /* 0x0000004100a87308 */ /* 0x0002a20000000800 */
[----:B---3--:R-:W-:-:S07]  /*150b0*/  FADD.FTZ R7, R35, R6 ;  /* 0x0000000623077221 */ /* 0x008fce0000010000 */
[----:B------:R-:W3:Y:S01]  /*150c0*/  MUFU.EX2 R20, R20 ;  /* 0x0000001400147308 */ /* 0x000ee20000000800 */
[----:B0-----:R-:W-:Y:S01]  /*150d0*/  FADD.FTZ R9, R169, R24 ;  /* 0x00000018a9097221 */ /* 0x001fe20000010000 */
[----:B-1----:R-:W-:Y:S02]  /*150e0*/  CS2R R64, SRZ ;  /* 0x0000000000407805 */ /* 0x002fe4000001ff00 */
[----:B------:R-:W-:-:S04]  /*150f0*/  CS2R R24, SRZ ;  /* 0x0000000000187805 */ /* 0x000fc8000001ff00 */
[----:B------:R-:W0:Y:S01]  /*15100*/  MUFU.EX2 R39, R39 ;  /* 0x0000002700277308 */ /* 0x000e220000000800 */
[C---:B--2---:R-:W-:Y:S01]  /*15110*/  FADD.FTZ R6, R168.reuse, R7 ;  /* 0x00000007a8067221 */ /* 0x044fe20000010000 */
[----:B------:R-:W-:Y:S02]  /*15120*/  F2FP.BF16.F32.PACK_AB R168, R168, R35 ;  /* 0x00000023a8a8723e */ /* 0x000fe400000010ff */
[----:B------:R-:W-:-:S04]  /*15130*/  CS2R R34, SRZ ;  /* 0x0000000000227805 */ /* 0x000fc8000001ff00 */
[----:B------:R-:W1:Y:S01]  /*15140*/  MUFU.EX2 R171, R171 ;  /* 0x000000ab00ab7308 */ /* 0x000e620000000800 */
[C---:B---3--:R-:W-:Y:S01]  /*15150*/  FADD.FTZ R10, R20.reuse, R9 ;  /* 0x00000009140a7221 */ /* 0x048fe20000010000 */
[----:B------:R-:W-:-:S06]  /*15160*/  F2FP.BF16.F32.PACK_AB R169, R20, R169 ;  /* 0x000000a914a9723e */ /* 0x000fcc00000010ff */
[----:B------:R2:W3:Y:S01]  /*15170*/  MUFU.EX2 R170, R69 ;  /* 0x0000004500aa7308 */ /* 0x0004e20000000800 */
[----:B0-----:R-:W-:-:S07]  /*15180*/  FADD.FTZ R7, R39, R6 ;  /* 0x0000000627077221 */ /* 0x001fce0000010000 */
[----:B------:R1:W0:Y:S01]  /*15190*/  MUFU.EX2 R0, R5 ;  /* 0x0000000500007308 */ /* 0x0002220000000800 */
[----:B--2---:R-:W-:Y:S01]  /*151a0*/  CS2R R68, SRZ ;  /* 0x0000000000447805 */ /* 0x004fe2000001ff00 */
[----:B-1----:R-:W-:Y:S01]  /*151b0*/  FADD.FTZ R5, R171, R10 ;  /* 0x0000000aab057221 */ /* 0x002fe20000010000 */
[C---:B---3--:R-:W-:Y:S01]  /*151c0*/  FADD.FTZ R7, R170.reuse, R7 ;  /* 0x00000007aa077221 */ /* 0x048fe20000010000 */
[----:B------:R-:W-:Y:S02]  /*151d0*/  F2FP.BF16.F32.PACK_AB R170, R170, R39 ;  /* 0x00000027aaaa723e */ /* 0x000fe400000010ff */
[----:B------:R-:W-:Y:S01]  /*151e0*/  CS2R R38, SRZ ;  /* 0x0000000000267805 */ /* 0x000fe2000001ff00 */
[C---:B0-----:R-:W-:Y:S01]  /*151f0*/  FADD.FTZ R6, R0.reuse, R5 ;  /* 0x0000000500067221 */ /* 0x041fe20000010000 */
[----:B------:R-:W-:Y:S01]  /*15200*/  F2FP.BF16.F32.PACK_AB R171, R0, R171 ;  /* 0x000000ab00ab723e */ /* 0x000fe200000010ff */
[----:B------:R-:W-:Y:S02]  /*15210*/  IMAD.MOV.U32 R0, RZ, RZ, 0x3f800000 ;  /* 0x3f800000ff007424 */ /* 0x000fe400078e00ff */
[----:B------:R-:W-:Y:S01]  /*15220*/  IMAD.MOV.U32 R5, RZ, RZ, 0x3f800000 ;  /* 0x3f800000ff057424 */ /* 0x000fe200078e00ff */
[----:B------:R-:W-:Y:S06]  /*15230*/  @!P2 BRA `(.L_x_2873) ;  /* 0x000000280018a947 */ /* 0x000fec0003800000 */
[----:B------:R-:W-:Y:S01]  /*15240*/  BSSY B1, `(.L_x_2873) ;  /* 0x0000285000017945 */ /* 0x000fe20003800000 */
[----:B------:R-:W-:Y:S02]  /*15250*/  IMAD.MOV.U32 R9, RZ, RZ, R3 ;  /* 0x000000ffff097224 */ /* 0x000fe400078e0003 */
[----:B------:R-:W-:Y:S02]  /*15260*/  IMAD.MOV.U32 R10, RZ, RZ, R4 ;  /* 0x000000ffff0a7224 */ /* 0x000fe400078e0004 */
[----:B------:R-:W-:Y:S02]  /*15270*/  IMAD.MOV.U32 R13, RZ, RZ, R200 ;  /* 0x000000ffff0d7224 */ /* 0x000fe400078e00c8 */
[----:B------:R-:W-:Y:S02]  /*15280*/  IMAD.MOV.U32 R15, RZ, RZ, R197 ;  /* 0x000000ffff0f7224 */ /* 0x000fe400078e00c5 */
[----:B------:R-:W-:Y:S02]  /*15290*/  IMAD.MOV.U32 R0, RZ, RZ, 0x3f800000 ;  /* 0x3f800000ff007424 */ /* 0x000fe400078e00ff */
[----:B------:R-:W-:-:S07]  /*152a0*/  IMAD.MOV.U32 R119, RZ, RZ, RZ ;  /* 0x000000ffff777224 */ /* 0x000fce00078e00ff */
.L_x_2886:
[----:B------:R-:W-:-:S04]  /*152b0*/  ISETP.NE.AND P2, PT, R15, 0x1, PT ;  /* 0x000000010f00780c */ /* 0x000fc80003f45270 */
[----:B------:R-:W-:-:S04]  /*152c0*/  SEL R200, RZ, 0x1, P2 ;  /* 0x00000001ffc87807 */ /* 0x000fc80001000000 */
[----:B------:R-:W-:Y:S01]  /*152d0*/  LOP3.LUT R200, R13, R200, RZ, 0x3c, !PT ;  /* 0x000000c80dc87212 */ /* 0x000fe200078e3cff */
[----:B------:R-:W-:Y:S06]  /*152e0*/  @!P0 BRA `(.L_x_2874) ;  /* 0x0000000000048947 */ /* 0x000fec0003800000 */
[----:B------:R-:W-:Y:S01]  /*152f0*/  BPT.TRAP 0x1 ;  /* 0x000000040000795c */ /* 0x000fe20000300000 */
.L_x_2874:
        /* <DEDUP_REMOVED lines=8> */
.L_x_2875:
[----:B------:R-:W-:Y:S01]  /*15380*/  IMAD R4, R197, 0x900, R8 ;  /* 0x00000900c5047824 */ /* 0x000fe200078e0208 */
[----:B------:R-:W-:Y:S03]  /*15390*/  BSSY B2, `(.L_x_2876) ;  /* 0x0000006000027945 */ /* 0x000fe60003800000 */
[C---:B------:R-:W-:Y:S02]  /*153a0*/  VIADD R21, R4.reuse, 0x2 ;  /* 0x0000000204157836 */ /* 0x040fe40000000000 */
[----:B------:R-:W-:Y:S01]  /*153b0*/  VIADD R120, R4, 0x4 ;  /* 0x0000000404787836 */ /* 0x000fe20000000000 */
[----:B-1----:R-:W-:Y:S06]  /*153c0*/  @P2 BRA `(.L_x_2877) ;  /* 0x0000000000082947 */ /* 0x002fec0003800000 */
[----:B------:R-:W1:Y:S02]  /*153d0*/  SYNCS.PHASECHK.TRANS64.TRYWAIT P2, [R12+URZ+0x30830], R3 ;  /* 0x030830030c0075a7 */ /* 0x000e64000804017f */
[----:B-1----:R-:W-:Y:S05]  /*153e0*/  @!P2 BRA `(.L_x_2878) ;  /* 0x00000104002ca947 */ /* 0x002fea0003800000 */
.L_x_2877:
[----:B------:R-:W-:Y:S05]  /*153f0*/  BSYNC B2 ;  /* 0x0000000000027941 */ /* 0x000fea0003800000 */
.L_x_2876:
[----:B------:R-:W2:Y:S04]  /*15400*/  LDL.64 R122, [R1+0x30] ;  /* 0x00003000017a7983 */ /* 0x000ea80000100a00 */
[----:B------:R3:W-:Y:S04]  /*15410*/  STL.64 [R1+0x80], R8 ;  /* 0x0000800801007387 */ /* 0x0007e80000100a00 */
[----:B---3--:R-:W3:Y:S04]  /*15420*/  LDL.64 R8, [R1+0x28] ;  /* 0x0000280001087983 */ /* 0x008ee80000100a00 */
[----:B------:R4:W-:Y:S04]  /*15430*/  STL.64 [R1+0x78], R6 ;  /* 0x0000780601007387 */ /* 0x0009e80000100a00 */
[----:B----4-:R-:W4:Y:S01]  /*15440*/  LDL.64 R6, [R1+0x20] ;  /* 0x0000200001067983 */ /* 0x010f220000100a00 */
[----:B------:R-:W-:-:S02]  /*15450*/  IMAD.MOV.U32 R2, RZ, RZ, R4 ;  /* 0x000000ffff027224 */ /* 0x000fc400078e0004 */
[----:B------:R-:W-:Y:S02]  /*15460*/  VIADD R20, R4, 0x6 ;  /* 0x0000000604147836 */ /* 0x000fe40000000000 */
[----:B01----:R-:W-:Y:S01]  /*15470*/  IMAD.MOV.U32 R3, RZ, RZ, 0x40000040 ;  /* 0x40000040ff037424 */ /* 0x003fe200078e00ff */
[----:B------:R-:W-:Y:S01]  /*15480*/  R2UR UR26, R2 ;  /* 0x00000000021a72ca */ /* 0x000fe200000e0000 */
[----:B------:R-:W-:Y:S01]  /*15490*/  IMAD.MOV.U32 R2, RZ, RZ, R21 ;  /* 0x000000ffff027224 */ /* 0x000fe200078e0015 */
[----:B------:R-:W-:Y:S01]  /*154a0*/  R2UR UR14, R20 ;  /* 0x00000000140e72ca */ /* 0x000fe200000e0000 */
[----:B------:R-:W-:Y:S02]  /*154b0*/  VIADD R20, R4, 0x302 ;  /* 0x0000030204147836 */ /* 0x000fe40000000000 */
[-C--:B------:R-:W-:Y:S01]  /*154c0*/  FMUL.FTZ R24, R24, R5.reuse ;  /* 0x0000000518187220 */ /* 0x080fe20000410000 */
[----:B------:R-:W-:Y:S01]  /*154d0*/  FMUL.FTZ R25, R25, R5 ;  /* 0x0000000519197220 */ /* 0x000fe20000410000 */
[----:B------:R-:W-:Y:S01]  /*154e0*/  R2UR UR22, R2 ;  /* 0x00000000021672ca */ /* 0x000fe200000e0000 */
[----:B------:R-:W-:Y:S01]  /*154f0*/  IMAD.MOV.U32 R2, RZ, RZ, R120 ;  /* 0x000000ffff027224 */ /* 0x000fe200078e0078 */
[----:B------:R-:W-:Y:S01]  /*15500*/  R2UR UR6, R20 ;  /* 0x00000000140672ca */ /* 0x000fe200000e0000 */
[----:B------:R-:W-:-:S02]  /*15510*/  VIADD R120, R4, 0x304 ;  /* 0x0000030404787836 */ /* 0x000fc40000000000 */
[-C--:B------:R-:W-:Y:S01]  /*15520*/  FMUL.FTZ R28, R28, R5.reuse ;  /* 0x000000051c1c7220 */ /* 0x080fe20000410000 */
[----:B------:R-:W-:Y:S01]  /*15530*/  VIADD R20, R4, 0x600 ;  /* 0x0000060004147836 */ /* 0x000fe20000000000 */
[----:B------:R-:W-:Y:S01]  /*15540*/  R2UR UR18, R2 ;  /* 0x00000000021272ca */ /* 0x000fe200000e0000 */
[----:B------:R-:W-:Y:S01]  /*15550*/  VIADD R2, R4, 0x300 ;  /* 0x0000030004027836 */ /* 0x000fe20000000000 */
[----:B------:R-:W-:Y:S01]  /*15560*/  R2UR UR58, R120 ;  /* 0x00000000783a72ca */ /* 0x000fe200000e0000 */
[----:B------:R-:W-:Y:S01]  /*15570*/  VIADD R120, R4, 0x602 ;  /* 0x0000060204787836 */ /* 0x000fe20000000000 */
[----:B------:R-:W-:Y:S01]  /*15580*/  R2UR UR50, R20 ;  /* 0x00000000143272ca */ /* 0x000fe200000e0000 */
[----:B------:R-:W-:Y:S01]  /*15590*/  VIADD R20, R4, 0x606 ;  /* 0x0000060604147836 */ /* 0x000fe20000000000 */
[----:B------:R-:W-:Y:S01]  /*155a0*/  R2UR UR10, R2 ;  /* 0x00000000020a72ca */ /* 0x000fe200000e0000 */
[----:B------:R-:W-:Y:S02]  /*155b0*/  VIADD R2, R4, 0x306 ;  /* 0x0000030604027836 */ /* 0x000fe40000000000 */
[-C--:B------:R-:W-:Y:S01]  /*155c0*/  FMUL.FTZ R29, R29, R5.reuse ;  /* 0x000000051d1d7220 */ /* 0x080fe20000410000 */
[-C--:B------:R-:W-:Y:S01]  /*155d0*/  FMUL.FTZ R32, R32, R5.reuse ;  /* 0x0000000520207220 */ /* 0x080fe20000410000 */
[-C--:B------:R-:W-:Y:S01]  /*155e0*/  FMUL.FTZ R33, R33, R5.reuse ;  /* 0x0000000521217220 */ /* 0x080fe20000410000 */
[----:B------:R-:W-:Y:S01]  /*155f0*/  FMUL.FTZ R36, R36, R5 ;  /* 0x0000000524247220 */ /* 0x000fe20000410000 */
[----:B------:R-:W-:Y:S01]  /*15600*/  R2UR UR54, R2 ;  /* 0x00000000023672ca */ /* 0x000fe200000e0000 */
[----:B------:R-:W-:-:S02]  /*15610*/  VIADD R2, R4, 0x604 ;  /* 0x0000060404027836 */ /* 0x000fc40000000000 */
        /* <DEDUP_REMOVED lines=41> */
[----:B------:R-:W-:Y:S01]  /*158b0*/  R2UR UR27, R3 ;  /* 0x00000000031b72ca */ /* 0x000fe200000e0000 */
[----:B------:R-:W4:Y:S01]  /*158c0*/  LDL.64 R4, [R1+0x18] ;  /* 0x0000180001047983 */ /* 0x000f220000100a00 */
[----:B------:R-:W-:Y:S01]  /*158d0*/  IMAD.MOV.U32 R121, RZ, RZ, 0x40000040 ;  /* 0x40000040ff797424 */ /* 0x000fe200078e00ff */
[----:B------:R-:W-:Y:S01]  /*158e0*/  R2UR UR46, R120 ;  /* 0x00000000782e72ca */ /* 0x000fe200000e0000 */
[----:B------:R-:W-:Y:S01]  /*158f0*/  IMAD.MOV.U32 R21, RZ, RZ, 0x40000040 ;  /* 0x40000040ff157424 */ /* 0x000fe200078e00ff */
[----:B------:R-:W-:-:S02]  /*15900*/  R2UR UR38, R20 ;  /* 0x00000000142672ca */ /* 0x000fc400000e0000 */
[C---:B------:R-:W-:Y:S02]  /*15910*/  R2UR UR59, R121.reuse ;  /* 0x00000000793b72ca */ /* 0x040fe400000e0000 */
[----:B------:R-:W-:Y:S02]  /*15920*/  R2UR UR47, R121 ;  /* 0x00000000792f72ca */ /* 0x000fe400000e0000 */
[C---:B------:R-:W-:Y:S02]  /*15930*/  R2UR UR15, R21.reuse ;  /* 0x00000000150f72ca */ /* 0x040fe400000e0000 */
[C---:B------:R-:W-:Y:S02]  /*15940*/  R2UR UR7, R21.reuse ;  /* 0x00000000150772ca */ /* 0x040fe400000e0000 */
[C---:B------:R-:W-:Y:S02]  /*15950*/  R2UR UR51, R21.reuse ;  /* 0x00000000153372ca */ /* 0x040fe400000e0000 */
[----:B------:R-:W-:-:S02]  /*15960*/  R2UR UR39, R21 ;  /* 0x00000000152772ca */ /* 0x000fc400000e0000 */
[----:B------:R-:W4:Y:S01]  /*15970*/  LDL.64 R20, [R1+0x10] ;  /* 0x0000100001147983 */ /* 0x000f220000100a00 */
[C---:B------:R-:W-:Y:S02]  /*15980*/  R2UR UR23, R3.reuse ;  /* 0x00000000031772ca */ /* 0x040fe400000e0000 */
[C---:B------:R-:W-:Y:S02]  /*15990*/  R2UR UR19, R3.reuse ;  /* 0x00000000031372ca */ /* 0x040fe400000e0000 */
[C---:B------:R-:W-:Y:S02]  /*159a0*/  R2UR UR11, R3.reuse ;  /* 0x00000000030b72ca */ /* 0x040fe400000e0000 */
[C---:B------:R-:W-:Y:S02]  /*159b0*/  R2UR UR55, R3.reuse ;  /* 0x00000000033772ca */ /* 0x040fe400000e0000 */
[----:B------:R-:W-:Y:S02]  /*159c0*/  R2UR UR42, R2 ;  /* 0x00000000022a72ca */ /* 0x000fe400000e0000 */
[----:B------:R-:W-:-:S02]  /*159d0*/  R2UR UR43, R3 ;  /* 0x00000000032b72ca */ /* 0x000fc400000e0000 */
[----:B------:R-:W4:Y:S01]  /*159e0*/  LDL.64 R2, [R1+0x8] ;  /* 0x0000080001027983 */ /* 0x000f220000100a00 */
        /* <DEDUP_REMOVED lines=10> */
[----:B----4-:R-:W-:Y:S02]  /*15a90*/  R2UR UR16, R6 ;  /* 0x00000000061072ca */ /* 0x010fe400000e0000 */
[----:B------:R-:W-:Y:S02]  /*15aa0*/  R2UR UR17, R7 ;  /* 0x00000000071172ca */ /* 0x000fe400000e0000 */
[----:B------:R-:W-:Y:S01]  /*15ab0*/  R2UR UR12, R4 ;  /* 0x00000000040c72ca */ /* 0x000fe200000e0000 */
[----:B------:R0:W5:Y:S01]  /*15ac0*/  LDL.LU.64 R6, [R1+0x78] ;  /* 0x0000780001067983 */ /* 0x0001620000300a00 */
[----:B------:R-:W-:Y:S01]  /*15ad0*/  R2UR UR13, R5 ;  /* 0x00000000050d72ca */ /* 0x000fe200000e0000 */
[----:B------:R-:W-:Y:S02]  /*15ae0*/  WARPGROUP.DEPBAR.LE gsb0, 0x0 ;  /* 0x00008000000079c5 */ /* 0x000fe40000010000 */
[----:B------:R-:W-:-:S06]  /*15af0*/  WARPGROUP.ARRIVE ;  /* 0x00000000000079c5 */ /* 0x000fcc0000000000 */
[----:B------:R-:W-:Y:S01]  /*15b00*/  HGMMA.64x96x16.F32.BF16 R120, gdesc[UR16], R120, gsb0 ;  /* 0x01600000107879f0 */ /* 0x000fe20008001878 */
[----:B------:R-:W-:Y:S02]  /*15b10*/  R2UR UR8, R20 ;  /* 0x00000000140872ca */ /* 0x000fe400000e0000 */
        /* <DEDUP_REMOVED lines=79> */
[----:B0-----:R-:W-:Y:S05]  /*16010*/  @!P0 BRA `(.L_x_2879) ;  /* 0x0000000000048947 */ /* 0x001fea0003800000 */
[----:B------:R-:W-:Y:S01]  /*16020*/  BPT.TRAP 0x1 ;  /* 0x000000040000795c */ /* 0x000fe20000300000 */
.L_x_2879:
[----:B------:R-:W-:Y:S01]  /*16030*/  SHF.L.U32 R0, R13, 0x1f, RZ ;  /* 0x0000001f0d007819 */ /* 0x000fe200000006ff */
[----:B------:R-:W-:-:S04]  /*16040*/  IMAD R13, R15, 0x8, R18 ;  /* 0x000000080f0d7824 */ /* 0x000fc800078e0212 */
[----:B------:R0:W1:Y:S01]  /*16050*/  SYNCS.PHASECHK.TRANS64.TRYWAIT P2, [R13+URZ+0x30850], R0 ;  /* 0x030850000d0075a7 */ /* 0x000062000804017f */
[----:B------:R-:W-:Y:S05]  /*16060*/  @!P0 BRA `(.L_x_2880) ;  /* 0x0000000000048947 */ /* 0x000fea0003800000 */
[----:B------:R-:W-:Y:S01]  /*16070*/  BPT.TRAP 0x1 ;  /* 0x000000040000795c */ /* 0x000fe20000300000 */
.L_x_2880:
[----:B------:R-:W-:Y:S04]  /*16080*/  BSSY B2, `(.L_x_2881) ;  /* 0x0000004000027945 */ /* 0x000fe80003800000 */
[----:B-1----:R-:W-:Y:S05]  /*16090*/  @P2 BRA `(.L_x_2882) ;  /* 0x0000000000082947 */ /* 0x002fea0003800000 */
[----:B------:R-:W1:Y:S02]  /*160a0*/  SYNCS.PHASECHK.TRANS64.TRYWAIT P2, [R13+URZ+0x30850], R0 ;  /* 0x030850000d0075a7 */ /* 0x000e64000804017f */
[----:B-1----:R-:W-:Y:S05]  /*160b0*/  @!P2 BRA `(.L_x_2883) ;  /* 0x000000f8000ca947 */ /* 0x002fea0003800000 */
.L_x_2882:
[----:B------:R-:W-:Y:S05]  /*160c0*/  BSYNC B2 ;  /* 0x0000000000027941 */ /* 0x000fea0003800000 */
.L_x_2881:
        /* <DEDUP_REMOVED lines=48> */
.L_x_2884:
[----:B------:R-:W0:Y:S01]  /*163d0*/  @P1 LDC R3, c[0x0][0x44c] ;  /* 0x00011300ff031b82 */ /* 0x000e220000000800 */
[----:B------:R-:W-:Y:S01]  /*163e0*/  IMAD.IADD R2, R223, 0x1, R218 ;  /* 0x00000001df027824 */ /* 0x000fe200078e02da */
[----:B------:R-:W-:Y:S01]  /*163f0*/  ULDC UR4, c[0x0][0x988] ;  /* 0x0002620000047ab9 */ /* 0x000fe20000000800 */
[----:B------:R-:W-:-:S05]  /*16400*/  VIADD R12, R12, 0x30840 ;  /* 0x000308400c0c7836 */ /* 0x000fca0000000000 */
[----:B------:R-:W1:Y:S01]  /*16410*/  @P1 LDC R0, c[0x0][0x450] ;  /* 0x00011400ff001b82 */ /* 0x000e620000000800 */
[----:B------:R-:W-:-:S04]  /*16420*/  PRMT R12, R212, 0x654, R12 ;  /* 0x00000654d40c7816 */ /* 0x000fc8000000000c */
[----:B------:R2:W-:Y:S01]  /*16430*/  SYNCS.ARRIVE.TRANS64.RED.A1T0 RZ, [R12+URZ], RZ ;  /* 0x000000ff0cff79a7 */ /* 0x0005e2000810043f */
[----:B0-----:R-:W-:-:S05]  /*16440*/  @P1 IMAD.HI.U32 R3, R2, R3, RZ ;  /* 0x0000000302031227 */ /* 0x001fca00078e00ff */
[----:B-1----:R-:W-:Y:S01]  /*16450*/  @P1 SHF.R.U32.HI R2, RZ, R0, R3 ;  /* 0x00000000ff021219 */ /* 0x002fe20000011603 */
[----:B------:R-:W-:-:S04]  /*16460*/  IMAD.MOV.U32 R0, RZ, RZ, -0x60 ;  /* 0xffffffa0ff007424 */ /* 0x000fc800078e00ff */
[----:B------:R-:W0:Y:S01]  /*16470*/  SHFL.IDX PT, R3, R2, RZ, 0x1c1f ;  /* 0x001c1fff02037589 */ /* 0x000e2200000e0000 */
[----:B------:R-:W-:-:S04]  /*16480*/  IMAD R0, R11, R0, 0x1 ;  /* 0x000000010b007424 */ /* 0x000fc800078e0200 */
[----:B------:R-:W-:-:S05]  /*16490*/  IMAD R0, R222, -0x2, R0 ;  /* 0xfffffffede007824 */ /* 0x000fca00078e0200 */
[----:B------:R-:W-:-:S05]  /*164a0*/  IADD3 R0, -R219, R0, R220 ;  /* 0x00000000db007210 */ /* 0x000fca0007ffe1dc */
[----:B0-----:R-:W-:-:S05]  /*164b0*/  IMAD.IADD R3, R0, 0x1, R3 ;  /* 0x0000000100037824 */ /* 0x001fca00078e0203 */
[C---:B------:R-:W-:Y:S02]  /*164c0*/  ISETP.GT.AND P2, PT, R3.reuse, RZ, PT ;  /* 0x000000ff0300720c */ /* 0x040fe40003f44270 */
[C---:B------:R-:W-:Y:S02]  /*164d0*/  ISETP.GT.AND P3, PT, R3.reuse, 0x1, PT ;  /* 0x000000010300780c */ /* 0x040fe40003f64270 */
        /* <DEDUP_REMOVED lines=68> */
[----:B------:R-:W-:-:S04]  /*16920*/  FMNMX.FTZ R4, R164, R4, !PT ;  /* 0x00000004a4047209 */ /* 0x000fc80007810000 */
[----:B------:R-:W-:-:S05]  /*16930*/  FMNMX.FTZ R4, R165, R4, !PT ;  /* 0x00000004a5047209 */ /* 0x000fca0007810000 */
[----:B------:R-:W0:Y:S02]  /*16940*/  SHFL.BFLY PT, R3, R4, 0x2, 0x1f ;  /* 0x0c401f0004037f89 */ /* 0x000e2400000e0000 */
[----:B0-----:R-:W-:Y:S02]  /*16950*/  FMNMX.FTZ R4, R4, R3, !PT ;  /* 0x0000000304047209 */ /* 0x001fe40007810000 */
[----:B------:R-:W0:Y:S04]  /*16960*/  SHFL.IDX PT, R3, R2, 0x1, 0x1c1f ;  /* 0x003c1f0002037f89 */ /* 0x000e2800000e0000 */
[----:B------:R-:W1:Y:S01]  /*16970*/  SHFL.BFLY PT, R2, R4, 0x1, 0x1f ;  /* 0x0c201f0004027f89 */ /* 0x000e6200000e0000 */
[----:B0-----:R-:W-:Y:S01]  /*16980*/  IMAD.IADD R0, R0, 0x1, R3 ;  /* 0x0000000100007824 */ /* 0x001fe200078e0203 */
[----:B-1----:R-:W-:Y:S01]  /*16990*/  FMNMX.FTZ R4, R4, R2, !PT ;  /* 0x0000000204047209 */ /* 0x002fe20007810000 */
[----:B------:R-:W-:-:S03]  /*169a0*/  IMAD.U32 R2, RZ, RZ, UR4 ;  /* 0x00000004ff027e24 */ /* 0x000fc6000f8e00ff */
[C---:B------:R-:W-:Y:S02]  /*169b0*/  ISETP.GT.AND P5, PT, R0.reuse, RZ, PT ;  /* 0x000000ff0000720c */ /* 0x040fe40003fa4270 */
[----:B------:R-:W-:Y:S01]  /*169c0*/  ISETP.GT.AND P4, PT, R0, 0x8, PT ;  /* 0x000000080000780c */ /* 0x000fe20003f84270 */
[----:B------:R-:W-:Y:S01]  /*169d0*/  FMUL.FTZ R5, R4, R2 ;  /* 0x0000000204057220 */ /* 0x000fe20000410000 */
[C---:B------:R-:W-:Y:S02]  /*169e0*/  ISETP.GT.AND P2, PT, R0.reuse, 0x9, PT ;  /* 0x000000090000780c */ /* 0x040fe40003f44270 */
[----:B------:R-:W-:Y:S02]  /*169f0*/  ISETP.GT.AND P6, PT, R0, 0x10, PT ;  /* 0x000000100000780c */ /* 0x000fe40003fc4270 */
[----:B------:R-:W-:Y:S02]  /*16a00*/  FSEL R122, R122, -INF , P5 ;  /* 0xff8000007a7a7808 */ /* 0x000fe40002800000 */
[----:B------:R-:W-:-:S02]  /*16a10*/  FSEL R126, R126, -INF , P4 ;  /* 0xff8000007e7e7808 */ /* 0x000fc40002000000 */
[----:B------:R-:W-:Y:S02]  /*16a20*/  FSEL R127, R127, -INF , P2 ;  /* 0xff8000007f7f7808 */ /* 0x000fe40001000000 */
[----:B------:R-:W-:Y:S02]  /*16a30*/  FSEL R130, R130, -INF , P6 ;  /* 0xff80000082827808 */ /* 0x000fe40003000000 */
[C---:B------:R-:W-:Y:S02]  /*16a40*/  ISETP.GT.AND P3, PT, R0.reuse, 0x1, PT ;  /* 0x000000010000780c */ /* 0x040fe40003f64270 */
[C---:B------:R-:W-:Y:S02]  /*16a50*/  ISETP.GT.AND P5, PT, R0.reuse, 0x11, PT ;  /* 0x000000110000780c */ /* 0x040fe40003fa4270 */
[C---:B------:R-:W-:Y:S02]  /*16a60*/  ISETP.GT.AND P4, PT, R0.reuse, 0x19, PT ;  /* 0x000000190000780c */ /* 0x040fe40003f84270 */
[----:B------:R-:W-:-:S02]  /*16a70*/  ISETP.GT.AND P2, PT, R0, 0x20, PT ;  /* 0x000000200000780c */ /* 0x000fc40003f44270 */
[----:B------:R-:W-:Y:S02]  /*16a80*/  ISETP.GT.AND P6, PT, R0, 0x21, PT ;  /* 0x000000210000780c */ /* 0x000fe40003fc4270 */
[----:B------:R-:W-:Y:S02]  /*16a90*/  FSEL R123, R123, -INF , P3 ;  /* 0xff8000007b7b7808 */ /* 0x000fe40001800000 */
[----:B------:R-:W-:Y:S02]  /*16aa0*/  FSEL R131, R131, -INF , P5 ;  /* 0xff80000083837808 */ /* 0x000fe40002800000 */
[----:B------:R-:W-:Y:S02]  /*16ab0*/  FSEL R135, R135, -INF , P4 ;  /* 0xff80000087877808 */ /* 0x000fe40002000000 */
[----:B------:R-:W-:Y:S02]  /*16ac0*/  FSEL R138, R138, -INF , P2 ;  /* 0xff8000008a8a7808 */ /* 0x000fe40001000000 */
[----:B------:R-:W-:-:S02]  /*16ad0*/  FSEL R139, R139, -INF , P6 ;  /* 0xff8000008b8b7808 */ /* 0x000fc40003000000 */
[C---:B------:R-:W-:Y:S02]  /*16ae0*/  ISETP.GT.AND P3, PT, R0.reuse, 0x18, PT ;  /* 0x000000180000780c */ /* 0x040fe40003f64270 */
[C---:B------:R-:W-:Y:S02]  /*16af0*/  ISETP.GT.AND P5, PT, R0.reuse, 0x28, PT ;  /* 0x000000280000780c */ /* 0x040fe40003fa4270 */
[C---:B------:R-:W-:Y:S02]  /*16b00*/  ISETP.GT.AND P4, PT, R0.reuse, 0x30, PT ;  /* 0x000000300000780c */ /* 0x040fe40003f84270 */
[C---:B------:R-:W-:Y:S02]  /*16b10*/  ISETP.GT.AND P2, PT, R0.reuse, 0x31, PT ;  /* 0x000000310000780c */ /* 0x040fe40003f44270 */
[----:B------:R-:W-:Y:S02]  /*16b20*/  ISETP.GT.AND P6, PT, R0, 0x38, PT ;  /* 0x000000380000780c */ /* 0x000fe40003fc4270 */
[----:B------:R-:W-:-:S02]  /*16b30*/  FSEL R134, R134, -INF , P3 ;  /* 0xff80000086867808 */ /* 0x000fc40001800000 */
[----:B------:R-:W-:Y:S02]  /*16b40*/  FSEL R142, R142, -INF , P5 ;  /* 0xff8000008e8e7808 */ /* 0x000fe40002800000 */
[----:B------:R-:W-:Y:S02]  /*16b50*/  FSEL R146, R146, -INF , P4 ;  /* 0xff80000092927808 */ /* 0x000fe40002000000 */
[----:B------:R-:W-:Y:S02]  /*16b60*/  FSEL R147, R147, -INF , P2 ;  /* 0xff80000093937808 */ /* 0x000fe40001000000 */
[----:B------:R-:W-:Y:S02]  /*16b70*/  FSEL R150, R150, -INF , P6 ;  /* 0xff80000096967808 */ /* 0x000fe40003000000 */
[C---:B------:R-:W-:Y:S02]  /*16b80*/  ISETP.GT.AND P3, PT, R0.reuse, 0x29, PT ;  /* 0x000000290000780c */ /* 0x040fe40003f64270 */
[----:B------:R-:W-:-:S02]  /*16b90*/  ISETP.GT.AND P5, PT, R0, 0x39, PT ;  /* 0x000000390000780c */ /* 0x000fc40003fa4270 */
[C---:B------:R-:W-:Y:S02]  /*16ba0*/  ISETP.GT.AND P4, PT, R0.reuse, 0x41, PT ;  /* 0x000000410000780c */ /* 0x040fe40003f84270 */
[C---:B------:R-:W-:Y:S02]  /*16bb0*/  ISETP.GT.AND P2, PT, R0.reuse, 0x48, PT ;  /* 0x000000480000780c */ /* 0x040fe40003f44270 */
[----:B------:R-:W-:Y:S02]  /*16bc0*/  ISETP.GT.AND P6, PT, R0, 0x49, PT ;  /* 0x000000490000780c */ /* 0x000fe40003fc4270 */
[----:B------:R-:W-:Y:S02]  /*16bd0*/  FSEL R143, R143, -INF , P3 ;  /* 0xff8000008f8f7808 */ /* 0x000fe40001800000 */
        /* <DEDUP_REMOVED lines=9> */
[----:B-----5:R-:W-:Y:S02]  /*16c70*/  FMNMX.FTZ R0, R122, R9, !PT ;  /* 0x000000097a007209 */ /* 0x020fe40007810000 */
[----:B------:R-:W-:Y:S02]  /*16c80*/  FSEL R154, R154, -INF , P3 ;  /* 0xff8000009a9a7808 */ /* 0x000fe40001800000 */
[----:B------:R-:W-:Y:S02]  /*16c90*/  FMNMX.FTZ R0, R123, R0, !PT ;  /* 0x000000007b007209 */ /* 0x000fe40007810000 */
[----:B------:R-:W-:Y:S02]  /*16ca0*/  FSEL R162, R162, -INF , P5 ;  /* 0xff800000a2a27808 */ /* 0x000fe40002800000 */
[----:B------:R-:W-:-:S02]  /*16cb0*/  FMNMX.FTZ R0, R126, R0, !PT ;  /* 0x000000007e007209 */ /* 0x000fc40007810000 */
[----:B------:R-:W-:Y:S02]  /*16cc0*/  FSEL R163, R163, -INF , P4 ;  /* 0xff800000a3a37808 */ /* 0x000fe40002000000 */
[----:B------:R-:W-:Y:S02]  /*16cd0*/  FMNMX.FTZ R0, R127, R0, !PT ;  /* 0x000000007f007209 */ /* 0x000fe40007810000 */
[----:B------:R-:W-:Y:S02]  /*16ce0*/  FSEL R166, R166, -INF , P2 ;  /* 0xff800000a6a67808 */ /* 0x000fe40001000000 */
[----:B------:R-:W-:Y:S02]  /*16cf0*/  FMNMX.FTZ R0, R130, R0, !PT ;  /* 0x0000000082007209 */ /* 0x000fe40007810000 */
[----:B------:R-:W-:Y:S02]  /*16d00*/  FSEL R167, R167, -INF , P6 ;  /* 0xff800000a7a77808 */ /* 0x000fe40003000000 */
[----:B------:R-:W-:-:S02]  /*16d10*/  FMNMX.FTZ R0, R131, R0, !PT ;  /* 0x0000000083007209 */ /* 0x000fc40007810000 */
        /* <DEDUP_REMOVED lines=60> */
[----:B------:R-:W-:Y:S02]  /*170e0*/  FSEL R0, R4, RZ, P3 ;  /* 0x000000ff04007208 */ /* 0x000fe40001800000 */
[C---:B------:R-:W-:Y:S01]  /*170f0*/  FSETP.NEU.FTZ.AND P2, PT, R3.reuse, -INF , PT ;  /* 0xff8000000300780b */ /* 0x040fe20003f5d000 */
[CC--:B------:R-:W-:Y:S02]  /*17100*/  FMUL.FTZ R137, R3.reuse, R2.reuse ;  /* 0x0000000203897220 */ /* 0x0c0fe40000410000 */
[----:B------:R-:W-:Y:S01]  /*17110*/  FADD.FTZ R0, -R0, R10 ;  /* 0x0000000a00007221 */ /* 0x000fe20000010100 */
[----:B------:R-:W-:Y:S01]  /*17120*/  FSEL R5, R3, RZ, P2 ;  /* 0x000000ff03057208 */ /* 0x000fe20001000000 */
[----:B------:R-:W-:Y:S01]  /*17130*/  MUFU.EX2 R176, R176 ;  /* 0x000000b000b07308 */ /* 0x000fe20000000800 */
[----:B------:R-:W-:Y:S01]  /*17140*/  FSEL R137, R137, RZ, P2 ;  /* 0x000000ff89897208 */ /* 0x000fe20001000000 */
[----:B------:R-:W-:-:S02]  /*17150*/  FMUL.FTZ R0, R0, R2 ;  /* 0x0000000200007220 */ /* 0x000fc40000410000 */
[----:B------:R-:W-:Y:S02]  /*17160*/  FADD.FTZ R9, -R5, R9 ;  /* 0x0000000905097221 */ /* 0x000fe40000010100 */
[-CC-:B------:R-:W-:Y:S01]  /*17170*/  FFMA.FTZ R189, R122, R2.reuse, -R137.reuse ;  /* 0x000000027abd7223 */ /* 0x180fe20000010889 */
[-CC-:B------:R-:W-:Y:S01]  /*17180*/  FFMA.FTZ R140, R123, R2.reuse, -R137.reuse ;  /* 0x000000027b8c7223 */ /* 0x180fe20000010889 */
[-C--:B------:R-:W-:Y:S01]  /*17190*/  FMUL.FTZ R9, R9, R2.reuse ;  /* 0x0000000209097220 */ /* 0x080fe20000410000 */
[----:B------:R-:W0:Y:S01]  /*171a0*/  MUFU.EX2 R5, R0 ;  /* 0x0000000000057308 */ /* 0x000e220000000800 */
        /* <DEDUP_REMOVED lines=15> */
[----:B------:R1:W3:Y:S01]  /*172a0*/  MUFU.EX2 R0, R9 ;  /* 0x0000000900007308 */ /* 0x0002e20000000800 */
[----:B0-----:R-:W-:Y:S01]  /*172b0*/  FFMA.FTZ R7, R5, R7, R188 ;  /* 0x0000000705077223 */ /* 0x001fe200000100bc */
[-CC-:B------:R-:W-:Y:S01]  /*172c0*/  FFMA.FTZ R173, R154, R2.reuse, -R137.reuse ;  /* 0x000000029aad7223 */ /* 0x180fe20000010889 */
[-CC-:B------:R-:W-:Y:S01]  /*172d0*/  FFMA.FTZ R134, R155, R2.reuse, -R137.reuse ;  /* 0x000000029b867223 */ /* 0x180fe20000010889 */
[-CC-:B------:R-:W-:Y:S01]  /*172e0*/  FFMA.FTZ R175, R158, R2.reuse, -R137.reuse ;  /* 0x000000029eaf7223 */ /* 0x180fe20000010889 */
[-CC-:B------:R-:W-:Y:S01]  /*172f0*/  FFMA.FTZ R130, R159, R2.reuse, -R137.reuse ;  /* 0x000000029f827223 */ /* 0x180fe20000010889 */
[-CC-:B------:R-:W-:Y:S01]  /*17300*/  FFMA.FTZ R169, R162, R2.reuse, -R137.reuse ;  /* 0x00000002a2a97223 */ /* 0x180fe20000010889 */
[-CC-:B--2---:R-:W-:Y:S01]  /*17310*/  FFMA.FTZ R12, R163, R2.reuse, -R137.reuse ;  /* 0x00000002a30c7223 */ /* 0x184fe20000010889 */
[----:B------:R-:W0:Y:S01]  /*17320*/  MUFU.EX2 R140, R140 ;  /* 0x0000008c008c7308 */ /* 0x000e220000000800 */
[-CC-:B------:R-:W-:Y:S01]  /*17330*/  FFMA.FTZ R171, R166, R2.reuse, -R137.reuse ;  /* 0x00000002a6ab7223 */ /* 0x180fe20000010889 */
[----:B-1----:R-:W-:Y:S01]  /*17340*/  FFMA.FTZ R9, R167, R2, -R137 ;  /* 0x00000002a7097223 */ /* 0x002fe20000010889 */
[----:B------:R-:W-:-:S05]  /*17350*/  FADD.FTZ R7, R120, R7 ;  /* 0x0000000778077221 */ /* 0x000fca0000010000 */
[----:B------:R-:W1:Y:S01]  /*17360*/  MUFU.EX2 R191, R191 ;  /* 0x000000bf00bf7308 */ /* 0x000e620000000800 */
[----:B---3--:R-:W-:-:S07]  /*17370*/  FFMA.FTZ R6, R0, R6, R189 ;  /* 0x0000000600067223 */ /* 0x008fce00000100bd */
        /* <DEDUP_REMOVED lines=22> */
[----:B------:R-:W-:-:S06]  /*174e0*/  FADD.FTZ R6, R176, R6 ;  /* 0x00000006b0067221 */ /* 0x000fcc0000010000 */
        /* <DEDUP_REMOVED lines=56> */
.L_x_2885:
        /* <DEDUP_REMOVED lines=34> */
[----:B------:R-:W-:Y:S05]  /*17a90*/  BSYNC B1 ;  /* 0x0000000000017941 */ /* 0x000fea0003800000 */
.L_x_2873:
[----:B------:R-:W-:Y:S05]  /*17aa0*/  BSYNC B0 ;  /* 0x0000000000007941 */ /* 0x000fea0003800000 */
.L_x_2872:
[----:B------:R-:W-:Y:S01]  /*17ab0*/  ISETP.GE.AND P1, PT, R11, RZ, PT ;  /* 0x000000ff0b00720c */ /* 0x000fe20003f26270 */
[----:B------:R-:W-:-:S12]  /*17ac0*/  BSSY B0, `(.L_x_2887) ;  /* 0x0000212000007945 */ /* 0x000fd80003800000 */
[----:B------:R-:W-:Y:S05]  /*17ad0*/  @!P1 BRA `(.L_x_2888) ;  /* 0x0000002000409947 */ /* 0x000fea0003800000 */
[----:B------:R-:W-:Y:S02]  /*17ae0*/  IMAD.MOV.U32 R10, RZ, RZ, R3 ;  /* 0x000000ffff0a7224 */ /* 0x000fe400078e0003 */
[----:B------:R-:W-:Y:S02]  /*17af0*/  IMAD.MOV.U32 R9, RZ, RZ, R4 ;  /* 0x000000ffff097224 */ /* 0x000fe400078e0004 */
[----:B------:R-:W-:Y:S02]  /*17b00*/  IMAD.MOV.U32 R12, RZ, RZ, R200 ;  /* 0x000000ffff0c7224 */ /* 0x000fe400078e00c8 */
[----:B------:R-:W-:-:S07]  /*17b10*/  IMAD.MOV.U32 R14, RZ, RZ, R197 ;  /* 0x000000ffff0e7224 */ /* 0x000fce00078e00c5 */
.L_x_2901:
[----:B------:R-:W-:-:S05]  /*17b20*/  VIADD R13, R14, 0x1 ;  /* 0x000000010e0d7836 */ /* 0x000fca0000000000 */
[----:B------:R-:W-:-:S04]  /*17b30*/  ISETP.NE.AND P1, PT, R13, 0x2, PT ;  /* 0x000000020d00780c */ /* 0x000fc80003f25270 */
[----:B------:R-:W-:Y:S02]  /*17b40*/  SEL R13, R13, RZ, P1 ;  /* 0x000000ff0d0d7207 */ /* 0x000fe40000800000 */
[----:B------:R-:W-:-:S03]  /*17b50*/  SEL R3, RZ, 0x1, P1 ;  /* 0x00000001ff037807 */ /* 0x000fc60000800000 */
[----:B------:R-:W-:Y:S01]  /*17b60*/  IMAD.MOV.U32 R197, RZ, RZ, R13 ;  /* 0x000000ffffc57224 */ /* 0x000fe200078e000d */
[----:B------:R-:W-:Y:S01]  /*17b70*/  LOP3.LUT R200, R12, R3, RZ, 0x3c, !PT ;  /* 0x000000030cc87212 */ /* 0x000fe200078e3cff */
[----:B------:R-:W-:Y:S06]  /*17b80*/  @!P0 BRA `(.L_x_2889) ;  /* 0x0000000000048947 */ /* 0x000fec0003800000 */
[----:B------:R-:W-:Y:S01]  /*17b90*/  BPT.TRAP 0x1 ;  /* 0x000000040000795c */ /* 0x000fe20000300000 */
.L_x_2889:
[----:B------:R-:W-:Y:S01]  /*17ba0*/  IMAD R2, R197, 0x8, R18 ;  /* 0x00000008c5027824 */ /* 0x000fe200078e0212 */
[----:B------:R-:W-:-:S04]  /*17bb0*/  SHF.L.U32 R3, R200, 0x1f, RZ ;  /* 0x0000001fc8037819 */ /* 0x000fc800000006ff */
[----:B------:R0:W1:Y:S01]  /*17bc0*/  SYNCS.PHASECHK.TRANS64.TRYWAIT P1, [R2+URZ+0x30830], R3 ;  /* 0x03083003020075a7 */ /* 0x000062000802017f */
[----:B------:R-:W-:Y:S05]  /*17bd0*/  @!P0 BRA `(.L_x_2890) ;  /* 0x0000000000048947 */ /* 0x000fea0003800000 */
[----:B------:R-:W-:Y:S01]  /*17be0*/  BPT.TRAP 0x1 ;  /* 0x000000040000795c */ /* 0x000fe20000300000 */
.L_x_2890:
[----:B------:R-:W-:Y:S01]  /*17bf0*/  IMAD R4, R197, 0x900, R8 ;  /* 0x00000900c5047824 */ /* 0x000fe200078e0208 */
[----:B------:R-:W-:Y:S03]  /*17c00*/  BSSY B1, `(.L_x_2891) ;  /* 0x0000006000017945 */ /* 0x000fe60003800000 */
[C---:B------:R-:W-:Y:S02]  /*17c10*/  VIADD R15, R4.reuse, 0x2 ;  /* 0x00000002040f7836 */ /* 0x040fe40000000000 */
[----:B------:R-:W-:Y:S01]  /*17c20*/  VIADD R21, R4, 0x4 ;  /* 0x0000000404157836 */ /* 0x000fe20000000000 */
[----:B-1----:R-:W-:Y:S06]  /*17c30*/  @P1 BRA `(.L_x_2892) ;  /* 0x0000000000081947 */ /* 0x002fec0003800000 */
[----:B------:R-:W1:Y:S02]  /*17c40*/  SYNCS.PHASECHK.TRANS64.TRYWAIT P1, [R2+URZ+0x30830], R3 ;  /* 0x03083003020075a7 */ /* 0x000e64000802017f */
[----:B-1----:R-:W-:Y:S05]  /*17c50*/  @!P1 BRA `(.L_x_2893) ;  /* 0x000000dc00389947 */ /* 0x002fea0003800000 */
.L_x_2892:
[----:B------:R-:W-:Y:S05]  /*17c60*/  BSYNC B1 ;  /* 0x0000000000017941 */ /* 0x000fea0003800000 */
.L_x_2891:
[----:B------:R-:W2:Y:S04]  /*17c70*/  LDL.64 R122, [R1+0x30] ;  /* 0x00003000017a7983 */ /* 0x000ea80000100a00 */
[----:B------:R3:W-:Y:S04]  /*17c80*/  STL.64 [R1+0x80], R8 ;  /* 0x0000800801007387 */ /* 0x0007e80000100a00 */
[----:B---3--:R-:W3:Y:S04]  /*17c90*/  LDL.64 R8, [R1+0x28] ;  /* 0x0000280001087983 */ /* 0x008ee80000100a00 */
[----:B------:R4:W-:Y:S04]  /*17ca0*/  STL.64 [R1+0x78], R6 ;  /* 0x0000780601007387 */ /* 0x0009e80000100a00 */
[----:B----4-:R-:W4:Y:S01]  /*17cb0*/  LDL.64 R6, [R1+0x20] ;  /* 0x0000200001067983 */ /* 0x010f220000100a00 */
[----:B01----:R-:W-:-:S02]  /*17cc0*/  IMAD.MOV.U32 R2, RZ, RZ, R4 ;  /* 0x000000ffff027224 */ /* 0x003fc400078e0004 */
[C---:B------:R-:W-:Y:S02]  /*17cd0*/  VIADD R20, R4.reuse, 0x6 ;  /* 0x0000000604147836 */ /* 0x040fe40000000000 */
[----:B------:R-:W-:Y:S01]  /*17ce0*/  VIADD R120, R4, 0x304 ;  /* 0x0000030404787836 */ /* 0x000fe20000000000 */
[----:B------:R-:W-:Y:S01]  /*17cf0*/  R2UR UR26, R2 ;  /* 0x00000000021a72ca */ /* 0x000fe200000e0000 */
[----:B------:R-:W-:Y:S01]  /*17d00*/  IMAD.MOV.U32 R2, RZ, RZ, R15 ;  /* 0x000000ffff027224 */ /* 0x000fe200078e000f */
[----:B------:R-:W-:Y:S01]  /*17d10*/  R2UR UR14, R20 ;  /* 0x00000000140e72ca */ /* 0x000fe200000e0000 */
[----:B------:R-:W-:Y:S01]  /*17d20*/  VIADD R20, R4, 0x302 ;  /* 0x0000030204147836 */ /* 0x000fe20000000000 */
[----:B------:R-:W-:Y:S01]  /*17d30*/  R2UR UR58, R120 ;  /* 0x00000000783a72ca */ /* 0x000fe200000e0000 */
[----:B------:R-:W-:Y:S01]  /*17d40*/  IMAD.MOV.U32 R3, RZ, RZ, 0x40000040 ;  /* 0x40000040ff037424 */ /* 0x000fe200078e00ff */
        /* <DEDUP_REMOVED lines=9> */
[----:B------:R-:W-:Y:S02]  /*17de0*/  VIADD R20, R4, 0x606 ;  /* 0x0000060604147836 */ /* 0x000fe40000000000 */
        /* <DEDUP_REMOVED lines=8> */
[----:B------:R-:W-:Y:S01]  /*17e70*/  R2UR UR54, R2 ;  /* 0x00000000023672ca */ /* 0x000fe200000e0000 */
[----:B------:R-:W-:Y:S02]  /*17e80*/  VIADD R2, R4, 0x604 ;  /* 0x0000060404027836 */ /* 0x000fe40000000000 */
        /* <DEDUP_REMOVED lines=161> */
.L_x_2894:
[----:B------:R-:W-:Y:S01]  /*188a0*/  SHF.L.U32 R0, R12, 0x1f, RZ ;  /* 0x0000001f0c007819 */ /* 0x000fe200000006ff */
[----:B------:R-:W-:-:S04]  /*188b0*/  IMAD R12, R14, 0x8, R18 ;  /* 0x000000080e0c7824 */ /* 0x000fc800078e0212 */
[----:B------:R0:W1:Y:S01]  /*188c0*/  SYNCS.PHASECHK.TRANS64.TRYWAIT P1, [R12+URZ+0x30850], R0 ;  /* 0x030850000c0075a7 */ /* 0x000062000802017f */
[----:B------:R-:W-:Y:S05]  /*188d0*/  @!P0 BRA `(.L_x_2895) ;  /* 0x0000000000048947 */ /* 0x000fea0003800000 */
[----:B------:R-:W-:Y:S01]  /*188e0*/  BPT.TRAP 0x1 ;  /* 0x000000040000795c */ /* 0x000fe20000300000 */
.L_x_2895:
[----:B------:R-:W-:Y:S04]  /*188f0*/  BSSY B1, `(.L_x_2896) ;  /* 0x0000004000017945 */ /* 0x000fe80003800000 */
[----:B-1----:R-:W-:Y:S05]  /*18900*/  @P1 BRA `(.L_x_2897) ;  /* 0x0000000000081947 */ /* 0x002fea0003800000 */
[----:B------:R-:W1:Y:S02]  /*18910*/  SYNCS.PHASECHK.TRANS64.TRYWAIT P1, [R12+URZ+0x30850], R0 ;  /* 0x030850000c0075a7 */ /* 0x000e64000802017f */
[----:B-1----:R-:W-:Y:S05]  /*18920*/  @!P1 BRA `(.L_x_2898) ;  /* 0x000000d000189947 */ /* 0x002fea0003800000 */
.L_x_2897:
[----:B------:R-:W-:Y:S05]  /*18930*/  BSYNC B1 ;  /* 0x0000000000017941 */ /* 0x000fea0003800000 */
.L_x_2896:
        /* <DEDUP_REMOVED lines=30> */
[----:B------:R-:W-:Y:S01]  /*18b20*/  VIADD R2, R2, 0x280 ;  /* 0x0000028002027836 */ /* 0x000fe20000000000 */
[----:B------:R-:W-:Y:S01]  /*18b30*/  MOV R5, 0x40000040 ;  /* 0x4000004000057802 */ /* 0x000fe20000000f00 */
[----:B------:R-:W-:Y:S02]  /*18b40*/  WARPGROUP.DEPBAR.LE gsb0, 0x0 ;  /* 0x00008000000079c5 */ /* 0x000fe40000010000 */
[----:B------:R-:W-:-:S12]  /*18b50*/  WARPGROUP.ARRIVE ;  /* 0x00000000000079c5 */ /* 0x000fd80000000000 */
        /* <DEDUP_REMOVED lines=14> */
.L_x_2899:
[----:B-----5:R-:W-:Y:S01]  /*18c40*/  FMNMX.FTZ R0, R120, R9, !PT ;  /* 0x0000000978007209 */ /* 0x020fe20007810000 */
[----:B------:R-:W-:Y:S01]  /*18c50*/  ULDC UR4, c[0x0][0x988] ;  /* 0x0002620000047ab9 */ /* 0x000fe20000000800 */
[----:B------:R-:W-:Y:S02]  /*18c60*/  IMAD R13, R13, 0x8, R18 ;  /* 0x000000080d0d7824 */ /* 0x000fe400078e0212 */
        /* <DEDUP_REMOVED lines=46> */
[----:B------:R-:W0:Y:S01]  /*18f50*/  SHFL.BFLY PT, R2, R4, 0x2, 0x1f ;  /* 0x0c401f0004027f89 */ /* 0x000e2200000e0000 */
[----:B------:R-:W-:-:S05]  /*18f60*/  FMNMX.FTZ R3, R167, R0, !PT ;  /* 0x00000000a7037209 */ /* 0x000fca0007810000 */
[----:B------:R-:W1:Y:S01]  /*18f70*/  SHFL.BFLY PT, R0, R3, 0x2, 0x1f ;  /* 0x0c401f0003007f89 */ /* 0x000e6200000e0000 */
[----:B0-----:R-:W-:-:S05]  /*18f80*/  FMNMX.FTZ R4, R4, R2, !PT ;  /* 0x0000000204047209 */ /* 0x001fca0007810000 */
[----:B------:R-:W0:Y:S01]  /*18f90*/  SHFL.BFLY PT, R2, R4, 0x1, 0x1f ;  /* 0x0c201f0004027f89 */ /* 0x000e2200000e0000 */
[----:B-1----:R-:W-:-:S05]  /*18fa0*/  FMNMX.FTZ R3, R3, R0, !PT ;  /* 0x0000000003037209 */ /* 0x002fca0007810000 */
[----:B------:R-:W1:Y:S01]  /*18fb0*/  SHFL.BFLY PT, R0, R3, 0x1, 0x1f ;  /* 0x0c201f0003007f89 */ /* 0x000e6200000e0000 */
[----:B0-----:R-:W-:Y:S01]  /*18fc0*/  FMNMX.FTZ R4, R4, R2, !PT ;  /* 0x0000000204047209 */ /* 0x001fe20007810000 */
[----:B------:R-:W-:-:S04]  /*18fd0*/  IMAD.U32 R2, RZ, RZ, UR4 ;  /* 0x00000004ff027e24 */ /* 0x000fc8000f8e00ff */
[C---:B------:R-:W-:Y:S01]  /*18fe0*/  FADD.FTZ R5, -R4.reuse, R9 ;  /* 0x0000000904057221 */ /* 0x040fe20000010100 */
[----:B------:R-:W-:Y:S01]  /*18ff0*/  FMUL.FTZ R9, R4, R2 ;  /* 0x0000000204097220 */ /* 0x000fe20000410000 */
[----:B-1----:R-:W-:Y:S02]  /*19000*/  FMNMX.FTZ R3, R3, R0, !PT ;  /* 0x0000000003037209 */ /* 0x002fe40007810000 */
[-C--:B------:R-:W-:Y:S01]  /*19010*/  FMUL.FTZ R5, R5, R2.reuse ;  /* 0x0000000205057220 */ /* 0x080fe20000410000 */
[-CC-:B------:R-:W-:Y:S01]  /*19020*/  FFMA.FTZ R169, R125, R2.reuse, -R9.reuse ;  /* 0x000000027da97223 */ /* 0x180fe20000010809 */
[-CC-:B------:R-:W-:Y:S01]  /*19030*/  FFMA.FTZ R125, R129, R2.reuse, -R9.reuse ;  /* 0x00000002817d7223 */ /* 0x180fe20000010809 */
[C---:B------:R-:W-:Y:S01]  /*19040*/  FADD.FTZ R0, -R3.reuse, R10 ;  /* 0x0000000a03007221 */ /* 0x040fe20000010100 */
[-C--:B------:R-:W-:Y:S01]  /*19050*/  FMUL.FTZ R129, R3, R2.reuse ;  /* 0x0000000203817220 */ /* 0x080fe20000410000 */
[-CC-:B------:R-:W-:Y:S01]  /*19060*/  FFMA.FTZ R188, R120, R2.reuse, -R9.reuse ;  /* 0x0000000278bc7223 */ /* 0x180fe20000010809 */
[-C--:B------:R-:W-:Y:S01]  /*19070*/  FFMA.FTZ R171, R121, R2.reuse, -R9 ;  /* 0x0000000279ab7223 */ /* 0x080fe20000010809 */
[-C--:B------:R-:W-:Y:S01]  /*19080*/  FMUL.FTZ R0, R0, R2.reuse ;  /* 0x0000000200007220 */ /* 0x080fe20000410000 */
[-C--:B------:R-:W-:Y:S01]  /*19090*/  FFMA.FTZ R189, R122, R2.reuse, -R129 ;  /* 0x000000027abd7223 */ /* 0x080fe20000010881 */
[-C--:B------:R-:W-:Y:S01]  /*190a0*/  FFMA.FTZ R184, R128, R2.reuse, -R9 ;  /* 0x0000000280b87223 */ /* 0x080fe20000010809 */
[-C--:B------:R-:W-:Y:S01]  /*190b0*/  FFMA.FTZ R128, R123, R2.reuse, -R129 ;  /* 0x000000027b807223 */ /* 0x080fe20000010881 */
[----:B------:R-:W-:Y:S01]  /*190c0*/  MUFU.EX2 R5, R5 ;  /* 0x0000000500057308 */ /* 0x000fe20000000800 */
[-C--:B------:R-:W-:Y:S01]  /*190d0*/  FFMA.FTZ R190, R124, R2.reuse, -R9 ;  /* 0x000000027cbe7223 */ /* 0x080fe20000010809 */
[-CC-:B------:R-:W-:Y:S01]  /*190e0*/  FFMA.FTZ R191, R126, R2.reuse, -R129.reuse ;  /* 0x000000027ebf7223 */ /* 0x180fe20000010881 */
[-CC-:B------:R-:W-:Y:S01]  /*190f0*/  FFMA.FTZ R127, R127, R2.reuse, -R129.reuse ;  /* 0x000000027f7f7223 */ /* 0x180fe20000010881 */
[----:B------:R-:W-:Y:S01]  /*19100*/  FFMA.FTZ R185, R130, R2, -R129 ;  /* 0x0000000282b97223 */ /* 0x000fe20000010881 */
[----:B------:R-:W-:-:S02]  /*19110*/  VIADD R130, R13, 0x30840 ;  /* 0x000308400d827836 */ /* 0x000fc40000000000 */
[-C--:B------:R-:W-:Y:S01]  /*19120*/  FFMA.FTZ R126, R131, R2.reuse, -R129 ;  /* 0x00000002837e7223 */ /* 0x080fe20000010881 */
[-C--:B------:R-:W-:Y:S01]  /*19130*/  FFMA.FTZ R186, R132, R2.reuse, -R9 ;  /* 0x0000000284ba7223 */ /* 0x080fe20000010809 */
[----:B------:R-:W0:Y:S01]  /*19140*/  MUFU.EX2 R188, R188 ;  /* 0x000000bc00bc7308 */ /* 0x000e220000000800 */
[-C--:B------:R-:W-:Y:S01]  /*19150*/  FFMA.FTZ R187, R134, R2.reuse, -R129 ;  /* 0x0000000286bb7223 */ /* 0x080fe20000010881 */
[----:B------:R-:W-:Y:S01]  /*19160*/  PRMT R130, R212, 0x654, R130 ;  /* 0x00000654d4827816 */ /* 0x000fe20000000082 */
[-CC-:B------:R-:W-:Y:S01]  /*19170*/  FFMA.FTZ R124, R133, R2.reuse, -R9.reuse ;  /* 0x00000002857c7223 */ /* 0x180fe20000010809 */
[-C--:B------:R-:W-:Y:S01]  /*19180*/  FFMA.FTZ R180, R136, R2.reuse, -R9 ;  /* 0x0000000288b47223 */ /* 0x080fe20000010809 */
[-CC-:B------:R-:W-:Y:S01]  /*19190*/  FFMA.FTZ R123, R135, R2.reuse, -R129.reuse ;  /* 0x00000002877b7223 */ /* 0x180fe20000010881 */
[----:B------:R1:W-:Y:S01]  /*191a0*/  SYNCS.ARRIVE.TRANS64.RED.A1T0 RZ, [R130+URZ], RZ ;  /* 0x000000ff82ff79a7 */ /* 0x0003e2000810043f */
        /* <DEDUP_REMOVED lines=9> */
[----:B------:R-:W2:Y:S01]  /*19240*/  MUFU.EX2 R189, R189 ;  /* 0x000000bd00bd7308 */ /* 0x000ea20000000800 */
[----:B0-----:R-:W-:Y:S01]  /*19250*/  FFMA.FTZ R7, R5, R7, R188 ;  /* 0x0000000705077223 */ /* 0x001fe200000100bc */
        /* <DEDUP_REMOVED lines=8> */
[-C--:B-1----:R-:W-:Y:S01]  /*192e0*/  FFMA.FTZ R130, R167, R2.reuse, -R129 ;  /* 0x00000002a7827223 */ /* 0x082fe20000010881 */
[-CC-:B------:R-:W-:Y:S01]  /*192f0*/  FFMA.FTZ R121, R137, R2.reuse, -R9.reuse ;  /* 0x0000000289797223 */ /* 0x180fe20000010809 */
[-CC-:B------:R-:W-:Y:S01]  /*19300*/  FFMA.FTZ R182, R140, R2.reuse, -R9.reuse ;  /* 0x000000028cb67223 */ /* 0x180fe20000010809 */
[-CC-:B------:R-:W-:Y:S01]  /*19310*/  FFMA.FTZ R120, R141, R2.reuse, -R9.reuse ;  /* 0x000000028d787223 */ /* 0x180fe20000010809 */
[-CC-:B------:R-:W-:Y:S01]  /*19320*/  FFMA.FTZ R176, R144, R2.reuse, -R9.reuse ;  /* 0x0000000290b07223 */ /* 0x180fe20000010809 */
[----:B------:R-:W-:Y:S01]  /*19330*/  FFMA.FTZ R21, R145, R2, -R9 ;  /* 0x0000000291157223 */ /* 0x000fe20000010809 */
[----:B------:R-:W1:Y:S01]  /*19340*/  MUFU.EX2 R128, R128 ;  /* 0x0000008000807308 */ /* 0x000e620000000800 */
[----:B--2---:R-:W-:Y:S01]  /*19350*/  FFMA.FTZ R6, R0, R6, R189 ;  /* 0x0000000600067223 */ /* 0x004fe200000100bd */
[-CC-:B------:R-:W-:Y:S01]  /*19360*/  FFMA.FTZ R178, R148, R2.reuse, -R9.reuse ;  /* 0x0000000294b27223 */ /* 0x180fe20000010809 */
[-CC-:B------:R-:W-:Y:S01]  /*19370*/  FFMA.FTZ R20, R149, R2.reuse, -R9.reuse ;  /* 0x0000000295147223 */ /* 0x180fe20000010809 */
[-CC-:B------:R-:W-:Y:S01]  /*19380*/  FFMA.FTZ R172, R152, R2.reuse, -R9.reuse ;  /* 0x0000000298ac7223 */ /* 0x180fe20000010809 */
[-CC-:B------:R-:W-:Y:S01]  /*19390*/  FFMA.FTZ R15, R153, R2.reuse, -R9.reuse ;  /* 0x00000002990f7223 */ /* 0x180fe20000010809 */
[-CC-:B------:R-:W-:Y:S01]  /*193a0*/  FFMA.FTZ R174, R156, R2.reuse, -R9.reuse ;  /* 0x000000029cae7223 */ /* 0x180fe20000010809 */
[-C--:B------:R-:W-:Y:S01]  /*193b0*/  FFMA.FTZ R14, R157, R2.reuse, -R9 ;  /* 0x000000029d0e7223 */ /* 0x080fe20000010809 */
[----:B------:R-:W2:Y:S01]  /*193c0*/  MUFU.EX2 R190, R190 ;  /* 0x000000be00be7308 */ /* 0x000ea20000000800 */
[----:B0-----:R-:W-:Y:S01]  /*193d0*/  FADD.FTZ R7, R171, R7 ;  /* 0x00000007ab077221 */ /* 0x001fe20000010000 */
[-CC-:B------:R-:W-:Y:S01]  /*193e0*/  FFMA.FTZ R168, R160, R2.reuse, -R9.reuse ;  /* 0x00000002a0a87223 */ /* 0x180fe20000010809 */
[-CC-:B------:R-:W-:Y:S01]  /*193f0*/  FFMA.FTZ R10, R161, R2.reuse, -R9.reuse ;  /* 0x00000002a10a7223 */ /* 0x180fe20000010809 */
[-CC-:B------:R-:W-:Y:S01]  /*19400*/  FFMA.FTZ R170, R164, R2.reuse, -R9.reuse ;  /* 0x00000002a4aa7223 */ /* 0x180fe20000010809 */
[----:B------:R-:W-:-:S03]  /*19410*/  FFMA.FTZ R9, R165, R2, -R9 ;  /* 0x00000002a5097223 */ /* 0x000fc60000010809 */
        /* <DEDUP_REMOVED lines=90> */
.L_x_2900:
[----:B------:R-:W-:Y:S01]  /*199c0*/  ISETP.GT.AND P1, PT, R11, RZ, PT ;  /* 0x000000ff0b00720c */ /* 0x000fe20003f24270 */
[----:B------:R-:W-:Y:S01]  /*199d0*/  VIADD R12, R12, 0x30860 ;  /* 0x000308600c0c7836 */ /* 0x000fe20000000000 */
[----:B------:R-:W-:Y:S01]  /*199e0*/  F2FP.BF16.F32.PACK_AB R188, R171, R188 ;  /* 0x000000bcabbc723e */ /* 0x000fe200000010ff */
[----:B------:R-:W-:Y:S01]  /*199f0*/  VIADD R11, R11, 0xffffffff ;  /* 0xffffffff0b0b7836 */ /* 0x000fe20000000000 */
[----:B------:R-:W-:Y:S02]  /*19a00*/  F2FP.BF16.F32.PACK_AB R190, R169, R190 ;  /* 0x000000bea9be723e */ /* 0x000fe400000010ff */
        /* <DEDUP_REMOVED lines=9> */
[----:B------:R-:W-:Y:S01]  /*19aa0*/  F2FP.BF16.F32.PACK_AB R191, R127, R191 ;  /* 0x000000bf7fbf723e */ /* 0x000fe200000010ff */
[----:B0-----:R-:W-:Y:S01]  /*19ab0*/  IMAD.MOV.U32 R12, RZ, RZ, R200 ;  /* 0x000000ffff0c7224 */ /* 0x001fe200078e00c8 */
        /* <DEDUP_REMOVED lines=18> */
.L_x_2888:
[----:B------:R-:W-:Y:S05]  /*19be0*/  BSYNC B0 ;  /* 0x0000000000007941 */ /* 0x000fea0003800000 */
.L_x_2887:
        /* <DEDUP_REMOVED lines=99> */
.L_x_2902:
[----:B------:R-:W-:Y:S01]  /*1a220*/  IMAD R10, R197, 0x8, R18 ;  /* 0x00000008c50a7824 */ /* 0x000fe200078e0212 */
[----:B------:R-:W-:-:S04]  /*1a230*/  SHF.L.U32 R5, R200, 0x1f, RZ ;  /* 0x0000001fc8057819 */ /* 0x000fc800000006ff */
[----:B------:R0:W1:Y:S01]  /*1a240*/  SYNCS.PHASECHK.TRANS64.TRYWAIT P1, [R10+URZ+0x30850], R5 ;  /* 0x030850050a0075a7 */ /* 0x000062000802017f */
[----:B------:R-:W-:Y:S05]  /*1a250*/  @!P0 BRA `(.L_x_2903) ;  /* 0x0000000000048947 */ /* 0x000fea0003800000 */
[----:B------:R-:W-:Y:S01]  /*1a260*/  BPT.TRAP 0x1 ;  /* 0x000000040000795c */ /* 0x000fe20000300000 */
.L_x_2903:
        /* <DEDUP_REMOVED lines=9> */
.L_x_2905:
[----:B------:R-:W-:Y:S05]  /*1a300*/  BSYNC B0 ;  /* 0x0000000000007941 */ /* 0x000fea0003800000 */
.L_x_2904:
[----:B------:R-:W-:Y:S01]  /*1a310*/  IMAD.MOV.U32 R8, RZ, RZ, R0 ;  /* 0x000000ffff087224 */ /* 0x000fe200078e0000 */
[----:B------:R-:W-:Y:S01]  /*1a320*/  WARPGROUP.ARRIVE ;  /* 0x00000000000079c5 */ /* 0x000fe20000000000 */
[----:B------:R-:W-:Y:S01]  /*1a330*/  IMAD.MOV.U32 R9, RZ, RZ, 0x40000040 ;  /* 0x40000040ff097424 */ /* 0x000fe200078e00ff */
[----:B01----:R-:W-:Y:S02]  /*1a340*/  SHFL.BFLY PT, R5, R6, 0x2, 0x1f ;  /* 0x0c401f0006057f89 */ /* 0x003fe400000e0000 */
        /* <DEDUP_REMOVED lines=32> */
[----:B------:R-:W-:Y:S02]  /*1a550*/  WARPGROUP.DEPBAR.LE gsb0, 0x0 ;  /* 0x00008000000079c5 */ /* 0x000fe40000010000 */
[----:B------:R-:W-:-:S10]  /*1a560*/  WARPGROUP.ARRIVE ;  /* 0x00000000000079c5 */ /* 0x000fd40000000000 */
[----:B------:R-:W-:Y:S01]  /*1a570*/  HGMMA.64x192x16.F32.BF16 R24, R172, gdesc[UR4].tnspB, R24, gsb0 ;  /* 0x42e00004ac187df0 */ /* 0x000fe20008001818 */
[----:B------:R-:W-:Y:S01]  /*1a580*/  R2UR UR6, R8 ;  /* 0x00000000080672ca */ /* 0x000fe200000e0000 */
[----:B------:R-:W-:Y:S01]  /*1a590*/  FADD.FTZ R8, R5, R6 ;  /* 0x0000000605087221 */ /* 0x000fe20000010000 */
[----:B------:R-:W-:Y:S01]  /*1a5a0*/  R2UR UR7, R9 ;  /* 0x00000000090772ca */ /* 0x000fe200000e0000 */
[----:B------:R-:W0:Y:S01]  /*1a5b0*/  SHFL.BFLY PT, R5, R0, 0x1, 0x1f ;  /* 0x0c201f0000057f89 */ /* 0x000e2200000e0000 */
[----:B------:R-:W-:-:S03]  /*1a5c0*/  CS2R R6, SRZ ;  /* 0x0000000000067805 */ /* 0x000fc6000001ff00 */
        /* <DEDUP_REMOVED lines=19> */
[----:B------:R-:W-:Y:S03]  /*1a700*/  HGMMA.64x192x16.F32.BF16 R24, R168, gdesc[UR4].tnspB, R24, gsb0 ;  /* 0x42e00004a8187df0 */ /* 0x000fe60008001818 */
[----:B------:R-:W-:Y:S02]  /*1a710*/  WARPGROUP.DEPBAR.LE gsb0, 0x0 ;  /* 0x00008000000079c5 */ /* 0x000fe40000010000 */
[----:B--23--:R-:W-:Y:S05]  /*1a720*/  @!P0 BRA `(.L_x_2907) ;  /* 0x0000000000048947 */ /* 0x00cfea0003800000 */
[----:B------:R-:W-:Y:S01]  /*1a730*/  BPT.TRAP 0x1 ;  /* 0x000000040000795c */ /* 0x000fe20000300000 */
.L_x_2907:
        /* <DEDUP_REMOVED lines=54> */
[----:B------:R-:W-:Y:S01]  /*1aaa0*/  SEL R7, RZ, 0x1, P1 ;  /* 0x00000001ff077807 */ /* 0x000fe20000800000 */
[-C--:B0-----:R-:W-:Y:S01]  /*1aab0*/  FMUL.FTZ R123, R83, R6.reuse ;  /* 0x00000006537b7220 */ /* 0x081fe20000410000 */
        /* <DEDUP_REMOVED lines=52> */
.L_x_2808:
[----:B------:R-:W1:Y:S08]  /*1ae00*/  S2UR UR4, SR_CgaCtaId ;  /* 0x00000000000479c3 */ /* 0x000e700000008800 */
[----:B------:R-:W-:Y:S01]  /*1ae10*/  BAR.SYNC.DEFER_BLOCKING 0x5, 0x180 ;  /* 0x0146000000007b1d */ /* 0x000fe20000010000 */
[----:B------:R-:W-:-:S05]  /*1ae20*/  MOV R7, 0x400 ;  /* 0x0000040000077802 */ /* 0x000fca0000000f00 */
[----:B------:R-:W-:Y:S01]  /*1ae30*/  BSSY B0, `(.L_x_2908) ;  /* 0x0000274000007945 */ /* 0x000fe20003800000 */
[----:B-1----:R-:W-:-:S05]  /*1ae40*/  IMAD.U32 R212, RZ, RZ, UR4 ;  /* 0x00000004ffd47e24 */ /* 0x002fca000f8e00ff */
[----:B------:R-:W-:-:S05]  /*1ae50*/  LEA R18, R212, R7, 0x18 ;  /* 0x00000007d4127211 */ /* 0x000fca00078ec0ff */
[----:B------:R0:W1:Y:S01]  /*1ae60*/  LDS.128 R28, [R18+0x308d0] ;  /* 0x0308d000121c7984 */ /* 0x0000620000000c00 */
[----:B------:R-:W-:Y:S06]  /*1ae70*/  BAR.ARV 0x4, 0x180 ;  /* 0x0106000000007b1d */ /* 0x000fec0000002000 */
[----:B------:R-:W-:Y:S05]  /*1ae80*/  @P0 BRA `(.L_x_2909) ;  /* 0x0000001800940947 */ /* 0x000fea0003800000 */
[----:B------:R-:W2:Y:S01]  /*1ae90*/  LDL R10, [R1+0x6c] ;  /* 0x00006c00010a7983 */ /* 0x000ea20000100800 */
[----:B------:R-:W-:Y:S01]  /*1aea0*/  F2FP.BF16.F32.PACK_AB R24, R25, R24 ;  /* 0x000000181918723e */ /* 0x000fe200000010ff */
[----:B------:R-:W-:Y:S01]  /*1aeb0*/  ULDC.64 UR4, c[0x0][0xc00] ;  /* 0x0003000000047ab9 */ /* 0x000fe20000000a00 */
[----:B------:R-:W-:Y:S01]  /*1aec0*/  F2FP.BF16.F32.PACK_AB R25, R136, R26 ;  /* 0x0000001a8819723e */ /* 0x000fe200000010ff */
[----:B------:R-:W3:Y:S01]  /*1aed0*/  S2R R9, SR_SWINHI ;  /* 0x0000000000097919 */ /* 0x000ee20000002f00 */
[----:B------:R-:W-:Y:S01]  /*1aee0*/  F2FP.BF16.F32.PACK_AB R32, R33, R32 ;  /* 0x000000202120723e */ /* 0x000fe200000010ff */
[----:B------:R-:W-:Y:S01]  /*1aef0*/  ULDC.64 UR6, c[0x0][0x208] ;  /* 0x0000820000067ab9 */ /* 0x000fe20000000a00 */
        /* <DEDUP_REMOVED lines=16> */
[----:B---3--:R-:W-:Y:S02]  /*1b000*/  MOV R7, R9 ;  /* 0x0000000900077202 */ /* 0x008fe40000000f00 */
        /* <DEDUP_REMOVED lines=18> */
[----:B------:R-:W-:Y:S01]  /*1b130*/  BAR.SYNC.DEFER_BLOCKING 0x1, 0x100 ;  /* 0x0044000000007b1d */ /* 0x000fe20000010000 */
[----:B--2---:R-:W-:-:S03]  /*1b140*/  IMAD.WIDE R70, R10, 0x2, R6 ;  /* 0x000000020a467825 */ /* 0x004fc600078e0206 */
[C---:B------:R-:W-:Y:S02]  /*1b150*/  IADD3 R141, P5, R70.reuse, 0x4000, RZ ;  /* 0x00004000468d7810 */ /* 0x040fe40007fbe0ff */
[C---:B------:R-:W-:Y:S02]  /*1b160*/  IADD3 R111, P2, R70.reuse, 0x20, RZ ;  /* 0x00000020466f7810 */ /* 0x040fe40007f5e0ff */
[----:B------:R-:W-:Y:S01]  /*1b170*/  LOP3.LUT R20, R141, 0x380, RZ, 0xc0, !PT ;  /* 0x000003808d147812 */ /* 0x000fe200078ec0ff */
[--C-:B------:R-:W-:Y:S01]  /*1b180*/  IMAD.X R21, RZ, RZ, R71.reuse, P5 ;  /* 0x000000ffff157224 */ /* 0x100fe200028e0647 */
[----:B-----5:R-:W-:Y:S01]  /*1b190*/  IADD3 R137, P1, R70, 0x40, RZ ;  /* 0x0000004046897810 */ /* 0x020fe20007f3e0ff */
[--C-:B------:R-:W-:Y:S01]  /*1b1a0*/  IMAD.X R11, RZ, RZ, R71.reuse, P2 ;  /* 0x000000ffff0b7224 */ /* 0x100fe200010e0647 */
[----:B------:R-:W-:Y:S02]  /*1b1b0*/  SHF.R.U64 R20, R20, 0x3, RZ ;  /* 0x0000000314147819 */ /* 0x000fe400000012ff */
[C---:B------:R-:W-:Y:S01]  /*1b1c0*/  IADD3 R139, P6, R70.reuse, 0x60, RZ ;  /* 0x00000060468b7810 */ /* 0x040fe20007fde0ff */
[----:B------:R-:W-:Y:S01]  /*1b1d0*/  IMAD.X R13, RZ, RZ, R71, P1 ;  /* 0x000000ffff0d7224 */ /* 0x000fe200008e0647 */
[----:B------:R-:W-:-:S02]  /*1b1e0*/  IADD3 R58, P2, R70, 0x8000, RZ ;  /* 0x00008000463a7810 */ /* 0x000fc40007f5e0ff */
[----:B------:R-:W-:Y:S01]  /*1b1f0*/  LOP3.LUT R9, R70, 0x380, RZ, 0xc0, !PT ;  /* 0x0000038046097812 */ /* 0x000fe200078ec0ff */
[--C-:B------:R-:W-:Y:S01]  /*1b200*/  IMAD.X R15, RZ, RZ, R71.reuse, P6 ;  /* 0x000000ffff0f7224 */ /* 0x100fe200030e0647 */
[----:B------:R-:W-:Y:S01]  /*1b210*/  LOP3.LUT R10, R111, 0x380, RZ, 0xc0, !PT ;  /* 0x000003806f0a7812 */ /* 0x000fe200078ec0ff */
[----:B------:R-:W-:Y:S01]  /*1b220*/  IMAD.X R59, RZ, RZ, R71, P2 ;  /* 0x000000ffff3b7224 */ /* 0x000fe200010e0647 */
[----:B------:R-:W-:Y:S02]  /*1b230*/  LOP3.LUT R12, R137, 0x380, RZ, 0xc0, !PT ;  /* 0x00000380890c7812 */ /* 0x000fe400078ec0ff */
[----:B------:R-:W-:Y:S02]  /*1b240*/  LOP3.LUT R20, R20, R141, RZ, 0x3c, !PT ;  /* 0x0000008d14147212 */ /* 0x000fe400078e3cff */
[----:B------:R-:W-:Y:S02]  /*1b250*/  LOP3.LUT R14, R139, 0x380, RZ, 0xc0, !PT ;  /* 0x000003808b0e7812 */ /* 0x000fe400078ec0ff */
[----:B------:R-:W-:-:S02]  /*1b260*/  LOP3.LUT R141, R58, 0x380, RZ, 0xc0, !PT ;  /* 0x000003803a8d7812 */ /* 0x000fc400078ec0ff */
[----:B------:R-:W-:Y:S02]  /*1b270*/  SHF.R.U64 R9, R9, 0x3, RZ ;  /* 0x0000000309097819 */ /* 0x000fe400000012ff */
[----:B------:R-:W-:Y:S02]  /*1b280*/  SHF.R.U64 R10, R10, 0x3, RZ ;  /* 0x000000030a0a7819 */ /* 0x000fe400000012ff */
[----:B------:R-:W-:Y:S02]  /*1b290*/  SHF.R.U64 R12, R12, 0x3, RZ ;  /* 0x000000030c0c7819 */ /* 0x000fe400000012ff */
[C---:B------:R-:W-:Y:S02]  /*1b2a0*/  IADD3 R38, P0, R70.reuse, 0x4020, RZ ;  /* 0x0000402046267810 */ /* 0x040fe40007f1e0ff */
[C---:B------:R-:W-:Y:S02]  /*1b2b0*/  IADD3 R46, P4, R70.reuse, 0x4040, RZ ;  /* 0x00004040462e7810 */ /* 0x040fe40007f9e0ff */
[C---:B------:R-:W-:Y:S01]  /*1b2c0*/  IADD3 R54, P3, R70.reuse, 0x4060, RZ ;  /* 0x0000406046367810 */ /* 0x040fe20007f7e0ff */
[--C-:B------:R-:W-:Y:S01]  /*1b2d0*/  IMAD.X R39, RZ, RZ, R71.reuse, P0 ;  /* 0x000000ffff277224 */ /* 0x100fe200000e0647 */
[C---:B-1----:R-:W-:Y:S01]  /*1b2e0*/  IADD3 R28, P1, R70.reuse, 0x8020, RZ ;  /* 0x00008020461c7810 */ /* 0x042fe20007f3e0ff */
[--C-:B------:R-:W-:Y:S01]  /*1b2f0*/  IMAD.X R47, RZ, RZ, R71.reuse, P4 ;  /* 0x000000ffff2f7224 */ /* 0x100fe200020e0647 */
[C---:B------:R-:W-:Y:S01]  /*1b300*/  IADD3 R66, P6, R70.reuse, 0x8040, RZ ;  /* 0x0000804046427810 */ /* 0x040fe20007fde0ff */
[--C-:B------:R-:W-:Y:S01]  /*1b310*/  IMAD.X R55, RZ, RZ, R71.reuse, P3 ;  /* 0x000000ffff377224 */ /* 0x100fe200018e0647 */
[----:B------:R-:W-:Y:S01]  /*1b320*/  IADD3 R72, P5, R70, 0x8060, RZ ;  /* 0x0000806046487810 */ /* 0x000fe20007fbe0ff */
[--C-:B------:R-:W-:Y:S01]  /*1b330*/  IMAD.X R63, RZ, RZ, R71.reuse, P1 ;  /* 0x000000ffff3f7224 */ /* 0x100fe200008e0647 */
[----:B------:R-:W-:Y:S01]  /*1b340*/  SHF.R.U64 R14, R14, 0x3, RZ ;  /* 0x000000030e0e7819 */ /* 0x000fe200000012ff */
[----:B------:R-:W-:Y:S01]  /*1b350*/  IMAD.X R67, RZ, RZ, R71, P6 ;  /* 0x000000ffff437224 */ /* 0x000fe200030e0647 */
[----:B------:R-:W-:-:S02]  /*1b360*/  SHF.R.U64 R141, R141, 0x3, RZ ;  /* 0x000000038d8d7819 */ /* 0x000fc400000012ff */
[----:B------:R-:W-:Y:S01]  /*1b370*/  LOP3.LUT R70, R9, R70, RZ, 0x3c, !PT ;  /* 0x0000004609467212 */ /* 0x000fe200078e3cff */
[----:B------:R-:W-:Y:S01]  /*1b380*/  IMAD.X R9, RZ, RZ, R71, P5 ;  /* 0x000000ffff097224 */ /* 0x000fe200028e0647 */
[----:B------:R-:W-:Y:S02]  /*1b390*/  LOP3.LUT R10, R10, R111, RZ, 0x3c, !PT ;  /* 0x0000006f0a0a7212 */ /* 0x000fe400078e3cff */
[----:B------:R-:W-:Y:S02]  /*1b3a0*/  LOP3.LUT R12, R12, R137, RZ, 0x3c, !PT ;  /* 0x000000890c0c7212 */ /* 0x000fe400078e3cff */
[----:B------:R-:W-:Y:S02]  /*1b3b0*/  LOP3.LUT R14, R14, R139, RZ, 0x3c, !PT ;  /* 0x0000008b0e0e7212 */ /* 0x000fe400078e3cff */
[----:B------:R-:W-:Y:S02]  /*1b3c0*/  LOP3.LUT R111, R38, 0x380, RZ, 0xc0, !PT ;  /* 0x00000380266f7812 */ /* 0x000fe400078ec0ff */
[----:B------:R-:W-:-:S02]  /*1b3d0*/  LOP3.LUT R58, R141, R58, RZ, 0x3c, !PT ;  /* 0x0000003a8d3a7212 */ /* 0x000fc400078e3cff */
[----:B------:R-:W-:Y:S02]  /*1b3e0*/  MOV R70, R70 ;  /* 0x0000004600467202 */ /* 0x000fe40000000f00 */
[----:B------:R-:W-:Y:S02]  /*1b3f0*/  MOV R10, R10 ;  /* 0x0000000a000a7202 */ /* 0x000fe40000000f00 */
[----:B------:R-:W-:Y:S01]  /*1b400*/  MOV R13, R12 ;  /* 0x0000000c000d7202 */ /* 0x000fe20000000f00 */
[----:B------:R-:W-:Y:S01]  /*1b410*/  STSM.16.M88.4 [R70], R24 ;  /* 0x0000001846007844 */ /* 0x000fe20000000200 */
[----:B------:R-:W-:Y:S02]  /*1b420*/  SHF.R.U64 R111, R111, 0x3, RZ ;  /* 0x000000036f6f7819 */ /* 0x000fe400000012ff */
[----:B------:R-:W-:Y:S01]  /*1b430*/  MOV R14, R14 ;  /* 0x0000000e000e7202 */ /* 0x000fe20000000f00 */
[----:B------:R-:W-:Y:S01]  /*1b440*/  STSM.16.M88.4 [R10], R32 ;  /* 0x000000200a007844 */ /* 0x000fe20000000200 */
[----:B------:R-:W-:-:S02]  /*1b450*/  MOV R12, R58 ;  /* 0x0000003a000c7202 */ /* 0x000fc40000000f00 */
[----:B------:R-:W-:Y:S01]  /*1b460*/  MOV R20, R20 ;  /* 0x0000001400147202 */ /* 0x000fe20000000f00 */
[----:B------:R-:W-:Y:S01]  /*1b470*/  STSM.16.M88.4 [R13], R40 ;  /* 0x000000280d007844 */ /* 0x000fe20000000200 */
[----:B------:R-:W-:Y:S01]  /*1b480*/  F2FP.BF16.F32.PACK_AB R58, R61, R60 ;  /* 0x0000003c3d3a723e */ /* 0x000fe200000010ff */
[----:B------:R-:W-:Y:S01]  /*1b490*/  IMAD.MOV.U32 R21, RZ, RZ, RZ ;  /* 0x000000ffff157224 */ /* 0x000fe200078e00ff */
[----:B------:R-:W-:Y:S01]  /*1b4a0*/  F2FP.BF16.F32.PACK_AB R59, R128, R120 ;  /* 0x00000078803b723e */ /* 0x000fe200000010ff */
[----:B------:R-:W-:Y:S01]  /*1b4b0*/  STSM.16.M88.4 [R14], R48 ;  /* 0x000000300e007844 */ /* 0x000fe20000000200 */
[----:B------:R-:W-:Y:S02]  /*1b4c0*/  LOP3.LUT R38, R111, R38, RZ, 0x3c, !PT ;  /* 0x000000266f267212 */ /* 0x000fe400078e3cff */
[----:B------:R-:W-:Y:S01]  /*1b4d0*/  LOP3.LUT R71, R66, 0x380, RZ, 0xc0, !PT ;  /* 0x0000038042477812 */ /* 0x000fe200078ec0ff */
[----:B------:R1:W-:Y:S01]  /*1b4e0*/  STSM.16.M88.4 [R20], R56 ;  /* 0x0000003814007844 */ /* 0x0003e20000000200 */
[----:B------:R-:W-:-:S02]  /*1b4f0*/  LOP3.LUT R111, R72, 0x380, RZ, 0xc0, !PT ;  /* 0x00000380486f7812 */ /* 0x000fc400078ec0ff */
[----:B------:R-:W-:Y:S02]  /*1b500*/  LOP3.LUT R137, R46, 0x380, RZ, 0xc0, !PT ;  /* 0x000003802e897812 */ /* 0x000fe400078ec0ff */
[----:B------:R-:W-:Y:S02]  /*1b510*/  LOP3.LUT R139, R54, 0x380, RZ, 0xc0, !PT ;  /* 0x00000380368b7812 */ /* 0x000fe400078ec0ff */
[----:B------:R-:W-:Y:S02]  /*1b520*/  LOP3.LUT R62, R28, 0x380, RZ, 0xc0, !PT ;  /* 0x000003801c3e7812 */ /* 0x000fe400078ec0ff */
[----:B------:R-:W-:Y:S02]  /*1b530*/  SHF.R.U64 R71, R71, 0x3, RZ ;  /* 0x0000000347477819 */ /* 0x000fe400000012ff */
[----:B------:R-:W-:Y:S02]  /*1b540*/  SHF.R.U64 R111, R111, 0x3, RZ ;  /* 0x000000036f6f7819 */ /* 0x000fe400000012ff */
[----:B------:R-:W-:-:S02]  /*1b550*/  SHF.R.U64 R137, R137, 0x3, RZ ;  /* 0x0000000389897819 */ /* 0x000fc400000012ff */
[----:B------:R-:W-:Y:S01]  /*1b560*/  SHF.R.U64 R139, R139, 0x3, RZ ;  /* 0x000000038b8b7819 */ /* 0x000fe200000012ff */
[----:B-1----:R-:W1:Y:S01]  /*1b570*/  LDC R20, c[0x0][0xbe8] ;  /* 0x0002fa00ff147b82 */ /* 0x002e620000000800 */
[----:B------:R-:W-:Y:S02]  /*1b580*/  SHF.R.U64 R3, R62, 0x3, RZ ;  /* 0x000000033e037819 */ /* 0x000fe400000012ff */
[----:B------:R-:W-:Y:S02]  /*1b590*/  LOP3.LUT R66, R71, R66, RZ, 0x3c, !PT ;  /* 0x0000004247427212 */ /* 0x000fe400078e3cff */
[----:B------:R-:W-:Y:S02]  /*1b5a0*/  LOP3.LUT R8, R111, R72, RZ, 0x3c, !PT ;  /* 0x000000486f087212 */ /* 0x000fe400078e3cff */
[----:B------:R-:W-:Y:S02]  /*1b5b0*/  LOP3.LUT R46, R137, R46, RZ, 0x3c, !PT ;  /* 0x0000002e892e7212 */ /* 0x000fe400078e3cff */
[----:B------:R-:W-:-:S02]  /*1b5c0*/  LOP3.LUT R54, R139, R54, RZ, 0x3c, !PT ;  /* 0x000000368b367212 */ /* 0x000fc400078e3cff */
[----:B------:R-:W-:Y:S02]  /*1b5d0*/  LOP3.LUT R62, R3, R28, RZ, 0x3c, !PT ;  /* 0x0000001c033e7212 */ /* 0x000fe400078e3cff */
[----:B------:R-:W-:Y:S02]  /*1b5e0*/  MOV R2, R66 ;  /* 0x0000004200027202 */ /* 0x000fe40000000f00 */
[----:B------:R-:W-:Y:S02]  /*1b5f0*/  MOV R38, R38 ;  /* 0x0000002600267202 */ /* 0x000fe40000000f00 */
[----:B------:R-:W-:Y:S02]  /*1b600*/  MOV R3, R8 ;  /* 0x0000000800037202 */ /* 0x000fe40000000f00 */
        /* <DEDUP_REMOVED lines=9> */
[----:B------:R-:W-:Y:S01]  /*1b6a0*/  ISETP.NE.U32.AND P0, PT, RZ, UR4, PT ;  /* 0x00000004ff007c0c */ /* 0x000fe2000bf05070 */
[----:B------:R2:W-:Y:S01]  /*1b6b0*/  STSM.16.M88.4 [R46], R8 ;  /* 0x000000082e007844 */ /* 0x0005e20000000200 */
[----:B------:R-:W-:Y:S02]  /*1b6c0*/  MOV R62, R62 ;  /* 0x0000003e003e7202 */ /* 0x000fe40000000f00 */
[----:B------:R-:W-:Y:S01]  /*1b6d0*/  ISETP.NE.AND.EX P0, PT, RZ, UR5, PT, P0 ;  /* 0x00000005ff007c0c */ /* 0x000fe2000bf05300 */
[----:B------:R-:W-:Y:S04]  /*1b6e0*/  STSM.16.M88.4 [R54], R80 ;  /* 0x0000005036007844 */ /* 0x000fe80000000200 */
[----:B------:R3:W-:Y:S04]  /*1b6f0*/  STSM.16.M88.4 [R12], R88 ;  /* 0x000000580c007844 */ /* 0x0007e80000000200 */
[----:B------:R4:W-:Y:S01]  /*1b700*/  STSM.16.M88.4 [R62], R96 ;  /* 0x000000603e007844 */ /* 0x0009e20000000200 */
[----:B--2---:R-:W-:-:S03]  /*1b710*/  F2FP.BF16.F32.PACK_AB R8, R113, R138 ;  /* 0x0000008a7108723e */ /* 0x004fc600000010ff */
[----:B------:R4:W-:Y:S01]  /*1b720*/  STSM.16.M88.4 [R2], R104 ;  /* 0x0000006802007844 */ /* 0x0009e20000000200 */
[----:B------:R-:W-:Y:S02]  /*1b730*/  F2FP.BF16.F32.PACK_AB R9, R115, R114 ;  /* 0x000000727309723e */ /* 0x000fe400000010ff */
[----:B------:R-:W-:Y:S02]  /*1b740*/  F2FP.BF16.F32.PACK_AB R10, R117, R116 ;  /* 0x00000074750a723e */ /* 0x000fe400000010ff */
[----:B------:R-:W-:Y:S02]  /*1b750*/  F2FP.BF16.F32.PACK_AB R11, R119, R118 ;  /* 0x00000076770b723e */ /* 0x000fe400000010ff */
[----:B---3--:R-:W-:-:S03]  /*1b760*/  IADD3 R12, P1, R228, UR4, RZ ;  /* 0x00000004e40c7c10 */ /* 0x008fc6000ff3e0ff */
[----:B------:R4:W-:Y:S01]  /*1b770*/  STSM.16.M88.4 [R3], R8 ;  /* 0x0000000803007844 */ /* 0x0009e20000000200 */
[----:B------:R-:W-:Y:S01]  /*1b780*/  IADD3.X R13, R229, UR5, RZ, P1, !PT ;  /* 0x00000005e50d7c10 */ /* 0x000fe20008ffe4ff */
[----:B------:R-:W-:Y:S01]  /*1b790*/  ULDC.64 UR4, c[0x0][0xc08] ;  /* 0x0003020000047ab9 */ /* 0x000fe20000000a00 */
[----:B------:R-:W-:Y:S01]  /*1b7a0*/  BAR.SYNC.DEFER_BLOCKING 0x1, 0x100 ;  /* 0x0044000000007b1d */ /* 0x000fe20000010000 */
[----:B-1----:R-:W-:Y:S02]  /*1b7b0*/  ISETP.NE.AND P1, PT, R20, 0x1, PT ;  /* 0x000000011400780c */ /* 0x002fe40003f25270 */
[----:B------:R-:W-:-:S04]  /*1b7c0*/  ISETP.NE.U32.AND P2, PT, RZ, UR4, PT ;  /* 0x00000004ff007c0c */ /* 0x000fc8000bf45070 */
[----:B------:R-:W-:-:S07]  /*1b7d0*/  ISETP.NE.AND.EX P2, PT, RZ, UR5, PT, P2 ;  /* 0x00000005ff007c0c */ /* 0x000fce000bf45320 */
[----:B------:R-:W1:Y:S08]  /*1b7e0*/  @P1 LDC R4, c[0x0][0xbec] ;  /* 0x0002fb00ff041b82 */ /* 0x000e700000000800 */
[----:B------:R-:W2:Y:S01]  /*1b7f0*/  @P1 LDC R25, c[0x0][0xbf0] ;  /* 0x0002fc00ff191b82 */ /* 0x000ea20000000800 */
[----:B------:R-:W-:Y:S01]  /*1b800*/  @P2 IADD3 R228, P3, R228, UR4, RZ ;  /* 0x00000004e4e42c10 */ /* 0x000fe2000ff7e0ff */
[----:B------:R-:W-:Y:S01]  /*1b810*/  ULDC UR4, c[0x0][0xa88] ;  /* 0x0002a20000047ab9 */ /* 0x000fe20000000800 */
[----:B------:R4:W5:Y:S01]  /*1b820*/  @P0 LDG.E R21, desc[UR6][R12.64] ;  /* 0x000000060c150981 */ /* 0x000962000c1e1900 */
[----:B------:R-:W-:Y:S01]  /*1b830*/  IMAD.U32 R65, RZ, RZ, UR4 ;  /* 0x00000004ff417e24 */ /* 0x000fe2000f8e00ff */
[----:B------:R-:W-:-:S05]  /*1b840*/  @P2 IADD3.X R229, R229, UR5, RZ, P3, !PT ;  /* 0x00000005e5e52c10 */ /* 0x000fca0009ffe4ff */
[----:B------:R4:W5:Y:S01]  /*1b850*/  @P2 LDG.E R65, desc[UR6][R228.64] ;  /* 0x00000006e4412981 */ /* 0x000962000c1e1900 */
[----:B------:R-:W-:Y:S05]  /*1b860*/  @P2 BRA `(.L_x_2910) ;  /* 0x0000000000142947 */ /* 0x000fea0003800000 */
[----:B------:R-:W-:Y:S05]  /*1b870*/  @!P0 BRA `(.L_x_2910) ;  /* 0x0000000000108947 */ /* 0x000fea0003800000 */
[----:B------:R-:W-:Y:S02]  /*1b880*/  ULDC.64 UR4, c[0x0][0x208] ;  /* 0x0000820000047ab9 */ /* 0x000fe40000000a00 */
[----:B----4-:R-:W3:Y:S04]  /*1b890*/  LDG.E R2, desc[UR4][R12.64] ;  /* 0x000000040c027981 */ /* 0x010ee8000c1e1900 */
[----:B-----5:R-:W3:Y:S02]  /*1b8a0*/  LDG.E R65, desc[UR4][R12.64+0x4] ;  /* 0x000004040c417981 */ /* 0x020ee4000c1e1900 */
[----:B---3--:R-:W-:-:S07]  /*1b8b0*/  IMAD.IADD R65, R65, 0x1, -R2 ;  /* 0x0000000141417824 */ /* 0x008fce00078e0a02 */
.L_x_2910:
[----:B----4-:R-:W3:Y:S01]  /*1b8c0*/  LDL.LU R12, [R1+0x40] ;  /* 0x00004000010c7983 */ /* 0x010ee20000300800 */
[----:B------:R-:W-:Y:S01]  /*1b8d0*/  SHF.R.S32.HI R64, RZ, 0x1f, R227 ;  /* 0x0000001fff407819 */ /* 0x000fe200000114e3 */
[----:B------:R-:W-:Y:S01]  /*1b8e0*/  IMAD.IADD R27, R223, 0x1, R218 ;  /* 0x00000001df1b7824 */ /* 0x000fe200078e02da */
[----:B------:R-:W-:Y:S01]  /*1b8f0*/  ULDC.64 UR4, c[0x0][0xb90] ;  /* 0x0002e40000047ab9 */ /* 0x000fe20000000a00 */
[----:B------:R-:W4:Y:S01]  /*1b900*/  LDL.LU R10, [R1+0x4] ;  /* 0x00000400010a7983 */ /* 0x000f220000300800 */
[--C-:B-----5:R-:W-:Y:S01]  /*1b910*/  SHF.R.S32.HI R3, RZ, 0x1f, R21.reuse ;  /* 0x0000001fff037819 */ /* 0x120fe20000011415 */
[----:B------:R-:W-:Y:S01]  /*1b920*/  IMAD.MOV.U32 R2, RZ, RZ, R21 ;  /* 0x000000ffff027224 */ /* 0x000fe200078e0015 */
[----:B------:R-:W0:Y:S01]  /*1b930*/  @P1 LDC R69, c[0x0][0xbec] ;  /* 0x0002fb00ff451b82 */ /* 0x000e220000000800 */
[----:B------:R-:W4:Y:S01]  /*1b940*/  LDL R70, [R1+0x44] ;  /* 0x0000440001467983 */ /* 0x000f220000100800 */
[----:B-1----:R-:W-:-:S03]  /*1b950*/  @P1 IMAD.HI.U32 R4, R27, R4, RZ ;  /* 0x000000041b041227 */ /* 0x002fc600078e00ff */
[----:B------:R-:W4:Y:S01]  /*1b960*/  LDL R26, [R1+0x68] ;  /* 0x00006800011a7983 */ /* 0x000f220000100800 */
[----:B------:R-:W-:Y:S02]  /*1b970*/  IMAD R8, R64, UR4, RZ ;  /* 0x0000000440087c24 */ /* 0x000fe4000f8e02ff */
[----:B------:R-:W-:Y:S01]  /*1b980*/  IMAD.MOV.U32 R11, RZ, RZ, R27 ;  /* 0x000000ffff0b7224 */ /* 0x000fe200078e001b */
[----:B------:R-:W4:Y:S01]  /*1b990*/  LDL R34, [R1+0x48] ;  /* 0x0000480001227983 */ /* 0x000f220000100800 */
[C---:B------:R-:W-:Y:S01]  /*1b9a0*/  IMAD R15, R227.reuse, UR5, R8 ;  /* 0x00000005e30f7c24 */ /* 0x040fe2000f8e0208 */
[----:B--2---:R-:W-:Y:S01]  /*1b9b0*/  @P1 SHF.R.U32.HI R11, RZ, R25, R4 ;  /* 0x00000019ff0b1219 */ /* 0x004fe20000011604 */
[----:B------:R-:W-:Y:S01]  /*1b9c0*/  IMAD.WIDE.U32 R8, R227, UR4, R2 ;  /* 0x00000004e3087c25 */ /* 0x000fe2000f8e0002 */
[----:B------:R-:W-:-:S03]  /*1b9d0*/  ULDC.64 UR4, c[0x0][0xb98] ;  /* 0x0002e60000047ab9 */ /* 0x000fc60000000a00 */
[----:B------:R-:W-:Y:S01]  /*1b9e0*/  IMAD R65, R65, R20, RZ ;  /* 0x0000001441417224 */ /* 0x000fe200078e02ff */
[----:B------:R-:W-:Y:S01]  /*1b9f0*/  ULDC.64 UR6, c[0x0][0x208] ;  /* 0x0000820000067ab9 */ /* 0x000fe20000000a00 */
[----:B------:R-:W-:Y:S01]  /*1ba00*/  IMAD.IADD R9, R9, 0x1, R15 ;  /* 0x0000000109097824 */ /* 0x000fe200078e020f */
[----:B------:R-:W1:Y:S01]  /*1ba10*/  @P1 LDC R71, c[0x0][0xbf0] ;  /* 0x0002fc00ff471b82 */ /* 0x000e620000000800 */
[----:B------:R-:W-:Y:S01]  /*1ba20*/  IMAD.MOV R25, RZ, RZ, -R11 ;  /* 0x000000ffff197224 */ /* 0x000fe200078e0a0b */
[----:B------:R-:W-:Y:S01]  /*1ba30*/  BSSY B1, `(.L_x_2911) ;  /* 0x00000ae000017945 */ /* 0x000fe20003800000 */
[----:B---3--:R-:W-:Y:S02]  /*1ba40*/  SEL R2, R12, RZ, !P0 ;  /* 0x000000ff0c027207 */ /* 0x008fe40004000000 */
[----:B----4-:R-:W-:Y:S01]  /*1ba50*/  SEL R28, R10, RZ, !P0 ;  /* 0x000000ff0a1c7207 */ /* 0x010fe20004000000 */
[----:B------:R-:W-:Y:S02]  /*1ba60*/  IMAD R13, R70, 0x40, R217 ;  /* 0x00000040460d7824 */ /* 0x000fe400078e02d9 */
[----:B------:R-:W-:-:S02]  /*1ba70*/  IMAD R15, R2, UR4, RZ ;  /* 0x00000004020f7c24 */ /* 0x000fc4000f8e02ff */
[----:B------:R-:W-:-:S04]  /*1ba80*/  IMAD.WIDE R6, R13, 0x2, R6 ;  /* 0x000000020d067825 */ /* 0x000fc800078e0206 */
        /* <DEDUP_REMOVED lines=16> */
[----:B------:R-:W-:Y:S02]  /*1bb90*/  IADD3 R25, P2, R6, 0x1000, RZ ;  /* 0x0000100006197810 */ /* 0x000fe40007f5e0ff */
[----:B------:R-:W-:Y:S02]  /*1bba0*/  SHF.R.U64 R12, R12, 0x3, RZ ;  /* 0x000000030c0c7819 */ /* 0x000fe400000012ff */
[----:B------:R-:W-:Y:S01]  /*1bbb0*/  LEA.HI.X R10, R10, UR5, R11, 0x2, P0 ;  /* 0x000000050a0a7c11 */ /* 0x000fe200080f140b */
[----:B------:R-:W-:Y:S01]  /*1bbc0*/  SHFL.IDX PT, R54, R14, RZ, 0x1c1f ;  /* 0x001c1fff0e367589 */ /* 0x000fe200000e0000 */
[----:B------:R-:W-:Y:S01]  /*1bbd0*/  IADD3 R37, P0, R6, 0x5000, RZ ;  /* 0x0000500006257810 */ /* 0x000fe20007f1e0ff */
[----:B------:R-:W-:Y:S01]  /*1bbe0*/  IMAD.IADD R26, R26, 0x1, R218 ;  /* 0x000000011a1a7824 */ /* 0x000fe200078e02da */
[----:B------:R-:W-:Y:S01]  /*1bbf0*/  LOP3.LUT R12, R12, R9, RZ, 0x3c, !PT ;  /* 0x000000090c0c7212 */ /* 0x000fe200078e3cff */
[----:B------:R-:W-:Y:S01]  /*1bc00*/  IMAD.X R9, RZ, RZ, R7, P2 ;  /* 0x000000ffff097224 */ /* 0x000fe200010e0607 */
[----:B------:R-:W-:Y:S01]  /*1bc10*/  LOP3.LUT R36, R37, 0x380, RZ, 0xc0, !PT ;  /* 0x0000038025247812 */ /* 0x000fe200078ec0ff */
[----:B------:R-:W-:Y:S01]  /*1bc20*/  ULDC.64 UR4, c[0x0][0xaa0] ;  /* 0x0002a80000047ab9 */ /* 0x000fe20000000a00 */
[----:B------:R-:W-:Y:S01]  /*1bc30*/  IADD3 R45, P2, R6, 0x7000, RZ ;  /* 0x00007000062d7810 */ /* 0x000fe20007f5e0ff */
[----:B------:R-:W2:Y:S01]  /*1bc40*/  SHFL.IDX PT, R55, R10, RZ, 0x1c1f ;  /* 0x001c1fff0a377589 */ /* 0x000ea200000e0000 */
[----:B------:R-:W-:-:S02]  /*1bc50*/  SHF.R.U64 R36, R36, 0x3, RZ ;  /* 0x0000000324247819 */ /* 0x000fc400000012ff */
[----:B------:R-:W-:Y:S02]  /*1bc60*/  LOP3.LUT R44, R45, 0x380, RZ, 0xc0, !PT ;  /* 0x000003802d2c7812 */ /* 0x000fe400078ec0ff */
[----:B------:R-:W-:Y:S01]  /*1bc70*/  LOP3.LUT R36, R36, R37, RZ, 0x3c, !PT ;  /* 0x0000002524247212 */ /* 0x000fe200078e3cff */
[--C-:B------:R-:W-:Y:S01]  /*1bc80*/  IMAD.X R37, RZ, RZ, R7.reuse, P0 ;  /* 0x000000ffff257224 */ /* 0x100fe200000e0607 */
[----:B------:R-:W-:Y:S02]  /*1bc90*/  SHF.R.U64 R44, R44, 0x3, RZ ;  /* 0x000000032c2c7819 */ /* 0x000fe400000012ff */
[----:B------:R-:W-:Y:S02]  /*1bca0*/  LOP3.LUT P0, RZ, R34, 0x3, RZ, 0xc0, !PT ;  /* 0x0000000322ff7812 */ /* 0x000fe4000780c0ff */
[----:B------:R-:W-:Y:S01]  /*1bcb0*/  LOP3.LUT R44, R44, R45, RZ, 0x3c, !PT ;  /* 0x0000002d2c2c7212 */ /* 0x000fe200078e3cff */
[----:B------:R-:W-:Y:S01]  /*1bcc0*/  IMAD.X R45, RZ, RZ, R7, P2 ;  /* 0x000000ffff2d7224 */ /* 0x000fe200010e0607 */
[----:B------:R-:W-:-:S02]  /*1bcd0*/  ISETP.GE.OR P2, PT, R26, R65, P0 ;  /* 0x000000411a00720c */ /* 0x000fc40000746670 */
[----:B------:R-:W-:-:S04]  /*1bce0*/  LOP3.LUT R8, R25, 0x380, RZ, 0xc0, !PT ;  /* 0x0000038019087812 */ /* 0x000fc800078ec0ff */
[----:B------:R-:W-:Y:S02]  /*1bcf0*/  SHF.R.U64 R8, R8, 0x3, RZ ;  /* 0x0000000308087819 */ /* 0x000fe400000012ff */
[----:B------:R-:W-:Y:S02]  /*1bd00*/  IADD3 R33, P4, R6, 0x4000, RZ ;  /* 0x0000400006217810 */ /* 0x000fe40007f9e0ff */
[----:B------:R-:W-:Y:S02]  /*1bd10*/  LOP3.LUT R8, R8, R25, RZ, 0x3c, !PT ;  /* 0x0000001908087212 */ /* 0x000fe400078e3cff */
[C---:B------:R-:W-:Y:S01]  /*1bd20*/  IADD3 R25, P5, R6.reuse, 0x3000, RZ ;  /* 0x0000300006197810 */ /* 0x040fe20007fbe0ff */
[----:B--2---:R2:W-:Y:S01]  /*1bd30*/  @!P2 ST.E desc[UR6][R54.64], R0 ;  /* 0x000000003600a985 */ /* 0x0045e2000c101906 */
[----:B------:R-:W-:Y:S01]  /*1bd40*/  IADD3 R41, P3, R6, 0x6000, RZ ;  /* 0x0000600006297810 */ /* 0x000fe20007f7e0ff */
[----:B------:R-:W-:Y:S01]  /*1bd50*/  IMAD.WIDE.U32 R66, R21, UR4, RZ ;  /* 0x0000000415427c25 */ /* 0x000fe2000f8e00ff */
[----:B------:R-:W-:-:S02]  /*1bd60*/  LOP3.LUT R24, R25, 0x380, RZ, 0xc0, !PT ;  /* 0x0000038019187812 */ /* 0x000fc400078ec0ff */
[----:B------:R-:W-:Y:S02]  /*1bd70*/  LOP3.LUT R32, R33, 0x380, RZ, 0xc0, !PT ;  /* 0x0000038021207812 */ /* 0x000fe400078ec0ff */
[----:B------:R-:W-:Y:S01]  /*1bd80*/  LOP3.LUT R40, R41, 0x380, RZ, 0xc0, !PT ;  /* 0x0000038029287812 */ /* 0x000fe200078ec0ff */
[----:B--2---:R-:W-:-:S04]  /*1bd90*/  IMAD R0, R3, UR4, RZ ;  /* 0x0000000403007c24 */ /* 0x004fc8000f8e02ff */
[----:B------:R-:W-:Y:S01]  /*1bda0*/  IMAD R3, R21, UR5, R0 ;  /* 0x0000000515037c24 */ /* 0x000fe2000f8e0200 */
[----:B------:R-:W-:Y:S01]  /*1bdb0*/  SHF.R.U64 R24, R24, 0x3, RZ ;  /* 0x0000000318187819 */ /* 0x000fe200000012ff */
[----:B------:R-:W-:Y:S01]  /*1bdc0*/  SHFL.IDX PT, R58, R14, 0x1, 0x1c1f ;  /* 0x003c1f000e3a7f89 */ /* 0x000fe200000e0000 */
[----:B------:R-:W-:Y:S01]  /*1bdd0*/  SHF.R.U64 R32, R32, 0x3, RZ ;  /* 0x0000000320207819 */ /* 0x000fe200000012ff */
[----:B------:R-:W-:Y:S01]  /*1bde0*/  IMAD.IADD R67, R67, 0x1, R3 ;  /* 0x0000000143437824 */ /* 0x000fe200078e0203 */
[----:B------:R-:W-:Y:S01]  /*1bdf0*/  SHF.R.U64 R40, R40, 0x3, RZ ;  /* 0x0000000328287819 */ /* 0x000fe200000012ff */
[----:B------:R-:W2:Y:S01]  /*1be00*/  SHFL.IDX PT, R59, R10, 0x1, 0x1c1f ;  /* 0x003c1f000a3b7f89 */ /* 0x000ea200000e0000 */
[----:B------:R-:W-:Y:S01]  /*1be10*/  IMAD R3, R226, 0x20, R70 ;  /* 0x00000020e2037824 */ /* 0x000fe200078e0246 */
[----:B------:R-:W-:Y:S01]  /*1be20*/  ULDC.64 UR4, c[0x0][0xae8] ;  /* 0x0002ba0000047ab9 */ /* 0x000fe20000000a00 */
[----:B------:R-:W-:Y:S01]  /*1be30*/  LOP3.LUT R24, R24, R25, RZ, 0x3c, !PT ;  /* 0x0000001918187212 */ /* 0x000fe200078e3cff */
[----:B------:R-:W-:Y:S01]  /*1be40*/  IMAD R64, R64, UR4, RZ ;  /* 0x0000000440407c24 */ /* 0x000fe2000f8e02ff */
[----:B------:R-:W-:Y:S01]  /*1be50*/  LOP3.LUT R32, R32, R33, RZ, 0x3c, !PT ;  /* 0x0000002120207212 */ /* 0x000fe200078e3cff */
[--C-:B------:R-:W-:Y:S01]  /*1be60*/  IMAD.X R13, RZ, RZ, R7.reuse, P6 ;  /* 0x000000ffff0d7224 */ /* 0x100fe200030e0607 */
[----:B------:R-:W-:Y:S01]  /*1be70*/  LOP3.LUT R40, R40, R41, RZ, 0x3c, !PT ;  /* 0x0000002928287212 */ /* 0x000fe200078e3cff */
[--C-:B------:R-:W-:Y:S01]  /*1be80*/  IMAD.X R25, RZ, RZ, R7.reuse, P5 ;  /* 0x000000ffff197224 */ /* 0x100fe200028e0607 */
[C---:B------:R-:W-:Y:S01]  /*1be90*/  IADD3 R49, P6, R6.reuse, 0x8000, RZ ;  /* 0x0000800006317810 */ /* 0x040fe20007fde0ff */
[----:B------:R-:W-:Y:S01]  /*1bea0*/  IMAD.X R33, RZ, RZ, R7, P4 ;  /* 0x000000ffff217224 */ /* 0x000fe200020e0607 */
[----:B------:R-:W-:Y:S01]  /*1beb0*/  IADD3 R53, P5, R6, 0x9000, RZ ;  /* 0x0000900006357810 */ /* 0x000fe20007fbe0ff */
[----:B------:R-:W-:Y:S01]  /*1bec0*/  VIADD R4, R26, 0x8 ;  /* 0x000000081a047836 */ /* 0x000fe20000000000 */
[----:B------:R-:W-:Y:S01]  /*1bed0*/  IADD3 R57, P4, R6, 0xa000, RZ ;  /* 0x0000a00006397810 */ /* 0x000fe20007f9e0ff */
[----:B------:R-:W-:-:S02]  /*1bee0*/  IMAD.IADD R68, R218, 0x1, R3 ;  /* 0x00000001da447824 */ /* 0x000fc400078e0203 */
[----:B------:R-:W-:Y:S01]  /*1bef0*/  IMAD.X R41, RZ, RZ, R7, P3 ;  /* 0x000000ffff297224 */ /* 0x000fe200018e0607 */
[----:B------:R-:W-:Y:S01]  /*1bf00*/  IADD3 R11, P3, R6, 0xb000, RZ ;  /* 0x0000b000060b7810 */ /* 0x000fe20007f7e0ff */
[C---:B------:R-:W-:Y:S02]  /*1bf10*/  IMAD R3, R227.reuse, UR5, R64 ;  /* 0x00000005e3037c24 */ /* 0x040fe4000f8e0240 */
[----:B------:R-:W-:Y:S01]  /*1bf20*/  IMAD.WIDE.U32 R66, R227, UR4, R66 ;  /* 0x00000004e3427c25 */ /* 0x000fe2000f8e0042 */
[----:B------:R-:W-:Y:S01]  /*1bf30*/  LOP3.LUT R48, R49, 0x380, RZ, 0xc0, !PT ;  /* 0x0000038031307812 */ /* 0x000fe200078ec0ff */
[----:B------:R-:W-:Y:S01]  /*1bf40*/  ULDC.64 UR4, c[0x0][0xaf0] ;  /* 0x0002bc0000047ab9 */ /* 0x000fe20000000a00 */
[----:B------:R-:W-:Y:S01]  /*1bf50*/  LOP3.LUT R52, R53, 0x380, RZ, 0xc0, !PT ;  /* 0x0000038035347812 */ /* 0x000fe200078ec0ff */
[----:B0-----:R-:W-:Y:S01]  /*1bf60*/  @P1 IMAD.HI.U32 R0, R68, R69, RZ ;  /* 0x0000004544001227 */ /* 0x001fe200078e00ff */
[----:B------:R-:W-:Y:S02]  /*1bf70*/  LOP3.LUT R56, R57, 0x380, RZ, 0xc0, !PT ;  /* 0x0000038039387812 */ /* 0x000fe400078ec0ff */
[----:B------:R-:W-:Y:S01]  /*1bf80*/  ISETP.GE.OR P0, PT, R4, R65, P0 ;  /* 0x000000410400720c */ /* 0x000fe20000706670 */
[----:B------:R-:W-:Y:S01]  /*1bf90*/  IMAD.IADD R67, R67, 0x1, R3 ;  /* 0x0000000143437824 */ /* 0x000fe200078e0203 */
[----:B------:R-:W-:-:S02]  /*1bfa0*/  LOP3.LUT R15, R6, 0x380, RZ, 0xc0, !PT ;  /* 0x00000380060f7812 */ /* 0x000fc400078ec0ff */
[----:B------:R-:W-:Y:S01]  /*1bfb0*/  LOP3.LUT R4, R11, 0x380, RZ, 0xc0, !PT ;  /* 0x000003800b047812 */ /* 0x000fe200078ec0ff */
[----:B------:R-:W-:Y:S01]  /*1bfc0*/  IMAD.MOV.U32 R21, RZ, RZ, R68 ;  /* 0x000000ffff157224 */ /* 0x000fe200078e0044 */
[----:B------:R-:W-:Y:S01]  /*1bfd0*/  SHF.R.U64 R48, R48, 0x3, RZ ;  /* 0x0000000330307819 */ /* 0x000fe200000012ff */
[----:B------:R-:W-:Y:S01]  /*1bfe0*/  IMAD R3, R2, UR4, RZ ;  /* 0x0000000402037c24 */ /* 0x000fe2000f8e02ff */
[----:B------:R-:W-:Y:S02]  /*1bff0*/  SHF.R.U64 R52, R52, 0x3, RZ ;  /* 0x0000000334347819 */ /* 0x000fe400000012ff */
[----:B------:R-:W-:Y:S02]  /*1c000*/  SHF.R.U64 R56, R56, 0x3, RZ ;  /* 0x0000000338387819 */ /* 0x000fe400000012ff */
[----:B-1----:R-:W-:Y:S02]  /*1c010*/  @P1 SHF.R.U32.HI R21, RZ, R71, R0 ;  /* 0x00000047ff151219 */ /* 0x002fe40000011600 */
[----:B------:R-:W-:-:S02]  /*1c020*/  SHF.R.U64 R15, R15, 0x3, RZ ;  /* 0x000000030f0f7819 */ /* 0x000fc400000012ff */
[----:B------:R-:W-:Y:S01]  /*1c030*/  SHF.R.U64 R4, R4, 0x3, RZ ;  /* 0x0000000304047819 */ /* 0x000fe200000012ff */
[----:B------:R-:W-:Y:S01]  /*1c040*/  IMAD R69, R28, UR5, R3 ;  /* 0x000000051c457c24 */ /* 0x000fe2000f8e0203 */
[----:B------:R-:W-:Y:S01]  /*1c050*/  LOP3.LUT R48, R48, R49, RZ, 0x3c, !PT ;  /* 0x0000003130307212 */ /* 0x000fe200078e3cff */
[----:B------:R-:W-:Y:S01]  /*1c060*/  IMAD.WIDE.U32 R2, R28, UR4, R66 ;  /* 0x000000041c027c25 */ /* 0x000fe2000f8e0042 */
[----:B------:R-:W-:Y:S01]  /*1c070*/  LOP3.LUT R52, R52, R53, RZ, 0x3c, !PT ;  /* 0x0000003534347212 */ /* 0x000fe200078e3cff */
[----:B------:R-:W-:Y:S01]  /*1c080*/  ULDC.64 UR4, c[0x0][0xae0] ;  /* 0x0002b80000047ab9 */ /* 0x000fe20000000a00 */
[----:B------:R-:W-:Y:S01]  /*1c090*/  LOP3.LUT R56, R56, R57, RZ, 0x3c, !PT ;  /* 0x0000003938387212 */ /* 0x000fe200078e3cff */
[----:B------:R-:W-:Y:S01]  /*1c0a0*/  IMAD.X R49, RZ, RZ, R7, P6 ;  /* 0x000000ffff317224 */ /* 0x000fe200030e0607 */
[----:B------:R-:W-:Y:S01]  /*1c0b0*/  SHF.R.S32.HI R0, RZ, 0x1f, R21 ;  /* 0x0000001fff007819 */ /* 0x000fe20000011415 */
[--C-:B------:R-:W-:Y:S01]  /*1c0c0*/  IMAD.X R53, RZ, RZ, R7.reuse, P5 ;  /* 0x000000ffff357224 */ /* 0x100fe200028e0607 */
[----:B------:R-:W-:Y:S01]  /*1c0d0*/  LOP3.LUT R6, R15, R6, RZ, 0x3c, !PT ;  /* 0x000000060f067212 */ /* 0x000fe200078e3cff */
[--C-:B------:R-:W-:Y:S01]  /*1c0e0*/  IMAD.X R57, RZ, RZ, R7.reuse, P4 ;  /* 0x000000ffff397224 */ /* 0x100fe200020e0607 */
[----:B------:R-:W-:Y:S01]  /*1c0f0*/  LOP3.LUT R60, R4, R11, RZ, 0x3c, !PT ;  /* 0x0000000b043c7212 */ /* 0x000fe200078e3cff */
[----:B------:R-:W-:-:S02]  /*1c100*/  IMAD.X R61, RZ, RZ, R7, P3 ;  /* 0x000000ffff3d7224 */ /* 0x000fc400018e0607 */
[----:B------:R-:W-:Y:S01]  /*1c110*/  IMAD.MOV R67, RZ, RZ, -R21 ;  /* 0x000000ffff437224 */ /* 0x000fe200078e0a15 */
[----:B--2---:R0:W-:Y:S01]  /*1c120*/  @!P0 ST.E desc[UR6][R58.64], R5 ;  /* 0x000000053a008985 */ /* 0x0041e2000c101906 */
[----:B------:R-:W-:Y:S02]  /*1c130*/  IMAD R0, R0, UR4, RZ ;  /* 0x0000000400007c24 */ /* 0x000fe4000f8e02ff */
[----:B------:R-:W-:Y:S01]  /*1c140*/  IMAD R67, R20, R67, R68 ;  /* 0x0000004314437224 */ /* 0x000fe200078e0244 */
[----:B------:R-:W5:Y:S01]  /*1c150*/  LD.E.128 R8, desc[UR6][R8.64] ;  /* 0x0000000608087980 */ /* 0x000f62000c101d00 */
[----:B------:R-:W-:-:S03]  /*1c160*/  IMAD.IADD R3, R3, 0x1, R69 ;  /* 0x0000000103037824 */ /* 0x000fc600078e0245 */
[----:B------:R-:W5:Y:S01]  /*1c170*/  LD.E.128 R12, desc[UR6][R12.64] ;  /* 0x000000060c0c7980 */ /* 0x000f62000c101d00 */
[----:B------:R-:W-:-:S03]  /*1c180*/  IMAD R69, R21, UR5, R0 ;  /* 0x0000000515457c24 */ /* 0x000fc6000f8e0200 */
[----:B0-----:R-:W5:Y:S01]  /*1c190*/  LD.E.128 R4, desc[UR6][R6.64] ;  /* 0x0000000606047980 */ /* 0x001f62000c101d00 */
[----:B------:R-:W-:-:S03]  /*1c1a0*/  SHF.R.S32.HI R0, RZ, 0x1f, R67 ;  /* 0x0000001fff007819 */ /* 0x000fc60000011443 */
[----:B------:R-:W5:Y:S04]  /*1c1b0*/  LD.E.128 R24, desc[UR6][R24.64] ;  /* 0x0000000618187980 */ /* 0x000f68000c101d00 */
        /* <DEDUP_REMOVED lines=8> */
[----:B------:R-:W-:Y:S01]  /*1c240*/  IMAD.WIDE.U32 R2, R21, UR4, R2 ;  /* 0x0000000415027c25 */ /* 0x000fe2000f8e0002 */
[----:B------:R-:W-:Y:S01]  /*1c250*/  ULDC.64 UR4, c[0x0][0xad8] ;  /* 0x0002b60000047ab9 */ /* 0x000fe20000000a00 */
[----:B------:R-:W-:Y:S01]  /*1c260*/  @!PT LDS RZ, [RZ] ;  /* 0x00000000fffff984 */ /* 0x000fe20000000800 */
[----:B------:R-:W-:Y:S01]  /*1c270*/  @!PT LDS RZ, [RZ] ;  /* 0x00000000fffff984 */ /* 0x000fe20000000800 */
[----:B------:R-:W-:Y:S01]  /*1c280*/  @!PT LDS RZ, [RZ] ;  /* 0x00000000fffff984 */ /* 0x000fe20000000800 */
[----:B------:R-:W-:Y:S01]  /*1c290*/  @!PT LDS RZ, [RZ] ;  /* 0x00000000fffff984 */ /* 0x000fe20000000800 */
[----:B------:R0:W-:Y:S06]  /*1c2a0*/  MEMBAR.ALL.CTA ;  /* 0x0000000000007992 */ /* 0x0001ec0000008000 */
[----:B0-----:R-:W0:Y:S01]  /*1c2b0*/  FENCE.VIEW.ASYNC.S ;  /* 0x00000000000073c6 */ /* 0x001e220000000000 */
[----:B------:R-:W-:-:S02]  /*1c2c0*/  IMAD.IADD R218, R70, 0x1, R218 ;  /* 0x0000000146da7824 */ /* 0x000fc400078e02da */
[----:B------:R-:W-:Y:S02]  /*1c2d0*/  IMAD.IADD R3, R3, 0x1, R69 ;  /* 0x0000000103037824 */ /* 0x000fe400078e0245 */
[----:B------:R-:W-:Y:S02]  /*1c2e0*/  IMAD R20, R0, UR4, RZ ;  /* 0x0000000400147c24 */ /* 0x000fe4000f8e02ff */
[----:B------:R-:W-:Y:S02]  /*1c2f0*/  VIADD R0, R218, 0x20 ;  /* 0x00000020da007836 */ /* 0x000fe40000000000 */
[C---:B------:R-:W-:Y:S02]  /*1c300*/  IMAD R21, R67.reuse, UR5, R20 ;  /* 0x0000000543157c24 */ /* 0x040fe4000f8e0214 */
[----:B------:R-:W-:Y:S01]  /*1c310*/  IMAD.WIDE.U32 R2, R67, UR4, R2 ;  /* 0x0000000443027c25 */ /* 0x000fe2000f8e0002 */
[-C--:B------:R-:W-:Y:S01]  /*1c320*/  ISETP.GE.AND P1, PT, R0, R65.reuse, PT ;  /* 0x000000410000720c */ /* 0x080fe20003f26270 */
[----:B------:R-:W-:Y:S01]  /*1c330*/  ULDC.64 UR4, c[0x0][0xa80] ;  /* 0x0002a00000047ab9 */ /* 0x000fe20000000a00 */
[----:B------:R-:W-:Y:S01]  /*1c340*/  ISETP.GE.AND P2, PT, R218, R65, PT ;  /* 0x00000041da00720c */ /* 0x000fe20003f46270 */
[----:B------:R-:W-:Y:S01]  /*1c350*/  VIADD R0, R18, 0x30820 ;  /* 0x0003082012007836 */ /* 0x000fe20000000000 */
[----:B------:R-:W-:Y:S01]  /*1c360*/  LEA R28, P3, R2, UR4, 0x1 ;  /* 0x00000004021c7c11 */ /* 0x000fe2000f8608ff */
[----:B------:R-:W-:-:S03]  /*1c370*/  IMAD.IADD R3, R3, 0x1, R21 ;  /* 0x0000000103037824 */ /* 0x000fc600078e0215 */
[----:B------:R-:W-:Y:S02]  /*1c380*/  PRMT R0, RZ, 0x654, R0 ;  /* 0x00000654ff007816 */ /* 0x000fe40000000000 */
[----:B------:R-:W-:Y:S01]  /*1c390*/  LEA.HI.X R64, R2, UR5, R3, 0x1, P3 ;  /* 0x0000000502407c11 */ /* 0x000fe200098f0c03 */
[----:B------:R-:W-:Y:S01]  /*1c3a0*/  VIADD R20, R218, 0x40 ;  /* 0x00000040da147836 */ /* 0x000fe20000000000 */
[----:B0-----:R0:W-:Y:S01]  /*1c3b0*/  SYNCS.ARRIVE.TRANS64.RED.A1T0 RZ, [R0+URZ], RZ ;  /* 0x000000ff00ff79a7 */ /* 0x0011e2000810043f */
[----:B------:R1:W2:Y:S01]  /*1c3c0*/  SHFL.IDX PT, R66, R28, RZ, 0x181f ;  /* 0x00181fff1c427589 */ /* 0x0002a200000e0000 */
[----:B------:R-:W-:Y:S02]  /*1c3d0*/  SHF.R.S32.HI R68, RZ, 0x1f, R217 ;  /* 0x0000001fff447819 */ /* 0x000fe400000114d9 */
[----:B------:R-:W-:Y:S01]  /*1c3e0*/  ISETP.GE.AND P0, PT, R20, R65, PT ;  /* 0x000000411400720c */ /* 0x000fe20003f06270 */
[----:B0-----:R1:W0:Y:S01]  /*1c3f0*/  SHFL.IDX PT, R0, R64, RZ, 0x181f ;  /* 0x00181fff40007589 */ /* 0x00122200000e0000 */
[----:B------:R-:W-:-:S02]  /*1c400*/  SHF.R.S32.HI R69, RZ, 0x1f, R224 ;  /* 0x0000001fff457819 */ /* 0x000fc400000114e0 */
[----:B------:R-:W-:Y:S01]  /*1c410*/  SHF.R.S32.HI R70, RZ, 0x1f, R225 ;  /* 0x0000001fff467819 */ /* 0x000fe200000114e1 */
[----:B------:R-:W-:Y:S08]  /*1c420*/  @P2 BRA `(.L_x_2912) ;  /* 0x0000000000382947 */ /* 0x000ff00003800000 */
[----:B------:R-:W-:Y:S01]  /*1c430*/  ULDC UR4, c[0x0][0xac8] ;  /* 0x0002b20000047ab9 */ /* 0x000fe20000000800 */
[----:B------:R-:W-:Y:S01]  /*1c440*/  ULDC.64 UR6, c[0x0][0x208] ;  /* 0x0000820000067ab9 */ /* 0x000fe20000000a00 */
[----:B------:R-:W-:Y:S02]  /*1c450*/  ISETP.GE.AND P4, PT, R217, UR4, PT ;  /* 0x00000004d9007c0c */ /* 0x000fe4000bf86270 */
[----:B------:R-:W-:Y:S02]  /*1c460*/  ISETP.GE.AND P3, PT, R224, UR4, PT ;  /* 0x00000004e0007c0c */ /* 0x000fe4000bf66270 */
[----:B------:R-:W-:-:S09]  /*1c470*/  ISETP.GE.AND P2, PT, R225, UR4, PT ;  /* 0x00000004e1007c0c */ /* 0x000fd2000bf46270 */
[CC--:B--2---:R-:W-:Y:S02]  /*1c480*/  @!P4 LEA R2, P6, R217.reuse, R66.reuse, 0x1 ;  /* 0x00000042d902c211 */ /* 0x0c4fe400078c08ff */
        /* <DEDUP_REMOVED lines=8> */
.L_x_2912:
[----:B------:R-:W-:Y:S05]  /*1c510*/  BSYNC B1 ;  /* 0x0000000000017941 */ /* 0x000fea0003800000 */
.L_x_2911:
[----:B0-----:R0:W4:Y:S01]  /*1c520*/  SHFL.IDX PT, R0, R64, 0x1, 0x181f ;  /* 0x00381f0040007f89 */ /* 0x00112200000e0000 */
[----:B------:R-:W-:Y:S03]  /*1c530*/  BSSY B1, `(.L_x_2913) ;  /* 0x0000011000017945 */ /* 0x000fe60003800000 */
[----:B---3-5:R0:W3:Y:S01]  /*1c540*/  SHFL.IDX PT, R6, R28, 0x1, 0x181f ;  /* 0x00381f001c067f89 */ /* 0x0280e200000e0000 */
[----:B------:R-:W-:Y:S05]  /*1c550*/  @P1 BRA `(.L_x_2914) ;  /* 0x0000000000381947 */ /* 0x000fea0003800000 */
[----:B------:R-:W-:Y:S01]  /*1c560*/  ULDC UR4, c[0x0][0xac8] ;  /* 0x0002b20000047ab9 */ /* 0x000fe20000000800 */
[----:B------:R-:W-:Y:S01]  /*1c570*/  ULDC.64 UR6, c[0x0][0x208] ;  /* 0x0000820000067ab9 */ /* 0x000fe20000000a00 */
        /* <DEDUP_REMOVED lines=12> */
.L_x_2914:
[----:B------:R-:W-:Y:S05]  /*1c640*/  BSYNC B1 ;  /* 0x0000000000017941 */ /* 0x000fea0003800000 */
.L_x_2913:
[----:B----4-:R4:W0:Y:S01]  /*1c650*/  SHFL.IDX PT, R0, R64, 0x2, 0x181f ;  /* 0x00581f0040007f89 */ /* 0x01082200000e0000 */
[----:B------:R-:W-:Y:S03]  /*1c660*/  BSSY B1, `(.L_x_2915) ;  /* 0x0000011000017945 */ /* 0x000fe60003800000 */
[----:B---3--:R4:W3:Y:S01]  /*1c670*/  SHFL.IDX PT, R6, R28, 0x2, 0x181f ;  /* 0x00581f001c067f89 */ /* 0x0088e200000e0000 */
        /* <DEDUP_REMOVED lines=15> */
.L_x_2916:
[----:B------:R-:W-:Y:S05]  /*1c770*/  BSYNC B1 ;  /* 0x0000000000017941 */ /* 0x000fea0003800000 */
.L_x_2915:
[----:B0-----:R-:W-:Y:S01]  /*1c780*/  VIADD R0, R218, 0x60 ;  /* 0x00000060da007836 */ /* 0x001fe20000000000 */
[----:B-1--4-:R-:W0:Y:S04]  /*1c790*/  SHFL.IDX PT, R64, R64, 0x3, 0x181f ;  /* 0x00781f0040407f89 */ /* 0x012e2800000e0000 */
[----:B------:R-:W-:Y:S01]  /*1c7a0*/  ISETP.GE.AND P0, PT, R0, R65, PT ;  /* 0x000000410000720c */ /* 0x000fe20003f06270 */
[----:B------:R-:W1:-:S12]  /*1c7b0*/  SHFL.IDX PT, R28, R28, 0x3, 0x181f ;  /* 0x00781f001c1c7f89 */ /* 0x000e5800000e0000 */
[----:B------:R-:W-:Y:S05]  /*1c7c0*/  @P0 BRA `(.L_x_2917) ;  /* 0x0000000c00680947 */ /* 0x000fea0003800000 */
[----:B------:R-:W-:Y:S01]  /*1c7d0*/  ULDC UR4, c[0x0][0xac8] ;  /* 0x0002b20000047ab9 */ /* 0x000fe20000000800 */
[----:B------:R-:W-:Y:S01]  /*1c7e0*/  ULDC.64 UR6, c[0x0][0x208] ;  /* 0x0000820000067ab9 */ /* 0x000fe20000000a00 */
[----:B------:R-:W-:Y:S02]  /*1c7f0*/  ISETP.GE.AND P2, PT, R217, UR4, PT ;  /* 0x00000004d9007c0c */ /* 0x000fe4000bf46270 */
[----:B------:R-:W-:-:S11]  /*1c800*/  ISETP.GE.AND P3, PT, R224, UR4, PT ;  /* 0x00000004e0007c0c */ /* 0x000fd6000bf66270 */
[CC--:B-1----:R-:W-:Y:S02]  /*1c810*/  @!P2 LEA R2, P0, R217.reuse, R28.reuse, 0x1 ;  /* 0x0000001cd902a211 */ /* 0x0c2fe400078008ff */
[C---:B------:R-:W-:Y:S02]  /*1c820*/  @!P3 LEA R4, P1, R224.reuse, R28, 0x1 ;  /* 0x0000001ce004b211 */ /* 0x040fe400078208ff */
[-C--:B0-----:R-:W-:Y:S02]  /*1c830*/  @!P2 LEA.HI.X R3, R217, R64.reuse, R68, 0x1, P0 ;  /* 0x00000040d903a211 */ /* 0x081fe400000f0c44 */
[----:B------:R-:W-:Y:S02]  /*1c840*/  ISETP.GE.AND P0, PT, R225, UR4, PT ;  /* 0x00000004e1007c0c */ /* 0x000fe4000bf06270 */
[----:B------:R-:W-:Y:S01]  /*1c850*/  @!P3 LEA.HI.X R5, R224, R64, R69, 0x1, P1 ;  /* 0x00000040e005b211 */ /* 0x000fe200008f0c45 */
[----:B------:R4:W-:Y:S04]  /*1c860*/  @!P2 ST.E.128 desc[UR6][R2.64], R24 ;  /* 0x000000180200a985 */ /* 0x0009e8000c101d06 */
[----:B------:R4:W-:Y:S06]  /*1c870*/  @!P3 ST.E.128 desc[UR6][R4.64], R44 ;  /* 0x0000002c0400b985 */ /* 0x0009ec000c101d06 */
[----:B------:R-:W-:Y:S05]  /*1c880*/  @P0 BRA `(.L_x_2917) ;  /* 0x0000000c00380947 */ /* 0x000fea0003800000 */
[----:B----4-:R-:W-:Y:S01]  /*1c890*/  LEA R2, P0, R225, R28, 0x1 ;  /* 0x0000001ce1027211 */ /* 0x010fe200078008ff */
[----:B------:R-:W-:-:S03]  /*1c8a0*/  ULDC.64 UR4, c[0x0][0x208] ;  /* 0x0000820000047ab9 */ /* 0x000fc60000000a00 */
[----:B------:R-:W-:-:S05]  /*1c8b0*/  LEA.HI.X R3, R225, R64, R70, 0x1, P0 ;  /* 0x00000040e1037211 */ /* 0x000fca00000f0c46 */
[----:B------:R0:W-:Y:S01]  /*1c8c0*/  ST.E.128 desc[UR4][R2.64], R60 ;  /* 0x0000003c02007985 */ /* 0x0001e2000c101d04 */
[----:B------:R-:W-:Y:S05]  /*1c8d0*/  BRA `(.L_x_2917) ;  /* 0x0000000c00247947 */ /* 0x000fea0003800000 */
.L_x_2909:
[----:B------:R-:W-:Y:S01]  /*1c8e0*/  ULDC.64 UR4, c[0x0][0xc00] ;  /* 0x0003000000047ab9 */ /* 0x000fe20000000a00 */
[----:B------:R-:W2:Y:S01]  /*1c8f0*/  LDC R21, c[0x0][0xbe8] ;  /* 0x0002fa00ff157b82 */ /* 0x000ea20000000800 */
[----:B------:R-:W-:Y:S01]  /*1c900*/  ISETP.NE.U32.AND P0, PT, RZ, UR4, PT ;  /* 0x00000004ff007c0c */ /* 0x000fe2000bf05070 */
[----:B------:R-:W-:Y:S01]  /*1c910*/  IMAD.MOV.U32 R6, RZ, RZ, RZ ;  /* 0x000000ffff067224 */ /* 0x000fe200078e00ff */
[----:B------:R-:W-:Y:S01]  /*1c920*/  IADD3 R2, P1, R228, UR4, RZ ;  /* 0x00000004e4027c10 */ /* 0x000fe2000ff3e0ff */
[----:B------:R-:W-:Y:S01]  /*1c930*/  ULDC.64 UR6, c[0x0][0x208] ;  /* 0x0000820000067ab9 */ /* 0x000fe20000000a00 */
[----:B------:R-:W-:Y:S02]  /*1c940*/  ISETP.NE.AND.EX P0, PT, RZ, UR5, PT, P0 ;  /* 0x00000005ff007c0c */ /* 0x000fe4000bf05300 */
[----:B------:R-:W-:Y:S01]  /*1c950*/  IADD3.X R3, R229, UR5, RZ, P1, !PT ;  /* 0x00000005e5037c10 */ /* 0x000fe20008ffe4ff */
[----:B------:R-:W-:Y:S02]  /*1c960*/  ULDC.64 UR4, c[0x0][0xc08] ;  /* 0x0003020000047ab9 */ /* 0x000fe40000000a00 */
[----:B------:R-:W-:-:S04]  /*1c970*/  ISETP.NE.U32.AND P1, PT, RZ, UR4, PT ;  /* 0x00000004ff007c0c */ /* 0x000fc8000bf25070 */
[----:B------:R-:W-:Y:S01]  /*1c980*/  ISETP.NE.AND.EX P1, PT, RZ, UR5, PT, P1 ;  /* 0x00000005ff007c0c */ /* 0x000fe2000bf25310 */
[----:B------:R-:W3:Y:S03]  /*1c990*/  S2R R9, SR_TID.X ;  /* 0x0000000000097919 */ /* 0x000ee60000002100 */
[----:B------:R4:W5:Y:S09]  /*1c9a0*/  @P0 LDG.E R6, desc[UR6][R2.64] ;  /* 0x0000000602060981 */ /* 0x000972000c1e1900 */
[----:B------:R-:W-:Y:S01]  /*1c9b0*/  @P1 IADD3 R228, P2, R228, UR4, RZ ;  /* 0x00000004e4e41c10 */ /* 0x000fe2000ff5e0ff */
[----:B------:R-:W-:-:S02]  /*1c9c0*/  ULDC UR4, c[0x0][0xa88] ;  /* 0x0002a20000047ab9 */ /* 0x000fc40000000800 */
[----:B------:R-:W-:Y:S01]  /*1c9d0*/  IMAD.U32 R0, RZ, RZ, UR4 ;  /* 0x00000004ff007e24 */ /* 0x000fe2000f8e00ff */
[----:B------:R-:W-:Y:S02]  /*1c9e0*/  @P1 IADD3.X R229, R229, UR5, RZ, P2, !PT ;  /* 0x00000005e5e51c10 */ /* 0x000fe400097fe4ff */
[----:B--2---:R-:W-:-:S03]  /*1c9f0*/  ISETP.NE.AND P2, PT, R21, 0x1, PT ;  /* 0x000000011500780c */ /* 0x004fc60003f45270 */
[----:B------:R4:W5:Y:S10]  /*1ca00*/  @P1 LDG.E R0, desc[UR6][R228.64] ;  /* 0x00000006e4001981 */ /* 0x000974000c1e1900 */
[----:B------:R-:W2:Y:S01]  /*1ca10*/  @P2 LDC R20, c[0x0][0xbec] ;  /* 0x0002fb00ff142b82 */ /* 0x000ea20000000800 */
[----:B---3--:R-:W-:-:S05]  /*1ca20*/  VIADD R4, R9, 0xffffff80 ;  /* 0xffffff8009047836 */ /* 0x008fca0000000000 */
[----:B------:R-:W-:Y:S02]  /*1ca30*/  ISETP.GE.AND P3, PT, R4, 0x80, PT ;  /* 0x000000800400780c */ /* 0x000fe40003f66270 */
[----:B------:R-:W3:Y:S01]  /*1ca40*/  @P2 LDC R25, c[0x0][0xbf0] ;  /* 0x0002fc00ff192b82 */ /* 0x000ee20000000800 */
[----:B----4-:R-:W-:Y:S10]  /*1ca50*/  @P1 BRA `(.L_x_2918) ;  /* 0x0000000000141947 */ /* 0x010ff40003800000 */
[----:B------:R-:W-:Y:S05]  /*1ca60*/  @!P0 BRA `(.L_x_2918) ;  /* 0x0000000000108947 */ /* 0x000fea0003800000 */
[----:B------:R-:W-:Y:S02]  /*1ca70*/  ULDC.64 UR4, c[0x0][0x208] ;  /* 0x0000820000047ab9 */ /* 0x000fe40000000a00 */
[----:B------:R-:W4:Y:S04]  /*1ca80*/  LDG.E R5, desc[UR4][R2.64] ;  /* 0x0000000402057981 */ /* 0x000f28000c1e1900 */
[----:B-----5:R-:W4:Y:S02]  /*1ca90*/  LDG.E R0, desc[UR4][R2.64+0x4] ;  /* 0x0000040402007981 */ /* 0x020f24000c1e1900 */
[----:B----4-:R-:W-:-:S07]  /*1caa0*/  IMAD.IADD R0, R0, 0x1, -R5 ;  /* 0x0000000100007824 */ /* 0x010fce00078e0a05 */
.L_x_2918:
[----:B------:R-:W4:Y:S04]  /*1cab0*/  LDL.LU R3, [R1+0x4] ;  /* 0x0000040001037983 */ /* 0x000f280000300800 */
[----:B------:R-:W2:Y:S01]  /*1cac0*/  LDL.LU R2, [R1+0x40] ;  /* 0x0000400001027983 */ /* 0x000ea20000300800 */
[----:B------:R-:W-:Y:S01]  /*1cad0*/  BSSY B1, `(.L_x_2919) ;  /* 0x000002d000017945 */ /* 0x000fe20003800000 */
[----:B------:R-:W-:Y:S02]  /*1cae0*/  SHF.R.S32.HI R10, RZ, 0x1f, R227 ;  /* 0x0000001fff0a7819 */ /* 0x000fe400000114e3 */
[----:B-----5:R-:W-:Y:S02]  /*1caf0*/  SHF.R.S32.HI R11, RZ, 0x1f, R6 ;  /* 0x0000001fff0b7819 */ /* 0x020fe40000011406 */
[----:B----4-:R-:W-:-:S02]  /*1cb00*/  SEL R13, R3, RZ, !P0 ;  /* 0x000000ff030d7207 */ /* 0x010fc40004000000 */
[----:B--2---:R-:W-:Y:S01]  /*1cb10*/  SEL R12, R2, RZ, !P0 ;  /* 0x000000ff020c7207 */ /* 0x004fe20004000000 */
[----:B------:R-:W-:Y:S06]  /*1cb20*/  @P3 BRA `(.L_x_2920) ;  /* 0x00000000009c3947 */ /* 0x000fec0003800000 */
[----:B------:R-:W2:Y:S01]  /*1cb30*/  LDC R14, c[0x0][0xbe8] ;  /* 0x0002fa00ff0e7b82 */ /* 0x000ea20000000800 */
[----:B------:R-:W-:Y:S01]  /*1cb40*/  IADD3 R9, R218, -0x80, R9 ;  /* 0xffffff80da097810 */ /* 0x000fe20007ffe009 */
[----:B--2---:R-:W-:-:S05]  /*1cb50*/  IMAD R2, R0, R14, RZ ;  /* 0x0000000e00027224 */ /* 0x004fca00078e02ff */
[----:B------:R-:W-:-:S13]  /*1cb60*/  ISETP.GE.AND P0, PT, R9, R2, PT ;  /* 0x000000020900720c */ /* 0x000fda0003f06270 */
[----:B------:R-:W-:Y:S05]  /*1cb70*/  @P0 BRA `(.L_x_2920) ;  /* 0x0000000000880947 */ /* 0x000fea0003800000 */
[----:B------:R-:W-:Y:S01]  /*1cb80*/  ISETP.NE.AND P0, PT, R14, 0x1, PT ;  /* 0x000000010e00780c */ /* 0x000fe20003f05270 */
[----:B------:R-:W-:Y:S01]  /*1cb90*/  ULDC.64 UR4, c[0x0][0xb90] ;  /* 0x0002e40000047ab9 */ /* 0x000fe20000000a00 */
[----:B------:R-:W-:Y:S01]  /*1cba0*/  IMAD.MOV.U32 R2, RZ, RZ, R6 ;  /* 0x000000ffff027224 */ /* 0x000fe200078e0006 */
[----:B------:R-:W-:Y:S01]  /*1cbb0*/  ULDC.64 UR6, c[0x0][0x208] ;  /* 0x0000820000067ab9 */ /* 0x000fe20000000a00 */
        /* <DEDUP_REMOVED lines=14> */
[----:B------:R-:W-:Y:S02]  /*1cca0*/  IMAD.MOV R7, RZ, RZ, -R5 ;  /* 0x000000ffff077224 */ /* 0x000fe400078e0a05 */
[----:B------:R-:W-:Y:S01]  /*1ccb0*/  IMAD R8, R13, UR5, R4 ;  /* 0x000000050d087c24 */ /* 0x000fe2000f8e0204 */
[----:B------:R-:W-:Y:S01]  /*1ccc0*/  ULDC.64 UR4, c[0x0][0xb88] ;  /* 0x0002e20000047ab9 */ /* 0x000fe20000000a00 */
[----:B------:R-:W-:Y:S01]  /*1ccd0*/  IMAD R7, R14, R7, R9 ;  /* 0x000000070e077224 */ /* 0x000fe200078e0209 */
[----:B------:R-:W-:-:S04]  /*1cce0*/  SHF.R.S32.HI R9, RZ, 0x1f, R5 ;  /* 0x0000001fff097819 */ /* 0x000fc80000011405 */
        /* <DEDUP_REMOVED lines=11> */
.L_x_2920:
[----:B------:R-:W-:Y:S05]  /*1cda0*/  BSYNC B1 ;  /* 0x0000000000017941 */ /* 0x000fea0003800000 */
.L_x_2919:
[----:B------:R-:W4:Y:S01]  /*1cdb0*/  LDL R8, [R1+0x44] ;  /* 0x0000440001087983 */ /* 0x000f220000100800 */
[----:B------:R-:W-:Y:S01]  /*1cdc0*/  ULDC.64 UR4, c[0x0][0xaa0] ;  /* 0x0002a80000047ab9 */ /* 0x000fe20000000a00 */
[----:B------:R-:W-:Y:S01]  /*1cdd0*/  BSSY B1, `(.L_x_2921) ;  /* 0x0000040000017945 */ /* 0x000fe20003800000 */
[----:B--2---:R-:W-:Y:S01]  /*1cde0*/  IMAD R3, R11, UR4, RZ ;  /* 0x000000040b037c24 */ /* 0x004fe2000f8e02ff */
[----:B------:R-:W-:-:S03]  /*1cdf0*/  SHF.R.S32.HI R14, RZ, 0x1f, R225 ;  /* 0x0000001fff0e7819 */ /* 0x000fc600000114e1 */
[C---:B------:R-:W-:Y:S02]  /*1ce00*/  IMAD R5, R6.reuse, UR5, R3 ;  /* 0x0000000506057c24 */ /* 0x040fe4000f8e0203 */
[----:B------:R-:W-:Y:S01]  /*1ce10*/  IMAD.WIDE.U32 R2, R6, UR4, RZ ;  /* 0x0000000406027c25 */ /* 0x000fe2000f8e00ff */
[----:B------:R-:W-:-:S03]  /*1ce20*/  ULDC.64 UR4, c[0x0][0xae8] ;  /* 0x0002ba0000047ab9 */ /* 0x000fc60000000a00 */
[----:B------:R-:W-:Y:S02]  /*1ce30*/  IMAD.IADD R3, R3, 0x1, R5 ;  /* 0x0000000103037824 */ /* 0x000fe400078e0205 */
[----:B------:R-:W-:Y:S02]  /*1ce40*/  IMAD R6, R10, UR4, RZ ;  /* 0x000000040a067c24 */ /* 0x000fe4000f8e02ff */
[----:B------:R-:W-:-:S04]  /*1ce50*/  IMAD.WIDE.U32 R2, R227, UR4, R2 ;  /* 0x00000004e3027c25 */ /* 0x000fc8000f8e0002 */
[----:B----4-:R-:W-:-:S04]  /*1ce60*/  IMAD R7, R226, 0x20, R8 ;  /* 0x00000020e2077824 */ /* 0x010fc800078e0208 */
[----:B------:R-:W-:Y:S02]  /*1ce70*/  IMAD.IADD R9, R218, 0x1, R7 ;  /* 0x00000001da097824 */ /* 0x000fe400078e0207 */
[----:B------:R-:W-:Y:S01]  /*1ce80*/  IMAD R7, R227, UR5, R6 ;  /* 0x00000005e3077c24 */ /* 0x000fe2000f8e0206 */
[----:B------:R-:W-:Y:S01]  /*1ce90*/  ULDC.64 UR4, c[0x0][0xaf0] ;  /* 0x0002bc0000047ab9 */ /* 0x000fe20000000a00 */
[----:B------:R-:W-:-:S04]  /*1cea0*/  @P2 IMAD.HI.U32 R4, R9, R20, RZ ;  /* 0x0000001409042227 */ /* 0x000fc800078e00ff */
[----:B------:R-:W-:Y:S01]  /*1ceb0*/  IMAD.MOV.U32 R5, RZ, RZ, R9 ;  /* 0x000000ffff057224 */ /* 0x000fe200078e0009 */
[----:B---3--:R-:W-:Y:S01]  /*1cec0*/  @P2 SHF.R.U32.HI R5, RZ, R25, R4 ;  /* 0x00000019ff052219 */ /* 0x008fe20000011604 */
        /* <DEDUP_REMOVED lines=16> */
[----:B------:R-:W-:Y:S01]  /*1cfd0*/  IMAD.IADD R218, R8, 0x1, R218 ;  /* 0x0000000108da7824 */ /* 0x000fe200078e02da */
[----:B------:R-:W-:Y:S01]  /*1cfe0*/  SHF.R.S32.HI R8, RZ, 0x1f, R217 ;  /* 0x0000001fff087819 */ /* 0x000fe200000114d9 */
[----:B------:R-:W-:Y:S02]  /*1cff0*/  IMAD R21, R0, R21, RZ ;  /* 0x0000001500157224 */ /* 0x000fe400078e02ff */
[C---:B------:R-:W-:Y:S02]  /*1d000*/  IMAD R5, R7.reuse, UR5, R4 ;  /* 0x0000000507057c24 */ /* 0x040fe4000f8e0204 */
[----:B------:R-:W-:Y:S01]  /*1d010*/  IMAD.WIDE.U32 R2, R7, UR4, R2 ;  /* 0x0000000407027c25 */ /* 0x000fe2000f8e0002 */
[C---:B------:R-:W-:Y:S01]  /*1d020*/  ISETP.GE.AND P2, PT, R218.reuse, R21, PT ;  /* 0x00000015da00720c */ /* 0x040fe20003f46270 */
[----:B------:R-:W-:Y:S01]  /*1d030*/  ULDC.64 UR4, c[0x0][0xa80] ;  /* 0x0002a00000047ab9 */ /* 0x000fe20000000a00 */
[----:B------:R-:W-:Y:S01]  /*1d040*/  SHF.R.S32.HI R7, RZ, 0x1f, R224 ;  /* 0x0000001fff077819 */ /* 0x000fe200000114e0 */
        /* <DEDUP_REMOVED lines=10> */
[----:B------:R-:W-:Y:S01]  /*1d0f0*/  ULDC UR4, c[0x0][0xac8] ;  /* 0x0002b20000047ab9 */ /* 0x000fe20000000800 */
[----:B------:R-:W-:Y:S01]  /*1d100*/  ULDC.64 UR6, c[0x0][0x208] ;  /* 0x0000820000067ab9 */ /* 0x000fe20000000a00 */
[----:B------:R-:W-:Y:S02]  /*1d110*/  ISETP.GE.AND P4, PT, R217, UR4, PT ;  /* 0x00000004d9007c0c */ /* 0x000fe4000bf86270 */
[----:B------:R-:W-:Y:S02]  /*1d120*/  ISETP.GE.AND P3, PT, R224, UR4, PT ;  /* 0x00000004e0007c0c */ /* 0x000fe4000bf66270 */
[----:B------:R-:W-:-:S09]  /*1d130*/  ISETP.GE.AND P2, PT, R225, UR4, PT ;  /* 0x00000004e1007c0c */ /* 0x000fd2000bf46270 */
[CC--:B---3--:R-:W-:Y:S02]  /*1d140*/  @!P4 LEA R10, P6, R217.reuse, R2.reuse, 0x1 ;  /* 0x00000002d90ac211 */ /* 0x0c8fe400078c08ff */
[C---:B------:R-:W-:Y:S02]  /*1d150*/  @!P3 LEA R12, P5, R224.reuse, R2, 0x1 ;  /* 0x00000002e00cb211 */ /* 0x040fe400078a08ff */
[----:B----4-:R-:W-:Y:S02]  /*1d160*/  @!P4 LEA.HI.X R11, R217, R0, R8, 0x1, P6 ;  /* 0x00000000d90bc211 */ /* 0x010fe400030f0c08 */
[C---:B------:R-:W-:Y:S02]  /*1d170*/  @!P2 LEA R2, P6, R225.reuse, R2, 0x1 ;  /* 0x00000002e102a211 */ /* 0x040fe400078c08ff */
[-C--:B------:R-:W-:Y:S01]  /*1d180*/  @!P3 LEA.HI.X R13, R224, R0.reuse, R7, 0x1, P5 ;  /* 0x00000000e00db211 */ /* 0x080fe200028f0c07 */
[----:B------:R3:W-:Y:S01]  /*1d190*/  @!P4 ST.E.128 desc[UR6][R10.64], RZ ;  /* 0x000000ff0a00c985 */ /* 0x0007e2000c101d06 */
[----:B------:R-:W-:-:S03]  /*1d1a0*/  @!P2 LEA.HI.X R3, R225, R0, R14, 0x1, P6 ;  /* 0x00000000e103a211 */ /* 0x000fc600030f0c0e */
[----:B------:R3:W-:Y:S04]  /*1d1b0*/  @!P3 ST.E.128 desc[UR6][R12.64], RZ ;  /* 0x000000ff0c00b985 */ /* 0x0007e8000c101d06 */
[----:B------:R3:W-:Y:S02]  /*1d1c0*/  @!P2 ST.E.128 desc[UR6][R2.64], RZ ;  /* 0x000000ff0200a985 */ /* 0x0007e4000c101d06 */
.L_x_2922:
[----:B------:R-:W-:Y:S05]  /*1d1d0*/  BSYNC B1 ;  /* 0x0000000000017941 */ /* 0x000fea0003800000 */
.L_x_2921:
        /* <DEDUP_REMOVED lines=18> */
.L_x_2924:
[----:B------:R-:W-:Y:S05]  /*1d300*/  BSYNC B1 ;  /* 0x0000000000017941 */ /* 0x000fea0003800000 */
.L_x_2923:
[----:B0-----:R0:W0:Y:S01]  /*1d310*/  SHFL.IDX PT, R0, R5, 0x2, 0x181f ;  /* 0x00581f0005007f89 */ /* 0x00102200000e0000 */
[----:B------:R-:W-:Y:S03]  /*1d320*/  BSSY B1, `(.L_x_2925) ;  /* 0x0000011000017945 */ /* 0x000fe60003800000 */
[----:B---3--:R3:W0:Y:S01]  /*1d330*/  SHFL.IDX PT, R2, R4, 0x2, 0x181f ;  /* 0x00581f0004027f89 */ /* 0x00862200000e0000 */
[----:B------:R-:W-:Y:S05]  /*1d340*/  @P0 BRA `(.L_x_2926) ;  /* 0x0000000000380947 */ /* 0x000fea0003800000 */
[----:B------:R-:W-:Y:S01]  /*1d350*/  ULDC UR4, c[0x0][0xac8] ;  /* 0x0002b20000047ab9 */ /* 0x000fe20000000800 */
[----:B------:R-:W-:Y:S01]  /*1d360*/  ULDC.64 UR6, c[0x0][0x208] ;  /* 0x0000820000067ab9 */ /* 0x000fe20000000a00 */
        /* <DEDUP_REMOVED lines=9> */
[----:B------:R0:W-:Y:S04]  /*1d400*/  @!P3 ST.E.128 desc[UR6][R10.64], RZ ;  /* 0x000000ff0a00b985 */ /* 0x0001e8000c101d06 */
[----:B------:R0:W-:Y:S04]  /*1d410*/  @!P4 ST.E.128 desc[UR6][R12.64], RZ ;  /* 0x000000ff0c00c985 */ /* 0x0001e8000c101d06 */
[----:B------:R0:W-:Y:S02]  /*1d420*/  @!P5 ST.E.128 desc[UR6][R2.64], RZ ;  /* 0x000000ff0200d985 */ /* 0x0001e4000c101d06 */
.L_x_2926:
[----:B------:R-:W-:Y:S05]  /*1d430*/  BSYNC B1 ;  /* 0x0000000000017941 */ /* 0x000fea0003800000 */
.L_x_2925:
[----:B0-----:R-:W-:Y:S01]  /*1d440*/  VIADD R0, R218, 0x60 ;  /* 0x00000060da007836 */ /* 0x001fe20000000000 */
[----:B------:R0:W0:Y:S04]  /*1d450*/  SHFL.IDX PT, R6, R5, 0x3, 0x181f ;  /* 0x00781f0005067f89 */ /* 0x00002800000e0000 */
[----:B------:R-:W-:Y:S01]  /*1d460*/  ISETP.GE.AND P0, PT, R0, R21, PT ;  /* 0x000000150000720c */ /* 0x000fe20003f06270 */
[----:B------:R0:W0:-:S12]  /*1d470*/  SHFL.IDX PT, R2, R4, 0x3, 0x181f ;  /* 0x00781f0004027f89 */ /* 0x00001800000e0000 */
[----:B------:R-:W-:Y:S05]  /*1d480*/  @P0 BRA `(.L_x_2917) ;  /* 0x0000000000380947 */ /* 0x000fea0003800000 */
[----:B------:R-:W-:Y:S01]  /*1d490*/  ULDC UR4, c[0x0][0xac8] ;  /* 0x0002b20000047ab9 */ /* 0x000fe20000000800 */
[----:B------:R-:W-:Y:S01]  /*1d4a0*/  ULDC.64 UR6, c[0x0][0x208] ;  /* 0x0000820000067ab9 */ /* 0x000fe20000000a00 */
[----:B------:R-:W-:Y:S02]  /*1d4b0*/  ISETP.GE.AND P3, PT, R217, UR4, PT ;  /* 0x00000004d9007c0c */ /* 0x000fe4000bf66270 */
[----:B------:R-:W-:Y:S02]  /*1d4c0*/  ISETP.GE.AND P4, PT, R224, UR4, PT ;  /* 0x00000004e0007c0c */ /* 0x000fe4000bf86270 */
[----:B------:R-:W-:-:S09]  /*1d4d0*/  ISETP.GE.AND P5, PT, R225, UR4, PT ;  /* 0x00000004e1007c0c */ /* 0x000fd2000bfa6270 */
[-C--:B0-234-:R-:W-:Y:S02]  /*1d4e0*/  @!P3 LEA R4, P0, R217, R2.reuse, 0x1 ;  /* 0x00000002d904b211 */ /* 0x09dfe400078008ff */
        /* <DEDUP_REMOVED lines=8> */
.L_x_2917:
[----:B------:R-:W-:Y:S05]  /*1d570*/  BSYNC B0 ;  /* 0x0000000000007941 */ /* 0x000fea0003800000 */
.L_x_2908:
[----:B------:R-:W-:Y:S02]  /*1d580*/  ULDC UR4, c[0x0][0xc3c] ;  /* 0x00030f0000047ab9 */ /* 0x000fe40000000800 */
[----:B-1----:R-:W-:-:S13]  /*1d590*/  ISETP.GE.AND P0, PT, R31, UR4, PT ;  /* 0x000000041f007c0c */ /* 0x002fda000bf06270 */
[----:B------:R-:W-:Y:S05]  /*1d5a0*/  @!P0 BRA `(.L_x_2927) ;  /* 0xfffffe3c00488947 */ /* 0x000fea000383ffff */
[----:B------:R-:W-:Y:S05]  /*1d5b0*/  BRA `(.L_x_2691) ;  /* 0x0000007000947947 */ /* 0x000fea0003800000 */
.L_x_2689:
        /* <DEDUP_REMOVED lines=18> */
.L_x_2928:
[----:B------:R-:W-:Y:S01]  /*1d6e0*/  LOP3.LUT R5, R0, 0x1f, RZ, 0xc0, !PT ;  /* 0x0000001f00057812 */ /* 0x000fe200078ec0ff */
[----:B------:R-:W-:Y:S01]  /*1d6f0*/  ULDC UR4, c[0x0][0xc3c] ;  /* 0x00030f0000047ab9 */ /* 0x000fe20000000800 */
[----:B------:R-:W-:Y:S01]  /*1d700*/  ULDC.64 UR6, c[0x0][0x208] ;  /* 0x0000820000067ab9 */ /* 0x000fe20000000a00 */
[----:B------:R-:W-:Y:S01]  /*1d710*/  ULDC UR5, c[0x0][0xc38] ;  /* 0x00030e0000057ab9 */ /* 0x000fe20000000800 */
[----:B------:R-:W-:-:S04]  /*1d720*/  ISETP.NE.AND P0, PT, R5, 0x1f, PT ;  /* 0x0000001f0500780c */ /* 0x000fc80003f05270 */
[----:B------:R-:W-:-:S13]  /*1d730*/  ISETP.GE.OR P1, PT, R5, UR4, !P0 ;  /* 0x0000000405007c0c */ /* 0x000fda000c726670 */
[----:B0-----:R-:W0:Y:S02]  /*1d740*/  @!P1 LDC.64 R2, c[0x0][0xc80] ;  /* 0x00032000ff029b82 */ /* 0x001e240000000a00 */
[----:B0-----:R-:W-:-:S05]  /*1d750*/  @!P1 IMAD.WIDE.U32 R2, R5, 0x4, R2 ;  /* 0x0000000405029825 */ /* 0x001fca00078e0002 */
[----:B------:R-:W2:Y:S01]  /*1d760*/  @!P1 LDG.E R4, desc[UR6][R2.64] ;  /* 0x0000000602049981 */ /* 0x000ea2000c1e1900 */
[C---:B------:R-:W-:Y:S01]  /*1d770*/  ISETP.NE.AND P1, PT, R5.reuse, RZ, PT ;  /* 0x000000ff0500720c */ /* 0x040fe20003f25270 */
[----:B------:R-:W0:Y:S01]  /*1d780*/  S2UR UR6, SR_CTAID.X ;  /* 0x00000000000679c3 */ /* 0x000e220000002500 */
[C---:B------:R-:W-:Y:S01]  /*1d790*/  ISETP.GE.U32.AND P2, PT, R5.reuse, 0x2, PT ;  /* 0x000000020500780c */ /* 0x040fe20003f46070 */
[----:B------:R-:W-:Y:S01]  /*1d7a0*/  UMOV UR4, URZ ;  /* 0x0000003f00047c82 */ /* 0x000fe20008000000 */
[C---:B------:R-:W-:Y:S01]  /*1d7b0*/  ISETP.GE.U32.AND P3, PT, R5.reuse, 0x4, PT ;  /* 0x000000040500780c */ /* 0x040fe20003f66070 */
[----:B------:R-:W-:Y:S01]  /*1d7c0*/  IMAD.MOV.U32 R16, RZ, RZ, RZ ;  /* 0x000000ffff107224 */ /* 0x000fe200078e00ff */
        /* <DEDUP_REMOVED lines=12> */
[----:B-1----:R-:W-:-:S04]  /*1d890*/  SEL R2, R2, RZ, P4 ;  /* 0x000000ff02027207 */ /* 0x002fc80002000000 */
[----:B------:R-:W-:-:S05]  /*1d8a0*/  IADD3 R2, R3, R2, RZ ;  /* 0x0000000203027210 */ /* 0x000fca0007ffe0ff */
        /* <DEDUP_REMOVED lines=13> */
.L_x_2934:
        /* <DEDUP_REMOVED lines=9> */
[----:B------:R-:W0:Y:S01]  /*1da10*/  LDC.64 R2, c[0x0][0xc80] ;  /* 0x00032000ff027b82 */ /* 0x000e220000000a00 */
[----:B------:R-:W-:Y:S01]  /*1da20*/  ULDC.64 UR8, c[0x0][0x208] ;  /* 0x0000820000087ab9 */ /* 0x000fe20000000a00 */
[----:B0-----:R-:W-:-:S05]  /*1da30*/  IMAD.WIDE R2, R7, 0x4, R2 ;  /* 0x0000000407027825 */ /* 0x001fca00078e0202 */
[----:B------:R0:W5:Y:S02]  /*1da40*/  LDG.E R4, desc[UR8][R2.64] ;  /* 0x0000000802047981 */ /* 0x000164000c1e1900 */
.L_x_2933:
[----:B------:R-:W-:Y:S05]  /*1da50*/  BSYNC B0 ;  /* 0x0000000000007941 */ /* 0x000fea0003800000 */
.L_x_2932:
        /* <DEDUP_REMOVED lines=20> */
.L_x_2930:
[----:B------:R-:W-:Y:S01]  /*1dba0*/  IMAD.IADD R13, R6, 0x1, -R3 ;  /* 0x00000001060d7824 */ /* 0x000fe200078e0a03 */
[----:B------:R-:W-:-:S03]  /*1dbb0*/  ULDC.64 UR8, c[0x0][0x208] ;  /* 0x0000820000087ab9 */ /* 0x000fc60000000a00 */
        /* <DEDUP_REMOVED lines=19> */
.L_x_2935:
        /* <DEDUP_REMOVED lines=59> */
.L_x_2931:
[----:B------:R-:W-:Y:S02]  /*1e0a0*/  IMAD.MOV.U32 R17, RZ, RZ, RZ ;  /* 0x000000ffff117224 */ /* 0x000fe400078e00ff */
[----:B------:R-:W-:Y:S02]  /*1e0b0*/  IMAD.U32 R16, RZ, RZ, UR6 ;  /* 0x00000006ff107e24 */ /* 0x000fe4000f8e00ff */
[----:B------:R-:W-:-:S07]  /*1e0c0*/  IMAD.MOV.U32 R18, RZ, RZ, RZ ;  /* 0x000000ffff127224 */ /* 0x000fce00078e00ff */
.L_x_2936:
[----:B------:R-:W-:-:S13]  /*1e0d0*/  ISETP.NE.AND P0, PT, R5, RZ, PT ;  /* 0x000000ff0500720c */ /* 0x000fda0003f05270 */
[----:B------:R-:W0:Y:S01]  /*1e0e0*/  @!P0 S2R R3, SR_CgaCtaId ;  /* 0x0000000000038919 */ /* 0x000e220000008800 */
[----:B------:R-:W-:-:S04]  /*1e0f0*/  @!P0 MOV R2, 0x400 ;  /* 0x0000040000028802 */ /* 0x000fc80000000f00 */
[----:B0-----:R-:W-:-:S05]  /*1e100*/  @!P0 LEA R2, R3, R2, 0x18 ;  /* 0x0000000203028211 */ /* 0x001fca00078ec0ff */
[----:B------:R0:W-:Y:S01]  /*1e110*/  @!P0 STS.128 [R2+0x308d0], R16 ;  /* 0x0308d01002008388 */ /* 0x0001e20000000c00 */
[----:B------:R-:W-:Y:S06]  /*1e120*/  BAR.ARV 0x5, 0x180 ;  /* 0x0146000000007b1d */ /* 0x000fec0000002000 */
.L_x_2929:
[----:B------:R2:W-:Y:S01]  /*1e130*/  STL [R1+0x28], RZ ;  /* 0x000028ff01007387 */ /* 0x0005e20000100800 */
[----:B------:R-:W-:Y:S01]  /*1e140*/  ULDC UR4, c[0x0][0xc3c] ;  /* 0x00030f0000047ab9 */ /* 0x000fe20000000800 */
[----:B------:R-:W-:Y:S01]  /*1e150*/  IMAD.MOV.U32 R28, RZ, RZ, 0x1 ;  /* 0x00000001ff1c7424 */ /* 0x000fe200078e00ff */
[----:B-1----:R-:W-:Y:S01]  /*1e160*/  ISETP.GE.AND P0, PT, R19, UR4, PT ;  /* 0x0000000413007c0c */ /* 0x002fe2000bf06270 */
[----:B------:R-:W-:-:S12]  /*1e170*/  IMAD.MOV.U32 R26, RZ, RZ, RZ ;  /* 0x000000ffff1a7224 */ /* 0x000fd800078e00ff */
[----:B--2---:R-:W-:Y:S05]  /*1e180*/  @P0 BRA `(.L_x_2937) ;  /* 0x0000006000c40947 */ /* 0x004fea0003800000 */
        /* <DEDUP_REMOVED lines=10> */
[----:B------:R-:W-:Y:S01]  /*1e230*/  LOP3.LUT R2, R3, 0x38, R0, 0x78, !PT ;  /* 0x0000003803027812 */ /* 0x000fe200078e7800 */
        /* <DEDUP_REMOVED lines=15> */
.L_x_3040:
[----:B0-----:R-:W0:Y:S01]  /*1e330*/  LDC.64 R30, c[0x0][0xc88] ;  /* 0x00032200ff1e7b82 */ /* 0x001e220000000a00 */
[----:B------:R-:W-:Y:S01]  /*1e340*/  ULDC.64 UR4, c[0x0][0x208] ;  /* 0x0000820000047ab9 */ /* 0x000fe20000000a00 */
[----:B0-----:R-:W-:-:S06]  /*1e350*/  IMAD.WIDE R30, R19, 0x4, R30 ;  /* 0x00000004131e7825 */ /* 0x001fcc00078e021e */
[----:B--2---:R-:W2:Y:S01]  /*1e360*/  LDG.E R30, desc[UR4][R30.64] ;  /* 0x000000041e1e7981 */ /* 0x004ea2000c1e1900 */
[----:B------:R-:W-:Y:S05]  /*1e370*/  YIELD ;  /* 0x0000000000007946 */ /* 0x000fea0003800000 */
[----:B------:R-:W-:Y:S01]  /*1e380*/  ULDC.64 UR4, c[0x0][0xa28] ;  /* 0x00028a0000047ab9 */ /* 0x000fe20000000a00 */
[----:B------:R-:W-:Y:S01]  /*1e390*/  ULDC.64 UR8, c[0x0][0xa18] ;  /* 0x0002860000087ab9 */ /* 0x000fe20000000a00 */
[----:B------:R-:W-:Y:S01]  /*1e3a0*/  ISETP.NE.U32.AND P0, PT, RZ, UR4, PT ;  /* 0x00000004ff007c0c */ /* 0x000fe2000bf05070 */
[----:B-1----:R-:W-:Y:S01]  /*1e3b0*/  IMAD.MOV.U32 R12, RZ, RZ, RZ ;  /* 0x000000ffff0c7224 */ /* 0x002fe200078e00ff */
[----:B------:R-:W-:Y:S01]  /*1e3c0*/  ULDC.64 UR10, c[0x0][0x208] ;  /* 0x00008200000a7ab9 */ /* 0x000fe20000000a00 */
[----:B------:R-:W-:Y:S01]  /*1e3d0*/  ULDC.64 UR6, c[0x0][0xa10] ;  /* 0x0002840000067ab9 */ /* 0x000fe20000000a00 */
[----:B------:R-:W-:-:S02]  /*1e3e0*/  ISETP.NE.AND.EX P0, PT, RZ, UR5, PT, P0 ;  /* 0x00000005ff007c0c */ /* 0x000fc4000bf05300 */
[----:B------:R-:W-:-:S04]  /*1e3f0*/  ISETP.NE.U32.AND P2, PT, RZ, UR8, PT ;  /* 0x00000008ff007c0c */ /* 0x000fc8000bf45070 */
[----:B------:R-:W-:Y:S02]  /*1e400*/  ISETP.NE.AND.EX P2, PT, RZ, UR9, PT, P2 ;  /* 0x00000009ff007c0c */ /* 0x000fe4000bf45320 */
[----:B--2---:R-:W-:-:S05]  /*1e410*/  SHF.R.S32.HI R0, RZ, 0x1f, R30 ;  /* 0x0000001fff007819 */ /* 0x004fca000001141e */
[C---:B------:R-:W-:Y:S01]  /*1e420*/  @P0 LEA R2, P1, R30.reuse, UR4, 0x2 ;  /* 0x000000041e020c11 */ /* 0x040fe2000f8210ff */
[C---:B------:R-:W-:Y:S01]  /*1e430*/  IMAD.SHL.U32 R23, R30.reuse, 0x4, RZ ;  /* 0x000000041e177824 */ /* 0x040fe200078e00ff */
[C-C-:B------:R-:W-:Y:S01]  /*1e440*/  SHF.L.U64.HI R24, R30.reuse, 0x2, R0.reuse ;  /* 0x000000021e187819 */ /* 0x140fe20000010200 */
[----:B------:R0:W-:Y:S01]  /*1e450*/  STL [R1+0x20], R0 ;  /* 0x0000200001007387 */ /* 0x0001e20000100800 */
[----:B------:R-:W-:Y:S01]  /*1e460*/  @P0 LEA.HI.X R3, R30, UR5, R0, 0x2, P1 ;  /* 0x000000051e030c11 */ /* 0x000fe200088f1400 */
[----:B------:R-:W-:-:S04]  /*1e470*/  ULDC.64 UR4, c[0x0][0xa00] ;  /* 0x0002800000047ab9 */ /* 0x000fc80000000a00 */
[----:B------:R1:W2:Y:S01]  /*1e480*/  @P0 LDG.E R12, desc[UR10][R2.64] ;  /* 0x0000000a020c0981 */ /* 0x0002a2000c1e1900 */
[----:B------:R-:W-:Y:S01]  /*1e490*/  ISETP.NE.U32.AND P0, PT, RZ, UR4, PT ;  /* 0x00000004ff007c0c */ /* 0x000fe2000bf05070 */
[----:B------:R-:W-:Y:S01]  /*1e4a0*/  IMAD.MOV.U32 R34, RZ, RZ, RZ ;  /* 0x000000ffff227224 */ /* 0x000fe200078e00ff */
        /* <DEDUP_REMOVED lines=9> */
[----:B------:R-:W-:Y:S01]  /*1e540*/  @P2 IADD3 R6, P3, R23, UR8, RZ ;  /* 0x0000000817062c10 */ /* 0x000fe2000ff7e0ff */
[----:B------:R-:W-:Y:S01]  /*1e550*/  IMAD.U32 R8, RZ, RZ, UR4 ;  /* 0x00000004ff087e24 */ /* 0x000fe2000f8e00ff */
[----:B------:R-:W-:Y:S01]  /*1e560*/  ULDC.64 UR4, c[0x0][0x418] ;  /* 0x0001060000047ab9 */ /* 0x000fe20000000a00 */
[----:B------:R-:W5:Y:S01]  /*1e570*/  @P0 LDG.E R34, desc[UR10][R2.64] ;  /* 0x0000000a02220981 */ /* 0x000f62000c1e1900 */
[----:B------:R-:W-:-:S03]  /*1e580*/  @P2 IADD3.X R7, R24, UR9, RZ, P3, !PT ;  /* 0x0000000918072c10 */ /* 0x000fc60009ffe4ff */
        /* <DEDUP_REMOVED lines=10> */
[----:B---3--:R0:W-:Y:S01]  /*1e630*/  STL [R1+0x18], R8 ;  /* 0x0000180801007387 */ /* 0x0081e20000100800 */
[----:B------:R-:W-:-:S03]  /*1e640*/  IMAD.MOV.U32 R11, RZ, RZ, R8 ;  /* 0x000000ffff0b7224 */ /* 0x000fc600078e0008 */
[----:B--2---:R1:W-:Y:S01]  /*1e650*/  STL [R1+0xc], R12 ;  /* 0x00000c0c01007387 */ /* 0x0043e20000100800 */
[----:B0-----:R-:W-:Y:S01]  /*1e660*/  IMAD.U32 R8, RZ, RZ, UR4 ;  /* 0x00000004ff087e24 */ /* 0x001fe2000f8e00ff */
[----:B----4-:R-:W-:Y:S06]  /*1e670*/  @P2 BRA `(.L_x_2938) ;  /* 0x0000000000182947 */ /* 0x010fec0003800000 */
[----:B------:R-:W-:Y:S05]  /*1e680*/  @!P0 BRA `(.L_x_2938) ;  /* 0x0000000000148947 */ /* 0x000fea0003800000 */
[----:B------:R-:W-:Y:S02]  /*1e690*/  ULDC.64 UR4, c[0x0][0x208] ;  /* 0x0000820000047ab9 */ /* 0x000fe40000000a00 */
[----:B------:R-:W2:Y:S04]  /*1e6a0*/  LDG.E R10, desc[UR4][R2.64] ;  /* 0x00000004020a7981 */ /* 0x000ea8000c1e1900 */
[----:B------:R-:W2:Y:S02]  /*1e6b0*/  LDG.E R7, desc[UR4][R2.64+0x4] ;  /* 0x0000040402077981 */ /* 0x000ea4000c1e1900 */
[----:B--2---:R-:W-:-:S05]  /*1e6c0*/  IMAD.IADD R11, R7, 0x1, -R10 ;  /* 0x00000001070b7824 */ /* 0x004fca00078e0a0a */
[----:B------:R0:W-:Y:S02]  /*1e6d0*/  STL [R1+0x18], R11 ;  /* 0x0000180b01007387 */ /* 0x0001e40000100800 */
.L_x_2938:
[----:B------:R-:W-:Y:S01]  /*1e6e0*/  ULDC.64 UR4, c[0x0][0xa20] ;  /* 0x0002880000047ab9 */ /* 0x000fe20000000a00 */
[----:B------:R-:W-:Y:S01]  /*1e6f0*/  IMAD.MOV.U32 R32, RZ, RZ, R30 ;  /* 0x000000ffff207224 */ /* 0x000fe200078e001e */
[----:B------:R-:W-:-:S04]  /*1e700*/  ISETP.NE.U32.AND P0, PT, RZ, UR4, PT ;  /* 0x00000004ff007c0c */ /* 0x000fc8000bf05070 */
[----:B------:R-:W-:-:S13]  /*1e710*/  ISETP.NE.AND.EX P0, PT, RZ, UR5, PT, P0 ;  /* 0x00000005ff007c0c */ /* 0x000fda000bf05300 */
[----:B------:R-:W-:Y:S05]  /*1e720*/  @!P0 BRA `(.L_x_2939) ;  /* 0x0000000000148947 */ /* 0x000fea0003800000 */
[----:B------:R-:W-:Y:S01]  /*1e730*/  IADD3 R2, P0, R23, UR4, RZ ;  /* 0x0000000417027c10 */ /* 0x000fe2000ff1e0ff */
[----:B------:R-:W-:-:S03]  /*1e740*/  ULDC.64 UR6, c[0x0][0x208] ;  /* 0x0000820000067ab9 */ /* 0x000fc60000000a00 */
[----:B------:R-:W-:-:S05]  /*1e750*/  IADD3.X R3, R24, UR5, RZ, P0, !PT ;  /* 0x0000000518037c10 */ /* 0x000fca00087fe4ff */
[----:B------:R2:W5:Y:S01]  /*1e760*/  LDG.E R8, desc[UR6][R2.64] ;  /* 0x0000000602087981 */ /* 0x000562000c1e1900 */
[----:B------:R-:W-:Y:S05]  /*1e770*/  BRA `(.L_x_2940) ;  /* 0x0000000000287947 */ /* 0x000fea0003800000 */
.L_x_2939:
[----:B------:R-:W-:Y:S02]  /*1e780*/  ULDC.64 UR4, c[0x0][0xa08] ;  /* 0x0002820000047ab9 */ /* 0x000fe40000000a00 */
[----:B------:R-:W-:-:S04]  /*1e790*/  ISETP.NE.U32.AND P0, PT, RZ, UR4, PT ;  /* 0x00000004ff007c0c */ /* 0x000fc8000bf05070 */
[----:B------:R-:W-:-:S13]  /*1e7a0*/  ISETP.NE.AND.EX P0, PT, RZ, UR5, PT, P0 ;  /* 0x00000005ff007c0c */ /* 0x000fda000bf05300 */
[----:B------:R-:W-:Y:S05]  /*1e7b0*/  @!P0 BRA `(.L_x_2940) ;  /* 0x0000000000188947 */ /* 0x000fea0003800000 */
[----:B------:R-:W2:Y:S01]  /*1e7c0*/  LDC.64 R2, c[0x0][0xa08] ;  /* 0x00028200ff027b82 */ /* 0x000ea20000000a00 */
[----:B------:R-:W-:Y:S01]  /*1e7d0*/  ULDC.64 UR4, c[0x0][0x208] ;  /* 0x0000820000047ab9 */ /* 0x000fe20000000a00 */
[----:B--2---:R-:W-:-:S05]  /*1e7e0*/  IMAD.WIDE R2, R32, 0x4, R2 ;  /* 0x0000000420027825 */ /* 0x004fca00078e0202 */
[----:B------:R-:W2:Y:S04]  /*1e7f0*/  LDG.E R8, desc[UR4][R2.64] ;  /* 0x0000000402087981 */ /* 0x000ea8000c1e1900 */
[----:B------:R-:W2:Y:S02]  /*1e800*/  LDG.E R7, desc[UR4][R2.64+0x4] ;  /* 0x0000040402077981 */ /* 0x000ea4000c1e1900 */
[----:B--2---:R-:W-:-:S07]  /*1e810*/  IMAD.IADD R8, R7, 0x1, -R8 ;  /* 0x0000000107087824 */ /* 0x004fce00078e0a08 */
.L_x_2940:
[----:B------:R-:W-:Y:S01]  /*1e820*/  ULDC.64 UR4, c[0x0][0x208] ;  /* 0x0000820000047ab9 */ /* 0x000fe20000000a00 */
[----:B--2---:R-:W2:Y:S01]  /*1e830*/  LDC R3, c[0x0][0x448] ;  /* 0x00011200ff037b82 */ /* 0x004ea20000000800 */
[----:B------:R-:W3:Y:S04]  /*1e840*/  @P1 LDG.E R2, desc[UR4][R4.64] ;  /* 0x0000000404021981 */ /* 0x000ee8000c1e1900 */
[----:B------:R4:W3:Y:S01]  /*1e850*/  @P1 LDG.E R9, desc[UR4][R4.64+0x4] ;  /* 0x0000040404091981 */ /* 0x0008e2000c1e1900 */
[----:B------:R-:W-:Y:S01]  /*1e860*/  BSSY B0, `(.L_x_2941) ;  /* 0x0000166000007945 */ /* 0x000fe20003800000 */
[----:B----45:R-:W-:Y:S01]  /*1e870*/  IMAD.IADD R5, R8, 0x1, -R12 ;  /* 0x0000000108057824 */ /* 0x030fe200078e0a0c */
[----:B--2---:R-:W-:-:S13]  /*1e880*/  ISETP.NE.AND P0, PT, R3, 0x1, PT ;  /* 0x000000010300780c */ /* 0x004fda0003f05270 */
[----:B------:R-:W2:Y:S08]  /*1e890*/  @P0 LDC R7, c[0x0][0x44c] ;  /* 0x00011300ff070b82 */ /* 0x000eb00000000800 */
[----:B------:R-:W4:Y:S01]  /*1e8a0*/  @P0 LDC R3, c[0x0][0x450] ;  /* 0x00011400ff030b82 */ /* 0x000f220000000800 */
[----:B---3--:R-:W-:Y:S02]  /*1e8b0*/  @P1 IMAD.IADD R6, R9, 0x1, -R2 ;  /* 0x0000000109061824 */ /* 0x008fe400078e0a02 */
[----:B------:R-:W-:-:S02]  /*1e8c0*/  IMAD.SHL.U32 R2, R17, 0x80, RZ ;  /* 0x0000008011027824 */ /* 0x000fc400078e00ff */
[----:B------:R-:W-:Y:S02]  /*1e8d0*/  IMAD.IADD R4, R5, 0x1, R6 ;  /* 0x0000000105047824 */ /* 0x000fe400078e0206 */
[----:B------:R-:W-:-:S03]  /*1e8e0*/  VIADD R2, R2, 0x7f ;  /* 0x0000007f02027836 */ /* 0x000fc60000000000 */
[----:B------:R3:W-:Y:S01]  /*1e8f0*/  STL [R1+0x8], R4 ;  /* 0x0000080401007387 */ /* 0x0007e20000100800 */
[----:B--2---:R-:W-:-:S04]  /*1e900*/  @P0 IMAD.HI.U32 R10, R2, R7, RZ ;  /* 0x00000007020a0227 */ /* 0x004fc800078e00ff */
[----:B------:R-:W-:Y:S01]  /*1e910*/  IMAD.MOV.U32 R7, RZ, RZ, R2 ;  /* 0x000000ffff077224 */ /* 0x000fe200078e0002 */
[----:B----4-:R-:W-:Y:S01]  /*1e920*/  @P0 SHF.R.U32.HI R7, RZ, R3, R10 ;  /* 0x00000003ff070219 */ /* 0x010fe2000001160a */
[----:B------:R-:W-:-:S04]  /*1e930*/  VIADD R2, R4, 0x5f ;  /* 0x0000005f04027836 */ /* 0x000fc80000000000 */
[----:B------:R-:W-:-:S05]  /*1e940*/  IMAD.HI R2, R2, 0x2aaaaaab, RZ ;  /* 0x2aaaaaab02027827 */ /* 0x000fca00078e02ff */
[----:B------:R-:W-:-:S04]  /*1e950*/  SHF.R.U32.HI R3, RZ, 0x1f, R2 ;  /* 0x0000001fff037819 */ /* 0x000fc80000011602 */
[----:B------:R-:W-:Y:S02]  /*1e960*/  LEA.HI.SX32 R3, R2, R3, 0x1c ;  /* 0x0000000302037211 */ /* 0x000fe400078fe2ff */
[----:B------:R-:W-:-:S05]  /*1e970*/  IADD3 R2, R4, 0x60, -R11 ;  /* 0x0000006004027810 */ /* 0x000fca0007ffe80b */
[----:B------:R-:W-:-:S04]  /*1e980*/  IMAD.IADD R7, R2, 0x1, R7 ;  /* 0x0000000102077824 */ /* 0x000fc800078e0207 */
[----:B------:R-:W-:-:S05]  /*1e990*/  IMAD.HI R7, R7, 0x2aaaaaab, RZ ;  /* 0x2aaaaaab07077827 */ /* 0x000fca00078e02ff */
[----:B---3--:R-:W-:-:S04]  /*1e9a0*/  SHF.R.U32.HI R4, RZ, 0x1f, R7 ;  /* 0x0000001fff047819 */ /* 0x008fc80000011607 */
[----:B------:R-:W-:-:S04]  /*1e9b0*/  LEA.HI.SX32 R4, R7, R4, 0x1c ;  /* 0x0000000407047211 */ /* 0x000fc800078fe2ff */
[----:B------:R-:W-:-:S05]  /*1e9c0*/  VIMNMX R4, R3, R4, PT ;  /* 0x0000000403047248 */ /* 0x000fca0003fe0100 */
[--C-:B------:R-:W-:Y:S02]  /*1e9d0*/  IMAD R7, R4, 0x60, -R5.reuse ;  /* 0x0000006004077824 */ /* 0x100fe400078e0a05 */
[----:B------:R-:W-:-:S03]  /*1e9e0*/  IMAD.MOV R5, RZ, RZ, -R5 ;  /* 0x000000ffff057224 */ /* 0x000fc600078e0a05 */
[----:B------:R-:W-:Y:S02]  /*1e9f0*/  VIMNMX R7, R7, R6, PT ;  /* 0x0000000607077248 */ /* 0x000fe40003fe0100 */
[----:B------:R-:W-:-:S04]  /*1ea00*/  VIMNMX R6, RZ, R5, !PT ;  /* 0x00000005ff067248 */ /* 0x000fc80007fe0100 */
[----:B------:R-:W-:-:S13]  /*1ea10*/  ISETP.GT.AND P0, PT, R7, R6, PT ;  /* 0x000000060700720c */ /* 0x000fda0003f04270 */
[----:B------:R-:W-:Y:S02]  /*1ea20*/  @P0 VIADD R4, R7, 0x5f ;  /* 0x0000005f07040836 */ /* 0x000fe40000000000 */
[----:B------:R-:W-:-:S04]  /*1ea30*/  IMAD.WIDE.U32 R6, R6, -0x55555555, RZ ;  /* 0xaaaaaaab06067825 */ /* 0x000fc800078e00ff */
[----:B------:R-:W-:Y:S01]  /*1ea40*/  @P0 IMAD.HI R4, R4, 0x2aaaaaab, RZ ;  /* 0x2aaaaaab04040827 */ /* 0x000fe200078e02ff */
[----:B------:R-:W-:-:S04]  /*1ea50*/  SHF.R.U32.HI R6, RZ, 0x6, R7 ;  /* 0x00000006ff067819 */ /* 0x000fc80000011607 */
[----:B------:R-:W-:Y:S01]  /*1ea60*/  @P0 SHF.R.U32.HI R7, RZ, 0x1f, R4 ;  /* 0x0000001fff070819 */ /* 0x000fe20000011604 */
[----:B------:R-:W-:-:S03]  /*1ea70*/  IMAD.MOV.U32 R5, RZ, RZ, R6 ;  /* 0x000000ffff057224 */ /* 0x000fc600078e0006 */
[----:B------:R-:W-:Y:S02]  /*1ea80*/  @P0 LEA.HI.SX32 R5, R4, R7, 0x1c ;  /* 0x0000000704050211 */ /* 0x000fe400078fe2ff */
[----:B------:R-:W-:Y:S02]  /*1ea90*/  PLOP3.LUT P0, PT, PT, PT, PT, 0x80, 0x0 ;  /* 0x000000000000781c */ /* 0x000fe40003f0f070 */
[----:B------:R-:W-:-:S13]  /*1eaa0*/  ISETP.GT.AND P2, PT, R5, R6, PT ;  /* 0x000000060500720c */ /* 0x000fda0003f44270 */
[----:B------:R-:W-:Y:S05]  /*1eab0*/  @!P2 BRA `(.L_x_2942) ;  /* 0x000000140000a947 */ /* 0x000fea0003800000 */
[----:B------:R-:W-:Y:S01]  /*1eac0*/  UMOV UR4, 0xffffffff ;  /* 0xffffffff00047882 */ /* 0x000fe20000000000 */
[----:B------:R-:W-:Y:S02]  /*1ead0*/  SEL R4, R32, RZ, !P1 ;  /* 0x000000ff20047207 */ /* 0x000fe40004800000 */
[----:B------:R-:W-:Y:S05]  /*1eae0*/  BRA.DIV UR4, `(.L_x_2943) ;  /* 0x0000006e04d07947 */ /* 0x000fea000b800000 */
[----:B------:R-:W2:Y:S02]  /*1eaf0*/  S2R R7, SR_TID.X ;  /* 0x0000000000077919 */ /* 0x000ea40000002100 */
[----:B--2---:R-:W-:-:S04]  /*1eb00*/  SHF.R.U32.HI R7, RZ, 0x5, R7 ;  /* 0x00000005ff077819 */ /* 0x004fc80000011607 */
[----:B------:R-:W-:-:S05]  /*1eb10*/  LOP3.LUT R7, R7, 0x3, RZ, 0xc0, !PT ;  /* 0x0000000307077812 */ /* 0x000fca00078ec0ff */
[----:B------:R2:W3:Y:S02]  /*1eb20*/  SHFL.IDX PT, R14, R7, RZ, 0x1f ;  /* 0x00001fff070e7589 */ /* 0x0004e400000e0000 */
.L_x_3108:
[----:B---3--:R-:W-:Y:S02]  /*1eb30*/  ISETP.NE.AND P0, PT, R14, RZ, PT ;  /* 0x000000ff0e00720c */ /* 0x008fe40003f05270 */
[----:B------:R-:W-:-:S11]  /*1eb40*/  PLOP3.LUT P6, PT, PT, PT, PT, 0x8, 0x0 ;  /* 0x000000000000781c */ /* 0x000fd60003fce170 */
[----:B------:R-:W-:Y:S05]  /*1eb50*/  @P0 BRA `(.L_x_2944) ;  /* 0x00000000000c0947 */ /* 0x000fea0003800000 */
[----:B------:R-:W-:-:S03]  /*1eb60*/  UMOV UR4, 0xffffffff ;  /* 0xffffffff00047882 */ /* 0x000fc60000000000 */
[----:B------:R-:W-:Y:S05]  /*1eb70*/  BRA.DIV UR4, `(.L_x_2945) ;  /* 0x0000006e04e07947 */ /* 0x000fea000b800000 */
[----:B------:R-:W-:-:S13]  /*1eb80*/  ELECT P6, URZ, PT ;  /* 0x00000000003f782f */ /* 0x000fda00038c0000 */
.L_x_2944:
[----:B--2---:R-:W2:Y:S01]  /*1eb90*/  LDL R7, [R1+0x28] ;  /* 0x0000280001077983 */ /* 0x004ea20000100800 */
[----:B------:R-:W-:Y:S01]  /*1eba0*/  BSSY B1, `(.L_x_2946) ;  /* 0x0000008000017945 */ /* 0x000fe20003800000 */
[----:B--2---:R-:W-:-:S05]  /*1ebb0*/  VIADD R7, R7, 0x1 ;  /* 0x0000000107077836 */ /* 0x004fca0000000000 */
[----:B------:R-:W-:-:S04]  /*1ebc0*/  LEA.HI R8, R7, R7, RZ, 0x1 ;  /* 0x0000000707087211 */ /* 0x000fc800078f08ff */
[----:B------:R-:W-:-:S05]  /*1ebd0*/  LOP3.LUT R8, R8, 0xfffffffe, RZ, 0xc0, !PT ;  /* 0xfffffffe08087812 */ /* 0x000fca00078ec0ff */
[----:B------:R-:W-:-:S05]  /*1ebe0*/  IMAD.IADD R7, R7, 0x1, -R8 ;  /* 0x0000000107077824 */ /* 0x000fca00078e0a08 */
[----:B------:R-:W-:-:S04]  /*1ebf0*/  SHF.L.U32 R7, R7, 0x1f, RZ ;  /* 0x0000001f07077819 */ /* 0x000fc800000006ff */
[----:B------:R-:W2:Y:S02]  /*1ec00*/  SYNCS.PHASECHK.TRANS64.TRYWAIT P0, [R22+URZ+0x30820], R7 ;  /* 0x03082007160075a7 */ /* 0x000ea4000800017f */
[----:B--2---:R-:W-:Y:S05]  /*1ec10*/  @!P0 BRA `(.L_x_2947) ;  /* 0x0000006c00d88947 */ /* 0x004fea0003800000 */
.L_x_3111:
[----:B------:R-:W-:Y:S05]  /*1ec20*/  BSYNC B1 ;  /* 0x0000000000017941 */ /* 0x000fea0003800000 */
.L_x_2946:
[----:B------:R-:W-:Y:S04]  /*1ec30*/  BSSY B1, `(.L_x_2948) ;  /* 0x000008b000017945 */ /* 0x000fe80003800000 */
[----:B------:R-:W-:Y:S05]  /*1ec40*/  @!P6 BRA `(.L_x_2949) ;  /* 0x000000080024e947 */ /* 0x000fea0003800000 */
[----:B0-----:R-:W-:Y:S01]  /*1ec50*/  IMAD R11, R27, 0x8, R22 ;  /* 0x000000081b0b7824 */ /* 0x001fe200078e0216 */
[----:B------:R-:W-:Y:S01]  /*1ec60*/  SHF.L.U32 R10, R29, 0x1f, RZ ;  /* 0x0000001f1d0a7819 */ /* 0x000fe200000006ff */
[----:B------:R-:W0:Y:S01]  /*1ec70*/  S2R R8, SR_TID.X ;  /* 0x0000000000087919 */ /* 0x000e220000002100 */
[----:B------:R-:W-:Y:S02]  /*1ec80*/  BSSY B2, `(.L_x_2950) ;  /* 0x0000005000027945 */ /* 0x000fe40003800000 */
[----:B------:R-:W3:Y:S01]  /*1ec90*/  SYNCS.PHASECHK.TRANS64.TRYWAIT P0, [R11+URZ+0x308a0], R10 ;  /* 0x0308a00a0b0075a7 */ /* 0x000ee2000800017f */
[----:B0-----:R-:W-:-:S04]  /*1eca0*/  LOP3.LUT R8, R8, 0x7f, RZ, 0xc0, !PT ;  /* 0x0000007f08087812 */ /* 0x001fc800078ec0ff */
[----:B------:R-:W-:Y:S01]  /*1ecb0*/  ISETP.NE.AND P1, PT, R8, RZ, PT ;  /* 0x000000ff0800720c */ /* 0x000fe20003f25270 */
[----:B---3--:R-:W-:-:S12]  /*1ecc0*/  @!P0 BRA `(.L_x_2951) ;  /* 0x0000006c00c08947 */ /* 0x008fd80003800000 */
.L_x_3112:
[----:B------:R-:W-:Y:S05]  /*1ecd0*/  BSYNC B2 ;  /* 0x0000000000027941 */ /* 0x000fea0003800000 */
.L_x_2950:
[----:B------:R-:W-:Y:S04]  /*1ece0*/  BSSY B2, `(.L_x_2952) ;  /* 0x0000009000027945 */ /* 0x000fe80003800000 */
[----:B------:R-:W-:Y:S05]  /*1ecf0*/  @P1 BRA `(.L_x_2953) ;  /* 0x00000000001c1947 */ /* 0x000fea0003800000 */
[----:B------:R-:W3:Y:S01]  /*1ed00*/  S2R R8, SR_TID.X ;  /* 0x0000000000087919 */ /* 0x000ee20000002100 */
[----:B--2---:R-:W-:-:S04]  /*1ed10*/  IMAD.MOV.U32 R7, RZ, RZ, 0x9000 ;  /* 0x00009000ff077424 */ /* 0x004fc800078e00ff */
[----:B------:R4:W-:Y:S01]  /*1ed20*/  SYNCS.ARRIVE.TRANS64 RZ, [R11+URZ+0x30890], R7 ;  /* 0x030890070bff79a7 */ /* 0x0009e2000800003f */
[----:B---3--:R-:W-:-:S04]  /*1ed30*/  LOP3.LUT R8, R8, 0x1f, RZ, 0xc0, !PT ;  /* 0x0000001f08087812 */ /* 0x008fc800078ec0ff */
[----:B------:R-:W-:-:S13]  /*1ed40*/  ISETP.NE.AND P0, PT, R8, RZ, PT ;  /* 0x000000ff0800720c */ /* 0x000fda0003f05270 */
[----:B----4-:R-:W-:Y:S05]  /*1ed50*/  @!P0 BRA `(.L_x_2953) ;  /* 0x0000000000048947 */ /* 0x010fea0003800000 */
[----:B------:R-:W-:Y:S01]  /*1ed60*/  BPT.TRAP 0x1 ;  /* 0x000000040000795c */ /* 0x000fe20000300000 */
.L_x_2953:
[----:B------:R-:W-:Y:S05]  /*1ed70*/  BSYNC B2 ;  /* 0x0000000000027941 */ /* 0x000fea0003800000 */
.L_x_2952:
        /* <DEDUP_REMOVED lines=8> */
[----:B--2---:R-:W-:Y:S01]  /*1ee00*/  VIADD R7, R11, 0x30890 ;  /* 0x000308900b077836 */ /* 0x004fe20000000000 */
[----:B------:R-:W-:Y:S01]  /*1ee10*/  UMOV UR6, 0x0 ;  /* 0x0000000000067882 */ /* 0x000fe20000000000 */
[----:B-1----:R-:W-:Y:S01]  /*1ee20*/  VIADD R12, R9, 0x1e400 ;  /* 0x0001e400090c7836 */ /* 0x002fe20000000000 */
[----:B------:R-:W-:-:S09]  /*1ee30*/  UMOV UR7, 0x12f00000 ;  /* 0x12f0000000077882 */ /* 0x000fd20000000000 */
.L_x_2954:
        /* <DEDUP_REMOVED lines=10> */
[----:B------:R-:W-:Y:S01]  /*1eee0*/  IMAD.MOV.U32 R15, RZ, RZ, 0x40 ;  /* 0x00000040ff0f7424 */ /* 0x000fe200078e00ff */
[----:B------:R-:W-:Y:S01]  /*1eef0*/  PLOP3.LUT P0, PT, PT, PT, PT, 0x80, 0x0 ;  /* 0x000000000000781c */ /* 0x000fe20003f0f070 */
[----:B------:R-:W-:Y:S01]  /*1ef00*/  VIADD R12, R9, 0x21400 ;  /* 0x00021400090c7836 */ /* 0x000fe20000000000 */
[----:B------:R-:W-:Y:S01]  /*1ef10*/  UMOV UR6, 0x0 ;  /* 0x0000000000067882 */ /* 0x000fe20000000000 */
[----:B------:R-:W-:Y:S01]  /*1ef20*/  UMOV UR7, 0x12f00000 ;  /* 0x12f0000000077882 */ /* 0x000fe20000000000 */
[----:B------:R-:W-:-:S15]  /*1ef30*/  R2UR UR10, R15 ;  /* 0x000000000f0a72ca */ /* 0x000fde00000e0000 */
.L_x_2955:
        /* <DEDUP_REMOVED lines=16> */
.L_x_2956:
        /* <DEDUP_REMOVED lines=10> */
[----:B------:R-:W1:Y:S01]  /*1f0e0*/  SYNCS.PHASECHK.TRANS64.TRYWAIT P0, [R11+URZ+0x308c0], R10 ;  /* 0x0308c00a0b0075a7 */ /* 0x000e62000800017f */
[----:B------:R-:W-:Y:S04]  /*1f0f0*/  BSSY B2, `(.L_x_2957) ;  /* 0x0000002000027945 */ /* 0x000fe80003800000 */
[----:B-1----:R-:W-:Y:S05]  /*1f100*/  @!P0 BRA `(.L_x_2958) ;  /* 0x0000006800c48947 */ /* 0x002fea0003800000 */
.L_x_3113:
[----:B------:R-:W-:Y:S05]  /*1f110*/  BSYNC B2 ;  /* 0x0000000000027941 */ /* 0x000fea0003800000 */
.L_x_2957:
        /* <DEDUP_REMOVED lines=11> */
.L_x_2960:
[----:B------:R-:W-:Y:S05]  /*1f1d0*/  BSYNC B2 ;  /* 0x0000000000027941 */ /* 0x000fea0003800000 */
.L_x_2959:
        /* <DEDUP_REMOVED lines=8> */
.L_x_2961:
        /* <DEDUP_REMOVED lines=15> */
.L_x_2962:
        /* <DEDUP_REMOVED lines=15> */
.L_x_2963:
        /* <DEDUP_REMOVED lines=9> */
[----:B---3--:R-:W-:Y:S05]  /*1f4d0*/  @P0 BRA.U.ANY `(.L_x_2963) ;  /* 0xfffffffd00d80947 */ /* 0x008fea000393ffff */
.L_x_2949:
[----:B------:R-:W-:Y:S05]  /*1f4e0*/  BSYNC B1 ;  /* 0x0000000000017941 */ /* 0x000fea0003800000 */
.L_x_2948:
[----:B0-----:R-:W-:Y:S01]  /*1f4f0*/  VIADD R11, R5, 0xfffffffe ;  /* 0xfffffffe050b7836 */ /* 0x001fe20000000000 */
        /* <DEDUP_REMOVED lines=8> */
.L_x_2980:
[----:B------:R-:W-:Y:S05]  /*1f580*/  YIELD ;  /* 0x0000000000007946 */ /* 0x000fea0003800000 */
[----:B------:R-:W-:Y:S04]  /*1f590*/  BSSY B1, `(.L_x_2964) ;  /* 0x000008a000017945 */ /* 0x000fe80003800000 */
[----:B------:R-:W-:Y:S05]  /*1f5a0*/  @!P6 BRA `(.L_x_2965) ;  /* 0x000000080020e947 */ /* 0x000fea0003800000 */
[----:B------:R-:W-:Y:S01]  /*1f5b0*/  IMAD R10, R27, 0x8, R22 ;  /* 0x000000081b0a7824 */ /* 0x000fe200078e0216 */
[----:B------:R-:W-:Y:S01]  /*1f5c0*/  SHF.L.U32 R9, R29, 0x1f, RZ ;  /* 0x0000001f1d097819 */ /* 0x000fe200000006ff */
[----:B------:R-:W0:Y:S01]  /*1f5d0*/  S2R R5, SR_TID.X ;  /* 0x0000000000057919 */ /* 0x000e220000002100 */
[----:B------:R-:W-:Y:S02]  /*1f5e0*/  BSSY B2, `(.L_x_2966) ;  /* 0x0000005000027945 */ /* 0x000fe40003800000 */
[----:B------:R-:W3:Y:S01]  /*1f5f0*/  SYNCS.PHASECHK.TRANS64.TRYWAIT P1, [R10+URZ+0x308a0], R9 ;  /* 0x0308a0090a0075a7 */ /* 0x000ee2000802017f */
[----:B0-----:R-:W-:-:S04]  /*1f600*/  LOP3.LUT R5, R5, 0x7f, RZ, 0xc0, !PT ;  /* 0x0000007f05057812 */ /* 0x001fc800078ec0ff */
[----:B------:R-:W-:Y:S01]  /*1f610*/  ISETP.NE.AND P2, PT, R5, RZ, PT ;  /* 0x000000ff0500720c */ /* 0x000fe20003f45270 */
[----:B---3--:R-:W-:-:S12]  /*1f620*/  @!P1 BRA `(.L_x_2967) ;  /* 0x0000006400909947 */ /* 0x008fd80003800000 */
.L_x_3114:
[----:B------:R-:W-:Y:S05]  /*1f630*/  BSYNC B2 ;  /* 0x0000000000027941 */ /* 0x000fea0003800000 */
.L_x_2966:
[----:B------:R-:W-:Y:S04]  /*1f640*/  BSSY B2, `(.L_x_2968) ;  /* 0x0000009000027945 */ /* 0x000fe80003800000 */
[----:B------:R-:W-:Y:S05]  /*1f650*/  @P2 BRA `(.L_x_2969) ;  /* 0x00000000001c2947 */ /* 0x000fea0003800000 */
[----:B--2---:R-:W2:Y:S01]  /*1f660*/  S2R R7, SR_TID.X ;  /* 0x0000000000077919 */ /* 0x004ea20000002100 */
[----:B------:R-:W-:-:S04]  /*1f670*/  IMAD.MOV.U32 R5, RZ, RZ, 0x9000 ;  /* 0x00009000ff057424 */ /* 0x000fc800078e00ff */
[----:B------:R3:W-:Y:S01]  /*1f680*/  SYNCS.ARRIVE.TRANS64 RZ, [R10+URZ+0x30890], R5 ;  /* 0x030890050aff79a7 */ /* 0x0007e2000800003f */
[----:B--2---:R-:W-:-:S04]  /*1f690*/  LOP3.LUT R7, R7, 0x1f, RZ, 0xc0, !PT ;  /* 0x0000001f07077812 */ /* 0x004fc800078ec0ff */
[----:B------:R-:W-:-:S13]  /*1f6a0*/  ISETP.NE.AND P1, PT, R7, RZ, PT ;  /* 0x000000ff0700720c */ /* 0x000fda0003f25270 */
[----:B---3--:R-:W-:Y:S05]  /*1f6b0*/  @!P1 BRA `(.L_x_2969) ;  /* 0x0000000000049947 */ /* 0x008fea0003800000 */
[----:B------:R-:W-:Y:S01]  /*1f6c0*/  BPT.TRAP 0x1 ;  /* 0x000000040000795c */ /* 0x000fe20000300000 */
.L_x_2969:
[----:B------:R-:W-:Y:S05]  /*1f6d0*/  BSYNC B2 ;  /* 0x0000000000027941 */ /* 0x000fea0003800000 */
.L_x_2968:
[----:B------:R-:W-:Y:S01]  /*1f6e0*/  IMAD.MOV.U32 R14, RZ, RZ, RZ ;  /* 0x000000ffff0e7224 */ /* 0x000fe200078e00ff */
[----:B------:R-:W-:Y:S01]  /*1f6f0*/  UIADD3 UR4, UP0, UR38, 0x570, URZ ;  /* 0x0000057026047890 */ /* 0x000fe2000ff1e03f */
[----:B------:R-:W-:Y:S01]  /*1f700*/  IMAD R8, R27, 0x9000, R22 ;  /* 0x000090001b087824 */ /* 0x000fe200078e0216 */
[----:B------:R-:W-:Y:S01]  /*1f710*/  PLOP3.LUT P1, PT, PT, PT, PT, 0x80, 0x0 ;  /* 0x000000000000781c */ /* 0x000fe20003f2f070 */
[----:B--2---:R-:W-:Y:S01]  /*1f720*/  IMAD R7, R11, 0x60, R0 ;  /* 0x000000600b077824 */ /* 0x004fe200078e0200 */
[----:B------:R-:W-:Y:S01]  /*1f730*/  R2UR UR10, R14 ;  /* 0x000000000e0a72ca */ /* 0x000fe200000e0000 */
[----:B------:R-:W-:Y:S01]  /*1f740*/  VIADD R5, R10, 0x30890 ;  /* 0x000308900a057836 */ /* 0x000fe20000000000 */
[----:B------:R-:W-:Y:S01]  /*1f750*/  UIADD3.X UR5, URZ, UR39, URZ, UP0, !UPT ;  /* 0x000000273f057290 */ /* 0x000fe200087fe43f */
[----:B-1----:R-:W-:Y:S01]  /*1f760*/  VIADD R12, R8, 0x1e400 ;  /* 0x0001e400080c7836 */ /* 0x002fe20000000000 */
[----:B------:R-:W-:Y:S01]  /*1f770*/  UMOV UR6, 0x0 ;  /* 0x0000000000067882 */ /* 0x000fe20000000000 */
[----:B------:R-:W-:-:S10]  /*1f780*/  UMOV UR7, 0x12f00000 ;  /* 0x12f0000000077882 */ /* 0x000fd40000000000 */
.L_x_2970:
        /* <DEDUP_REMOVED lines=16> */
.L_x_2971:
        /* <DEDUP_REMOVED lines=16> */
.L_x_2972:
        /* <DEDUP_REMOVED lines=13> */
.L_x_3115:
[----:B------:R-:W-:Y:S05]  /*1fa60*/  BSYNC B2 ;  /* 0x0000000000027941 */ /* 0x000fea0003800000 */
.L_x_2973:
        /* <DEDUP_REMOVED lines=11> */
.L_x_2976:
[----:B------:R-:W-:Y:S05]  /*1fb20*/  BSYNC B2 ;  /* 0x0000000000027941 */ /* 0x000fea0003800000 */
.L_x_2975:
        /* <DEDUP_REMOVED lines=8> */
.L_x_2977:
        /* <DEDUP_REMOVED lines=15> */
.L_x_2978:
        /* <DEDUP_REMOVED lines=15> */
.L_x_2979:
        /* <DEDUP_REMOVED lines=10> */
.L_x_2965:
[----:B------:R-:W-:Y:S05]  /*1fe30*/  BSYNC B1 ;  /* 0x0000000000017941 */ /* 0x000fea0003800000 */
.L_x_2964:
        /* <DEDUP_REMOVED lines=8> */
.L_x_2942:
[----:B------:R-:W-:Y:S05]  /*1fec0*/  BSYNC B0 ;  /* 0x0000000000007941 */ /* 0x000fea0003800000 */
.L_x_2941:
[----:B------:R-:W3:Y:S01]  /*1fed0*/  LDC R0, c[0x0][0x448] ;  /* 0x00011200ff007b82 */ /* 0x000ee20000000800 */
[----:B------:R-:W-:Y:S01]  /*1fee0*/  LEA R5, R17, 0x7f, 0x7 ;  /* 0x0000007f11057811 */ /* 0x000fe200078e38ff */
[----:B------:R-:W-:Y:S05]  /*1fef0*/  @!P0 WARPSYNC.ALL ;  /* 0x0000000000008948 */ /* 0x000fea0003800000 */
[----:B------:R-:W-:Y:S01]  /*1ff00*/  BSSY B7, `(.L_x_2981) ;  /* 0x0000393000077945 */ /* 0x000fe20003800000 */
[----:B------:R-:W-:Y:S01]  /*1ff10*/  @!P0 BAR.SYNC.DEFER_BLOCKING 0xc, 0x180 ;  /* 0x0306000000008b1d */ /* 0x000fe20000010000 */
[----:B---3--:R-:W-:-:S13]  /*1ff20*/  ISETP.NE.AND P1, PT, R0, 0x1, PT ;  /* 0x000000010000780c */ /* 0x008fda0003f25270 */
[----:B------:R-:W3:Y:S08]  /*1ff30*/  @P1 LDC R0, c[0x0][0x44c] ;  /* 0x00011300ff001b82 */ /* 0x000ef00000000800 */
[----:B--2---:R-:W2:Y:S01]  /*1ff40*/  @P1 LDC R7, c[0x0][0x450] ;  /* 0x00011400ff071b82 */ /* 0x004ea20000000800 */
[----:B---3--:R-:W-:-:S05]  /*1ff50*/  @P1 IMAD.HI.U32 R0, R5, R0, RZ ;  /* 0x0000000005001227 */ /* 0x008fca00078e00ff */
[----:B--2---:R-:W-:-:S05]  /*1ff60*/  @P1 SHF.R.U32.HI R5, RZ, R7, R0 ;  /* 0x00000007ff051219 */ /* 0x004fca0000011600 */
[----:B------:R-:W-:-:S04]  /*1ff70*/  IMAD.IADD R5, R2, 0x1, R5 ;  /* 0x0000000102057824 */ /* 0x000fc800078e0205 */
[----:B------:R-:W-:-:S05]  /*1ff80*/  IMAD.HI R5, R5, 0x2aaaaaab, RZ ;  /* 0x2aaaaaab05057827 */ /* 0x000fca00078e02ff */
[----:B------:R-:W-:-:S04]  /*1ff90*/  SHF.R.U32.HI R0, RZ, 0x1f, R5 ;  /* 0x0000001fff007819 */ /* 0x000fc80000011605 */
[----:B------:R-:W-:-:S04]  /*1ffa0*/  LEA.HI.SX32 R0, R5, R0, 0x1c ;  /* 0x0000000005007211 */ /* 0x000fc800078fe2ff */
[----:B------:R-:W-:-:S04]  /*1ffb0*/  VIMNMX R31, R3, R0, PT ;  /* 0x00000000031f7248 */ /* 0x000fc80003fe0100 */
[----:B------:R-:W-:Y:S01]  /*1ffc0*/  ISETP.GT.AND P0, PT, R31, RZ, PT ;  /* 0x000000ff1f00720c */ /* 0x000fe20003f04270 */
        /* <DEDUP_REMOVED lines=9> */
[----:B------:R-:W2:Y:S01]  /*20060*/  FLO.U32 R0, UR4 ;  /* 0x0000000400007d00 */ /* 0x000ea200080e0000 */
[----:B------:R-:W-:Y:S01]  /*20070*/  ULDC.64 UR6, c[0x0][0x208] ;  /* 0x0000820000067ab9 */ /* 0x000fe20000000a00 */
        /* <DEDUP_REMOVED lines=9> */
.L_x_2982:
        /* <DEDUP_REMOVED lines=11> */
[----:B------:R-:W-:Y:S02]  /*201c0*/  IMAD.U32 R6, RZ, RZ, UR8 ;  /* 0x00000008ff067e24 */ /* 0x000fe4000f8e00ff */
[----:B------:R-:W-:-:S02]  /*201d0*/  IMAD.U32 R7, RZ, RZ, UR9 ;  /* 0x00000009ff077e24 */ /* 0x000fc4000f8e00ff */
[----:B------:R-:W-:Y:S02]  /*201e0*/  IMAD.U32 R10, RZ, RZ, UR4 ;  /* 0x00000004ff0a7e24 */ /* 0x000fe4000f8e00ff */
[----:B0-----:R-:W-:Y:S02]  /*201f0*/  IMAD.U32 R11, RZ, RZ, UR5 ;  /* 0x00000005ff0b7e24 */ /* 0x001fe4000f8e00ff */
[----:B------:R-:W-:Y:S02]  /*20200*/  IMAD.MOV.U32 R8, RZ, RZ, 0x70 ;  /* 0x00000070ff087424 */ /* 0x000fe400078e00ff */
[----:B-1----:R-:W-:Y:S02]  /*20210*/  IMAD.MOV.U32 R12, RZ, RZ, 0x1 ;  /* 0x00000001ff0c7424 */ /* 0x002fe400078e00ff */
[----:B------:R-:W-:-:S07]  /*20220*/  IMAD.MOV.U32 R13, RZ, RZ, RZ ;  /* 0x000000ffff0d7224 */ /* 0x000fce00078e00ff */
[----:B------:R-:W-:-:S07]  /*20230*/  LEPC R20, `(.L_x_2985) ;  /* 0x000000001014794e */ /* 0x000fce0000000000 */
[----:B--2---:R-:W-:Y:S05]  /*20240*/  CALL.ABS.NOINC R2 ;  /* 0x0000000002007343 */ /* 0x004fea0003c00000 */
.L_x_2985:
[----:B------:R-:W-:Y:S05]  /*20250*/  BSYNC B6 ;  /* 0x0000000000067941 */ /* 0x000fea0003800000 */
.L_x_2984:
        /* <DEDUP_REMOVED lines=11> */
[----:B------:R-:W-:Y:S02]  /*20310*/  IMAD.U32 R6, RZ, RZ, UR8 ;  /* 0x00000008ff067e24 */ /* 0x000fe4000f8e00ff */
[----:B------:R-:W-:-:S02]  /*20320*/  IMAD.U32 R7, RZ, RZ, UR9 ;  /* 0x00000009ff077e24 */ /* 0x000fc4000f8e00ff */
[----:B------:R-:W-:Y:S02]  /*20330*/  IMAD.U32 R10, RZ, RZ, UR4 ;  /* 0x00000004ff0a7e24 */ /* 0x000fe4000f8e00ff */
[----:B0-----:R-:W-:Y:S02]  /*20340*/  IMAD.U32 R11, RZ, RZ, UR5 ;  /* 0x00000005ff0b7e24 */ /* 0x001fe4000f8e00ff */
[----:B------:R-:W-:Y:S02]  /*20350*/  IMAD.MOV.U32 R8, RZ, RZ, 0x70 ;  /* 0x00000070ff087424 */ /* 0x000fe400078e00ff */
[----:B-1----:R-:W-:Y:S02]  /*20360*/  IMAD.MOV.U32 R12, RZ, RZ, 0x1 ;  /* 0x00000001ff0c7424 */ /* 0x002fe400078e00ff */
[----:B--2---:R-:W-:-:S07]  /*20370*/  IMAD.MOV.U32 R13, RZ, RZ, RZ ;  /* 0x000000ffff0d7224 */ /* 0x004fce00078e00ff */
[----:B------:R-:W-:-:S07]  /*20380*/  LEPC R20, `(.L_x_2988) ;  /* 0x000000001014794e */ /* 0x000fce0000000000 */
[----:B---3--:R-:W-:Y:S05]  /*20390*/  CALL.ABS.NOINC R2 ;  /* 0x0000000002007343 */ /* 0x008fea0003c00000 */
.L_x_2988:
        /* <DEDUP_REMOVED lines=15> */
.L_x_2987:
[----:B------:R-:W-:Y:S05]  /*20490*/  BSYNC B6 ;  /* 0x0000000000067941 */ /* 0x000fea0003800000 */
.L_x_2986:
[----:B------:R-:W-:Y:S01]  /*204a0*/  IMAD.MOV.U32 R25, RZ, RZ, R31 ;  /* 0x000000ffff197224 */ /* 0x000fe200078e001f */
[----:B------:R-:W-:Y:S01]  /*204b0*/  ULDC.64 UR4, c[0x0][0x9f8] ;  /* 0x00027e0000047ab9 */ /* 0x000fe20000000a00 */
[----:B------:R-:W2:Y:S01]  /*204c0*/  LDL R31, [R1+0x8] ;  /* 0x00000800011f7983 */ /* 0x000ea20000100800 */
[----:B------:R-:W-:-:S03]  /*204d0*/  ISETP.NE.U32.AND P0, PT, RZ, UR4, PT ;  /* 0x00000004ff007c0c */ /* 0x000fc6000bf05070 */
[----:B------:R-:W3:Y:S01]  /*204e0*/  LDL R21, [R1+0xc] ;  /* 0x00000c0001157983 */ /* 0x000ee20000100800 */
[----:B------:R-:W-:Y:S01]  /*204f0*/  ISETP.NE.AND.EX P0, PT, RZ, UR5, PT, P0 ;  /* 0x00000005ff007c0c */ /* 0x000fe2000bf05300 */
[----:B------:R-:W-:Y:S01]  /*20500*/  ULDC.64 UR6, c[0x0][0x208] ;  /* 0x0000820000067ab9 */ /* 0x000fe20000000a00 */
[----:B------:R-:W4:Y:S01]  /*20510*/  LDC R0, c[0x0][0x430] ;  /* 0x00010c00ff007b82 */ /* 0x000f220000000800 */
[----:B------:R-:W3:Y:S01]  /*20520*/  LDL.LU R8, [R1] ;  /* 0x0000000001087983 */ /* 0x000ee20000300800 */
[----:B------:R-:W0:Y:S09]  /*20530*/  S2R R20, SR_TID.X ;  /* 0x0000000000147919 */ /* 0x000e320000002100 */
[----:B------:R-:W-:Y:S01]  /*20540*/  @P0 IADD3 R2, P1, R23, UR4, RZ ;  /* 0x0000000417020c10 */ /* 0x000fe2000ff3e0ff */
[----:B------:R-:W-:Y:S01]  /*20550*/  VIADD R25, R25, 0xffffffff ;  /* 0xffffffff19197836 */ /* 0x000fe20000000000 */
[----:B------:R-:W-:-:S02]  /*20560*/  ULDC UR4, c[0x0][0x2f4] ;  /* 0x0000bd0000047ab9 */ /* 0x000fc40000000800 */
[----:B------:R-:W-:-:S05]  /*20570*/  @P0 IADD3.X R3, R24, UR5, RZ, P1, !PT ;  /* 0x0000000518030c10 */ /* 0x000fca0008ffe4ff */
[----:B------:R1:W3:Y:S01]  /*20580*/  @P0 LDG.E R32, desc[UR6][R2.64] ;  /* 0x0000000602200981 */ /* 0x0002e2000c1e1900 */
[----:B0-----:R-:W-:-:S04]  /*20590*/  LOP3.LUT R20, R20, 0x7f, RZ, 0xc0, !PT ;  /* 0x0000007f14147812 */ /* 0x001fc800078ec0ff */
[----:B------:R-:W-:Y:S02]  /*205a0*/  SHF.R.U32.HI R4, RZ, 0x3, R20 ;  /* 0x00000003ff047819 */ /* 0x000fe40000011614 */
[----:B------:R-:W0:Y:S01]  /*205b0*/  S2R R20, SR_TID.X ;  /* 0x0000000000147919 */ /* 0x000e220000002100 */
[----:B----4-:R-:W-:-:S13]  /*205c0*/  ISETP.NE.AND P1, PT, R0, 0x1, PT ;  /* 0x000000010000780c */ /* 0x010fda0003f25270 */
[----:B------:R-:W4:Y:S01]  /*205d0*/  @P1 LDC R6, c[0x0][0x438] ;  /* 0x00010e00ff061b82 */ /* 0x000f220000000800 */
[----:B0-----:R-:W-:-:S05]  /*205e0*/  IMAD.SHL.U32 R20, R20, 0x10, RZ ;  /* 0x0000001014147824 */ /* 0x001fca00078e00ff */
[----:B------:R-:W-:Y:S02]  /*205f0*/  LOP3.LUT R20, R4, 0x70, R20, 0xf8, !PT ;  /* 0x0000007004147812 */ /* 0x000fe400078ef814 */
[----:B------:R-:W0:Y:S03]  /*20600*/  @P1 LDC R4, c[0x0][0x434] ;  /* 0x00010d00ff041b82 */ /* 0x000e260000000800 */
[----:B------:R-:W-:Y:S01]  /*20610*/  IMAD R5, R25, 0x60, R20 ;  /* 0x0000006019057824 */ /* 0x000fe200078e0214 */
[----:B------:R-:W-:Y:S01]  /*20620*/  ISETP.GE.AND P3, PT, R33, UR4, PT ;  /* 0x0000000421007c0c */ /* 0x000fe2000bf66270 */
[----:B------:R-:W-:-:S03]  /*20630*/  UMOV UR5, 0xffffffff ;  /* 0xffffffff00057882 */ /* 0x000fc60000000000 */
[----:B--2---:R-:W-:-:S04]  /*20640*/  ISETP.GE.AND P0, PT, R5, R31, PT ;  /* 0x0000001f0500720c */ /* 0x004fc80003f06270 */
[----:B------:R-:W-:Y:S01]  /*20650*/  ISETP.GT.U32.OR P0, PT, R20, 0x5f, P0 ;  /* 0x0000005f1400780c */ /* 0x000fe20000704470 */
[----:B---3--:R-:W-:-:S04]  /*20660*/  IMAD.IADD R5, R5, 0x1, R21 ;  /* 0x0000000105057824 */ /* 0x008fc800078e0215 */
[----:B0-----:R-:W-:-:S08]  /*20670*/  @P1 IMAD.HI.U32 R7, R5, R4, RZ ;  /* 0x0000000405071227 */ /* 0x001fd000078e00ff */
[----:B-1----:R-:W0:Y:S01]  /*20680*/  @!P0 LDC.64 R2, c[0x0][0x428] ;  /* 0x00010a00ff028b82 */ /* 0x002e220000000a00 */
[----:B------:R-:W-:Y:S01]  /*20690*/  IMAD.MOV.U32 R4, RZ, RZ, R5 ;  /* 0x000000ffff047224 */ /* 0x000fe200078e0005 */
[----:B----4-:R-:W-:-:S05]  /*206a0*/  @P1 SHF.R.U32.HI R4, RZ, R6, R7 ;  /* 0x00000006ff041219 */ /* 0x010fca0000011607 */
[----:B------:R-:W-:Y:S01]  /*206b0*/  IMAD.MOV R6, RZ, RZ, -R4 ;  /* 0x000000ffff067224 */ /* 0x000fe200078e0a04 */
[----:B------:R-:W-:-:S03]  /*206c0*/  SHF.R.S32.HI R9, RZ, 0x1f, R32 ;  /* 0x0000001fff097819 */ /* 0x000fc60000011420 */
        /* <DEDUP_REMOVED lines=24> */
[----:B------:R-:W-:-:S04]  /*20850*/  @P1 LOP3.LUT R8, R8, 0x2, RZ, 0xfc, !PT ;  /* 0x0000000208081812 */ /* 0x000fc800078efcff */
[----:B------:R-:W-:Y:S01]  /*20860*/  @P0 LOP3.LUT R8, R8, 0x1, RZ, 0xfc, !PT ;  /* 0x0000000108080812 */ /* 0x000fe200078efcff */
[----:B------:R0:W-:Y:S04]  /*20870*/  STL [R1+0x10], R9 ;  /* 0x0000100901007387 */ /* 0x0001e80000100800 */
[----:B------:R0:W-:Y:S01]  /*20880*/  STL [R1], R8 ;  /* 0x0000000801007387 */ /* 0x0001e20000100800 */
[----:B------:R-:W-:Y:S05]  /*20890*/  BRA.DIV UR5, `(.L_x_2989) ;  /* 0x00000056051c7947 */ /* 0x000fea000b800000 */
.L_x_3118:
[----:B------:R-:W-:Y:S01]  /*208a0*/  SHF.R.S32.HI R31, RZ, 0x1f, R18 ;  /* 0x0000001fff1f7819 */ /* 0x000fe20000011412 */
[----:B------:R-:W-:Y:S06]  /*208b0*/  @!P2 BRA `(.L_x_2990) ;  /* 0x000000000004a947 */ /* 0x000fec0003800000 */
[----:B------:R-:W-:Y:S01]  /*208c0*/  BPT.TRAP 0x1 ;  /* 0x000000040000795c */ /* 0x000fe20000300000 */
.L_x_2990:
        /* <DEDUP_REMOVED lines=25> */
.L_x_3119:
[----:B------:R-:W-:Y:S05]  /*20a60*/  BSYNC B0 ;  /* 0x0000000000007941 */ /* 0x000fea0003800000 */
.L_x_2991:
        /* <DEDUP_REMOVED lines=33> */
[----:B------:R-:W-:Y:S01]  /*20c80*/  @P0 IMAD R8, R5, 0x2, R22 ;  /* 0x0000000205080824 */ /* 0x000fe200078e0216 */
[----:B------:R-:W-:Y:S02]  /*20c90*/  ULDC.64 UR4, c[0x0][0x208] ;  /* 0x0000820000047ab9 */ /* 0x000fe40000000a00 */
        /* <DEDUP_REMOVED lines=60> */
.L_x_3133:
[----:B------:R-:W-:Y:S01]  /*21060*/  ISETP.GE.AND P0, PT, R6, 0x51, PT ;  /* 0x000000510600780c */ /* 0x000fe20003f06270 */
[----:B------:R-:W-:-:S12]  /*21070*/  ULDC.64 UR4, c[0x0][0x208] ;  /* 0x0000820000047ab9 */ /* 0x000fd80000000a00 */
        /* <DEDUP_REMOVED lines=11> */
.L_x_2994:
[----:B------:R-:W-:Y:S02]  /*21130*/  PLOP3.LUT P1, PT, P1, P0, PT, 0xa2, 0x0 ;  /* 0x000000000000781c */ /* 0x000fe40000f21472 */
[----:B------:R-:W-:-:S08]  /*21140*/  @P0 R2UR P1, UR4, R7 ;  /* 0x00000000070402ca */ /* 0x000fd00000020000 */
[----:B------:R-:W-:-:S05]  /*21150*/  @P0 PLOP3.LUT P0, PT, P1, PT, PT, 0x80, 0x0 ;  /* 0x000000000000081c */ /* 0x000fca0000f0f070 */
[----:B------:R-:W-:Y:S01]  /*21160*/  @!P1 SYNCS.ARRIVE.TRANS64.RED.A0T1 RZ, [UR4+0x30830], RZ ;  /* 0x030830ffffff99a7 */ /* 0x000fe20008200404 */
[----:B------:R-:W-:Y:S07]  /*21170*/  @!P1 ARRIVES.LDGSTSBAR.64.TRANSCNT [UR4+0x30830] ;  /* 0x03083000ff0099b0 */ /* 0x000fee0008000a84 */
[----:B------:R-:W-:Y:S05]  /*21180*/  @P0 BRA.U.ANY `(.L_x_2994) ;  /* 0xfffffffd00e80947 */ /* 0x000fea000393ffff */
[----:B------:R-:W-:Y:S01]  /*21190*/  NOP ;  /* 0x0000000000007918 */ /* 0x000fe20000000000 */
[----:B------:R-:W-:-:S05]  /*211a0*/  IMAD.U32 R0, RZ, RZ, UR37 ;  /* 0x00000025ff007e24 */ /* 0x000fca000f8e00ff */
[----:B------:R-:W-:-:S13]  /*211b0*/  ISETP.NE.AND P2, PT, R0, 0x3, PT ;  /* 0x000000030000780c */ /* 0x000fda0003f45270 */
[----:B------:R-:W-:Y:S05]  /*211c0*/  @!P2 BRA `(.L_x_2995) ;  /* 0x000000000004a947 */ /* 0x000fea0003800000 */
[----:B------:R-:W-:Y:S01]  /*211d0*/  BPT.TRAP 0x1 ;  /* 0x000000040000795c */ /* 0x000fe20000300000 */
.L_x_2995:
        /* <DEDUP_REMOVED lines=37> */
.L_x_2997:
[----:B------:R-:W-:Y:S05]  /*21430*/  BSYNC B6 ;  /* 0x0000000000067941 */ /* 0x000fea0003800000 */
.L_x_2996:
[----:B------:R-:W2:Y:S01]  /*21440*/  LDL.LU R20, [R1+0x2c] ;  /* 0x00002c0001147983 */ /* 0x000ea20000300800 */
[----:B------:R-:W-:Y:S01]  /*21450*/  ULDC.64 UR4, c[0x0][0x2d8] ;  /* 0x0000b60000047ab9 */ /* 0x000fe20000000a00 */
[----:B-1----:R-:W1:Y:S02]  /*21460*/  LDC R7, c[0x0][0x448] ;  /* 0x00011200ff077b82 */ /* 0x002e640000000800 */
[----:B0-----:R-:W3:Y:S01]  /*21470*/  LDL.LU.64 R2, [R1+0x20] ;  /* 0x0000200001027983 */ /* 0x001ee20000300a00 */
[----:B------:R-:W-:-:S03]  /*21480*/  IMAD R0, R31, UR4, RZ ;  /* 0x000000041f007c24 */ /* 0x000fc6000f8e02ff */
[----:B------:R0:W5:Y:S01]  /*21490*/  LDL R10, [R1+0x18] ;  /* 0x00001800010a7983 */ /* 0x0001620000100800 */
[----:B------:R-:W-:-:S03]  /*214a0*/  IMAD R5, R18, UR5, R0 ;  /* 0x0000000512057c24 */ /* 0x000fc6000f8e0200 */
[----:B------:R0:W5:Y:S01]  /*214b0*/  LDL R8, [R1+0x4] ;  /* 0x0000040001087983 */ /* 0x0001620000100800 */
[----:B-1----:R-:W-:-:S13]  /*214c0*/  ISETP.NE.AND P0, PT, R7, 0x1, PT ;  /* 0x000000010700780c */ /* 0x002fda0003f05270 */
[----:B------:R-:W1:Y:S01]  /*214d0*/  @P0 LDC R6, c[0x0][0x44c] ;  /* 0x00011300ff060b82 */ /* 0x000e620000000800 */
[----:B---3--:R-:W-:Y:S02]  /*214e0*/  IMAD.MOV.U32 R3, RZ, RZ, R34 ;  /* 0x000000ffff037224 */ /* 0x008fe400078e0022 */
[----:B------:R-:W-:Y:S01]  /*214f0*/  IMAD.WIDE.U32 R2, R18, UR4, R2 ;  /* 0x0000000412027c25 */ /* 0x000fe2000f8e0002 */
[----:B------:R-:W-:-:S03]  /*21500*/  ULDC.64 UR4, c[0x0][0x2e0] ;  /* 0x0000b80000047ab9 */ /* 0x000fc60000000a00 */
[----:B------:R-:W-:Y:S02]  /*21510*/  IMAD.IADD R3, R3, 0x1, R5 ;  /* 0x0000000103037824 */ /* 0x000fe400078e0205 */
[----:B--2---:R-:W-:Y:S02]  /*21520*/  IMAD R5, R20, UR4, RZ ;  /* 0x0000000414057c24 */ /* 0x004fe4000f8e02ff */
[----:B------:R-:W2:Y:S01]  /*21530*/  S2R R20, SR_TID.X ;  /* 0x0000000000147919 */ /* 0x000ea20000002100 */
[----:B------:R-:W-:-:S04]  /*21540*/  IMAD.WIDE.U32 R2, R30, UR4, R2 ;  /* 0x000000041e027c25 */ /* 0x000fc8000f8e0002 */
[----:B------:R-:W-:Y:S01]  /*21550*/  IMAD R0, R30, UR5, R5 ;  /* 0x000000051e007c24 */ /* 0x000fe2000f8e0205 */
[----:B------:R-:W-:-:S03]  /*21560*/  ULDC.64 UR4, c[0x0][0x2d0] ;  /* 0x0000b40000047ab9 */ /* 0x000fc60000000a00 */
[----:B------:R-:W-:Y:S02]  /*21570*/  IMAD.IADD R3, R3, 0x1, R0 ;  /* 0x0000000103037824 */ /* 0x000fe400078e0200 */
[----:B------:R-:W3:Y:S01]  /*21580*/  @P0 LDC R0, c[0x0][0x450] ;  /* 0x00011400ff000b82 */ /* 0x000ee20000000800 */
[----:B--2---:R-:W-:-:S04]  /*21590*/  LOP3.LUT R20, R20, 0x7f, RZ, 0xc0, !PT ;  /* 0x0000007f14147812 */ /* 0x004fc800078ec0ff */
[----:B------:R-:W-:Y:S02]  /*215a0*/  SHF.R.U32.HI R21, RZ, 0x3, R20 ;  /* 0x00000003ff157819 */ /* 0x000fe40000011614 */
[----:B------:R-:W2:Y:S02]  /*215b0*/  S2R R20, SR_TID.X ;  /* 0x0000000000147919 */ /* 0x000ea40000002100 */
[----:B--2---:R-:W-:-:S05]  /*215c0*/  IMAD.SHL.U32 R20, R20, 0x10, RZ ;  /* 0x0000001014147824 */ /* 0x004fca00078e00ff */
[----:B------:R-:W-:-:S05]  /*215d0*/  LOP3.LUT R20, R21, 0x70, R20, 0xf8, !PT ;  /* 0x0000007015147812 */ /* 0x000fca00078ef814 */
[----:B------:R-:W-:-:S04]  /*215e0*/  IMAD R5, R17, 0x80, R20 ;  /* 0x0000008011057824 */ /* 0x000fc800078e0214 */
[----:B-1----:R-:W-:-:S04]  /*215f0*/  @P0 IMAD.HI.U32 R6, R5, R6, RZ ;  /* 0x0000000605060227 */ /* 0x002fc800078e00ff */
[----:B------:R-:W-:Y:S01]  /*21600*/  IMAD.MOV.U32 R4, RZ, RZ, R5 ;  /* 0x000000ffff047224 */ /* 0x000fe200078e0005 */
[----:B---3--:R-:W-:Y:S01]  /*21610*/  @P0 SHF.R.U32.HI R4, RZ, R0, R6 ;  /* 0x00000000ff040219 */ /* 0x008fe20000011606 */
[----:B------:R-:W1:Y:S04]  /*21620*/  S2R R20, SR_TID.X ;  /* 0x0000000000147919 */ /* 0x000e680000002100 */
        /* <DEDUP_REMOVED lines=25> */
[----:B-----5:R-:W-:Y:S01]  /*217c0*/  IMAD R5, R10, R7, RZ ;  /* 0x000000070a057224 */ /* 0x020fe200078e02ff */
[----:B------:R-:W-:Y:S01]  /*217d0*/  ULDC.64 UR4, c[0x0][0x208] ;  /* 0x0000820000047ab9 */ /* 0x000fe20000000a00 */
[----:B------:R-:W-:Y:S01]  /*217e0*/  IMAD R17, R17, 0x80, R9 ;  /* 0x0000008011117824 */ /* 0x000fe200078e0209 */
        /* <DEDUP_REMOVED lines=76> */
.L_x_3150:
[----:B-1----:R-:W-:Y:S01]  /*21cb0*/  VIADD R0, R17, 0x70 ;  /* 0x0000007011007836 */ /* 0x002fe20000000000 */
[----:B------:R-:W-:Y:S04]  /*21cc0*/  BSSY B0, `(.L_x_2999) ;  /* 0x000000c000007945 */ /* 0x000fe80003800000 */
[----:B------:R-:W-:-:S13]  /*21cd0*/  ISETP.GE.AND P2, PT, R0, R5, PT ;  /* 0x000000050000720c */ /* 0x000fda0003f46270 */
[----:B------:R-:W-:Y:S05]  /*21ce0*/  @P2 BRA `(.L_x_3000) ;  /* 0x0000000000242947 */ /* 0x000fea0003800000 */
[----:B--2---:R-:W-:Y:S01]  /*21cf0*/  LEA R2, P2, R33, R14, 0x1 ;  /* 0x0000000e21027211 */ /* 0x004fe200078408ff */
[----:B------:R-:W-:-:S04]  /*21d00*/  ULDC.64 UR4, c[0x0][0x208] ;  /* 0x0000820000047ab9 */ /* 0x000fc80000000a00 */
[----:B------:R-:W-:-:S05]  /*21d10*/  IMAD.X R3, RZ, RZ, R4, P2 ;  /* 0x000000ffff037224 */ /* 0x000fca00010e0604 */
[----:B------:R-:W-:Y:S01]  /*21d20*/  @!PT LDS RZ, [RZ] ;  /* 0x00000000fffff984 */ /* 0x000fe20000000800 */
[----:B------:R-:W-:Y:S01]  /*21d30*/  @!PT LDS RZ, [RZ] ;  /* 0x00000000fffff984 */ /* 0x000fe20000000800 */
[----:B------:R-:W-:Y:S01]  /*21d40*/  @!PT LDS RZ, [RZ] ;  /* 0x00000000fffff984 */ /* 0x000fe20000000800 */
[----:B------:R0:W-:Y:S04]  /*21d50*/  LDGSTS.E.BYPASS.LTC128B.128 [R8+0x15c00], desc[UR4][R2.64], !P3 ;  /* 0x15c0000002087fae */ /* 0x0001e8000d901d44 */
[----:B------:R0:W-:Y:S04]  /*21d60*/  LDGSTS.E.BYPASS.LTC128B.128 [R8+0x19c00], desc[UR4][R2.64+0x80], !P0 ;  /* 0x19c0008002087fae */ /* 0x0001e8000c101d44 */
[----:B------:R0:W-:Y:S02]  /*21d70*/  LDGSTS.E.BYPASS.LTC128B.128 [R8+0x1dc00], desc[UR4][R2.64+0x100], !P1 ;  /* 0x1dc0010002087fae */ /* 0x0001e4000c901d44 */
.L_x_3000:
[----:B------:R-:W-:Y:S05]  /*21d80*/  BSYNC B0 ;  /* 0x0000000000007941 */ /* 0x000fea0003800000 */
.L_x_2999:
[----:B------:R-:W-:Y:S01]  /*21d90*/  NOP ;  /* 0x0000000000007918 */ /* 0x000fe20000000000 */
[----:B------:R-:W-:-:S13]  /*21da0*/  PLOP3.LUT P0, PT, PT, PT, PT, 0x80, 0x0 ;  /* 0x000000000000781c */ /* 0x000fda0003f0f070 */
.L_x_3001:
        /* <DEDUP_REMOVED lines=18> */
.L_x_3151:
[----:B------:R-:W-:Y:S05]  /*21ed0*/  BSYNC B0 ;  /* 0x0000000000007941 */ /* 0x000fea0003800000 */
.L_x_3002:
[----:B------:R-:W3:Y:S01]  /*21ee0*/  LDL R0, [R1+0x1c] ;  /* 0x00001c0001007983 */ /* 0x000ee20000100800 */
[----:B------:R-:W-:Y:S01]  /*21ef0*/  BSSY B0, `(.L_x_3004) ;  /* 0x0000113000007945 */ /* 0x000fe20003800000 */
[----:B---3--:R-:W-:-:S13]  /*21f00*/  ISETP.GE.AND P0, PT, R0, 0x2, PT ;  /* 0x000000020000780c */ /* 0x008fda0003f06270 */
[----:B------:R-:W-:Y:S05]  /*21f10*/  @!P0 BRA `(.L_x_3005) ;  /* 0x0000001000408947 */ /* 0x000fea0003800000 */
[----:B------:R-:W-:Y:S01]  /*21f20*/  ULDC UR4, c[0x0][0x2f4] ;  /* 0x0000bd0000047ab9 */ /* 0x000fe20000000800 */
[----:B------:R-:W-:Y:S01]  /*21f30*/  VIADD R6, R0, 0xfffffffe ;  /* 0xfffffffe00067836 */ /* 0x000fe20000000000 */
[----:B------:R-:W-:Y:S01]  /*21f40*/  ISETP.GE.AND P3, PT, R33, UR4, PT ;  /* 0x0000000421007c0c */ /* 0x000fe2000bf66270 */
[----:B------:R-:W-:Y:S01]  /*21f50*/  IMAD.MOV.U32 R17, RZ, RZ, R28 ;  /* 0x000000ffff117224 */ /* 0x000fe200078e001c */
[----:B------:R-:W-:Y:S01]  /*21f60*/  ISETP.GE.AND P2, PT, R36, UR4, PT ;  /* 0x0000000424007c0c */ /* 0x000fe2000bf46270 */
[----:B------:R-:W-:Y:S01]  /*21f70*/  IMAD.MOV.U32 R10, RZ, RZ, R26 ;  /* 0x000000ffff0a7224 */ /* 0x000fe200078e001a */
[----:B------:R-:W-:Y:S01]  /*21f80*/  ISETP.GE.AND P1, PT, R35, UR4, PT ;  /* 0x0000000423007c0c */ /* 0x000fe2000bf26270 */
[----:B------:R-:W-:-:S12]  /*21f90*/  IMAD.MOV.U32 R30, RZ, RZ, R25 ;  /* 0x000000ffff1e7224 */ /* 0x000fd800078e0019 */
.L_x_3018:
[----:B------:R-:W3:Y:S01]  /*21fa0*/  LDL R4, [R1+0xc] ;  /* 0x00000c0001047983 */ /* 0x000ee20000100800 */
[----:B------:R-:W1:Y:S03]  /*21fb0*/  LDC R7, c[0x0][0x430] ;  /* 0x00010c00ff077b82 */ /* 0x000e660000000800 */
[----:B------:R-:W4:Y:S01]  /*21fc0*/  LDL R8, [R1+0x10] ;  /* 0x0000100001087983 */ /* 0x000f220000100800 */
        /* <DEDUP_REMOVED lines=10> */
[----:B------:R-:W-:Y:S01]  /*22070*/  IMAD.U32 R11, RZ, RZ, UR37 ;  /* 0x00000025ff0b7e24 */ /* 0x000fe2000f8e00ff */
[----:B------:R-:W-:Y:S01]  /*22080*/  ULDC.64 UR4, c[0x0][0x208] ;  /* 0x0000820000047ab9 */ /* 0x000fe20000000a00 */
[----:B------:R-:W-:Y:S02]  /*22090*/  VIADD R26, R10, 0x1 ;  /* 0x000000010a1a7836 */ /* 0x000fe40000000000 */
[----:B------:R-:W-:Y:S02]  /*220a0*/  IMAD.MOV.U32 R25, RZ, RZ, R6 ;  /* 0x000000ffff197224 */ /* 0x000fe400078e0006 */
[----:B---3--:R-:W-:-:S06]  /*220b0*/  IMAD R9, R6, 0x60, R4 ;  /* 0x0000006006097824 */ /* 0x008fcc00078e0204 */
[----:B------:R-:W4:Y:S01]  /*220c0*/  @!P4 LDC.64 R4, c[0x0][0x428] ;  /* 0x00010a00ff04cb82 */ /* 0x000f220000000a00 */
[----:B------:R-:W-:-:S04]  /*220d0*/  IMAD.IADD R9, R0, 0x1, R9 ;  /* 0x0000000100097824 */ /* 0x000fc800078e0209 */
[----:B0-----:R-:W-:-:S04]  /*220e0*/  @P0 IMAD.HI.U32 R2, R9, R2, RZ ;  /* 0x0000000209020227 */ /* 0x001fc800078e00ff */
[----:B------:R-:W-:Y:S01]  /*220f0*/  IMAD.MOV.U32 R0, RZ, RZ, R9 ;  /* 0x000000ffff007224 */ /* 0x000fe200078e0009 */
        /* <DEDUP_REMOVED lines=14> */
[----:B------:R-:W-:Y:S02]  /*221e0*/  ISETP.NE.AND P4, PT, R11, 0x3, PT ;  /* 0x000000030b00780c */ /* 0x000fe40003f85270 */
[C---:B------:R-:W-:Y:S01]  /*221f0*/  ISETP.NE.AND P0, PT, R26.reuse, 0x2, PT ;  /* 0x000000021a00780c */ /* 0x040fe20003f05270 */
[----:B------:R-:W-:Y:S05]  /*22200*/  YIELD ;  /* 0x0000000000007946 */ /* 0x000fea0003800000 */
[----:B------:R-:W-:Y:S02]  /*22210*/  SEL R28, RZ, 0x1, P0 ;  /* 0x00000001ff1c7807 */ /* 0x000fe40000000000 */
[----:B------:R-:W-:-:S02]  /*22220*/  SEL R26, R26, RZ, P0 ;  /* 0x000000ff1a1a7207 */ /* 0x000fc40000000000 */
[----:B------:R-:W-:Y:S01]  /*22230*/  LOP3.LUT R28, R17, R28, RZ, 0x3c, !PT ;  /* 0x0000001c111c7212 */ /* 0x000fe200078e3cff */
[----:B0-----:R-:W-:Y:S06]  /*22240*/  @!P4 BRA `(.L_x_3006) ;  /* 0x000000000004c947 */ /* 0x001fec0003800000 */
[----:B------:R-:W-:Y:S01]  /*22250*/  BPT.TRAP 0x1 ;  /* 0x000000040000795c */ /* 0x000fe20000300000 */
.L_x_3006:
[----:B------:R-:W-:Y:S01]  /*22260*/  IMAD R7, R26, 0x8, R22 ;  /* 0x000000081a077824 */ /* 0x000fe200078e0216 */
[----:B------:R-:W-:Y:S01]  /*22270*/  SHF.L.U32 R2, R28, 0x1f, RZ ;  /* 0x0000001f1c027819 */ /* 0x000fe200000006ff */
[----:B------:R-:W-:Y:S03]  /*22280*/  BSSY B1, `(.L_x_3007) ;  /* 0x0000003000017945 */ /* 0x000fe60003800000 */
[----:B------:R-:W0:Y:S02]  /*22290*/  SYNCS.PHASECHK.TRANS64.TRYWAIT P0, [R7+URZ+0x30840], R2 ;  /* 0x03084002070075a7 */ /* 0x000e24000800017f */
[----:B0-----:R-:W-:Y:S05]  /*222a0*/  @!P0 BRA `(.L_x_3008) ;  /* 0x0000004c00e88947 */ /* 0x001fea0003800000 */
.L_x_3152:
[----:B------:R-:W-:Y:S05]  /*222b0*/  BSYNC B1 ;  /* 0x0000000000017941 */ /* 0x000fea0003800000 */
.L_x_3007:
[----:B------:R-:W3:Y:S01]  /*222c0*/  LDL R3, [R1] ;  /* 0x0000000001037983 */ /* 0x000ee20000100800 */
[----:B------:R-:W-:Y:S01]  /*222d0*/  SHF.R.S32.HI R20, RZ, 0x1f, R9 ;  /* 0x0000001fff147819 */ /* 0x000fe20000011409 */
[----:B------:R-:W-:Y:S01]  /*222e0*/  ULDC.64 UR4, c[0x0][0x300] ;  /* 0x0000c00000047ab9 */ /* 0x000fe20000000a00 */
[----:B-----5:R-:W-:Y:S01]  /*222f0*/  SHF.R.S32.HI R21, RZ, 0x1f, R0 ;  /* 0x0000001fff157819 */ /* 0x020fe20000011400 */
[----:B------:R-:W-:Y:S02]  /*22300*/  IMAD R5, R26, 0x4800, R37 ;  /* 0x000048001a057824 */ /* 0x000fe400078e0225 */
[----:B------:R-:W-:-:S04]  /*22310*/  IMAD R4, R20, UR4, RZ ;  /* 0x0000000414047c24 */ /* 0x000fc8000f8e02ff */
[----:B------:R-:W-:Y:S01]  /*22320*/  IMAD R4, R9, UR5, R4 ;  /* 0x0000000509047c24 */ /* 0x000fe2000f8e0204 */
[C---:B---3--:R-:W-:Y:S02]  /*22330*/  LOP3.LUT P5, RZ, R3.reuse, 0x2, RZ, 0xc0, !PT ;  /* 0x0000000203ff7812 */ /* 0x048fe400078ac0ff */
        /* <DEDUP_REMOVED lines=18> */
[----:B------:R-:W3:Y:S01]  /*22460*/  LDL R3, [R1] ;  /* 0x0000000001037983 */ /* 0x000ee20000100800 */
[----:B------:R-:W-:Y:S01]  /*22470*/  IMAD.SHL.U32 R4, R33, 0x2, RZ ;  /* 0x0000000221047824 */ /* 0x000fe200078e00ff */
[----:B------:R-:W-:Y:S01]  /*22480*/  ULDC.64 UR4, c[0x0][0x208] ;  /* 0x0000820000047ab9 */ /* 0x000fe20000000a00 */
[----:B------:R-:W-:Y:S01]  /*22490*/  IMAD R5, R5, 0x2, R22 ;  /* 0x0000000205057824 */ /* 0x000fe200078e0216 */
[----:B------:R-:W0:Y:S04]  /*224a0*/  SHFL.IDX PT, R2, R8, RZ, 0x181f ;  /* 0x00181fff08027589 */ /* 0x000e2800000e0000 */
[----:B------:R-:W-:Y:S01]  /*224b0*/  SHFL.IDX PT, R34, R6, 0x2, 0x181f ;  /* 0x00581f0006227f89 */ /* 0x000fe200000e0000 */
[----:B0-----:R-:W-:Y:S02]  /*224c0*/  IADD3 R2, P0, R2, R4, RZ ;  /* 0x0000000402027210 */ /* 0x001fe40007f1e0ff */
[----:B---3--:R-:W-:-:S02]  /*224d0*/  LOP3.LUT P6, RZ, R3, 0x4, RZ, 0xc0, !PT ;  /* 0x0000000403ff7812 */ /* 0x008fc400078cc0ff */
        /* <DEDUP_REMOVED lines=33> */
[----:B-1-3--:R0:W3:Y:S02]  /*226f0*/  SHFL.IDX PT, R2, R8, 0x5, 0x181f ;  /* 0x00b81f0008027f89 */ /* 0x00a0e400000e0000 */
.L_x_3166:
[----:B------:R-:W4:Y:S01]  /*22700*/  LDL R3, [R1] ;  /* 0x0000000001037983 */ /* 0x000f220000100800 */
[----:B---3--:R-:W-:Y:S01]  /*22710*/  IADD3 R2, P0, R2, R4, RZ ;  /* 0x0000000402027210 */ /* 0x008fe20007f1e0ff */
[----:B------:R-:W-:Y:S01]  /*22720*/  ULDC.64 UR4, c[0x0][0x208] ;  /* 0x0000820000047ab9 */ /* 0x000fe20000000a00 */
[----:B----4-:R-:W-:-:S03]  /*22730*/  LOP3.LUT P6, RZ, R3, 0x4, RZ, 0xc0, !PT ;  /* 0x0000000403ff7812 */ /* 0x010fc600078cc0ff */
        /* <DEDUP_REMOVED lines=9> */
.L_x_3010:
[----:B------:R-:W-:Y:S02]  /*227d0*/  PLOP3.LUT P4, PT, P4, P0, PT, 0xa2, 0x0 ;  /* 0x000000000000781c */ /* 0x000fe40002781472 */
[----:B------:R-:W-:-:S08]  /*227e0*/  @P0 R2UR P4, UR4, R7 ;  /* 0x00000000070402ca */ /* 0x000fd00000080000 */
[----:B------:R-:W-:-:S05]  /*227f0*/  @P0 PLOP3.LUT P0, PT, P4, PT, PT, 0x80, 0x0 ;  /* 0x000000000000081c */ /* 0x000fca000270f070 */
[----:B------:R-:W-:Y:S01]  /*22800*/  @!P4 SYNCS.ARRIVE.TRANS64.RED.A0T1 RZ, [UR4+0x30830], RZ ;  /* 0x030830ffffffc9a7 */ /* 0x000fe20008200404 */
[----:B------:R-:W-:Y:S07]  /*22810*/  @!P4 ARRIVES.LDGSTSBAR.64.TRANSCNT [UR4+0x30830] ;  /* 0x03083000ff00c9b0 */ /* 0x000fee0008000a84 */
[----:B------:R-:W-:Y:S05]  /*22820*/  @P0 BRA.U.ANY `(.L_x_3010) ;  /* 0xfffffffd00e80947 */ /* 0x000fea000393ffff */
[----:B------:R-:W-:Y:S01]  /*22830*/  NOP ;  /* 0x0000000000007918 */ /* 0x000fe20000000000 */
[----:B-1----:R-:W-:-:S05]  /*22840*/  IMAD.U32 R2, RZ, RZ, UR37 ;  /* 0x00000025ff027e24 */ /* 0x002fca000f8e00ff */
[----:B------:R-:W-:-:S13]  /*22850*/  ISETP.NE.AND P5, PT, R2, 0x3, PT ;  /* 0x000000030200780c */ /* 0x000fda0003fa5270 */
[----:B------:R-:W-:Y:S05]  /*22860*/  @!P5 BRA `(.L_x_3011) ;  /* 0x000000000004d947 */ /* 0x000fea0003800000 */
[----:B------:R-:W-:Y:S01]  /*22870*/  BPT.TRAP 0x1 ;  /* 0x000000040000795c */ /* 0x000fe20000300000 */
.L_x_3011:
[----:B------:R1:W-:Y:S01]  /*22880*/  SYNCS.ARRIVE.TRANS64.A1T0 RZ, [R7+URZ+0x30830], RZ ;  /* 0x030830ff07ff79a7 */ /* 0x0003e2000810003f */
[----:B------:R-:W-:Y:S05]  /*22890*/  @!P5 BRA `(.L_x_3012) ;  /* 0x000000000004d947 */ /* 0x000fea0003800000 */
[----:B------:R-:W-:Y:S01]  /*228a0*/  BPT.TRAP 0x1 ;  /* 0x000000040000795c */ /* 0x000fe20000300000 */
.L_x_3012:
[----:B------:R-:W-:Y:S01]  /*228b0*/  SHF.L.U32 R2, R17, 0x1f, RZ ;  /* 0x0000001f11027819 */ /* 0x000fe200000006ff */
[----:B0-----:R-:W-:Y:S01]  /*228c0*/  IMAD R6, R10, 0x8, R22 ;  /* 0x000000080a067824 */ /* 0x001fe200078e0216 */
[----:B------:R-:W-:Y:S03]  /*228d0*/  BSSY B1, `(.L_x_3013) ;  /* 0x0000003000017945 */ /* 0x000fe60003800000 */
[----:B------:R-:W0:Y:S02]  /*228e0*/  SYNCS.PHASECHK.TRANS64.TRYWAIT P0, [R6+URZ+0x30860], R2 ;  /* 0x03086002060075a7 */ /* 0x000e24000800017f */
[----:B0-----:R-:W-:Y:S05]  /*228f0*/  @!P0 BRA `(.L_x_3014) ;  /* 0x00000050006c8947 */ /* 0x001fea0003800000 */
.L_x_3167:
[----:B------:R-:W-:Y:S05]  /*22900*/  BSYNC B1 ;  /* 0x0000000000017941 */ /* 0x000fea0003800000 */
.L_x_3013:
[----:B------:R-:W1:Y:S01]  /*22910*/  LDL R5, [R1+0x8] ;  /* 0x0000080001057983 */ /* 0x000e620000100800 */
[----:B------:R-:W3:Y:S01]  /*22920*/  S2R R3, SR_TID.X ;  /* 0x0000000000037919 */ /* 0x000ee20000002100 */
[----:B------:R-:W-:Y:S01]  /*22930*/  UMOV UR4, 0xffffffff ;  /* 0xffffffff00047882 */ /* 0x000fe20000000000 */
[----:B---3--:R-:W-:-:S04]  /*22940*/  LOP3.LUT R3, R3, 0x7f, RZ, 0xc0, !PT ;  /* 0x0000007f03037812 */ /* 0x008fc800078ec0ff */
[----:B------:R-:W-:Y:S01]  /*22950*/  SHF.R.U32.HI R3, RZ, 0x3, R3 ;  /* 0x00000003ff037819 */ /* 0x000fe20000011603 */
[----:B-1----:R-:W-:Y:S02]  /*22960*/  IMAD R7, R30, -0x60, R5 ;  /* 0xffffffa01e077824 */ /* 0x002fe400078e0205 */
[----:B------:R-:W-:Y:S02]  /*22970*/  IMAD R5, R10, 0x4800, R37 ;  /* 0x000048000a057824 */ /* 0x000fe400078e0225 */
[----:B------:R-:W-:Y:S01]  /*22980*/  IMAD.IADD R7, R7, 0x1, -R3 ;  /* 0x0000000107077824 */ /* 0x000fe200078e0a03 */
[----:B------:R-:W-:Y:S06]  /*22990*/  BRA.DIV UR4, `(.L_x_3015) ;  /* 0x0000005204587947 */ /* 0x000fec000b800000 */
[----:B0-----:R-:W0:Y:S01]  /*229a0*/  SHFL.IDX PT, R2, R23, RZ, 0x181f ;  /* 0x00181fff17027589 */ /* 0x001e2200000e0000 */
[----:B------:R-:W-:Y:S01]  /*229b0*/  IMAD R5, R5, 0x2, R22 ;  /* 0x0000000205057824 */ /* 0x000fe200078e0216 */
[----:B------:R-:W-:Y:S02]  /*229c0*/  ULDC.64 UR4, c[0x0][0x208] ;  /* 0x0000820000047ab9 */ /* 0x000fe40000000a00 */
[----:B------:R-:W1:Y:S04]  /*229d0*/  SHFL.IDX PT, R3, R24, RZ, 0x181f ;  /* 0x00181fff18037589 */ /* 0x000e6800000e0000 */
[----:B--2---:R-:W-:Y:S01]  /*229e0*/  SHFL.IDX PT, R14, R23, 0x5, 0x181f ;  /* 0x00b81f00170e7f89 */ /* 0x004fe200000e0000 */
        /* <DEDUP_REMOVED lines=49> */
.L_x_3181:
[----:B0-----:R-:W-:Y:S01]  /*22d00*/  IADD3 R2, P0, R14, R4, RZ ;  /* 0x000000040e027210 */ /* 0x001fe20007f1e0ff */
[----:B------:R-:W-:-:S04]  /*22d10*/  ULDC.64 UR4, c[0x0][0x208] ;  /* 0x0000820000047ab9 */ /* 0x000fc80000000a00 */
        /* <DEDUP_REMOVED lines=8> */
[----:B------:R-:W-:-:S13]  /*22da0*/  ISETP.LT.OR P0, PT, R7, 0x51, P1 ;  /* 0x000000510700780c */ /* 0x000fda0000f01670 */
[----:B------:R0:W-:Y:S01]  /*22db0*/  LDGSTS.E.BYPASS.LTC128B.128 [R5+0x8c00], desc[UR4][R2.64+0x100], !P0 ;  /* 0x08c0010002057fae */ /* 0x0001e2000c101d44 */
[----:B------:R-:W-:Y:S02]  /*22dc0*/  ULDC.64 UR4, c[0x0][0x328] ;  /* 0x0000ca0000047ab9 */ /* 0x000fe40000000a00 */
[----:B------:R-:W-:-:S04]  /*22dd0*/  IMAD R20, R20, UR4, RZ ;  /* 0x0000000414147c24 */ /* 0x000fc8000f8e02ff */
        /* <DEDUP_REMOVED lines=18> */
.L_x_3016:
        /* <DEDUP_REMOVED lines=11> */
.L_x_3017:
[C---:B------:R-:W-:Y:S01]  /*22fb0*/  ISETP.GT.AND P0, PT, R25.reuse, RZ, PT ;  /* 0x000000ff1900720c */ /* 0x040fe20003f04270 */
[----:B------:R0:W-:Y:S01]  /*22fc0*/  SYNCS.ARRIVE.TRANS64.A1T0 RZ, [R6+URZ+0x30850], RZ ;  /* 0x030850ff06ff79a7 */ /* 0x0001e2000810003f */
[----:B------:R-:W-:Y:S02]  /*22fd0*/  IMAD.MOV.U32 R17, RZ, RZ, R28 ;  /* 0x000000ffff117224 */ /* 0x000fe400078e001c */
[----:B------:R-:W-:Y:S02]  /*22fe0*/  IMAD.MOV.U32 R10, RZ, RZ, R26 ;  /* 0x000000ffff0a7224 */ /* 0x000fe400078e001a */
[----:B------:R-:W-:Y:S02]  /*22ff0*/  IMAD.MOV.U32 R30, RZ, RZ, R25 ;  /* 0x000000ffff1e7224 */ /* 0x000fe400078e0019 */
[----:B0-----:R-:W-:-:S05]  /*23000*/  VIADD R6, R25, 0xffffffff ;  /* 0xffffffff19067836 */ /* 0x001fca0000000000 */
[----:B------:R-:W-:Y:S05]  /*23010*/  @P0 BRA `(.L_x_3018) ;  /* 0xffffffec00e00947 */ /* 0x000fea000383ffff */
.L_x_3005:
[----:B------:R-:W-:Y:S05]  /*23020*/  BSYNC B0 ;  /* 0x0000000000007941 */ /* 0x000fea0003800000 */
.L_x_3004:
        /* <DEDUP_REMOVED lines=8> */
[----:B------:R-:W1:Y:S01]  /*230b0*/  FLO.U32 R0, UR4 ;  /* 0x0000000400007d00 */ /* 0x000e6200080e0000 */
[----:B------:R-:W-:Y:S01]  /*230c0*/  ULDC.64 UR6, c[0x0][0x208] ;  /* 0x0000820000067ab9 */ /* 0x000fe20000000a00 */
        /* <DEDUP_REMOVED lines=8> */
.L_x_3020:
[----:B------:R-:W-:Y:S05]  /*23150*/  BSYNC B0 ;  /* 0x0000000000007941 */ /* 0x000fea0003800000 */
.L_x_3019:
[----:B------:R-:W-:-:S05]  /*23160*/  IMAD.U32 R0, RZ, RZ, UR37 ;  /* 0x00000025ff007e24 */ /* 0x000fca000f8e00ff */
[----:B------:R-:W-:-:S13]  /*23170*/  ISETP.NE.AND P0, PT, R0, 0x3, PT ;  /* 0x000000030000780c */ /* 0x000fda0003f05270 */
[----:B------:R-:W-:Y:S05]  /*23180*/  @!P0 BRA `(.L_x_3021) ;  /* 0x0000000000048947 */ /* 0x000fea0003800000 */
[----:B------:R-:W-:Y:S01]  /*23190*/  BPT.TRAP 0x1 ;  /* 0x000000040000795c */ /* 0x000fe20000300000 */
.L_x_3021:
[----:B------:R-:W3:Y:S01]  /*231a0*/  LDL.LU R2, [R1+0x8] ;  /* 0x0000080001027983 */ /* 0x000ee20000300800 */
[----:B------:R-:W-:Y:S01]  /*231b0*/  IMAD R0, R26, 0x8, R22 ;  /* 0x000000081a007824 */ /* 0x000fe200078e0216 */
[----:B0-----:R-:W-:Y:S01]  /*231c0*/  SHF.L.U32 R3, R28, 0x1f, RZ ;  /* 0x0000001f1c037819 */ /* 0x001fe200000006ff */
[----:B------:R-:W-:Y:S03]  /*231d0*/  BSSY B0, `(.L_x_3022) ;  /* 0x0000004000007945 */ /* 0x000fe60003800000 */
[----:B------:R-:W0:Y:S01]  /*231e0*/  SYNCS.PHASECHK.TRANS64.TRYWAIT P0, [R0+URZ+0x30860], R3 ;  /* 0x03086003000075a7 */ /* 0x000e22000800017f */
[----:B---3--:R-:W-:Y:S01]  /*231f0*/  IMAD R6, R25, -0x60, R2 ;  /* 0xffffffa019067824 */ /* 0x008fe200078e0202 */
[----:B0-----:R-:W-:Y:S06]  /*23200*/  @!P0 BRA `(.L_x_3023) ;  /* 0x0000005000548947 */ /* 0x001fec0003800000 */
.L_x_3182:
[----:B------:R-:W-:Y:S05]  /*23210*/  BSYNC B0 ;  /* 0x0000000000007941 */ /* 0x000fea0003800000 */
.L_x_3022:
        /* <DEDUP_REMOVED lines=13> */
[----:B------:R-:W-:Y:S01]  /*232f0*/  ISETP.GE.AND P1, PT, R36, UR4, PT ;  /* 0x0000000424007c0c */ /* 0x000fe2000bf26270 */
[----:B------:R-:W-:Y:S01]  /*23300*/  ULDC.64 UR6, c[0x0][0x208] ;  /* 0x0000820000067ab9 */ /* 0x000fe20000000a00 */
        /* <DEDUP_REMOVED lines=51> */
.L_x_3196:
[C---:B------:R-:W-:Y:S01]  /*23640*/  ISETP.LT.OR P2, PT, R6.reuse, 0x51, P2 ;  /* 0x000000510600780c */ /* 0x040fe20001741670 */
[----:B------:R-:W-:Y:S01]  /*23650*/  ULDC.64 UR4, c[0x0][0x208] ;  /* 0x0000820000047ab9 */ /* 0x000fe20000000a00 */
        /* <DEDUP_REMOVED lines=12> */
.L_x_3025:
[----:B------:R-:W-:Y:S02]  /*23720*/  PLOP3.LUT P1, PT, P1, P0, PT, 0xa2, 0x0 ;  /* 0x000000000000781c */ /* 0x000fe40000f21472 */
[----:B------:R-:W-:-:S08]  /*23730*/  @P0 R2UR P1, UR4, R0 ;  /* 0x00000000000402ca */ /* 0x000fd00000020000 */
[----:B------:R-:W-:-:S05]  /*23740*/  @P0 PLOP3.LUT P0, PT, P1, PT, PT, 0x80, 0x0 ;  /* 0x000000000000081c */ /* 0x000fca0000f0f070 */
[----:B------:R-:W-:Y:S01]  /*23750*/  @!P1 SYNCS.ARRIVE.TRANS64.RED.A0T1 RZ, [UR4+0x30850], RZ ;  /* 0x030850ffffff99a7 */ /* 0x000fe20008200404 */
[----:B------:R-:W-:Y:S07]  /*23760*/  @!P1 ARRIVES.LDGSTSBAR.64.TRANSCNT [UR4+0x30850] ;  /* 0x03085000ff0099b0 */ /* 0x000fee0008000a84 */
[----:B------:R-:W-:Y:S05]  /*23770*/  @P0 BRA.U.ANY `(.L_x_3025) ;  /* 0xfffffffd00e80947 */ /* 0x000fea000393ffff */
[----:B------:R-:W-:Y:S01]  /*23780*/  NOP ;  /* 0x0000000000007918 */ /* 0x000fe20000000000 */
[----:B0-----:R-:W-:-:S05]  /*23790*/  IMAD.U32 R2, RZ, RZ, UR37 ;  /* 0x00000025ff027e24 */ /* 0x001fca000f8e00ff */
[----:B------:R-:W-:-:S13]  /*237a0*/  ISETP.NE.AND P2, PT, R2, 0x3, PT ;  /* 0x000000030200780c */ /* 0x000fda0003f45270 */
[----:B------:R-:W-:Y:S05]  /*237b0*/  @!P2 BRA `(.L_x_3026) ;  /* 0x000000000004a947 */ /* 0x000fea0003800000 */
[----:B------:R-:W-:Y:S01]  /*237c0*/  BPT.TRAP 0x1 ;  /* 0x000000040000795c */ /* 0x000fe20000300000 */
.L_x_3026:
[----:B------:R2:W-:Y:S01]  /*237d0*/  SYNCS.ARRIVE.TRANS64.A1T0 RZ, [R0+URZ+0x30850], RZ ;  /* 0x030850ff00ff79a7 */ /* 0x0005e2000810003f */
[----:B------:R-:W-:-:S05]  /*237e0*/  VIADD R26, R26, 0x1 ;  /* 0x000000011a1a7836 */ /* 0x000fca0000000000 */
[----:B------:R-:W-:-:S04]  /*237f0*/  ISETP.NE.AND P0, PT, R26, 0x2, PT ;  /* 0x000000021a00780c */ /* 0x000fc80003f05270 */
[----:B------:R-:W-:Y:S02]  /*23800*/  SEL R3, RZ, 0x1, P0 ;  /* 0x00000001ff037807 */ /* 0x000fe40000000000 */
[----:B------:R-:W-:Y:S02]  /*23810*/  SEL R26, R26, RZ, P0 ;  /* 0x000000ff1a1a7207 */ /* 0x000fe40000000000 */
[----:B--2---:R-:W-:-:S07]  /*23820*/  LOP3.LUT R28, R28, R3, RZ, 0x3c, !PT ;  /* 0x000000031c1c7212 */ /* 0x004fce00078e3cff */
.L_x_2983:
[----:B------:R-:W-:Y:S05]  /*23830*/  BSYNC B7 ;  /* 0x0000000000077941 */ /* 0x000fea0003800000 */
.L_x_2981:
[----:B------:R-:W2:Y:S02]  /*23840*/  LDL R0, [R1] ;  /* 0x0000000001007983 */ /* 0x000ea40000100800 */
[----:B--2---:R-:W-:-:S13]  /*23850*/  LOP3.LUT P0, RZ, R0, 0x20, RZ, 0xc0, !PT ;  /* 0x0000002000ff7812 */ /* 0x004fda000780c0ff */
[----:B------:R-:W-:Y:S05]  /*23860*/  @!P0 BRA `(.L_x_3027) ;  /* 0x0000000000248947 */ /* 0x000fea0003800000 */
[----:B------:R-:W-:Y:S05]  /*23870*/  WARPSYNC.ALL ;  /* 0x0000000000007948 */ /* 0x000fea0003800000 */
[----:B------:R-:W2:Y:S08]  /*23880*/  S2UR UR5, SR_CgaCtaId ;  /* 0x00000000000579c3 */ /* 0x000eb00000008800 */
[----:B------:R-:W-:Y:S06]  /*23890*/  BAR.SYNC.DEFER_BLOCKING 0x5, 0x180 ;  /* 0x0146000000007b1d */ /* 0x000fec0000010000 */
[----:B------:R-:W-:-:S02]  /*238a0*/  UMOV UR4, 0x400 ;  /* 0x0000040000047882 */ /* 0x000fc40000000000 */
[----:B--2---:R-:W-:-:S06]  /*238b0*/  ULEA UR4, UR5, UR4, 0x18 ;  /* 0x0000000405047291 */ /* 0x004fcc000f8ec03f */
[----:B------:R-:W-:-:S05]  /*238c0*/  IMAD.U32 R22, RZ, RZ, UR4 ;  /* 0x00000004ff167e24 */ /* 0x000fca000f8e00ff */
[----:B------:R2:W3:Y:S01]  /*238d0*/  LDS.128 R16, [R22+0x308d0] ;  /* 0x0308d00016107984 */ /* 0x0004e20000000c00 */
[----:B------:R-:W-:Y:S06]  /*238e0*/  BAR.ARV 0x4, 0x180 ;  /* 0x0106000000007b1d */ /* 0x000fec0000002000 */
[----:B------:R-:W-:Y:S05]  /*238f0*/  BRA `(.L_x_3028) ;  /* 0x0000000800d87947 */ /* 0x000fea0003800000 */
.L_x_3027:
[----:B------:R-:W2:Y:S01]  /*23900*/  S2R R8, SR_TID.X ;  /* 0x0000000000087919 */ /* 0x000ea20000002100 */
[----:B------:R-:W-:Y:S01]  /*23910*/  UMOV UR4, 0xffffffff ;  /* 0xffffffff00047882 */ /* 0x000fe20000000000 */
[----:B--2---:R-:W-:-:S04]  /*23920*/  LOP3.LUT R8, R8, 0x1f, RZ, 0xc0, !PT ;  /* 0x0000001f08087812 */ /* 0x004fc800078ec0ff */
[----:B------:R-:W-:Y:S01]  /*23930*/  ISETP.NE.AND P0, PT, R8, 0x1f, PT ;  /* 0x0000001f0800780c */ /* 0x000fe20003f05270 */
[----:B------:R-:W-:-:S12]  /*23940*/  BRA.DIV UR4, `(.L_x_3029) ;  /* 0x0000005204b07947 */ /* 0x000fd8000b800000 */
[----:B------:R-:W-:Y:S01]  /*23950*/  IMAD.IADD R5, R19, 0x1, R8 ;  /* 0x0000000113057824 */ /* 0x000fe200078e0208 */
[----:B------:R-:W-:Y:S01]  /*23960*/  ULDC UR4, c[0x0][0xc3c] ;  /* 0x00030f0000047ab9 */ /* 0x000fe20000000800 */
[----:B------:R-:W-:-:S03]  /*23970*/  ULDC.64 UR6, c[0x0][0x208] ;  /* 0x0000820000067ab9 */ /* 0x000fc60000000a00 */
[----:B------:R-:W-:-:S13]  /*23980*/  ISETP.GE.OR P1, PT, R5, UR4, !P0 ;  /* 0x0000000405007c0c */ /* 0x000fda000c726670 */
[----:B------:R-:W2:Y:S02]  /*23990*/  @!P1 LDC.64 R2, c[0x0][0xc80] ;  /* 0x00032000ff029b82 */ /* 0x000ea40000000a00 */
[----:B--2---:R-:W-:-:S06]  /*239a0*/  @!P1 IMAD.WIDE R2, R5, 0x4, R2 ;  /* 0x0000000405029825 */ /* 0x004fcc00078e0202 */
        /* <DEDUP_REMOVED lines=25> */
[----:B------:R2:W3:Y:S02]  /*23b40*/  SHFL.IDX PT, R14, R6, 0x1f, 0x1f ;  /* 0x03e01f00060e7f89 */ /* 0x0004e400000e0000 */
.L_x_3206:
[----:B------:R-:W-:Y:S02]  /*23b50*/  ULDC UR4, c[0x0][0xc38] ;  /* 0x00030e0000047ab9 */ /* 0x000fe40000000800 */
[----:B------:R-:W-:-:S04]  /*23b60*/  IMAD.U32 R7, RZ, RZ, UR4 ;  /* 0x00000004ff077e24 */ /* 0x000fc8000f8e00ff */
[----:B---3--:R-:W-:-:S04]  /*23b70*/  IMAD R14, R14, R7, RZ ;  /* 0x000000070e0e7224 */ /* 0x008fc800078e02ff */
[----:B------:R-:W-:-:S05]  /*23b80*/  IMAD.IADD R9, R4, 0x1, R14 ;  /* 0x0000000104097824 */ /* 0x000fca00078e020e */
[----:B------:R-:W-:-:S13]  /*23b90*/  ISETP.GT.AND P6, PT, R9, R0, PT ;  /* 0x000000000900720c */ /* 0x000fda0003fc4270 */
[----:B------:R-:W-:Y:S05]  /*23ba0*/  @P6 BRA `(.L_x_3030) ;  /* 0x0000000000a06947 */ /* 0x000fea0003800000 */
.L_x_3035:
[----:B------:R-:W3:Y:S01]  /*23bb0*/  LDC R2, c[0x0][0xc3c] ;  /* 0x00030f00ff027b82 */ /* 0x000ee20000000800 */
[----:B------:R-:W-:-:S05]  /*23bc0*/  VIADD R19, R19, 0x1f ;  /* 0x0000001f13137836 */ /* 0x000fca0000000000 */
[----:B---3--:R-:W-:-:S13]  /*23bd0*/  ISETP.GE.AND P6, PT, R19, R2, PT ;  /* 0x000000021300720c */ /* 0x008fda0003fc6270 */
[----:B------:R-:W-:Y:S05]  /*23be0*/  @P6 BRA `(.L_x_3031) ;  /* 0x0000000400d86947 */ /* 0x000fea0003800000 */
[----:B------:R-:W3:Y:S01]  /*23bf0*/  S2R R3, SR_TID.X ;  /* 0x0000000000037919 */ /* 0x000ee20000002100 */
[----:B------:R-:W-:Y:S01]  /*23c00*/  BSSY B0, `(.L_x_3032) ;  /* 0x000000a000007945 */ /* 0x000fe20003800000 */
[----:B------:R-:W-:Y:S01]  /*23c10*/  IMAD.MOV.U32 R5, RZ, RZ, RZ ;  /* 0x000000ffff057224 */ /* 0x000fe200078e00ff */
[----:B---3--:R-:W-:-:S05]  /*23c20*/  LOP3.LUT R3, R3, 0x1f, RZ, 0xc0, !PT ;  /* 0x0000001f03037812 */ /* 0x008fca00078ec0ff */
[----:B------:R-:W-:-:S05]  /*23c30*/  IMAD.IADD R7, R19, 0x1, R3 ;  /* 0x0000000113077824 */ /* 0x000fca00078e0203 */
[----:B------:R-:W-:-:S13]  /*23c40*/  ISETP.GE.OR P6, PT, R7, R2, !P0 ;  /* 0x000000020700720c */ /* 0x000fda00047c6670 */
[----:B------:R-:W-:Y:S05]  /*23c50*/  @P6 BRA `(.L_x_3033) ;  /* 0x0000000000106947 */ /* 0x000fea0003800000 */
[----:B------:R-:W3:Y:S01]  /*23c60*/  LDC.64 R2, c[0x0][0xc80] ;  /* 0x00032000ff027b82 */ /* 0x000ee20000000a00 */
[----:B------:R-:W-:Y:S01]  /*23c70*/  ULDC.64 UR4, c[0x0][0x208] ;  /* 0x0000820000047ab9 */ /* 0x000fe20000000a00 */
[----:B---3--:R-:W-:-:S05]  /*23c80*/  IMAD.WIDE R2, R7, 0x4, R2 ;  /* 0x0000000407027825 */ /* 0x008fca00078e0202 */
[----:B------:R3:W5:Y:S02]  /*23c90*/  LDG.E R5, desc[UR4][R2.64] ;  /* 0x0000000402057981 */ /* 0x000764000c1e1900 */
.L_x_3033:
[----:B------:R-:W-:Y:S05]  /*23ca0*/  BSYNC B0 ;  /* 0x0000000000007941 */ /* 0x000fea0003800000 */
.L_x_3032:
[----:B------:R-:W-:-:S03]  /*23cb0*/  UMOV UR4, 0xffffffff ;  /* 0xffffffff00047882 */ /* 0x000fc60000000000 */
[----:B------:R-:W-:Y:S05]  /*23cc0*/  BRA.DIV UR4, `(.L_x_3034) ;  /* 0x0000005204f87947 */ /* 0x000fea000b800000 */
[----:B-----5:R-:W4:Y:S02]  /*23cd0*/  SHFL.UP PT, R14, R5, 0x1, RZ ;  /* 0x04200000050e7989 */ /* 0x020f2400000e00ff */
[----:B----4-:R-:W-:-:S05]  /*23ce0*/  SEL R14, R14, RZ, P1 ;  /* 0x000000ff0e0e7207 */ /* 0x010fca0000800000 */
[----:B------:R-:W-:-:S05]  /*23cf0*/  IMAD.IADD R13, R5, 0x1, R14 ;  /* 0x00000001050d7824 */ /* 0x000fca00078e020e */
[----:B------:R-:W3:Y:S02]  /*23d00*/  SHFL.UP PT, R14, R13, 0x2, RZ ;  /* 0x044000000d0e7989 */ /* 0x000ee400000e00ff */
[----:B---3--:R-:W-:-:S05]  /*23d10*/  SEL R2, R14, RZ, P2 ;  /* 0x000000ff0e027207 */ /* 0x008fca0001000000 */
        /* <DEDUP_REMOVED lines=9> */
[----:B--2---:R-:W-:-:S05]  /*23db0*/  IMAD.IADD R6, R4, 0x1, R7 ;  /* 0x0000000104067824 */ /* 0x004fca00078e0207 */
[----:B------:R2:W3:Y:S02]  /*23dc0*/  SHFL.IDX PT, R14, R6, 0x1f, 0x1f ;  /* 0x03e01f00060e7f89 */ /* 0x0004e400000e0000 */
.L_x_3214:
[----:B------:R-:W-:Y:S02]  /*23dd0*/  ULDC UR4, c[0x0][0xc38] ;  /* 0x00030e0000047ab9 */ /* 0x000fe40000000800 */
[----:B------:R-:W-:-:S04]  /*23de0*/  IMAD.U32 R7, RZ, RZ, UR4 ;  /* 0x00000004ff077e24 */ /* 0x000fc8000f8e00ff */
[----:B---3--:R-:W-:-:S04]  /*23df0*/  IMAD R14, R14, R7, RZ ;  /* 0x000000070e0e7224 */ /* 0x008fc800078e02ff */
[----:B------:R-:W-:-:S05]  /*23e00*/  IMAD.IADD R9, R14, 0x1, R9 ;  /* 0x000000010e097824 */ /* 0x000fca00078e0209 */
[----:B------:R-:W-:-:S13]  /*23e10*/  ISETP.GT.AND P6, PT, R9, R0, PT ;  /* 0x000000000900720c */ /* 0x000fda0003fc4270 */
[----:B------:R-:W-:Y:S05]  /*23e20*/  @!P6 BRA `(.L_x_3035) ;  /* 0xfffffffc0060e947 */ /* 0x000fea000383ffff */
.L_x_3030:
[----:B------:R-:W-:Y:S01]  /*23e30*/  IMAD.IADD R16, R9, 0x1, -R14 ;  /* 0x0000000109107824 */ /* 0x000fe200078e0a0e */
[----:B------:R-:W-:-:S03]  /*23e40*/  UMOV UR4, 0xffffffff ;  /* 0xffffffff00047882 */ /* 0x000fc60000000000 */
[----:B------:R-:W-:-:S05]  /*23e50*/  IMAD R3, R6, R7, R16 ;  /* 0x0000000706037224 */ /* 0x000fca00078e0210 */
[----:B------:R-:W-:Y:S01]  /*23e60*/  ISETP.GT.AND P6, PT, R3, R0, PT ;  /* 0x000000000300720c */ /* 0x000fe20003fc4270 */
[----:B------:R-:W-:-:S12]  /*23e70*/  BRA.DIV UR4, `(.L_x_3036) ;  /* 0x0000005604487947 */ /* 0x000fd8000b800000 */
[----:B------:R-:W-:-:S04]  /*23e80*/  VOTE.ANY R2, PT, !P6 ;  /* 0x0000000000027806 */ /* 0x000fc800070e0100 */
[----:B------:R-:W3:Y:S02]  /*23e90*/  POPC R4, R2 ;  /* 0x0000000200047309 */ /* 0x000ee40000000000 */
[----:B---3--:R3:W4:Y:S02]  /*23ea0*/  SHFL.IDX PT, R5, R5, R4, 0x1f ;  /* 0x00001f0405057589 */ /* 0x00872400000e0000 */
.L_x_3218:
[----:B------:R-:W-:Y:S01]  /*23eb0*/  ISETP.NE.AND P0, PT, R2, RZ, PT ;  /* 0x000000ff0200720c */ /* 0x000fe20003f05270 */
[----:B------:R-:W-:-:S12]  /*23ec0*/  IMAD.MOV.U32 R14, RZ, RZ, RZ ;  /* 0x000000ffff0e7224 */ /* 0x000fd800078e00ff */
[----:B------:R-:W-:Y:S05]  /*23ed0*/  @!P0 BRA `(.L_x_3037) ;  /* 0x0000000000108947 */ /* 0x000fea0003800000 */
[----:B------:R-:W-:Y:S01]  /*23ee0*/  UMOV UR4, 0xffffffff ;  /* 0xffffffff00047882 */ /* 0x000fe20000000000 */
[----:B-1----:R-:W-:Y:S02]  /*23ef0*/  VIADD R12, R4, 0xffffffff ;  /* 0xffffffff040c7836 */ /* 0x002fe40000000000 */
[----:B------:R-:W-:Y:S05]  /*23f00*/  BRA.DIV UR4, `(.L_x_3038) ;  /* 0x00000056046c7947 */ /* 0x000fea000b800000 */
[----:B------:R1:W0:Y:S02]  /*23f10*/  SHFL.IDX PT, R14, R6, R12, 0x1f ;  /* 0x00001f0c060e7589 */ /* 0x00022400000e0000 */
.L_x_3037:
[----:B------:R-:W5:Y:S01]  /*23f20*/  LDC.64 R2, c[0x0][0xc90] ;  /* 0x00032400ff027b82 */ /* 0x000f620000000a00 */
[----:B------:R-:W-:Y:S01]  /*23f30*/  IMAD.IADD R19, R4, 0x1, R19 ;  /* 0x0000000104137824 */ /* 0x000fe200078e0213 */
[----:B------:R-:W-:-:S03]  /*23f40*/  ULDC.64 UR4, c[0x0][0x208] ;  /* 0x0000820000047ab9 */ /* 0x000fc60000000a00 */
[----:B-----5:R-:W-:-:S05]  /*23f50*/  IMAD.WIDE R2, R19, 0x4, R2 ;  /* 0x0000000413027825 */ /* 0x020fca00078e0202 */
[----:B-12---:R1:W3:Y:S01]  /*23f60*/  LDG.E R6, desc[UR4][R2.64] ;  /* 0x0000000402067981 */ /* 0x0062e2000c1e1900 */
[----:B0-----:R-:W-:Y:S02]  /*23f70*/  IMAD R16, R14, R7, R16 ;  /* 0x000000070e107224 */ /* 0x001fe400078e0210 */
[----:B-1----:R-:W-:Y:S02]  /*23f80*/  IMAD.MOV.U32 R2, RZ, RZ, RZ ;  /* 0x000000ffff027224 */ /* 0x002fe400078e00ff */
[----:B---34-:R-:W-:-:S05]  /*23f90*/  IMAD R4, R5, R6, RZ ;  /* 0x0000000605047224 */ /* 0x018fca00078e02ff */
        /* <DEDUP_REMOVED lines=51> */
[----:B------:R-:W-:-:S05]  /*242d0*/  @P0 IADD3 R2, R2, 0x1, RZ ;  /* 0x0000000102020810 */ /* 0x000fca0007ffe0ff */
[----:B------:R-:W-:Y:S01]  /*242e0*/  @!P2 IMAD.MOV R2, RZ, RZ, -R2 ;  /* 0x000000ffff02a224 */ /* 0x000fe200078e0a02 */
[----:B------:R-:W-:Y:S01]  /*242f0*/  @!P1 LOP3.LUT R2, RZ, R6, RZ, 0x33, !PT ;  /* 0x00000006ff029212 */ /* 0x000fe200078e33ff */
[----:B------:R-:W-:-:S04]  /*24300*/  IMAD.MOV R6, RZ, RZ, -R6 ;  /* 0x000000ffff067224 */ /* 0x000fc800078e0a06 */
[----:B------:R-:W-:Y:S01]  /*24310*/  IMAD R18, R2, R6, R9 ;  /* 0x0000000602127224 */ /* 0x000fe200078e0209 */
[----:B------:R-:W-:-:S05]  /*24320*/  LOP3.LUT R2, RZ, R2, RZ, 0x33, !PT ;  /* 0x00000002ff027212 */ /* 0x000fca00078e33ff */
[----:B------:R-:W-:Y:S01]  /*24330*/  IMAD.IADD R17, R5, 0x1, R2 ;  /* 0x0000000105117824 */ /* 0x000fe200078e0202 */
[----:B------:R-:W-:Y:S06]  /*24340*/  BRA `(.L_x_3039) ;  /* 0x00000000001c7947 */ /* 0x000fec0003800000 */
.L_x_3031:
[----:B------:R-:W-:Y:S01]  /*24350*/  UMOV UR4, URZ ;  /* 0x0000003f00047c82 */ /* 0x000fe20008000000 */
[----:B------:R-:W-:Y:S01]  /*24360*/  UMOV UR5, URZ ;  /* 0x0000003f00057c82 */ /* 0x000fe20008000000 */
[----:B------:R-:W-:Y:S01]  /*24370*/  ULDC UR6, c[0x0][0xc3c] ;  /* 0x00030f0000067ab9 */ /* 0x000fe20000000800 */
[----:B------:R-:W-:Y:S02]  /*24380*/  IMAD.MOV.U32 R16, RZ, RZ, R0 ;  /* 0x000000ffff107224 */ /* 0x000fe400078e0000 */
[----:B------:R-:W-:Y:S02]  /*24390*/  IMAD.U32 R17, RZ, RZ, UR4 ;  /* 0x00000004ff117e24 */ /* 0x000fe4000f8e00ff */
[----:B------:R-:W-:Y:S02]  /*243a0*/  IMAD.U32 R18, RZ, RZ, UR5 ;  /* 0x00000005ff127e24 */ /* 0x000fe4000f8e00ff */
[----:B------:R-:W-:-:S07]  /*243b0*/  IMAD.U32 R19, RZ, RZ, UR6 ;  /* 0x00000006ff137e24 */ /* 0x000fce000f8e00ff */
.L_x_3039:
[----:B------:R-:W3:Y:S01]  /*243c0*/  S2R R0, SR_TID.X ;  /* 0x0000000000007919 */ /* 0x000ee20000002100 */
[----:B------:R-:W-:Y:S05]  /*243d0*/  WARPSYNC.ALL ;  /* 0x0000000000007948 */ /* 0x000fea0003800000 */
[----:B------:R-:W-:Y:S01]  /*243e0*/  BAR.SYNC.DEFER_BLOCKING 0x4, 0x180 ;  /* 0x0106000000007b1d */ /* 0x000fe20000010000 */
[----:B---3--:R-:W-:-:S04]  /*243f0*/  LOP3.LUT R0, R0, 0x1f, RZ, 0xc0, !PT ;  /* 0x0000001f00007812 */ /* 0x008fc800078ec0ff */
[----:B------:R-:W-:-:S13]  /*24400*/  ISETP.NE.AND P0, PT, R0, RZ, PT ;  /* 0x000000ff0000720c */ /* 0x000fda0003f05270 */
[----:B------:R-:W3:Y:S01]  /*24410*/  @!P0 S2R R3, SR_CgaCtaId ;  /* 0x0000000000038919 */ /* 0x000ee20000008800 */
[----:B------:R-:W-:-:S04]  /*24420*/  @!P0 MOV R0, 0x400 ;  /* 0x0000040000008802 */ /* 0x000fc80000000f00 */
[----:B---3--:R-:W-:-:S05]  /*24430*/  @!P0 LEA R22, R3, R0, 0x18 ;  /* 0x0000000003168211 */ /* 0x008fca00078ec0ff */
[----:B------:R4:W-:Y:S01]  /*24440*/  @!P0 STS.128 [R22+0x308d0], R16 ;  /* 0x0308d01016008388 */ /* 0x0009e20000000c00 */
[----:B------:R-:W-:Y:S06]  /*24450*/  BAR.ARV 0x5, 0x180 ;  /* 0x0146000000007b1d */ /* 0x000fec0000002000 */
.L_x_3028:
[----:B------:R-:W-:Y:S02]  /*24460*/  ULDC UR4, c[0x0][0xc3c] ;  /* 0x00030f0000047ab9 */ /* 0x000fe40000000800 */
[----:B---3--:R-:W-:-:S13]  /*24470*/  ISETP.GE.AND P0, PT, R19, UR4, PT ;  /* 0x0000000413007c0c */ /* 0x008fda000bf06270 */
[----:B------:R-:W-:Y:S05]  /*24480*/  @!P0 BRA `(.L_x_3040) ;  /* 0xffffff9c00a88947 */ /* 0x000fea000383ffff */
[----:B------:R-:W-:Y:S05]  /*24490*/  BSYNC B8 ;  /* 0x0000000000087941 */ /* 0x000fea0003800000 */
.L_x_2937:
[----:B------:R-:W3:Y:S01]  /*244a0*/  LDL.LU R0, [R1+0x28] ;  /* 0x0000280001007983 */ /* 0x000ee20000300800 */
[----:B------:R-:W-:Y:S01]  /*244b0*/  BSSY B0, `(.L_x_3041) ;  /* 0x000000b000007945 */ /* 0x000fe20003800000 */
[----:B------:R-:W5:Y:S01]  /*244c0*/  S2R R5, SR_CgaCtaId ;  /* 0x0000000000057919 */ /* 0x000f620000008800 */
[----:B---3--:R-:W-:-:S05]  /*244d0*/  VIADD R0, R0, 0x1 ;  /* 0x0000000100007836 */ /* 0x008fca0000000000 */
[----:B0-----:R-:W-:-:S04]  /*244e0*/  LEA.HI R2, R0, R0, RZ, 0x1 ;  /* 0x0000000000027211 */ /* 0x001fc800078f08ff */
[----:B------:R-:W-:Y:S02]  /*244f0*/  LOP3.LUT R3, R2, 0xfffffffe, RZ, 0xc0, !PT ;  /* 0xfffffffe02037812 */ /* 0x000fe400078ec0ff */
[----:B------:R-:W-:-:S03]  /*24500*/  MOV R2, 0x400 ;  /* 0x0000040000027802 */ /* 0x000fc60000000f00 */
[----:B------:R-:W-:Y:S01]  /*24510*/  IMAD.IADD R0, R0, 0x1, -R3 ;  /* 0x0000000100007824 */ /* 0x000fe200078e0a03 */
[----:B-----5:R-:W-:-:S04]  /*24520*/  LEA R7, R5, R2, 0x18 ;  /* 0x0000000205077211 */ /* 0x020fc800078ec0ff */
[----:B------:R-:W-:-:S04]  /*24530*/  SHF.L.U32 R0, R0, 0x1f, RZ ;  /* 0x0000001f00007819 */ /* 0x000fc800000006ff */
[----:B------:R-:W0:Y:S02]  /*24540*/  SYNCS.PHASECHK.TRANS64.TRYWAIT P0, [R7+URZ+0x30820], R0 ;  /* 0x03082000070075a7 */ /* 0x000e24000800017f */
[----:B0-----:R-:W-:Y:S05]  /*24550*/  @!P0 BRA `(.L_x_3042) ;  /* 0x0000004c00fc8947 */ /* 0x001fea0003800000 */
.L_x_3221:
[----:B------:R-:W-:Y:S05]  /*24560*/  BSYNC B0 ;  /* 0x0000000000007941 */ /* 0x000fea0003800000 */
.L_x_3041:
[----:B------:R-:W-:-:S03]  /*24570*/  UMOV UR4, 0xffffffff ;  /* 0xffffffff00047882 */ /* 0x000fc60000000000 */
[----:B------:R-:W-:Y:S05]  /*24580*/  BRA.DIV UR4, `(.L_x_3043) ;  /* 0x0000005204047947 */ /* 0x000fea000b800000 */
[----:B0-----:R-:W0:Y:S02]  /*24590*/  S2R R0, SR_TID.X ;  /* 0x0000000000007919 */ /* 0x001e240000002100 */
[----:B0-----:R-:W-:-:S04]  /*245a0*/  SHF.R.U32.HI R0, RZ, 0x5, R0 ;  /* 0x00000005ff007819 */ /* 0x001fc80000011600 */
[----:B------:R-:W-:-:S05]  /*245b0*/  LOP3.LUT R0, R0, 0x3, RZ, 0xc0, !PT ;  /* 0x0000000300007812 */ /* 0x000fca00078ec0ff */
[----:B------:R0:W3:Y:S02]  /*245c0*/  SHFL.IDX PT, R14, R0, RZ, 0x1f ;  /* 0x00001fff000e7589 */ /* 0x0000e400000e0000 */
.L_x_3224:
[----:B---3--:R-:W-:-:S13]  /*245d0*/  ISETP.NE.AND P0, PT, R14, RZ, PT ;  /* 0x000000ff0e00720c */ /* 0x008fda0003f05270 */
[----:B------:R-:W-:Y:S05]  /*245e0*/  @P0 BRA `(.L_x_2691) ;  /* 0x0000000000880947 */ /* 0x000fea0003800000 */
[----:B------:R-:W-:-:S03]  /*245f0*/  UMOV UR4, 0xffffffff ;  /* 0xffffffff00047882 */ /* 0x000fc60000000000 */
[----:B------:R-:W-:Y:S05]  /*24600*/  BRA.DIV UR4, `(.L_x_3044) ;  /* 0x0000005204187947 */ /* 0x000fea000b800000 */
[----:B------:R-:W-:-:S13]  /*24610*/  ELECT P6, URZ, PT ;  /* 0x00000000003f782f */ /* 0x000fda00038c0000 */
.L_x_3227:
[----:B------:R-:W-:Y:S05]  /*24620*/  @!P6 BRA `(.L_x_2691) ;  /* 0x000000000078e947 */ /* 0x000fea0003800000 */
[----:B------:R-:W-:-:S06]  /*24630*/  ULOP3.LUT UR4, UR60, 0x2, URZ, 0xfc, !UPT ;  /* 0x000000023c047892 */ /* 0x000fcc000f8efc3f */
[----:B0-----:R-:W-:-:S05]  /*24640*/  IMAD.U32 R0, RZ, RZ, UR4 ;  /* 0x00000004ff007e24 */ /* 0x001fca000f8e00ff */
[----:B------:R-:W-:-:S13]  /*24650*/  ISETP.NE.AND P0, PT, R0, 0x3, PT ;  /* 0x000000030000780c */ /* 0x000fda0003f05270 */
[----:B------:R-:W-:Y:S05]  /*24660*/  @!P0 BRA `(.L_x_3045) ;  /* 0x0000000000048947 */ /* 0x000fea0003800000 */
[----:B------:R-:W-:Y:S01]  /*24670*/  BPT.TRAP 0x1 ;  /* 0x000000040000795c */ /* 0x000fe20000300000 */
.L_x_3045:
[----:B------:R-:W-:Y:S01]  /*24680*/  IMAD R5, R26, 0x8, R7 ;  /* 0x000000081a057824 */ /* 0x000fe200078e0207 */
[----:B------:R-:W-:Y:S01]  /*24690*/  SHF.L.U32 R0, R28, 0x1f, RZ ;  /* 0x0000001f1c007819 */ /* 0x000fe200000006ff */
[----:B------:R-:W-:-:S03]  /*246a0*/  VIADD R26, R26, 0x1 ;  /* 0x000000011a1a7836 */ /* 0x000fc60000000000 */
[----:B------:R-:W0:Y:S02]  /*246b0*/  SYNCS.PHASECHK.TRANS64.TRYWAIT P1, [R5+URZ+0x30840], R0 ;  /* 0x03084000050075a7 */ /* 0x000e24000802017f */
[----:B------:R-:W-:-:S04]  /*246c0*/  ISETP.NE.AND P2, PT, R26, 0x2, PT ;  /* 0x000000021a00780c */ /* 0x000fc80003f45270 */
[----:B------:R-:W-:Y:S01]  /*246d0*/  SEL R3, RZ, 0x1, P2 ;  /* 0x00000001ff037807 */ /* 0x000fe20001000000 */
[----:B0-----:R-:W-:Y:S08]  /*246e0*/  @!P1 BRA `(.L_x_3046) ;  /* 0x0000005000009947 */ /* 0x001ff00003800000 */
.L_x_3228:
[----:B------:R-:W-:Y:S02]  /*246f0*/  SEL R26, R26, RZ, P2 ;  /* 0x000000ff1a1a7207 */ /* 0x000fe40001000000 */
[----:B------:R-:W-:Y:S01]  /*24700*/  LOP3.LUT R2, R28, R3, RZ, 0x3c, !PT ;  /* 0x000000031c027212 */ /* 0x000fe200078e3cff */
[----:B------:R-:W-:Y:S06]  /*24710*/  @!P0 BRA `(.L_x_3047) ;  /* 0x0000000000048947 */ /* 0x000fec0003800000 */
[----:B------:R-:W-:Y:S01]  /*24720*/  BPT.TRAP 0x1 ;  /* 0x000000040000795c */ /* 0x000fe20000300000 */
.L_x_3047:
[----:B------:R-:W-:Y:S01]  /*24730*/  IMAD R3, R26, 0x8, R7 ;  /* 0x000000081a037824 */ /* 0x000fe200078e0207 */
[----:B------:R-:W-:-:S04]  /*24740*/  SHF.L.U32 R2, R2, 0x1f, RZ ;  /* 0x0000001f02027819 */ /* 0x000fc800000006ff */
[----:B------:R-:W3:Y:S02]  /*24750*/  SYNCS.PHASECHK.TRANS64.TRYWAIT P1, [R3+URZ+0x30840], R2 ;  /* 0x03084002030075a7 */ /* 0x000ee4000802017f */
[----:B---3--:R-:W-:Y:S05]  /*24760*/  @!P1 BRA `(.L_x_3048) ;  /* 0x0000004c00f49947 */ /* 0x008fea0003800000 */
.L_x_3229:
[----:B------:R-:W-:Y:S05]  /*24770*/  @!P0 BRA `(.L_x_3049) ;  /* 0x0000000000048947 */ /* 0x000fea0003800000 */
[----:B------:R-:W-:Y:S01]  /*24780*/  BPT.TRAP 0x1 ;  /* 0x000000040000795c */ /* 0x000fe20000300000 */
.L_x_3049:
[----:B------:R-:W5:Y:S02]  /*24790*/  SYNCS.PHASECHK.TRANS64.TRYWAIT P1, [R5+URZ+0x30860], R0 ;  /* 0x03086000050075a7 */ /* 0x000f64000802017f */
[----:B-----5:R-:W-:Y:S05]  /*247a0*/  @!P1 BRA `(.L_x_3050) ;  /* 0x0000004c00f89947 */ /* 0x020fea0003800000 */
.L_x_3230:
[----:B------:R-:W-:Y:S05]  /*247b0*/  @!P0 BRA `(.L_x_3051) ;  /* 0x0000000000048947 */ /* 0x000fea0003800000 */
[----:B------:R-:W-:Y:S01]  /*247c0*/  BPT.TRAP 0x1 ;  /* 0x000000040000795c */ /* 0x000fe20000300000 */
.L_x_3051:
[----:B------:R0:W0:Y:S02]  /*247d0*/  SYNCS.PHASECHK.TRANS64.TRYWAIT P0, [R3+URZ+0x30860], R2 ;  /* 0x03086002030075a7 */ /* 0x000024000800017f */
[----:B0-----:R-:W-:Y:S05]  /*247e0*/  @!P0 NANOSLEEP.SYNCS 0x989680 ;  /* 0x009896800000895d */ /* 0x001fea0003900000 */
[----:B------:R-:W0:Y:S02]  /*247f0*/  @!P0 SYNCS.PHASECHK.TRANS64 P0, [R3+URZ+0x30860], R2 ;  /* 0x03086002030085a7 */ /* 0x000e24000800007f */
[----:B0-----:R-:W-:Y:S05]  /*24800*/  @!P0 BRA `(.L_x_3051) ;  /* 0xfffffffc00f08947 */ /* 0x001fea000383ffff */
.L_x_2691:
[----:B------:R-:W-:Y:S05]  /*24810*/  BSYNC B9 ;  /* 0x0000000000097941 */ /* 0x000fea0003800000 */
.L_x_2688:
[----:B------:R-:W-:Y:S05]  /*24820*/  EXIT ;  /* 0x000000000000794d */ /* 0x000fea0003800000 */
.L_x_2709:
[----:B0-----:R0:W1:Y:S02]  /*24830*/  SYNCS.PHASECHK.TRANS64.TRYWAIT P5, [R87+URZ+0x30890], R88 ;  /* 0x03089058570075a7 */ /* 0x00106400080a017f */
[----:B-1----:R-:W-:Y:S05]  /*24840*/  @!P5 NANOSLEEP.SYNCS 0x989680 ;  /* 0x009896800000d95d */ /* 0x002fea0003900000 */
[----:B------:R-:W1:Y:S02]  /*24850*/  @!P5 SYNCS.PHASECHK.TRANS64 P5, [R87+URZ+0x30890], R88 ;  /* 0x030890585700d5a7 */ /* 0x000e6400080a007f */
[----:B-1----:R-:W-:Y:S05]  /*24860*/  @!P5 BRA `(.L_x_2709) ;  /* 0xfffffffc00f0d947 */ /* 0x002fea000383ffff */
[----:B------:R-:W-:Y:S05]  /*24870*/  BRA `(.L_x_3052) ;  /* 0xfffffdec00fc7947 */ /* 0x000fea000383ffff */
.L_x_2710:
        /* <DEDUP_REMOVED lines=8> */
.L_x_3054:
[----:B------:R-:W-:Y:S05]  /*24900*/  BSYNC B1 ;  /* 0x0000000000017941 */ /* 0x000fea0003800000 */
.L_x_3053:
        /* <DEDUP_REMOVED lines=8> */
.L_x_3055:
[----:B------:R-:W-:Y:S01]  /*24990*/  IMAD.MOV.U32 R11, RZ, RZ, R14 ;  /* 0x000000ffff0b7224 */ /* 0x000fe200078e000e */
[----:B------:R-:W-:Y:S06]  /*249a0*/  BRA `(.L_x_3056) ;  /* 0xfffffdec00c47947 */ /* 0x000fec000383ffff */
.L_x_2735:
[----:B------:R-:W-:Y:S01]  /*249b0*/  BSSY B1, `(.L_x_3057) ;  /* 0x0000008000017945 */ /* 0x000fe20003800000 */
[----:B0---4-:R-:W-:Y:S02]  /*249c0*/  IMAD.MOV.U32 R13, RZ, RZ, R115 ;  /* 0x000000ffff0d7224 */ /* 0x011fe400078e0073 */
[----:B------:R-:W-:Y:S02]  /*249d0*/  IMAD.MOV.U32 R12, RZ, RZ, 0x1 ;  /* 0x00000001ff0c7424 */ /* 0x000fe400078e00ff */
[----:B---3--:R-:W-:Y:S02]  /*249e0*/  IMAD.MOV.U32 R11, RZ, RZ, 0x1c1f ;  /* 0x00001c1fff0b7424 */ /* 0x008fe400078e00ff */
[----:B------:R-:W-:-:S07]  /*249f0*/  IMAD.MOV.U32 R15, RZ, RZ, -0x1 ;  /* 0xffffffffff0f7424 */ /* 0x000fce00078e00ff */
[----:B-12---:R-:W-:Y:S05]  /*24a00*/  WARPSYNC.COLLECTIVE R15, `(.L_x_3058) ;  /* 0x000000000f087348 */ /* 0x006fea0003c00000 */
[----:B------:R0:W3:Y:S02]  /*24a10*/  SHFL.IDX P6, R14, R13, R12, R11 ;  /* 0x0000000c0d0e7389 */ /* 0x0000e400000c000b */
[----:B0123--:R-:W-:Y:S01]  /*24a20*/  ENDCOLLECTIVE ;  /* 0x000000000000791b */ /* 0x00ffe20003800000 */
.L_x_3058:
[----:B------:R-:W-:Y:S05]  /*24a30*/  BSYNC B1 ;  /* 0x0000000000017941 */ /* 0x000fea0003800000 */
.L_x_3057:
        /* <DEDUP_REMOVED lines=8> */
.L_x_3059:
[----:B------:R-:W-:Y:S01]  /*24ac0*/  IMAD.MOV.U32 R118, RZ, RZ, R14 ;  /* 0x000000ffff767224 */ /* 0x000fe200078e000e */
[----:B------:R-:W-:Y:S06]  /*24ad0*/  BRA `(.L_x_3060) ;  /* 0xfffffe0400147947 */ /* 0x000fec000383ffff */
.L_x_2765:
[----:B-1----:R1:W2:Y:S02]  /*24ae0*/  SYNCS.PHASECHK.TRANS64.TRYWAIT P5, [R87+URZ+0x30890], R88 ;  /* 0x03089058570075a7 */ /* 0x0022a400080a017f */
[----:B--2---:R-:W-:Y:S05]  /*24af0*/  @!P5 NANOSLEEP.SYNCS 0x989680 ;  /* 0x009896800000d95d */ /* 0x004fea0003900000 */
[----:B------:R-:W2:Y:S02]  /*24b00*/  @!P5 SYNCS.PHASECHK.TRANS64 P5, [R87+URZ+0x30890], R88 ;  /* 0x030890585700d5a7 */ /* 0x000ea400080a007f */
[----:B--2---:R-:W-:Y:S05]  /*24b10*/  @!P5 BRA `(.L_x_2765) ;  /* 0xfffffffc00f0d947 */ /* 0x004fea000383ffff */
[----:B------:R-:W-:Y:S05]  /*24b20*/  BRA `(.L_x_3061) ;  /* 0xfffffe2400807947 */ /* 0x000fea000383ffff */
.L_x_2766:
        /* <DEDUP_REMOVED lines=8> */
.L_x_3063:
[----:B------:R-:W-:Y:S05]  /*24bb0*/  BSYNC B1 ;  /* 0x0000000000017941 */ /* 0x000fea0003800000 */
.L_x_3062:
        /* <DEDUP_REMOVED lines=8> */
.L_x_3064:
[----:B------:R-:W-:Y:S01]  /*24c40*/  IMAD.MOV.U32 R11, RZ, RZ, R14 ;  /* 0x000000ffff0b7224 */ /* 0x000fe200078e000e */
[----:B------:R-:W-:Y:S06]  /*24c50*/  BRA `(.L_x_3065) ;  /* 0xfffffe24004c7947 */ /* 0x000fec000383ffff */
.L_x_2779:
        /* <DEDUP_REMOVED lines=8> */
.L_x_3067:
[----:B------:R-:W-:Y:S05]  /*24ce0*/  BSYNC B1 ;  /* 0x0000000000017941 */ /* 0x000fea0003800000 */
.L_x_3066:
        /* <DEDUP_REMOVED lines=8> */
.L_x_3068:
[----:B------:R-:W-:Y:S01]  /*24d70*/  IMAD.MOV.U32 R36, RZ, RZ, R14 ;  /* 0x000000ffff247224 */ /* 0x000fe200078e000e */
[----:B------:R-:W-:Y:S06]  /*24d80*/  BRA `(.L_x_3069) ;  /* 0xfffffe3c00087947 */ /* 0x000fec000383ffff */
.L_x_2792:
[----:B0-----:R0:W1:Y:S02]  /*24d90*/  SYNCS.PHASECHK.TRANS64.TRYWAIT P3, [R87+URZ+0x30890], R88 ;  /* 0x03089058570075a7 */ /* 0x001064000806017f */
[----:B-1----:R-:W-:Y:S05]  /*24da0*/  @!P3 NANOSLEEP.SYNCS 0x989680 ;  /* 0x009896800000b95d */ /* 0x002fea0003900000 */
[----:B------:R-:W1:Y:S02]  /*24db0*/  @!P3 SYNCS.PHASECHK.TRANS64 P3, [R87+URZ+0x30890], R88 ;  /* 0x030890585700b5a7 */ /* 0x000e64000806007f */
[----:B-1----:R-:W-:Y:S05]  /*24dc0*/  @!P3 BRA `(.L_x_2792) ;  /* 0xfffffffc00f0b947 */ /* 0x002fea000383ffff */
[----:B------:R-:W-:Y:S05]  /*24dd0*/  BRA `(.L_x_3070) ;  /* 0xfffffe5400107947 */ /* 0x000fea000383ffff */
.L_x_2793:
        /* <DEDUP_REMOVED lines=8> */
.L_x_3072:
[----:B------:R-:W-:Y:S05]  /*24e60*/  BSYNC B1 ;  /* 0x0000000000017941 */ /* 0x000fea0003800000 */
.L_x_3071:
        /* <DEDUP_REMOVED lines=8> */
.L_x_3073:
[----:B------:R-:W-:Y:S01]  /*24ef0*/  IMAD.MOV.U32 R38, RZ, RZ, R14 ;  /* 0x000000ffff267224 */ /* 0x000fe200078e000e */
[----:B------:R-:W-:Y:S06]  /*24f00*/  BRA `(.L_x_3074) ;  /* 0xfffffe5400347947 */ /* 0x000fec000383ffff */
.L_x_2796:
        /* <DEDUP_REMOVED lines=8> */
.L_x_3076:
[----:B------:R-:W-:Y:S05]  /*24f90*/  BSYNC B1 ;  /* 0x0000000000017941 */ /* 0x000fea0003800000 */
.L_x_3075:
        /* <DEDUP_REMOVED lines=8> */
.L_x_3077:
[----:B------:R-:W-:Y:S01]  /*25020*/  IMAD.MOV.U32 R38, RZ, RZ, R14 ;  /* 0x000000ffff267224 */ /* 0x000fe200078e000e */
[----:B------:R-:W-:Y:S06]  /*25030*/  BRA `(.L_x_3078) ;  /* 0xfffffe5400947947 */ /* 0x000fec000383ffff */
.L_x_2800:
[----:B---3--:R3:W0:Y:S02]  /*25040*/  SYNCS.PHASECHK.TRANS64.TRYWAIT P2, [R87+URZ+0x308b0], R88 ;  /* 0x0308b058570075a7 */ /* 0x008624000804017f */
[----:B0-----:R-:W-:Y:S05]  /*25050*/  @!P2 NANOSLEEP.SYNCS 0x989680 ;  /* 0x009896800000a95d */ /* 0x001fea0003900000 */
[----:B------:R-:W0:Y:S02]  /*25060*/  @!P2 SYNCS.PHASECHK.TRANS64 P2, [R87+URZ+0x308b0], R88 ;  /* 0x0308b0585700a5a7 */ /* 0x000e24000804007f */
[----:B0-----:R-:W-:Y:S05]  /*25070*/  @!P2 BRA `(.L_x_2800) ;  /* 0xfffffffc00f0a947 */ /* 0x001fea000383ffff */
[----:B------:R-:W-:Y:S05]  /*25080*/  BRA `(.L_x_3079) ;  /* 0xfffffe5800747947 */ /* 0x000fea000383ffff */
.L_x_2818:
        /* <DEDUP_REMOVED lines=8> */
.L_x_3081:
[----:B------:R-:W-:Y:S05]  /*25110*/  BSYNC B1 ;  /* 0x0000000000017941 */ /* 0x000fea0003800000 */
.L_x_3080:
        /* <DEDUP_REMOVED lines=8> */
.L_x_3082:
[----:B------:R-:W-:Y:S02]  /*251a0*/  IMAD.MOV.U32 R13, RZ, RZ, R10 ;  /* 0x000000ffff0d7224 */ /* 0x000fe400078e000a */
[----:B------:R-:W-:-:S07]  /*251b0*/  IMAD.MOV.U32 R0, RZ, RZ, R14 ;  /* 0x000000ffff007224 */ /* 0x000fce00078e000e */
[----:B------:R-:W-:Y:S05]  /*251c0*/  WARPSYNC.COLLECTIVE R15, `(.L_x_3083) ;  /* 0x000000000f087348 */ /* 0x000fea0003c00000 */
[----:B------:R0:W1:Y:S02]  /*251d0*/  SHFL.IDX P6, R14, R13, R12, R11 ;  /* 0x0000000c0d0e7389 */ /* 0x00006400000c000b */
[----:B01----:R-:W-:Y:S01]  /*251e0*/  ENDCOLLECTIVE ;  /* 0x000000000000791b */ /* 0x003fe20003800000 */
.L_x_3083:
[----:B------:R-:W-:Y:S02]  /*251f0*/  IMAD.MOV.U32 R13, RZ, RZ, R4 ;  /* 0x000000ffff0d7224 */ /* 0x000fe400078e0004 */
[----:B------:R-:W-:-:S07]  /*25200*/  IMAD.MOV.U32 R5, RZ, RZ, R14 ;  /* 0x000000ffff057224 */ /* 0x000fce00078e000e */
[----:B------:R-:W-:Y:S05]  /*25210*/  WARPSYNC.COLLECTIVE R15, `(.L_x_3084) ;  /* 0x000000000f087348 */ /* 0x000fea0003c00000 */
[----:B------:R0:W1:Y:S02]  /*25220*/  SHFL.IDX P6, R14, R13, R12, R11 ;  /* 0x0000000c0d0e7389 */ /* 0x00006400000c000b */
[----:B01----:R-:W-:Y:S01]  /*25230*/  ENDCOLLECTIVE ;  /* 0x000000000000791b */ /* 0x003fe20003800000 */
.L_x_3084:
[----:B------:R-:W-:Y:S05]  /*25240*/  BRA `(.L_x_3085) ;  /* 0xfffffe6800f07947 */ /* 0x000fea000383ffff */
.L_x_2821:
        /* <DEDUP_REMOVED lines=8> */
.L_x_3087:
[----:B------:R-:W-:Y:S05]  /*252d0*/  BSYNC B1 ;  /* 0x0000000000017941 */ /* 0x000fea0003800000 */
.L_x_3086:
        /* <DEDUP_REMOVED lines=8> */
.L_x_3088:
[----:B------:R-:W-:Y:S02]  /*25360*/  IMAD.MOV.U32 R13, RZ, RZ, R10 ;  /* 0x000000ffff0d7224 */ /* 0x000fe400078e000a */
[----:B------:R-:W-:-:S07]  /*25370*/  IMAD.MOV.U32 R0, RZ, RZ, R14 ;  /* 0x000000ffff007224 */ /* 0x000fce00078e000e */
[----:B------:R-:W-:Y:S05]  /*25380*/  WARPSYNC.COLLECTIVE R15, `(.L_x_3089) ;  /* 0x000000000f087348 */ /* 0x000fea0003c00000 */
[----:B------:R0:W1:Y:S02]  /*25390*/  SHFL.IDX P6, R14, R13, R12, R11 ;  /* 0x0000000c0d0e7389 */ /* 0x00006400000c000b */
[----:B01----:R-:W-:Y:S01]  /*253a0*/  ENDCOLLECTIVE ;  /* 0x000000000000791b */ /* 0x003fe20003800000 */
.L_x_3089:
[----:B------:R-:W-:Y:S02]  /*253b0*/  IMAD.MOV.U32 R13, RZ, RZ, R4 ;  /* 0x000000ffff0d7224 */ /* 0x000fe400078e0004 */
[----:B------:R-:W-:-:S07]  /*253c0*/  IMAD.MOV.U32 R5, RZ, RZ, R14 ;  /* 0x000000ffff057224 */ /* 0x000fce00078e000e */
[----:B------:R-:W-:Y:S05]  /*253d0*/  WARPSYNC.COLLECTIVE R15, `(.L_x_3090) ;  /* 0x000000000f087348 */ /* 0x000fea0003c00000 */
[----:B------:R0:W1:Y:S02]  /*253e0*/  SHFL.IDX P6, R14, R13, R12, R11 ;  /* 0x0000000c0d0e7389 */ /* 0x00006400000c000b */
[----:B01----:R-:W-:Y:S01]  /*253f0*/  ENDCOLLECTIVE ;  /* 0x000000000000791b */ /* 0x003fe20003800000 */
.L_x_3090:
[----:B------:R-:W-:Y:S01]  /*25400*/  IMAD.MOV.U32 R4, RZ, RZ, R14 ;  /* 0x000000ffff047224 */ /* 0x000fe200078e000e */
[----:B------:R-:W-:Y:S06]  /*25410*/  BRA `(.L_x_3091) ;  /* 0xfffffe7000a87947 */ /* 0x000fec000383ffff */
.L_x_2825:
[----:B0-----:R0:W1:Y:S02]  /*25420*/  SYNCS.PHASECHK.TRANS64.TRYWAIT P0, [R18+URZ+0x30800], R5 ;  /* 0x03080005120075a7 */ /* 0x001064000800017f */
[----:B-1----:R-:W-:Y:S05]  /*25430*/  @!P0 NANOSLEEP.SYNCS 0x989680 ;  /* 0x009896800000895d */ /* 0x002fea0003900000 */
[----:B------:R-:W1:Y:S02]  /*25440*/  @!P0 SYNCS.PHASECHK.TRANS64 P0, [R18+URZ+0x30800], R5 ;  /* 0x03080005120085a7 */ /* 0x000e64000800007f */
[----:B-1----:R-:W-:Y:S05]  /*25450*/  @!P0 BRA `(.L_x_2825) ;  /* 0xfffffffc00f08947 */ /* 0x002fea000383ffff */
[----:B------:R-:W-:Y:S05]  /*25460*/  BRA `(.L_x_3092) ;  /* 0xfffffe7800d87947 */ /* 0x000fea000383ffff */
.L_x_2849:
        /* <DEDUP_REMOVED lines=8> */
.L_x_3094:
[----:B------:R-:W-:Y:S05]  /*254f0*/  BSYNC B1 ;  /* 0x0000000000017941 */ /* 0x000fea0003800000 */
.L_x_3093:
[----:B------:R-:W-:Y:S01]  /*25500*/  IMAD.MOV.U32 R13, RZ, RZ, R6 ;  /* 0x000000ffff0d7224 */ /* 0x000fe200078e0006 */
[----:B------:R-:W-:Y:S01]  /*25510*/  MOV R12, RZ ;  /* 0x000000ff000c7202 */ /* 0x000fe20000000f00 */
[----:B------:R-:W-:Y:S02]  /*25520*/  IMAD.MOV.U32 R11, RZ, RZ, 0x1c1f ;  /* 0x00001c1fff0b7424 */ /* 0x000fe400078e00ff */
[----:B------:R-:W-:Y:S02]  /*25530*/  IMAD.MOV.U32 R15, RZ, RZ, -0x1 ;  /* 0xffffffffff0f7424 */ /* 0x000fe400078e00ff */
[----:B------:R-:W-:-:S07]  /*25540*/  IMAD.MOV.U32 R3, RZ, RZ, R14 ;  /* 0x000000ffff037224 */ /* 0x000fce00078e000e */
[----:B------:R-:W-:Y:S05]  /*25550*/  WARPSYNC.COLLECTIVE R15, `(.L_x_3095) ;  /* 0x000000000f087348 */ /* 0x000fea0003c00000 */
[----:B------:R0:W1:Y:S02]  /*25560*/  SHFL.IDX P6, R14, R13, R12, R11 ;  /* 0x0000000c0d0e7389 */ /* 0x00006400000c000b */
[----:B01----:R-:W-:Y:S01]  /*25570*/  ENDCOLLECTIVE ;  /* 0x000000000000791b */ /* 0x003fe20003800000 */
.L_x_3095:
[----:B------:R-:W-:Y:S02]  /*25580*/  IMAD.MOV.U32 R13, RZ, RZ, R21 ;  /* 0x000000ffff0d7224 */ /* 0x000fe400078e0015 */
[----:B------:R-:W-:-:S07]  /*25590*/  IMAD.MOV.U32 R0, RZ, RZ, R14 ;  /* 0x000000ffff007224 */ /* 0x000fce00078e000e */
[----:B------:R-:W-:Y:S05]  /*255a0*/  WARPSYNC.COLLECTIVE R15, `(.L_x_3096) ;  /* 0x000000000f087348 */ /* 0x000fea0003c00000 */
[----:B------:R0:W1:Y:S02]  /*255b0*/  SHFL.IDX P6, R14, R13, R12, R11 ;  /* 0x0000000c0d0e7389 */ /* 0x00006400000c000b */
[----:B01----:R-:W-:Y:S01]  /*255c0*/  ENDCOLLECTIVE ;  /* 0x000000000000791b */ /* 0x003fe20003800000 */
.L_x_3096:
[----:B------:R-:W-:Y:S02]  /*255d0*/  IMAD.MOV.U32 R13, RZ, RZ, R20 ;  /* 0x000000ffff0d7224 */ /* 0x000fe400078e0014 */
[----:B------:R-:W-:-:S07]  /*255e0*/  IMAD.MOV.U32 R5, RZ, RZ, R14 ;  /* 0x000000ffff057224 */ /* 0x000fce00078e000e */
[----:B------:R-:W-:Y:S05]  /*255f0*/  WARPSYNC.COLLECTIVE R15, `(.L_x_3097) ;  /* 0x000000000f087348 */ /* 0x000fea0003c00000 */
[----:B------:R0:W1:Y:S02]  /*25600*/  SHFL.IDX P6, R14, R13, R12, R11 ;  /* 0x0000000c0d0e7389 */ /* 0x00006400000c000b */
[----:B01----:R-:W-:Y:S01]  /*25610*/  ENDCOLLECTIVE ;  /* 0x000000000000791b */ /* 0x003fe20003800000 */
.L_x_3097:
[----:B------:R-:W-:Y:S05]  /*25620*/  BRA `(.L_x_3098) ;  /* 0xfffffea000747947 */ /* 0x000fea000383ffff */
.L_x_2852:
        /* <DEDUP_REMOVED lines=8> */
.L_x_3100:
[----:B------:R-:W-:Y:S05]  /*256b0*/  BSYNC B1 ;  /* 0x0000000000017941 */ /* 0x000fea0003800000 */
.L_x_3099:
        /* <DEDUP_REMOVED lines=8> */
.L_x_3101:
[----:B------:R-:W-:Y:S02]  /*25740*/  IMAD.MOV.U32 R13, RZ, RZ, R21 ;  /* 0x000000ffff0d7224 */ /* 0x000fe400078e0015 */
[----:B------:R-:W-:-:S07]  /*25750*/  IMAD.MOV.U32 R0, RZ, RZ, R14 ;  /* 0x000000ffff007224 */ /* 0x000fce00078e000e */
[----:B------:R-:W-:Y:S05]  /*25760*/  WARPSYNC.COLLECTIVE R15, `(.L_x_3102) ;  /* 0x000000000f087348 */ /* 0x000fea0003c00000 */
[----:B------:R0:W1:Y:S02]  /*25770*/  SHFL.IDX P6, R14, R13, R12, R11 ;  /* 0x0000000c0d0e7389 */ /* 0x00006400000c000b */
[----:B01----:R-:W-:Y:S01]  /*25780*/  ENDCOLLECTIVE ;  /* 0x000000000000791b */ /* 0x003fe20003800000 */
.L_x_3102:
[----:B------:R-:W-:Y:S02]  /*25790*/  IMAD.MOV.U32 R13, RZ, RZ, R20 ;  /* 0x000000ffff0d7224 */ /* 0x000fe400078e0014 */
[----:B------:R-:W-:-:S07]  /*257a0*/  IMAD.MOV.U32 R21, RZ, RZ, R14 ;  /* 0x000000ffff157224 */ /* 0x000fce00078e000e */
[----:B------:R-:W-:Y:S05]  /*257b0*/  WARPSYNC.COLLECTIVE R15, `(.L_x_3103) ;  /* 0x000000000f087348 */ /* 0x000fea0003c00000 */
[----:B------:R0:W1:Y:S02]  /*257c0*/  SHFL.IDX P6, R14, R13, R12, R11 ;  /* 0x0000000c0d0e7389 */ /* 0x00006400000c000b */
[----:B01----:R-:W-:Y:S01]  /*257d0*/  ENDCOLLECTIVE ;  /* 0x000000000000791b */ /* 0x003fe20003800000 */
.L_x_3103:
[----:B------:R-:W-:Y:S01]  /*257e0*/  IMAD.MOV.U32 R20, RZ, RZ, R14 ;  /* 0x000000ffff147224 */ /* 0x000fe200078e000e */
[----:B------:R-:W-:Y:S06]  /*257f0*/  BRA `(.L_x_3104) ;  /* 0xfffffea400b87947 */ /* 0x000fec000383ffff */
.L_x_2856:
[----:B0-----:R0:W1:Y:S02]  /*25800*/  SYNCS.PHASECHK.TRANS64.TRYWAIT P0, [R18+URZ+0x30800], R61 ;  /* 0x0308003d120075a7 */ /* 0x001064000800017f */
[----:B-1----:R-:W-:Y:S05]  /*25810*/  @!P0 NANOSLEEP.SYNCS 0x989680 ;  /* 0x009896800000895d */ /* 0x002fea0003900000 */
[----:B------:R-:W1:Y:S02]  /*25820*/  @!P0 SYNCS.PHASECHK.TRANS64 P0, [R18+URZ+0x30800], R61 ;  /* 0x0308003d120085a7 */ /* 0x000e64000800007f */
[----:B-1----:R-:W-:Y:S05]  /*25830*/  @!P0 BRA `(.L_x_2856) ;  /* 0xfffffffc00f08947 */ /* 0x002fea000383ffff */
[----:B------:R-:W-:Y:S05]  /*25840*/  BRA `(.L_x_3105) ;  /* 0xfffffeac00547947 */ /* 0x000fea000383ffff */
.L_x_2870:
[----:B-1----:R1:W3:Y:S02]  /*25850*/  SYNCS.PHASECHK.TRANS64.TRYWAIT P1, [R0+URZ+0x30830], R3 ;  /* 0x03083003000075a7 */ /* 0x0022e4000802017f */
[----:B---3--:R-:W-:Y:S05]  /*25860*/  @!P1 NANOSLEEP.SYNCS 0x989680 ;  /* 0x009896800000995d */ /* 0x008fea0003900000 */
[----:B------:R-:W3:Y:S02]  /*25870*/  @!P1 SYNCS.PHASECHK.TRANS64 P1, [R0+URZ+0x30830], R3 ;  /* 0x03083003000095a7 */ /* 0x000ee4000802007f */
[----:B---3--:R-:W-:Y:S05]  /*25880*/  @!P1 BRA `(.L_x_2870) ;  /* 0xfffffffc00f09947 */ /* 0x008fea000383ffff */
[----:B------:R-:W-:Y:S05]  /*25890*/  BRA `(.L_x_2869) ;  /* 0xfffffed400d47947 */ /* 0x000fea000383ffff */
.L_x_2878:
[----:B-1----:R1:W2:Y:S02]  /*258a0*/  SYNCS.PHASECHK.TRANS64.TRYWAIT P2, [R12+URZ+0x30830], R3 ;  /* 0x030830030c0075a7 */ /* 0x0022a4000804017f */
[----:B--2---:R-:W-:Y:S05]  /*258b0*/  @!P2 NANOSLEEP.SYNCS 0x989680 ;  /* 0x009896800000a95d */ /* 0x004fea0003900000 */
[----:B------:R-:W2:Y:S02]  /*258c0*/  @!P2 SYNCS.PHASECHK.TRANS64 P2, [R12+URZ+0x30830], R3 ;  /* 0x030830030c00a5a7 */ /* 0x000ea4000804007f */
[----:B--2---:R-:W-:Y:S05]  /*258d0*/  @!P2 BRA `(.L_x_2878) ;  /* 0xfffffffc00f0a947 */ /* 0x004fea000383ffff */
[----:B------:R-:W-:Y:S05]  /*258e0*/  BRA `(.L_x_2877) ;  /* 0xfffffef800c07947 */ /* 0x000fea000383ffff */
.L_x_2883:
[----:B-1----:R1:W2:Y:S02]  /*258f0*/  SYNCS.PHASECHK.TRANS64.TRYWAIT P2, [R13+URZ+0x30850], R0 ;  /* 0x030850000d0075a7 */ /* 0x0022a4000804017f */
[----:B--2---:R-:W-:Y:S05]  /*25900*/  @!P2 NANOSLEEP.SYNCS 0x989680 ;  /* 0x009896800000a95d */ /* 0x004fea0003900000 */
[----:B------:R-:W2:Y:S02]  /*25910*/  @!P2 SYNCS.PHASECHK.TRANS64 P2, [R13+URZ+0x30850], R0 ;  /* 0x030850000d00a5a7 */ /* 0x000ea4000804007f */
[----:B--2---:R-:W-:Y:S05]  /*25920*/  @!P2 BRA `(.L_x_2883) ;  /* 0xfffffffc00f0a947 */ /* 0x004fea000383ffff */
[----:B------:R-:W-:Y:S05]  /*25930*/  BRA `(.L_x_2882) ;  /* 0xffffff0400e07947 */ /* 0x000fea000383ffff */
.L_x_2893:
[----:B-1----:R1:W2:Y:S02]  /*25940*/  SYNCS.PHASECHK.TRANS64.TRYWAIT P1, [R2+URZ+0x30830], R3 ;  /* 0x03083003020075a7 */ /* 0x0022a4000802017f */
[----:B--2---:R-:W-:Y:S05]  /*25950*/  @!P1 NANOSLEEP.SYNCS 0x989680 ;  /* 0x009896800000995d */ /* 0x004fea0003900000 */
[----:B------:R-:W2:Y:S02]  /*25960*/  @!P1 SYNCS.PHASECHK.TRANS64 P1, [R2+URZ+0x30830], R3 ;  /* 0x03083003020095a7 */ /* 0x000ea4000802007f */
[----:B--2---:R-:W-:Y:S05]  /*25970*/  @!P1 BRA `(.L_x_2893) ;  /* 0xfffffffc00f09947 */ /* 0x004fea000383ffff */
[----:B------:R-:W-:Y:S05]  /*25980*/  BRA `(.L_x_2892) ;  /* 0xffffff2000b47947 */ /* 0x000fea000383ffff */
.L_x_2898:
[----:B-1----:R1:W2:Y:S02]  /*25990*/  SYNCS.PHASECHK.TRANS64.TRYWAIT P1, [R12+URZ+0x30850], R0 ;  /* 0x030850000c0075a7 */ /* 0x0022a4000802017f */
[----:B--2---:R-:W-:Y:S05]  /*259a0*/  @!P1 NANOSLEEP.SYNCS 0x989680 ;  /* 0x009896800000995d */ /* 0x004fea0003900000 */
[----:B------:R-:W2:Y:S02]  /*259b0*/  @!P1 SYNCS.PHASECHK.TRANS64 P1, [R12+URZ+0x30850], R0 ;  /* 0x030850000c0095a7 */ /* 0x000ea4000802007f */
[----:B--2---:R-:W-:Y:S05]  /*259c0*/  @!P1 BRA `(.L_x_2898) ;  /* 0xfffffffc00f09947 */ /* 0x004fea000383ffff */
[----:B------:R-:W-:Y:S05]  /*259d0*/  BRA `(.L_x_2897) ;  /* 0xffffff2c00d47947 */ /* 0x000fea000383ffff */
.L_x_2906:
[----:B-1----:R1:W2:Y:S02]  /*259e0*/  SYNCS.PHASECHK.TRANS64.TRYWAIT P1, [R10+URZ+0x30850], R5 ;  /* 0x030850050a0075a7 */ /* 0x0022a4000802017f */
[----:B--2---:R-:W-:Y:S05]  /*259f0*/  @!P1 NANOSLEEP.SYNCS 0x989680 ;  /* 0x009896800000995d */ /* 0x004fea0003900000 */
[----:B------:R-:W2:Y:S02]  /*25a00*/  @!P1 SYNCS.PHASECHK.TRANS64 P1, [R10+URZ+0x30850], R5 ;  /* 0x030850050a0095a7 */ /* 0x000ea4000802007f */
[----:B--2---:R-:W-:Y:S05]  /*25a10*/  @!P1 BRA `(.L_x_2906) ;  /* 0xfffffffc00f09947 */ /* 0x004fea000383ffff */
[----:B------:R-:W-:Y:S05]  /*25a20*/  BRA `(.L_x_2905) ;  /* 0xffffff4800347947 */ /* 0x000fea000383ffff */
.L_x_2943:
[----:B------:R-:W2:Y:S01]  /*25a30*/  S2R R9, SR_TID.X ;  /* 0x0000000000097919 */ /* 0x000ea20000002100 */
[----:B------:R-:W-:Y:S01]  /*25a40*/  BSSY B1, `(.L_x_3106) ;  /* 0x000000a000017945 */ /* 0x000fe20003800000 */
[----:B-1----:R-:W-:Y:S02]  /*25a50*/  IMAD.MOV.U32 R12, RZ, RZ, RZ ;  /* 0x000000ffff0c7224 */ /* 0x002fe400078e00ff */
[----:B0-----:R-:W-:Y:S02]  /*25a60*/  IMAD.MOV.U32 R11, RZ, RZ, 0x1f ;  /* 0x0000001fff0b7424 */ /* 0x001fe400078e00ff */
[----:B------:R-:W-:Y:S01]  /*25a70*/  IMAD.MOV.U32 R15, RZ, RZ, -0x1 ;  /* 0xffffffffff0f7424 */ /* 0x000fe200078e00ff */
[----:B--2---:R-:W-:-:S04]  /*25a80*/  SHF.R.U32.HI R9, RZ, 0x5, R9 ;  /* 0x00000005ff097819 */ /* 0x004fc80000011609 */
[----:B------:R-:W-:-:S05]  /*25a90*/  LOP3.LUT R9, R9, 0x3, RZ, 0xc0, !PT ;  /* 0x0000000309097812 */ /* 0x000fca00078ec0ff */
[----:B------:R-:W-:-:S07]  /*25aa0*/  IMAD.MOV.U32 R13, RZ, RZ, R9 ;  /* 0x000000ffff0d7224 */ /* 0x000fce00078e0009 */
[----:B------:R-:W-:Y:S05]  /*25ab0*/  WARPSYNC.COLLECTIVE R15, `(.L_x_3107) ;  /* 0x000000000f087348 */ /* 0x000fea0003c00000 */
[----:B------:R0:W1:Y:S02]  /*25ac0*/  SHFL.IDX P6, R14, R13, R12, R11 ;  /* 0x0000000c0d0e7389 */ /* 0x00006400000c000b */
[----:B01----:R-:W-:Y:S01]  /*25ad0*/  ENDCOLLECTIVE ;  /* 0x000000000000791b */ /* 0x003fe20003800000 */
.L_x_3107:
[----:B------:R-:W-:Y:S05]  /*25ae0*/  BSYNC B1 ;  /* 0x0000000000017941 */ /* 0x000fea0003800000 */
.L_x_3106:
[----:B------:R-:W-:Y:S05]  /*25af0*/  BRA `(.L_x_3108) ;  /* 0xffffff90000c7947 */ /* 0x000fea000383ffff */
.L_x_2945:
[----:B------:R-:W-:Y:S01]  /*25b00*/  BSSY B1, `(.L_x_3109) ;  /* 0x0000006000017945 */ /* 0x000fe20003800000 */
[----:B------:R-:W-:-:S07]  /*25b10*/  IMAD.MOV.U32 R15, RZ, RZ, -0x1 ;  /* 0xffffffffff0f7424 */ /* 0x000fce00078e00ff */
[----:B012---:R-:W-:Y:S05]  /*25b20*/  WARPSYNC.COLLECTIVE R15, `(.L_x_3110) ;  /* 0x000000000f0c7348 */ /* 0x007fea0003c00000 */
[----:B------:R-:W-:Y:S02]  /*25b30*/  ELECT P6, UR62, PT ;  /* 0x00000000003e782f */ /* 0x000fe400038c0000 */
[----:B------:R-:W-:Y:S01]  /*25b40*/  MOV R14, UR62 ;  /* 0x0000003e000e7c02 */ /* 0x000fe20008000f00 */
[----:B012---:R-:W-:Y:S10]  /*25b50*/  ENDCOLLECTIVE ;  /* 0x000000000000791b */ /* 0x007ff40003800000 */
.L_x_3110:
[----:B------:R-:W-:Y:S05]  /*25b60*/  BSYNC B1 ;  /* 0x0000000000017941 */ /* 0x000fea0003800000 */
.L_x_3109:
[----:B------:R-:W-:Y:S05]  /*25b70*/  BRA `(.L_x_2944) ;  /* 0xffffff9000047947 */ /* 0x000fea000383ffff */
.L_x_2947:
[----:B--2---:R2:W3:Y:S02]  /*25b80*/  SYNCS.PHASECHK.TRANS64.TRYWAIT P0, [R22+URZ+0x30820], R7 ;  /* 0x03082007160075a7 */ /* 0x0044e4000800017f */
[----:B---3--:R-:W-:Y:S05]  /*25b90*/  @!P0 NANOSLEEP.SYNCS 0x989680 ;  /* 0x009896800000895d */ /* 0x008fea0003900000 */
[----:B------:R-:W3:Y:S02]  /*25ba0*/  @!P0 SYNCS.PHASECHK.TRANS64 P0, [R22+URZ+0x30820], R7 ;  /* 0x03082007160085a7 */ /* 0x000ee4000800007f */
[----:B---3--:R-:W-:Y:S05]  /*25bb0*/  @!P0 BRA `(.L_x_2947) ;  /* 0xfffffffc00f08947 */ /* 0x008fea000383ffff */
[----:B------:R-:W-:Y:S05]  /*25bc0*/  BRA `(.L_x_3111) ;  /* 0xffffff9000147947 */ /* 0x000fea000383ffff */
.L_x_2951:
[----:B0-----:R0:W3:Y:S02]  /*25bd0*/  SYNCS.PHASECHK.TRANS64.TRYWAIT P0, [R11+URZ+0x308a0], R10 ;  /* 0x0308a00a0b0075a7 */ /* 0x0010e4000800017f */
[----:B---3--:R-:W-:Y:S05]  /*25be0*/  @!P0 NANOSLEEP.SYNCS 0x989680 ;  /* 0x009896800000895d */ /* 0x008fea0003900000 */
[----:B------:R-:W3:Y:S02]  /*25bf0*/  @!P0 SYNCS.PHASECHK.TRANS64 P0, [R11+URZ+0x308a0], R10 ;  /* 0x0308a00a0b0085a7 */ /* 0x000ee4000800007f */
[----:B---3--:R-:W-:Y:S05]  /*25c00*/  @!P0 BRA `(.L_x_2951) ;  /* 0xfffffffc00f08947 */ /* 0x008fea000383ffff */
[----:B------:R-:W-:Y:S05]  /*25c10*/  BRA `(.L_x_3112) ;  /* 0xffffff90002c7947 */ /* 0x000fea000383ffff */
.L_x_2958:
[----:B-1----:R1:W2:Y:S02]  /*25c20*/  SYNCS.PHASECHK.TRANS64.TRYWAIT P0, [R11+URZ+0x308c0], R10 ;  /* 0x0308c00a0b0075a7 */ /* 0x0022a4000800017f */
[----:B--2---:R-:W-:Y:S05]  /*25c30*/  @!P0 NANOSLEEP.SYNCS 0x989680 ;  /* 0x009896800000895d */ /* 0x004fea0003900000 */
[----:B------:R-:W2:Y:S02]  /*25c40*/  @!P0 SYNCS.PHASECHK.TRANS64 P0, [R11+URZ+0x308c0], R10 ;  /* 0x0308c00a0b0085a7 */ /* 0x000ea4000800007f */
[----:B--2---:R-:W-:Y:S05]  /*25c50*/  @!P0 BRA `(.L_x_2958) ;  /* 0xfffffffc00f08947 */ /* 0x004fea000383ffff */
[----:B------:R-:W-:Y:S05]  /*25c60*/  BRA `(.L_x_3113) ;  /* 0xffffff9400287947 */ /* 0x000fea000383ffff */
.L_x_2967:
[----:B0-----:R0:W3:Y:S02]  /*25c70*/  SYNCS.PHASECHK.TRANS64.TRYWAIT P1, [R10+URZ+0x308a0], R9 ;  /* 0x0308a0090a0075a7 */ /* 0x0010e4000802017f */
[----:B---3--:R-:W-:Y:S05]  /*25c80*/  @!P1 NANOSLEEP.SYNCS 0x989680 ;  /* 0x009896800000995d */ /* 0x008fea0003900000 */
[----:B------:R-:W3:Y:S02]  /*25c90*/  @!P1 SYNCS.PHASECHK.TRANS64 P1, [R10+URZ+0x308a0], R9 ;  /* 0x0308a0090a0095a7 */ /* 0x000ee4000802007f */
[----:B---3--:R-:W-:Y:S05]  /*25ca0*/  @!P1 BRA `(.L_x_2967) ;  /* 0xfffffffc00f09947 */ /* 0x008fea000383ffff */
[----:B------:R-:W-:Y:S05]  /*25cb0*/  BRA `(.L_x_3114) ;  /* 0xffffff98005c7947 */ /* 0x000fea000383ffff */
.L_x_2974:
[----:B-1----:R1:W2:Y:S02]  /*25cc0*/  SYNCS.PHASECHK.TRANS64.TRYWAIT P1, [R10+URZ+0x308c0], R9 ;  /* 0x0308c0090a0075a7 */ /* 0x0022a4000802017f */
[----:B--2---:R-:W-:Y:S05]  /*25cd0*/  @!P1 NANOSLEEP.SYNCS 0x989680 ;  /* 0x009896800000995d */ /* 0x004fea0003900000 */
[----:B------:R-:W2:Y:S02]  /*25ce0*/  @!P1 SYNCS.PHASECHK.TRANS64 P1, [R10+URZ+0x308c0], R9 ;  /* 0x0308c0090a0095a7 */ /* 0x000ea4000802007f */
[----:B--2---:R-:W-:Y:S05]  /*25cf0*/  @!P1 BRA `(.L_x_2974) ;  /* 0xfffffffc00f09947 */ /* 0x004fea000383ffff */
[----:B------:R-:W-:Y:S05]  /*25d00*/  BRA `(.L_x_3115) ;  /* 0xffffff9c00547947 */ /* 0x000fea000383ffff */
.L_x_2989:
        /* <DEDUP_REMOVED lines=11> */
.L_x_3117:
[----:B------:R-:W-:Y:S05]  /*25dc0*/  BSYNC B0 ;  /* 0x0000000000007941 */ /* 0x000fea0003800000 */
.L_x_3116:
[----:B------:R-:W-:Y:S05]  /*25dd0*/  BRA `(.L_x_3118) ;  /* 0xffffffa800b07947 */ /* 0x000fea000383ffff */
.L_x_2992:
[----:B0-----:R0:W1:Y:S02]  /*25de0*/  SYNCS.PHASECHK.TRANS64.TRYWAIT P0, [R7+URZ+0x30840], R2 ;  /* 0x03084002070075a7 */ /* 0x001064000800017f */
[----:B-1----:R-:W-:Y:S05]  /*25df0*/  @!P0 NANOSLEEP.SYNCS 0x989680 ;  /* 0x009896800000895d */ /* 0x002fea0003900000 */
[----:B------:R-:W1:Y:S02]  /*25e00*/  @!P0 SYNCS.PHASECHK.TRANS64 P0, [R7+URZ+0x30840], R2 ;  /* 0x03084002070085a7 */ /* 0x000e64000800007f */
[----:B-1----:R-:W-:Y:S05]  /*25e10*/  @!P0 BRA `(.L_x_2992) ;  /* 0xfffffffc00f08947 */ /* 0x002fea000383ffff */
[----:B------:R-:W-:Y:S05]  /*25e20*/  BRA `(.L_x_3119) ;  /* 0xffffffac000c7947 */ /* 0x000fea000383ffff */
.L_x_2993:
        /* <DEDUP_REMOVED lines=8> */
.L_x_3121:
[----:B------:R-:W-:Y:S05]  /*25eb0*/  BSYNC B0 ;  /* 0x0000000000007941 */ /* 0x000fea0003800000 */
.L_x_3120:
        /* <DEDUP_REMOVED lines=9> */
.L_x_3122:
[----:B------:R-:W-:Y:S01]  /*25f50*/  ULDC.64 UR4, c[0x0][0x208] ;  /* 0x0000820000047ab9 */ /* 0x000fe20000000a00 */
[----:B------:R-:W-:Y:S02]  /*25f60*/  IMAD.MOV.U32 R13, RZ, RZ, R0 ;  /* 0x000000ffff0d7224 */ /* 0x000fe400078e0000 */
[----:B------:R-:W-:Y:S02]  /*25f70*/  IMAD.MOV.U32 R12, RZ, RZ, 0x1 ;  /* 0x00000001ff0c7424 */ /* 0x000fe400078e00ff */
[----:B------:R-:W-:-:S05]  /*25f80*/  IMAD.MOV.U32 R3, RZ, RZ, R14 ;  /* 0x000000ffff037224 */ /* 0x000fca00078e000e */
[----:B------:R-:W-:-:S05]  /*25f90*/  @P0 LEA R3, P1, R33, R3, 0x1 ;  /* 0x0000000321030211 */ /* 0x000fca00078208ff */
[----:B------:R-:W-:Y:S01]  /*25fa0*/  @P0 IMAD.X R2, RZ, RZ, R2, P1 ;  /* 0x000000ffff020224 */ /* 0x000fe200008e0602 */
[----:B------:R-:W-:-:S04]  /*25fb0*/  ISETP.GE.AND P1, PT, R6, 0x11, PT ;  /* 0x000000110600780c */ /* 0x000fc80003f26270 */
[----:B------:R-:W-:-:S04]  /*25fc0*/  @P0 LOP3.LUT R3, R3, R2, RZ, 0x3c, !PT ;  /* 0x0000000203030212 */ /* 0x000fc800078e3cff */
[----:B------:R-:W-:-:S04]  /*25fd0*/  @P0 LOP3.LUT R2, R3, R2, RZ, 0x3c, !PT ;  /* 0x0000000203020212 */ /* 0x000fc800078e3cff */
[----:B------:R-:W-:-:S05]  /*25fe0*/  @P0 LOP3.LUT R3, R3, R2, RZ, 0x3c, !PT ;  /* 0x0000000203030212 */ /* 0x000fca00078e3cff */
[----:B------:R-:W-:Y:S01]  /*25ff0*/  @!PT LDS RZ, [RZ] ;  /* 0x00000000fffff984 */ /* 0x000fe20000000800 */
[----:B------:R-:W-:Y:S01]  /*26000*/  @!PT LDS RZ, [RZ] ;  /* 0x00000000fffff984 */ /* 0x000fe20000000800 */
[----:B------:R-:W-:Y:S01]  /*26010*/  @!PT LDS RZ, [RZ] ;  /* 0x00000000fffff984 */ /* 0x000fe20000000800 */
[----:B------:R0:W-:Y:S04]  /*26020*/  @P0 LDGSTS.E.BYPASS.LTC128B.128 [R8+0x1e400], desc[UR4][R2.64], !P4 ;  /* 0x1e40000002080fae */ /* 0x0001e8000e101d44 */
[----:B------:R0:W-:Y:S04]  /*26030*/  @P0 LDGSTS.E.BYPASS.LTC128B.128 [R8+0x21400], desc[UR4][R2.64+0x80], !P3 ;  /* 0x2140008002080fae */ /* 0x0001e8000d901d44 */
[----:B------:R0:W-:Y:S02]  /*26040*/  @P0 LDGSTS.E.BYPASS.LTC128B.128 [R8+0x24400], desc[UR4][R2.64+0x100], !P2 ;  /* 0x2440010002080fae */ /* 0x0001e4000d101d44 */
[----:B0-----:R-:W-:Y:S05]  /*26050*/  WARPSYNC.COLLECTIVE R15, `(.L_x_3123) ;  /* 0x000000000f087348 */ /* 0x001fea0003c00000 */
[----:B------:R1:W2:Y:S02]  /*26060*/  SHFL.IDX P6, R14, R13, R12, R11 ;  /* 0x0000000c0d0e7389 */ /* 0x0002a400000c000b */
[----:B012---:R-:W-:Y:S01]  /*26070*/  ENDCOLLECTIVE ;  /* 0x000000000000791b */ /* 0x007fe20003800000 */
.L_x_3123:
[----:B------:R-:W-:Y:S02]  /*26080*/  @P1 IMAD R8, R5, 0x2, R22 ;  /* 0x0000000205081824 */ /* 0x000fe400078e0216 */
[----:B------:R-:W-:Y:S02]  /*26090*/  IMAD.MOV.U32 R13, RZ, RZ, R4 ;  /* 0x000000ffff0d7224 */ /* 0x000fe400078e0004 */
[----:B------:R-:W-:-:S07]  /*260a0*/  IMAD.MOV.U32 R2, RZ, RZ, R14 ;  /* 0x000000ffff027224 */ /* 0x000fce00078e000e */
[----:B------:R-:W-:Y:S05]  /*260b0*/  WARPSYNC.COLLECTIVE R15, `(.L_x_3124) ;  /* 0x000000000f087348 */ /* 0x000fea0003c00000 */
[----:B------:R0:W1:Y:S02]  /*260c0*/  SHFL.IDX P6, R14, R13, R12, R11 ;  /* 0x0000000c0d0e7389 */ /* 0x00006400000c000b */
[----:B01----:R-:W-:Y:S01]  /*260d0*/  ENDCOLLECTIVE ;  /* 0x000000000000791b */ /* 0x003fe20003800000 */
.L_x_3124:
[----:B------:R-:W-:Y:S01]  /*260e0*/  ULDC.64 UR4, c[0x0][0x208] ;  /* 0x0000820000047ab9 */ /* 0x000fe20000000a00 */
[----:B------:R-:W-:Y:S02]  /*260f0*/  IMAD.MOV.U32 R13, RZ, RZ, R0 ;  /* 0x000000ffff0d7224 */ /* 0x000fe400078e0000 */
[----:B------:R-:W-:Y:S02]  /*26100*/  IMAD.MOV.U32 R12, RZ, RZ, 0x2 ;  /* 0x00000002ff0c7424 */ /* 0x000fe400078e00ff */
[----:B------:R-:W-:-:S05]  /*26110*/  IMAD.MOV.U32 R3, RZ, RZ, R14 ;  /* 0x000000ffff037224 */ /* 0x000fca00078e000e */
[----:B------:R-:W-:-:S05]  /*26120*/  @P1 LEA R3, P0, R33, R3, 0x1 ;  /* 0x0000000321031211 */ /* 0x000fca00078008ff */
[----:B------:R-:W-:-:S05]  /*26130*/  @P1 IMAD.X R2, RZ, RZ, R2, P0 ;  /* 0x000000ffff021224 */ /* 0x000fca00000e0602 */
        /* <DEDUP_REMOVED lines=8> */
[----:B------:R0:W-:Y:S01]  /*261c0*/  @P1 LDGSTS.E.BYPASS.LTC128B.128 [R8+0x24c00], desc[UR4][R2.64+0x100], !P2 ;  /* 0x24c0010002081fae */ /* 0x0001e2000d101d44 */
[----:B------:R-:W-:-:S13]  /*261d0*/  ISETP.GE.AND P1, PT, R6, 0x21, PT ;  /* 0x000000210600780c */ /* 0x000fda0003f26270 */
[----:B0-----:R-:W-:Y:S05]  /*261e0*/  WARPSYNC.COLLECTIVE R15, `(.L_x_3125) ;  /* 0x000000000f087348 */ /* 0x001fea0003c00000 */
[----:B------:R1:W2:Y:S02]  /*261f0*/  SHFL.IDX P6, R14, R13, R12, R11 ;  /* 0x0000000c0d0e7389 */ /* 0x0002a400000c000b */
[----:B012---:R-:W-:Y:S01]  /*26200*/  ENDCOLLECTIVE ;  /* 0x000000000000791b */ /* 0x007fe20003800000 */
.L_x_3125:
[----:B------:R-:W-:Y:S02]  /*26210*/  @P1 IMAD R8, R5, 0x2, R22 ;  /* 0x0000000205081824 */ /* 0x000fe400078e0216 */
[----:B------:R-:W-:Y:S02]  /*26220*/  IMAD.MOV.U32 R13, RZ, RZ, R4 ;  /* 0x000000ffff0d7224 */ /* 0x000fe400078e0004 */
[----:B------:R-:W-:-:S07]  /*26230*/  IMAD.MOV.U32 R2, RZ, RZ, R14 ;  /* 0x000000ffff027224 */ /* 0x000fce00078e000e */
[----:B------:R-:W-:Y:S05]  /*26240*/  WARPSYNC.COLLECTIVE R15, `(.L_x_3126) ;  /* 0x000000000f087348 */ /* 0x000fea0003c00000 */
[----:B------:R0:W1:Y:S02]  /*26250*/  SHFL.IDX P6, R14, R13, R12, R11 ;  /* 0x0000000c0d0e7389 */ /* 0x00006400000c000b */
[----:B01----:R-:W-:Y:S01]  /*26260*/  ENDCOLLECTIVE ;  /* 0x000000000000791b */ /* 0x003fe20003800000 */
.L_x_3126:
        /* <DEDUP_REMOVED lines=19> */
.L_x_3127:
[----:B------:R-:W-:Y:S02]  /*263a0*/  @P1 IMAD R8, R5, 0x2, R22 ;  /* 0x0000000205081824 */ /* 0x000fe400078e0216 */
[----:B------:R-:W-:Y:S02]  /*263b0*/  IMAD.MOV.U32 R13, RZ, RZ, R4 ;  /* 0x000000ffff0d7224 */ /* 0x000fe400078e0004 */
[----:B------:R-:W-:-:S07]  /*263c0*/  IMAD.MOV.U32 R2, RZ, RZ, R14 ;  /* 0x000000ffff027224 */ /* 0x000fce00078e000e */
[----:B------:R-:W-:Y:S05]  /*263d0*/  WARPSYNC.COLLECTIVE R15, `(.L_x_3128) ;  /* 0x000000000f087348 */ /* 0x000fea0003c00000 */
[----:B------:R0:W1:Y:S02]  /*263e0*/  SHFL.IDX P6, R14, R13, R12, R11 ;  /* 0x0000000c0d0e7389 */ /* 0x00006400000c000b */
[----:B01----:R-:W-:Y:S01]  /*263f0*/  ENDCOLLECTIVE ;  /* 0x000000000000791b */ /* 0x003fe20003800000 */
.L_x_3128:
        /* <DEDUP_REMOVED lines=19> */
.L_x_3129:
[----:B------:R-:W-:Y:S02]  /*26530*/  @P1 IMAD R8, R5, 0x2, R22 ;  /* 0x0000000205081824 */ /* 0x000fe400078e0216 */
[----:B------:R-:W-:Y:S02]  /*26540*/  IMAD.MOV.U32 R13, RZ, RZ, R4 ;  /* 0x000000ffff0d7224 */ /* 0x000fe400078e0004 */
[----:B------:R-:W-:-:S07]  /*26550*/  IMAD.MOV.U32 R2, RZ, RZ, R14 ;  /* 0x000000ffff027224 */ /* 0x000fce00078e000e */
[----:B------:R-:W-:Y:S05]  /*26560*/  WARPSYNC.COLLECTIVE R15, `(.L_x_3130) ;  /* 0x000000000f087348 */ /* 0x000fea0003c00000 */
[----:B------:R0:W1:Y:S02]  /*26570*/  SHFL.IDX P6, R14, R13, R12, R11 ;  /* 0x0000000c0d0e7389 */ /* 0x00006400000c000b */
[----:B01----:R-:W-:Y:S01]  /*26580*/  ENDCOLLECTIVE ;  /* 0x000000000000791b */ /* 0x003fe20003800000 */
.L_x_3130:
        /* <DEDUP_REMOVED lines=18> */
.L_x_3131:
[----:B------:R-:W-:Y:S02]  /*266b0*/  IMAD.MOV.U32 R13, RZ, RZ, R4 ;  /* 0x000000ffff0d7224 */ /* 0x000fe400078e0004 */
[----:B------:R-:W-:-:S07]  /*266c0*/  IMAD.MOV.U32 R0, RZ, RZ, R14 ;  /* 0x000000ffff007224 */ /* 0x000fce00078e000e */
[----:B------:R-:W-:Y:S05]  /*266d0*/  WARPSYNC.COLLECTIVE R15, `(.L_x_3132) ;  /* 0x000000000f087348 */ /* 0x000fea0003c00000 */
[----:B------:R0:W1:Y:S02]  /*266e0*/  SHFL.IDX P6, R14, R13, R12, R11 ;  /* 0x0000000c0d0e7389 */ /* 0x00006400000c000b */
[----:B01----:R-:W-:Y:S01]  /*266f0*/  ENDCOLLECTIVE ;  /* 0x000000000000791b */ /* 0x003fe20003800000 */
.L_x_3132:
[----:B------:R-:W-:Y:S01]  /*26700*/  IMAD.MOV.U32 R2, RZ, RZ, R14 ;  /* 0x000000ffff027224 */ /* 0x000fe200078e000e */
[----:B------:R-:W-:Y:S06]  /*26710*/  BRA `(.L_x_3133) ;  /* 0xffffffa800507947 */ /* 0x000fec000383ffff */
.L_x_2998:
        /* <DEDUP_REMOVED lines=9> */
.L_x_3134:
[C---:B------:R-:W-:Y:S01]  /*267b0*/  VIADD R6, R17.reuse, 0x10 ;  /* 0x0000001011067836 */ /* 0x040fe20000000000 */
[----:B------:R-:W-:Y:S01]  /*267c0*/  ISETP.GE.AND P2, PT, R17, R5, PT ;  /* 0x000000051100720c */ /* 0x000fe20003f46270 */
[----:B------:R-:W-:Y:S02]  /*267d0*/  IMAD.MOV.U32 R13, RZ, RZ, R0 ;  /* 0x000000ffff0d7224 */ /* 0x000fe400078e0000 */
[----:B------:R-:W-:-:S10]  /*267e0*/  IMAD.MOV.U32 R2, RZ, RZ, R14 ;  /* 0x000000ffff027224 */ /* 0x000fd400078e000e */
[----:B------:R-:W-:Y:S05]  /*267f0*/  WARPSYNC.COLLECTIVE R15, `(.L_x_3135) ;  /* 0x000000000f087348 */ /* 0x000fea0003c00000 */
[----:B------:R0:W1:Y:S02]  /*26800*/  SHFL.IDX P6, R14, R13, R12, R11 ;  /* 0x0000000c0d0e7389 */ /* 0x00006400000c000b */
[----:B01----:R-:W-:Y:S01]  /*26810*/  ENDCOLLECTIVE ;  /* 0x000000000000791b */ /* 0x003fe20003800000 */
.L_x_3135:
[----:B------:R-:W-:Y:S01]  /*26820*/  ULDC.64 UR4, c[0x0][0x208] ;  /* 0x0000820000047ab9 */ /* 0x000fe20000000a00 */
[----:B------:R-:W-:Y:S02]  /*26830*/  IMAD.MOV.U32 R13, RZ, RZ, R4 ;  /* 0x000000ffff0d7224 */ /* 0x000fe400078e0004 */
[----:B------:R-:W-:Y:S01]  /*26840*/  IMAD.MOV.U32 R12, RZ, RZ, 0x1 ;  /* 0x00000001ff0c7424 */ /* 0x000fe200078e00ff */
[----:B------:R-:W-:-:S05]  /*26850*/  @!P2 LEA R14, P4, R33, R14, 0x1 ;  /* 0x0000000e210ea211 */ /* 0x000fca00078808ff */
[----:B------:R-:W-:Y:S02]  /*26860*/  @!P2 IMAD.X R3, RZ, RZ, R2, P4 ;  /* 0x000000ffff03a224 */ /* 0x000fe400020e0602 */
[----:B------:R-:W-:-:S05]  /*26870*/  @!P2 IMAD.MOV.U32 R2, RZ, RZ, R14 ;  /* 0x000000ffff02a224 */ /* 0x000fca00078e000e */
[----:B------:R-:W-:Y:S01]  /*26880*/  @!PT LDS RZ, [RZ] ;  /* 0x00000000fffff984 */ /* 0x000fe20000000800 */
[----:B------:R-:W-:Y:S01]  /*26890*/  @!PT LDS RZ, [RZ] ;  /* 0x00000000fffff984 */ /* 0x000fe20000000800 */
[----:B------:R-:W-:Y:S01]  /*268a0*/  @!PT LDS RZ, [RZ] ;  /* 0x00000000fffff984 */ /* 0x000fe20000000800 */
[----:B------:R0:W-:Y:S04]  /*268b0*/  @!P2 LDGSTS.E.BYPASS.LTC128B.128 [R8+0x12400], desc[UR4][R2.64], !P3 ;  /* 0x124000000208afae */ /* 0x0001e8000d901d44 */
[----:B------:R0:W-:Y:S04]  /*268c0*/  @!P2 LDGSTS.E.BYPASS.LTC128B.128 [R8+0x16400], desc[UR4][R2.64+0x80], !P0 ;  /* 0x164000800208afae */ /* 0x0001e8000c101d44 */
[----:B------:R0:W-:Y:S01]  /*268d0*/  @!P2 LDGSTS.E.BYPASS.LTC128B.128 [R8+0x1a400], desc[UR4][R2.64+0x100], !P1 ;  /* 0x1a4001000208afae */ /* 0x0001e2000c901d44 */
[----:B------:R-:W-:Y:S01]  /*268e0*/  ISETP.GE.AND P2, PT, R6, R5, PT ;  /* 0x000000050600720c */ /* 0x000fe20003f46270 */
[----:B------:R-:W-:-:S12]  /*268f0*/  VIADD R6, R17, 0x20 ;  /* 0x0000002011067836 */ /* 0x000fd80000000000 */
[----:B0-----:R-:W-:Y:S05]  /*26900*/  WARPSYNC.COLLECTIVE R15, `(.L_x_3136) ;  /* 0x000000000f087348 */ /* 0x001fea0003c00000 */
[----:B------:R1:W2:Y:S02]  /*26910*/  SHFL.IDX P6, R14, R13, R12, R11 ;  /* 0x0000000c0d0e7389 */ /* 0x0002a400000c000b */
[----:B012---:R-:W-:Y:S01]  /*26920*/  ENDCOLLECTIVE ;  /* 0x000000000000791b */ /* 0x007fe20003800000 */
.L_x_3136:
[----:B------:R-:W-:Y:S02]  /*26930*/  IMAD.MOV.U32 R13, RZ, RZ, R0 ;  /* 0x000000ffff0d7224 */ /* 0x000fe400078e0000 */
[----:B------:R-:W-:-:S07]  /*26940*/  IMAD.MOV.U32 R2, RZ, RZ, R14 ;  /* 0x000000ffff027224 */ /* 0x000fce00078e000e */
[----:B------:R-:W-:Y:S05]  /*26950*/  WARPSYNC.COLLECTIVE R15, `(.L_x_3137) ;  /* 0x000000000f087348 */ /* 0x000fea0003c00000 */
[----:B------:R0:W1:Y:S02]  /*26960*/  SHFL.IDX P6, R14, R13, R12, R11 ;  /* 0x0000000c0d0e7389 */ /* 0x00006400000c000b */
[----:B01----:R-:W-:Y:S01]  /*26970*/  ENDCOLLECTIVE ;  /* 0x000000000000791b */ /* 0x003fe20003800000 */
.L_x_3137:
[----:B------:R-:W-:Y:S01]  /*26980*/  ULDC.64 UR4, c[0x0][0x208] ;  /* 0x0000820000047ab9 */ /* 0x000fe20000000a00 */
[----:B------:R-:W-:Y:S02]  /*26990*/  IMAD.MOV.U32 R13, RZ, RZ, R4 ;  /* 0x000000ffff0d7224 */ /* 0x000fe400078e0004 */
[----:B------:R-:W-:Y:S01]  /*269a0*/  IMAD.MOV.U32 R12, RZ, RZ, 0x2 ;  /* 0x00000002ff0c7424 */ /* 0x000fe200078e00ff */
[----:B------:R-:W-:-:S05]  /*269b0*/  @!P2 LEA R14, P4, R33, R14, 0x1 ;  /* 0x0000000e210ea211 */ /* 0x000fca00078808ff */
[----:B------:R-:W-:Y:S02]  /*269c0*/  @!P2 IMAD.X R7, RZ, RZ, R2, P4 ;  /* 0x000000ffff07a224 */ /* 0x000fe400020e0602 */
[----:B------:R-:W-:Y:S02]  /*269d0*/  @!P2 IMAD.MOV.U32 R2, RZ, RZ, R14 ;  /* 0x000000ffff02a224 */ /* 0x000fe400078e000e */
        /* <DEDUP_REMOVED lines=12> */
.L_x_3138:
[----:B------:R-:W-:Y:S02]  /*26aa0*/  IMAD.MOV.U32 R13, RZ, RZ, R0 ;  /* 0x000000ffff0d7224 */ /* 0x000fe400078e0000 */
[----:B------:R-:W-:-:S07]  /*26ab0*/  IMAD.MOV.U32 R2, RZ, RZ, R14 ;  /* 0x000000ffff027224 */ /* 0x000fce00078e000e */
[----:B------:R-:W-:Y:S05]  /*26ac0*/  WARPSYNC.COLLECTIVE R15, `(.L_x_3139) ;  /* 0x000000000f087348 */ /* 0x000fea0003c00000 */
[----:B------:R0:W1:Y:S02]  /*26ad0*/  SHFL.IDX P6, R14, R13, R12, R11 ;  /* 0x0000000c0d0e7389 */ /* 0x00006400000c000b */
[----:B01----:R-:W-:Y:S01]  /*26ae0*/  ENDCOLLECTIVE ;  /* 0x000000000000791b */ /* 0x003fe20003800000 */
.L_x_3139:
        /* <DEDUP_REMOVED lines=13> */
[----:B------:R-:W-:Y:S02]  /*26bc0*/  ISETP.GE.AND P2, PT, R6, R5, PT ;  /* 0x000000050600720c */ /* 0x000fe40003f46270 */
[----:B------:R-:W-:-:S11]  /*26bd0*/  IADD3 R6, R17, 0x40, RZ ;  /* 0x0000004011067810 */ /* 0x000fd60007ffe0ff */
[----:B0-----:R-:W-:Y:S05]  /*26be0*/  WARPSYNC.COLLECTIVE R15, `(.L_x_3140) ;  /* 0x000000000f087348 */ /* 0x001fea0003c00000 */
[----:B------:R1:W2:Y:S02]  /*26bf0*/  SHFL.IDX P6, R14, R13, R12, R11 ;  /* 0x0000000c0d0e7389 */ /* 0x0002a400000c000b */
[----:B012---:R-:W-:Y:S01]  /*26c00*/  ENDCOLLECTIVE ;  /* 0x000000000000791b */ /* 0x007fe20003800000 */
.L_x_3140:
[----:B------:R-:W-:Y:S02]  /*26c10*/  IMAD.MOV.U32 R13, RZ, RZ, R0 ;  /* 0x000000ffff0d7224 */ /* 0x000fe400078e0000 */
[----:B------:R-:W-:-:S07]  /*26c20*/  IMAD.MOV.U32 R2, RZ, RZ, R14 ;  /* 0x000000ffff027224 */ /* 0x000fce00078e000e */
[----:B------:R-:W-:Y:S05]  /*26c30*/  WARPSYNC.COLLECTIVE R15, `(.L_x_3141) ;  /* 0x000000000f087348 */ /* 0x000fea0003c00000 */
[----:B------:R0:W1:Y:S02]  /*26c40*/  SHFL.IDX P6, R14, R13, R12, R11 ;  /* 0x0000000c0d0e7389 */ /* 0x00006400000c000b */
[----:B01----:R-:W-:Y:S01]  /*26c50*/  ENDCOLLECTIVE ;  /* 0x000000000000791b */ /* 0x003fe20003800000 */
.L_x_3141:
        /* <DEDUP_REMOVED lines=18> */
.L_x_3142:
[----:B------:R-:W-:Y:S02]  /*26d80*/  IMAD.MOV.U32 R13, RZ, RZ, R0 ;  /* 0x000000ffff0d7224 */ /* 0x000fe400078e0000 */
[----:B------:R-:W-:-:S07]  /*26d90*/  IMAD.MOV.U32 R2, RZ, RZ, R14 ;  /* 0x000000ffff027224 */ /* 0x000fce00078e000e */
[----:B------:R-:W-:Y:S05]  /*26da0*/  WARPSYNC.COLLECTIVE R15, `(.L_x_3143) ;  /* 0x000000000f087348 */ /* 0x000fea0003c00000 */
[----:B------:R0:W1:Y:S02]  /*26db0*/  SHFL.IDX P6, R14, R13, R12, R11 ;  /* 0x0000000c0d0e7389 */ /* 0x00006400000c000b */
[----:B01----:R-:W-:Y:S01]  /*26dc0*/  ENDCOLLECTIVE ;  /* 0x000000000000791b */ /* 0x003fe20003800000 */
.L_x_3143:
        /* <DEDUP_REMOVED lines=18> */
.L_x_3144:
[----:B------:R-:W-:Y:S02]  /*26ef0*/  IMAD.MOV.U32 R13, RZ, RZ, R0 ;  /* 0x000000ffff0d7224 */ /* 0x000fe400078e0000 */
[----:B------:R-:W-:-:S07]  /*26f00*/  IMAD.MOV.U32 R2, RZ, RZ, R14 ;  /* 0x000000ffff027224 */ /* 0x000fce00078e000e */
[----:B------:R-:W-:Y:S05]  /*26f10*/  WARPSYNC.COLLECTIVE R15, `(.L_x_3145) ;  /* 0x000000000f087348 */ /* 0x000fea0003c00000 */
[----:B------:R0:W1:Y:S02]  /*26f20*/  SHFL.IDX P6, R14, R13, R12, R11 ;  /* 0x0000000c0d0e7389 */ /* 0x00006400000c000b */
[----:B01----:R-:W-:Y:S01]  /*26f30*/  ENDCOLLECTIVE ;  /* 0x000000000000791b */ /* 0x003fe20003800000 */
.L_x_3145:
        /* <DEDUP_REMOVED lines=13> */
[----:B------:R-:W-:-:S13]  /*27010*/  ISETP.GE.AND P2, PT, R6, R5, PT ;  /* 0x000000050600720c */ /* 0x000fda0003f46270 */
[----:B0-----:R-:W-:Y:S05]  /*27020*/  WARPSYNC.COLLECTIVE R15, `(.L_x_3146) ;  /* 0x000000000f087348 */ /* 0x001fea0003c00000 */
[----:B------:R1:W2:Y:S02]  /*27030*/  SHFL.IDX P6, R14, R13, R12, R11 ;  /* 0x0000000c0d0e7389 */ /* 0x0002a400000c000b */
[----:B012---:R-:W-:Y:S01]  /*27040*/  ENDCOLLECTIVE ;  /* 0x000000000000791b */ /* 0x007fe20003800000 */
.L_x_3146:
[----:B------:R-:W-:Y:S02]  /*27050*/  IMAD.MOV.U32 R13, RZ, RZ, R0 ;  /* 0x000000ffff0d7224 */ /* 0x000fe400078e0000 */
[----:B------:R-:W-:-:S07]  /*27060*/  IMAD.MOV.U32 R2, RZ, RZ, R14 ;  /* 0x000000ffff027224 */ /* 0x000fce00078e000e */
[----:B------:R-:W-:Y:S05]  /*27070*/  WARPSYNC.COLLECTIVE R15, `(.L_x_3147) ;  /* 0x000000000f087348 */ /* 0x000fea0003c00000 */
[----:B------:R0:W1:Y:S02]  /*27080*/  SHFL.IDX P6, R14, R13, R12, R11 ;  /* 0x0000000c0d0e7389 */ /* 0x00006400000c000b */
[----:B01----:R-:W-:Y:S01]  /*27090*/  ENDCOLLECTIVE ;  /* 0x000000000000791b */ /* 0x003fe20003800000 */
.L_x_3147:
        /* <DEDUP_REMOVED lines=12> */
[----:B------:R0:W-:Y:S02]  /*27160*/  @!P2 LDGSTS.E.BYPASS.LTC128B.128 [R8+0x1d400], desc[UR4][R2.64+0x100], !P1 ;  /* 0x1d4001000208afae */ /* 0x0001e4000c901d44 */
[----:B0-----:R-:W-:Y:S05]  /*27170*/  WARPSYNC.COLLECTIVE R15, `(.L_x_3148) ;  /* 0x000000000f087348 */ /* 0x001fea0003c00000 */
[----:B------:R1:W2:Y:S02]  /*27180*/  SHFL.IDX P6, R14, R13, R12, R11 ;  /* 0x0000000c0d0e7389 */ /* 0x0002a400000c000b */
[----:B012---:R-:W-:Y:S01]  /*27190*/  ENDCOLLECTIVE ;  /* 0x000000000000791b */ /* 0x007fe20003800000 */
.L_x_3148:
[----:B------:R-:W-:Y:S02]  /*271a0*/  IMAD.MOV.U32 R13, RZ, RZ, R0 ;  /* 0x000000ffff0d7224 */ /* 0x000fe400078e0000 */
[----:B------:R-:W-:-:S07]  /*271b0*/  IMAD.MOV.U32 R4, RZ, RZ, R14 ;  /* 0x000000ffff047224 */ /* 0x000fce00078e000e */
[----:B------:R-:W-:Y:S05]  /*271c0*/  WARPSYNC.COLLECTIVE R15, `(.L_x_3149) ;  /* 0x000000000f087348 */ /* 0x000fea0003c00000 */
[----:B------:R0:W1:Y:S02]  /*271d0*/  SHFL.IDX P6, R14, R13, R12, R11 ;  /* 0x0000000c0d0e7389 */ /* 0x00006400000c000b */
[----:B01----:R-:W-:Y:S01]  /*271e0*/  ENDCOLLECTIVE ;  /* 0x000000000000791b */ /* 0x003fe20003800000 */
.L_x_3149:
[----:B------:R-:W-:Y:S05]  /*271f0*/  BRA `(.L_x_3150) ;  /* 0xffffffa800ac7947 */ /* 0x000fea000383ffff */
.L_x_3003:
[----:B0-----:R0:W1:Y:S02]  /*27200*/  SYNCS.PHASECHK.TRANS64.TRYWAIT P0, [R22+URZ+0x30820], R3 ;  /* 0x03082003160075a7 */ /* 0x001064000800017f */
[----:B-1----:R-:W-:Y:S05]  /*27210*/  @!P0 NANOSLEEP.SYNCS 0x989680 ;  /* 0x009896800000895d */ /* 0x002fea0003900000 */
[----:B------:R-:W1:Y:S02]  /*27220*/  @!P0 SYNCS.PHASECHK.TRANS64 P0, [R22+URZ+0x30820], R3 ;  /* 0x03082003160085a7 */ /* 0x000e64000800007f */
[----:B-1----:R-:W-:Y:S05]  /*27230*/  @!P0 BRA `(.L_x_3003) ;  /* 0xfffffffc00f08947 */ /* 0x002fea000383ffff */
[----:B------:R-:W-:Y:S05]  /*27240*/  BRA `(.L_x_3151) ;  /* 0xffffffac00207947 */ /* 0x000fea000383ffff */
.L_x_3008:
[----:B0-----:R0:W1:Y:S02]  /*27250*/  SYNCS.PHASECHK.TRANS64.TRYWAIT P0, [R7+URZ+0x30840], R2 ;  /* 0x03084002070075a7 */ /* 0x001064000800017f */
[----:B-1----:R-:W-:Y:S05]  /*27260*/  @!P0 NANOSLEEP.SYNCS 0x989680 ;  /* 0x009896800000895d */ /* 0x002fea0003900000 */
[----:B------:R-:W1:Y:S02]  /*27270*/  @!P0 SYNCS.PHASECHK.TRANS64 P0, [R7+URZ+0x30840], R2 ;  /* 0x03084002070085a7 */ /* 0x000e64000800007f */
[----:B-1----:R-:W-:Y:S05]  /*27280*/  @!P0 BRA `(.L_x_3008) ;  /* 0xfffffffc00f08947 */ /* 0x002fea000383ffff */
[----:B------:R-:W-:Y:S05]  /*27290*/  BRA `(.L_x_3152) ;  /* 0xffffffb000047947 */ /* 0x000fea000383ffff */
.L_x_3009:
[----:B------:R-:W-:Y:S01]  /*272a0*/  BSSY B1, `(.L_x_3153) ;  /* 0x0000008000017945 */ /* 0x000fe20003800000 */
[----:B------:R-:W-:Y:S02]  /*272b0*/  IMAD.MOV.U32 R13, RZ, RZ, R6 ;  /* 0x000000ffff0d7224 */ /* 0x000fe400078e0006 */
[----:B------:R-:W-:Y:S02]  /*272c0*/  IMAD.MOV.U32 R12, RZ, RZ, RZ ;  /* 0x000000ffff0c7224 */ /* 0x000fe400078e00ff */
[----:B------:R-:W-:Y:S02]  /*272d0*/  IMAD.MOV.U32 R11, RZ, RZ, 0x181f ;  /* 0x0000181fff0b7424 */ /* 0x000fe400078e00ff */
[----:B------:R-:W-:-:S07]  /*272e0*/  IMAD.MOV.U32 R15, RZ, RZ, -0x1 ;  /* 0xffffffffff0f7424 */ /* 0x000fce00078e00ff */
[----:B--2---:R-:W-:Y:S05]  /*272f0*/  WARPSYNC.COLLECTIVE R15, `(.L_x_3154) ;  /* 0x000000000f087348 */ /* 0x004fea0003c00000 */
[----:B--2---:R0:W1:Y:S02]  /*27300*/  SHFL.IDX P6, R14, R13, R12, R11 ;  /* 0x0000000c0d0e7389 */ /* 0x00406400000c000b */
[----:B01----:R-:W-:Y:S01]  /*27310*/  ENDCOLLECTIVE ;  /* 0x000000000000791b */ /* 0x003fe20003800000 */
.L_x_3154:
[----:B------:R-:W-:Y:S05]  /*27320*/  BSYNC B1 ;  /* 0x0000000000017941 */ /* 0x000fea0003800000 */
.L_x_3153:
[----:B------:R0:W-:Y:S04]  /*27330*/  STL [R1+0x70], R0 ;  /* 0x0000700001007387 */ /* 0x0001e80000100800 */
[----:B0-----:R0:W5:Y:S01]  /*27340*/  LDL.LU R0, [R1] ;  /* 0x0000000001007983 */ /* 0x0011620000300800 */
[----:B------:R-:W-:Y:S02]  /*27350*/  IMAD.MOV.U32 R13, RZ, RZ, R8 ;  /* 0x000000ffff0d7224 */ /* 0x000fe400078e0008 */
[----:B------:R-:W-:Y:S02]  /*27360*/  IMAD.MOV.U32 R12, RZ, RZ, RZ ;  /* 0x000000ffff0c7224 */ /* 0x000fe400078e00ff */
[----:B------:R-:W-:Y:S02]  /*27370*/  IMAD.MOV.U32 R11, RZ, RZ, 0x181f ;  /* 0x0000181fff0b7424 */ /* 0x000fe400078e00ff */
[----:B------:R-:W-:-:S02]  /*27380*/  IMAD.MOV.U32 R15, RZ, RZ, -0x1 ;  /* 0xffffffffff0f7424 */ /* 0x000fc400078e00ff */
[----:B------:R-:W-:Y:S02]  /*27390*/  IMAD.MOV.U32 R3, RZ, RZ, R14 ;  /* 0x000000ffff037224 */ /* 0x000fe400078e000e */
[----:B0-----:R-:W-:-:S07]  /*273a0*/  IMAD.SHL.U32 R4, R33, 0x2, RZ ;  /* 0x0000000221047824 */ /* 0x001fce00078e00ff */
[----:B-----5:R-:W-:Y:S05]  /*273b0*/  WARPSYNC.COLLECTIVE R15, `(.L_x_3155) ;  /* 0x000000000f087348 */ /* 0x020fea0003c00000 */
[----:B------:R0:W1:Y:S02]  /*273c0*/  SHFL.IDX P6, R14, R13, R12, R11 ;  /* 0x0000000c0d0e7389 */ /* 0x00006400000c000b */
[----:B01---5:R-:W-:Y:S01]  /*273d0*/  ENDCOLLECTIVE ;  /* 0x000000000000791b */ /* 0x023fe20003800000 */
.L_x_3155:
[----:B------:R-:W-:Y:S01]  /*273e0*/  IMAD R5, R5, 0x2, R22 ;  /* 0x0000000205057824 */ /* 0x000fe200078e0216 */
[----:B------:R-:W-:Y:S01]  /*273f0*/  ULDC.64 UR4, c[0x0][0x208] ;  /* 0x0000820000047ab9 */ /* 0x000fe20000000a00 */
[----:B------:R-:W-:Y:S02]  /*27400*/  IMAD.MOV.U32 R13, RZ, RZ, R6 ;  /* 0x000000ffff0d7224 */ /* 0x000fe400078e0006 */
[----:B------:R-:W-:Y:S02]  /*27410*/  IMAD.MOV.U32 R12, RZ, RZ, 0x1 ;  /* 0x00000001ff0c7424 */ /* 0x000fe400078e00ff */
[----:B------:R-:W-:-:S05]  /*27420*/  IMAD.MOV.U32 R2, RZ, RZ, R14 ;  /* 0x000000ffff027224 */ /* 0x000fca00078e000e */
[----:B------:R-:W-:-:S05]  /*27430*/  IADD3 R2, P0, R2, R4, RZ ;  /* 0x0000000402027210 */ /* 0x000fca0007f1e0ff */
[----:B------:R-:W-:Y:S01]  /*27440*/  IMAD.X R3, RZ, RZ, R3, P0 ;  /* 0x000000ffff037224 */ /* 0x000fe200000e0603 */
[----:B------:R-:W-:-:S04]  /*27450*/  LOP3.LUT R0, R0, 0xffffffbf, RZ, 0xc0, !PT ;  /* 0xffffffbf00007812 */ /* 0x000fc800078ec0ff */
[----:B------:R-:W-:-:S04]  /*27460*/  @P1 LOP3.LUT R0, R0, 0x40, RZ, 0xfc, !PT ;  /* 0x0000004000001812 */ /* 0x000fc800078efcff */
[----:B------:R-:W-:Y:S01]  /*27470*/  LOP3.LUT P1, RZ, R0, 0x4, RZ, 0xc0, !PT ;  /* 0x0000000400ff7812 */ /* 0x000fe2000782c0ff */
[----:B------:R0:W-:-:S12]  /*27480*/  STL [R1], R0 ;  /* 0x0000000001007387 */ /* 0x0001d80000100800 */
[----:B------:R-:W-:Y:S01]  /*27490*/  @!PT LDS RZ, [RZ] ;  /* 0x00000000fffff984 */ /* 0x000fe20000000800 */
[----:B------:R-:W-:Y:S01]  /*274a0*/  @!PT LDS RZ, [RZ] ;  /* 0x00000000fffff984 */ /* 0x000fe20000000800 */
[----:B------:R-:W-:Y:S01]  /*274b0*/  @!PT LDS RZ, [RZ] ;  /* 0x00000000fffff984 */ /* 0x000fe20000000800 */
[----:B------:R0:W-:Y:S04]  /*274c0*/  LDGSTS.E.BYPASS.LTC128B.128 [R5+0x1e400], desc[UR4][R2.64], !P1 ;  /* 0x1e40000002057fae */ /* 0x0001e8000c901d44 */
[----:B------:R0:W-:Y:S04]  /*274d0*/  LDGSTS.E.BYPASS.LTC128B.128 [R5+0x21400], desc[UR4][R2.64+0x80], !P5 ;  /* 0x2140008002057fae */ /* 0x0001e8000e901d44 */
[----:B------:R0:W-:Y:S02]  /*274e0*/  LDGSTS.E.BYPASS.LTC128B.128 [R5+0x24400], desc[UR4][R2.64+0x100], !P4 ;  /* 0x2440010002057fae */ /* 0x0001e4000e101d44 */
[----:B0-----:R-:W-:Y:S05]  /*274f0*/  WARPSYNC.COLLECTIVE R15, `(.L_x_3156) ;  /* 0x000000000f087348 */ /* 0x001fea0003c00000 */
[----:B------:R1:W2:Y:S02]  /*27500*/  SHFL.IDX P6, R14, R13, R12, R11 ;  /* 0x0000000c0d0e7389 */ /* 0x0002a400000c000b */
[----:B012---:R-:W-:Y:S01]  /*27510*/  ENDCOLLECTIVE ;  /* 0x000000000000791b */ /* 0x007fe20003800000 */
.L_x_3156:
[----:B------:R-:W-:Y:S02]  /*27520*/  IMAD.MOV.U32 R13, RZ, RZ, R8 ;  /* 0x000000ffff0d7224 */ /* 0x000fe400078e0008 */
[----:B------:R-:W-:-:S07]  /*27530*/  IMAD.MOV.U32 R3, RZ, RZ, R14 ;  /* 0x000000ffff037224 */ /* 0x000fce00078e000e */
[----:B------:R-:W-:Y:S05]  /*27540*/  WARPSYNC.COLLECTIVE R15, `(.L_x_3157) ;  /* 0x000000000f087348 */ /* 0x000fea0003c00000 */
[----:B------:R0:W1:Y:S02]  /*27550*/  SHFL.IDX P6, R14, R13, R12, R11 ;  /* 0x0000000c0d0e7389 */ /* 0x00006400000c000b */
[----:B01----:R-:W-:Y:S01]  /*27560*/  ENDCOLLECTIVE ;  /* 0x000000000000791b */ /* 0x003fe20003800000 */
.L_x_3157:
[----:B------:R-:W-:Y:S01]  /*27570*/  ULDC.64 UR4, c[0x0][0x208] ;  /* 0x0000820000047ab9 */ /* 0x000fe20000000a00 */
[----:B------:R-:W-:Y:S02]  /*27580*/  IMAD.MOV.U32 R13, RZ, RZ, R6 ;  /* 0x000000ffff0d7224 */ /* 0x000fe400078e0006 */
[----:B------:R-:W-:Y:S02]  /*27590*/  IMAD.MOV.U32 R12, RZ, RZ, 0x2 ;  /* 0x00000002ff0c7424 */ /* 0x000fe400078e00ff */
[----:B------:R-:W-:-:S05]  /*275a0*/  IMAD.MOV.U32 R2, RZ, RZ, R14 ;  /* 0x000000ffff027224 */ /* 0x000fca00078e000e */
[----:B------:R-:W-:-:S05]  /*275b0*/  IADD3 R2, P0, R2, R4, RZ ;  /* 0x0000000402027210 */ /* 0x000fca0007f1e0ff */
[----:B------:R-:W-:-:S05]  /*275c0*/  IMAD.X R3, RZ, RZ, R3, P0 ;  /* 0x000000ffff037224 */ /* 0x000fca00000e0603 */
        /* <DEDUP_REMOVED lines=9> */
.L_x_3158:
[----:B------:R-:W-:Y:S02]  /*27660*/  IMAD.MOV.U32 R13, RZ, RZ, R8 ;  /* 0x000000ffff0d7224 */ /* 0x000fe400078e0008 */
[----:B------:R-:W-:-:S07]  /*27670*/  IMAD.MOV.U32 R34, RZ, RZ, R14 ;  /* 0x000000ffff227224 */ /* 0x000fce00078e000e */
[----:B------:R-:W-:Y:S05]  /*27680*/  WARPSYNC.COLLECTIVE R15, `(.L_x_3159) ;  /* 0x000000000f087348 */ /* 0x000fea0003c00000 */
[----:B------:R0:W1:Y:S02]  /*27690*/  SHFL.IDX P6, R14, R13, R12, R11 ;  /* 0x0000000c0d0e7389 */ /* 0x00006400000c000b */
[----:B01----:R-:W-:Y:S01]  /*276a0*/  ENDCOLLECTIVE ;  /* 0x000000000000791b */ /* 0x003fe20003800000 */
.L_x_3159:
        /* <DEDUP_REMOVED lines=15> */
.L_x_3160:
[----:B------:R-:W-:Y:S02]  /*277a0*/  IMAD.MOV.U32 R13, RZ, RZ, R8 ;  /* 0x000000ffff0d7224 */ /* 0x000fe400078e0008 */
[----:B------:R-:W-:-:S07]  /*277b0*/  IMAD.MOV.U32 R34, RZ, RZ, R14 ;  /* 0x000000ffff227224 */ /* 0x000fce00078e000e */
[----:B------:R-:W-:Y:S05]  /*277c0*/  WARPSYNC.COLLECTIVE R15, `(.L_x_3161) ;  /* 0x000000000f087348 */ /* 0x000fea0003c00000 */
[----:B------:R0:W1:Y:S02]  /*277d0*/  SHFL.IDX P6, R14, R13, R12, R11 ;  /* 0x0000000c0d0e7389 */ /* 0x00006400000c000b */
[----:B01----:R-:W-:Y:S01]  /*277e0*/  ENDCOLLECTIVE ;  /* 0x000000000000791b */ /* 0x003fe20003800000 */
.L_x_3161:
        /* <DEDUP_REMOVED lines=15> */
.L_x_3162:
[----:B------:R-:W-:Y:S02]  /*278e0*/  IMAD.MOV.U32 R13, RZ, RZ, R8 ;  /* 0x000000ffff0d7224 */ /* 0x000fe400078e0008 */
[----:B------:R-:W-:-:S07]  /*278f0*/  IMAD.MOV.U32 R34, RZ, RZ, R14 ;  /* 0x000000ffff227224 */ /* 0x000fce00078e000e */
[----:B------:R-:W-:Y:S05]  /*27900*/  WARPSYNC.COLLECTIVE R15, `(.L_x_3163) ;  /* 0x000000000f087348 */ /* 0x000fea0003c00000 */
[----:B------:R0:W1:Y:S02]  /*27910*/  SHFL.IDX P6, R14, R13, R12, R11 ;  /* 0x0000000c0d0e7389 */ /* 0x00006400000c000b */
[----:B01----:R-:W-:Y:S01]  /*27920*/  ENDCOLLECTIVE ;  /* 0x000000000000791b */ /* 0x003fe20003800000 */
.L_x_3163:
[----:B------:R-:W-:Y:S01]  /*27930*/  ULDC.64 UR4, c[0x0][0x208] ;  /* 0x0000820000047ab9 */ /* 0x000fe20000000a00 */
[----:B------:R-:W-:-:S05]  /*27940*/  IMAD.MOV.U32 R2, RZ, RZ, R14 ;  /* 0x000000ffff027224 */ /* 0x000fca00078e000e */
[----:B------:R-:W-:-:S05]  /*27950*/  IADD3 R2, P0, R2, R4, RZ ;  /* 0x0000000402027210 */ /* 0x000fca0007f1e0ff */
[----:B------:R-:W-:-:S05]  /*27960*/  IMAD.X R3, RZ, RZ, R34, P0 ;  /* 0x000000ffff037224 */ /* 0x000fca00000e0622 */
        /* <DEDUP_REMOVED lines=8> */
[----:B------:R0:W-:Y:S04]  /*279f0*/  LDGSTS.E.BYPASS.LTC128B.128 [R5+0x23400], desc[UR4][R2.64+0x80], !P5 ;  /* 0x2340008002057fae */ /* 0x0001e8000e901d44 */
[----:B------:R0:W-:Y:S02]  /*27a00*/  LDGSTS.E.BYPASS.LTC128B.128 [R5+0x26400], desc[UR4][R2.64+0x100], !P4 ;  /* 0x2640010002057fae */ /* 0x0001e4000e101d44 */
[----:B0----5:R-:W-:Y:S05]  /*27a10*/  WARPSYNC.COLLECTIVE R15, `(.L_x_3164) ;  /* 0x000000000f087348 */ /* 0x021fea0003c00000 */
[----:B------:R1:W2:Y:S02]  /*27a20*/  SHFL.IDX P6, R14, R13, R12, R11 ;  /* 0x0000000c0d0e7389 */ /* 0x0002a400000c000b */
[----:B012--5:R-:W-:Y:S01]  /*27a30*/  ENDCOLLECTIVE ;  /* 0x000000000000791b */ /* 0x027fe20003800000 */
.L_x_3164:
[----:B------:R-:W-:Y:S02]  /*27a40*/  IMAD.MOV.U32 R13, RZ, RZ, R8 ;  /* 0x000000ffff0d7224 */ /* 0x000fe400078e0008 */
[----:B------:R-:W-:-:S07]  /*27a50*/  IMAD.MOV.U32 R34, RZ, RZ, R14 ;  /* 0x000000ffff227224 */ /* 0x000fce00078e000e */
[----:B------:R-:W-:Y:S05]  /*27a60*/  WARPSYNC.COLLECTIVE R15, `(.L_x_3165) ;  /* 0x000000000f087348 */ /* 0x000fea0003c00000 */
[----:B------:R0:W1:Y:S02]  /*27a70*/  SHFL.IDX P6, R14, R13, R12, R11 ;  /* 0x0000000c0d0e7389 */ /* 0x00006400000c000b */
[----:B01----:R-:W-:Y:S01]  /*27a80*/  ENDCOLLECTIVE ;  /* 0x000000000000791b */ /* 0x003fe20003800000 */
.L_x_3165:
[----:B------:R-:W-:Y:S01]  /*27a90*/  IMAD.MOV.U32 R2, RZ, RZ, R14 ;  /* 0x000000ffff027224 */ /* 0x000fe200078e000e */
[----:B------:R-:W-:Y:S06]  /*27aa0*/  BRA `(.L_x_3166) ;  /* 0xffffffac00147947 */ /* 0x000fec000383ffff */
.L_x_3014:
[----:B0-----:R0:W3:Y:S02]  /*27ab0*/  SYNCS.PHASECHK.TRANS64.TRYWAIT P0, [R6+URZ+0x30860], R2 ;  /* 0x03086002060075a7 */ /* 0x0010e4000800017f */
[----:B---3--:R-:W-:Y:S05]  /*27ac0*/  @!P0 NANOSLEEP.SYNCS 0x989680 ;  /* 0x009896800000895d */ /* 0x008fea0003900000 */
[----:B------:R-:W3:Y:S02]  /*27ad0*/  @!P0 SYNCS.PHASECHK.TRANS64 P0, [R6+URZ+0x30860], R2 ;  /* 0x03086002060085a7 */ /* 0x000ee4000800007f */
[----:B---3--:R-:W-:Y:S05]  /*27ae0*/  @!P0 BRA `(.L_x_3014) ;  /* 0xfffffffc00f08947 */ /* 0x008fea000383ffff */
[----:B------:R-:W-:Y:S05]  /*27af0*/  BRA `(.L_x_3167) ;  /* 0xffffffac00807947 */ /* 0x000fea000383ffff */
.L_x_3015:
        /* <DEDUP_REMOVED lines=8> */
.L_x_3169:
[----:B------:R-:W-:Y:S05]  /*27b80*/  BSYNC B1 ;  /* 0x0000000000017941 */ /* 0x000fea0003800000 */
.L_x_3168:
        /* <DEDUP_REMOVED lines=9> */
.L_x_3170:
[----:B------:R-:W-:Y:S01]  /*27c20*/  ULDC.64 UR4, c[0x0][0x208] ;  /* 0x0000820000047ab9 */ /* 0x000fe20000000a00 */
[----:B------:R-:W-:Y:S02]  /*27c30*/  IMAD.MOV.U32 R13, RZ, RZ, R24 ;  /* 0x000000ffff0d7224 */ /* 0x000fe400078e0018 */
[----:B------:R-:W-:Y:S02]  /*27c40*/  IMAD.MOV.U32 R12, RZ, RZ, 0x1 ;  /* 0x00000001ff0c7424 */ /* 0x000fe400078e00ff */
[----:B------:R-:W-:-:S05]  /*27c50*/  IMAD.MOV.U32 R2, RZ, RZ, R14 ;  /* 0x000000ffff027224 */ /* 0x000fca00078e000e */
[----:B------:R-:W-:-:S05]  /*27c60*/  IADD3 R2, P0, R2, R4, RZ ;  /* 0x0000000402027210 */ /* 0x000fca0007f1e0ff */
        /* <DEDUP_REMOVED lines=9> */
[----:B------:R0:W-:Y:S02]  /*27d00*/  LDGSTS.E.BYPASS.LTC128B.128 [R5+0x6400], desc[UR4][R2.64+0x100], !P0 ;  /* 0x0640010002057fae */ /* 0x0001e4000c101d44 */
[----:B0-----:R-:W-:Y:S05]  /*27d10*/  WARPSYNC.COLLECTIVE R15, `(.L_x_3171) ;  /* 0x000000000f087348 */ /* 0x001fea0003c00000 */
[----:B------:R1:W2:Y:S02]  /*27d20*/  SHFL.IDX P6, R14, R13, R12, R11 ;  /* 0x0000000c0d0e7389 */ /* 0x0002a400000c000b */
[----:B012---:R-:W-:Y:S01]  /*27d30*/  ENDCOLLECTIVE ;  /* 0x000000000000791b */ /* 0x007fe20003800000 */
.L_x_3171:
[----:B------:R-:W-:Y:S02]  /*27d40*/  IMAD.MOV.U32 R13, RZ, RZ, R23 ;  /* 0x000000ffff0d7224 */ /* 0x000fe400078e0017 */
[----:B------:R-:W-:-:S07]  /*27d50*/  IMAD.MOV.U32 R3, RZ, RZ, R14 ;  /* 0x000000ffff037224 */ /* 0x000fce00078e000e */
[----:B------:R-:W-:Y:S05]  /*27d60*/  WARPSYNC.COLLECTIVE R15, `(.L_x_3172) ;  /* 0x000000000f087348 */ /* 0x000fea0003c00000 */
[----:B------:R0:W1:Y:S02]  /*27d70*/  SHFL.IDX P6, R14, R13, R12, R11 ;  /* 0x0000000c0d0e7389 */ /* 0x00006400000c000b */
[----:B01----:R-:W-:Y:S01]  /*27d80*/  ENDCOLLECTIVE ;  /* 0x000000000000791b */ /* 0x003fe20003800000 */
.L_x_3172:
        /* <DEDUP_REMOVED lines=18> */
.L_x_3173:
[----:B------:R-:W-:Y:S02]  /*27eb0*/  IMAD.MOV.U32 R13, RZ, RZ, R23 ;  /* 0x000000ffff0d7224 */ /* 0x000fe400078e0017 */
[----:B------:R-:W-:-:S07]  /*27ec0*/  IMAD.MOV.U32 R3, RZ, RZ, R14 ;  /* 0x000000ffff037224 */ /* 0x000fce00078e000e */
[----:B------:R-:W-:Y:S05]  /*27ed0*/  WARPSYNC.COLLECTIVE R15, `(.L_x_3174) ;  /* 0x000000000f087348 */ /* 0x000fea0003c00000 */
[----:B------:R0:W1:Y:S02]  /*27ee0*/  SHFL.IDX P6, R14, R13, R12, R11 ;  /* 0x0000000c0d0e7389 */ /* 0x00006400000c000b */
[----:B01----:R-:W-:Y:S01]  /*27ef0*/  ENDCOLLECTIVE ;  /* 0x000000000000791b */ /* 0x003fe20003800000 */
.L_x_3174:
        /* <DEDUP_REMOVED lines=18> */
.L_x_3175:
[----:B------:R-:W-:Y:S02]  /*28020*/  IMAD.MOV.U32 R13, RZ, RZ, R23 ;  /* 0x000000ffff0d7224 */ /* 0x000fe400078e0017 */
[----:B------:R-:W-:-:S07]  /*28030*/  IMAD.MOV.U32 R3, RZ, RZ, R14 ;  /* 0x000000ffff037224 */ /* 0x000fce00078e000e */
[----:B------:R-:W-:Y:S05]  /*28040*/  WARPSYNC.COLLECTIVE R15, `(.L_x_3176) ;  /* 0x000000000f087348 */ /* 0x000fea0003c00000 */
[----:B------:R0:W1:Y:S02]  /*28050*/  SHFL.IDX P6, R14, R13, R12, R11 ;  /* 0x0000000c0d0e7389 */ /* 0x00006400000c000b */
[----:B01----:R-:W-:Y:S01]  /*28060*/  ENDCOLLECTIVE ;  /* 0x000000000000791b */ /* 0x003fe20003800000 */
.L_x_3176:
        /* <DEDUP_REMOVED lines=18> */
.L_x_3177:
[----:B------:R-:W-:Y:S02]  /*28190*/  IMAD.MOV.U32 R13, RZ, RZ, R23 ;  /* 0x000000ffff0d7224 */ /* 0x000fe400078e0017 */
[----:B------:R-:W-:-:S07]  /*281a0*/  IMAD.MOV.U32 R3, RZ, RZ, R14 ;  /* 0x000000ffff037224 */ /* 0x000fce00078e000e */
[----:B------:R-:W-:Y:S05]  /*281b0*/  WARPSYNC.COLLECTIVE R15, `(.L_x_3178) ;  /* 0x000000000f087348 */ /* 0x000fea0003c00000 */
[----:B------:R0:W1:Y:S02]  /*281c0*/  SHFL.IDX P6, R14, R13, R12, R11 ;  /* 0x0000000c0d0e7389 */ /* 0x00006400000c000b */
[----:B01----:R-:W-:Y:S01]  /*281d0*/  ENDCOLLECTIVE ;  /* 0x000000000000791b */ /* 0x003fe20003800000 */
.L_x_3178:
[----:B------:R-:W-:Y:S01]  /*281e0*/  ULDC.64 UR4, c[0x0][0x208] ;  /* 0x0000820000047ab9 */ /* 0x000fe20000000a00 */
[----:B------:R-:W-:Y:S01]  /*281f0*/  IMAD.MOV.U32 R13, RZ, RZ, R24 ;  /* 0x000000ffff0d7224 */ /* 0x000fe200078e0018 */
[----:B------:R-:W-:Y:S01]  /*28200*/  MOV R12, 0x5 ;  /* 0x00000005000c7802 */ /* 0x000fe20000000f00 */
        /* <DEDUP_REMOVED lines=15> */
.L_x_3179:
[----:B------:R-:W-:Y:S02]  /*28300*/  IMAD.MOV.U32 R13, RZ, RZ, R23 ;  /* 0x000000ffff0d7224 */ /* 0x000fe400078e0017 */
[----:B------:R-:W-:-:S07]  /*28310*/  IMAD.MOV.U32 R24, RZ, RZ, R14 ;  /* 0x000000ffff187224 */ /* 0x000fce00078e000e */
[----:B------:R-:W-:Y:S05]  /*28320*/  WARPSYNC.COLLECTIVE R15, `(.L_x_3180) ;  /* 0x000000000f087348 */ /* 0x000fea0003c00000 */
[----:B------:R0:W1:Y:S02]  /*28330*/  SHFL.IDX P6, R14, R13, R12, R11 ;  /* 0x0000000c0d0e7389 */ /* 0x00006400000c000b */
[----:B01----:R-:W-:Y:S01]  /*28340*/  ENDCOLLECTIVE ;  /* 0x000000000000791b */ /* 0x003fe20003800000 */
.L_x_3180:
[----:B------:R-:W-:Y:S05]  /*28350*/  BRA `(.L_x_3181) ;  /* 0xffffffa800687947 */ /* 0x000fea000383ffff */
.L_x_3023:
[----:B0-----:R0:W1:Y:S02]  /*28360*/  SYNCS.PHASECHK.TRANS64.TRYWAIT P0, [R0+URZ+0x30860], R3 ;  /* 0x03086003000075a7 */ /* 0x001064000800017f */
[----:B-1----:R-:W-:Y:S05]  /*28370*/  @!P0 NANOSLEEP.SYNCS 0x989680 ;  /* 0x009896800000895d */ /* 0x002fea0003900000 */
[----:B------:R-:W1:Y:S02]  /*28380*/  @!P0 SYNCS.PHASECHK.TRANS64 P0, [R0+URZ+0x30860], R3 ;  /* 0x03086003000085a7 */ /* 0x000e64000800007f */
[----:B-1----:R-:W-:Y:S05]  /*28390*/  @!P0 BRA `(.L_x_3023) ;  /* 0xfffffffc00f08947 */ /* 0x002fea000383ffff */
[----:B------:R-:W-:Y:S05]  /*283a0*/  BRA `(.L_x_3182) ;  /* 0xffffffac00987947 */ /* 0x000fea000383ffff */
.L_x_3024:
        /* <DEDUP_REMOVED lines=8> */
.L_x_3184:
[----:B------:R-:W-:Y:S05]  /*28430*/  BSYNC B0 ;  /* 0x0000000000007941 */ /* 0x000fea0003800000 */
.L_x_3183:
        /* <DEDUP_REMOVED lines=9> */
.L_x_3185:
[----:B------:R-:W-:Y:S01]  /*284d0*/  ULDC UR4, c[0x0][0x2f4] ;  /* 0x0000bd0000047ab9 */ /* 0x000fe20000000800 */
[----:B------:R-:W-:Y:S01]  /*284e0*/  IMAD R4, R7, 0x2, R22 ;  /* 0x0000000207047824 */ /* 0x000fe200078e0216 */
[----:B------:R-:W-:Y:S01]  /*284f0*/  ISETP.GE.AND P2, PT, R33, UR4, PT ;  /* 0x0000000421007c0c */ /* 0x000fe2000bf46270 */
[----:B------:R-:W-:Y:S01]  /*28500*/  ULDC.64 UR6, c[0x0][0x208] ;  /* 0x0000820000067ab9 */ /* 0x000fe20000000a00 */
[----:B------:R-:W-:Y:S02]  /*28510*/  ISETP.GE.AND P1, PT, R36, UR4, PT ;  /* 0x0000000424007c0c */ /* 0x000fe4000bf26270 */
[C---:B------:R-:W-:Y:S02]  /*28520*/  ISETP.LT.OR P3, PT, R6.reuse, 0x1, P2 ;  /* 0x000000010600780c */ /* 0x040fe40001761670 */
[----:B------:R-:W-:Y:S01]  /*28530*/  ISETP.LT.OR P4, PT, R6, 0x1, P1 ;  /* 0x000000010600780c */ /* 0x000fe20000f81670 */
[----:B------:R-:W-:Y:S02]  /*28540*/  IMAD.MOV.U32 R13, RZ, RZ, R24 ;  /* 0x000000ffff0d7224 */ /* 0x000fe400078e0018 */
[----:B------:R-:W-:Y:S01]  /*28550*/  IMAD.MOV.U32 R12, RZ, RZ, 0x1 ;  /* 0x00000001ff0c7424 */ /* 0x000fe200078e00ff */
[----:B------:R-:W-:-:S05]  /*28560*/  IADD3 R2, P0, R14, R5, RZ ;  /* 0x000000050e027210 */ /* 0x000fca0007f1e0ff */
[----:B------:R-:W-:Y:S01]  /*28570*/  IMAD.X R3, RZ, RZ, R3, P0 ;  /* 0x000000ffff037224 */ /* 0x000fe200000e0603 */
[----:B------:R-:W-:-:S04]  /*28580*/  ISETP.GE.AND P0, PT, R35, UR4, PT ;  /* 0x0000000423007c0c */ /* 0x000fc8000bf06270 */
[----:B------:R-:W-:Y:S01]  /*28590*/  @!PT LDS RZ, [RZ] ;  /* 0x00000000fffff984 */ /* 0x000fe20000000800 */
[----:B------:R-:W-:Y:S01]  /*285a0*/  @!PT LDS RZ, [RZ] ;  /* 0x00000000fffff984 */ /* 0x000fe20000000800 */
[----:B------:R-:W-:Y:S01]  /*285b0*/  @!PT LDS RZ, [RZ] ;  /* 0x00000000fffff984 */ /* 0x000fe20000000800 */
[----:B------:R0:W-:Y:S01]  /*285c0*/  LDGSTS.E.BYPASS.LTC128B.128 [R4+0x400], desc[UR6][R2.64], !P3 ;  /* 0x0040000002047fae */ /* 0x0001e2000d901d46 */
[----:B------:R-:W-:-:S03]  /*285d0*/  ISETP.LT.OR P3, PT, R6, 0x1, P0 ;  /* 0x000000010600780c */ /* 0x000fc60000761670 */
[----:B------:R0:W-:Y:S10]  /*285e0*/  LDGSTS.E.BYPASS.LTC128B.128 [R4+0x3400], desc[UR6][R2.64+0x80], !P4 ;  /* 0x0340008002047fae */ /* 0x0001f4000e101d46 */
[----:B------:R0:W-:Y:S01]  /*285f0*/  LDGSTS.E.BYPASS.LTC128B.128 [R4+0x6400], desc[UR6][R2.64+0x100], !P3 ;  /* 0x0640010002047fae */ /* 0x0001e2000d901d46 */
[----:B------:R-:W-:-:S13]  /*28600*/  ISETP.LT.OR P3, PT, R6, 0x11, P2 ;  /* 0x000000110600780c */ /* 0x000fda0001761670 */
[----:B0-----:R-:W-:Y:S05]  /*28610*/  WARPSYNC.COLLECTIVE R15, `(.L_x_3186) ;  /* 0x000000000f087348 */ /* 0x001fea0003c00000 */
[----:B------:R1:W2:Y:S02]  /*28620*/  SHFL.IDX P6, R14, R13, R12, R11 ;  /* 0x0000000c0d0e7389 */ /* 0x0002a400000c000b */
[----:B012---:R-:W-:Y:S01]  /*28630*/  ENDCOLLECTIVE ;  /* 0x000000000000791b */ /* 0x007fe20003800000 */
.L_x_3186:
[----:B------:R-:W-:Y:S02]  /*28640*/  IMAD.MOV.U32 R13, RZ, RZ, R23 ;  /* 0x000000ffff0d7224 */ /* 0x000fe400078e0017 */
[----:B------:R-:W-:-:S07]  /*28650*/  IMAD.MOV.U32 R7, RZ, RZ, R14 ;  /* 0x000000ffff077224 */ /* 0x000fce00078e000e */
[----:B------:R-:W-:Y:S05]  /*28660*/  WARPSYNC.COLLECTIVE R15, `(.L_x_3187) ;  /* 0x000000000f087348 */ /* 0x000fea0003c00000 */
[----:B------:R0:W1:Y:S02]  /*28670*/  SHFL.IDX P6, R14, R13, R12, R11 ;  /* 0x0000000c0d0e7389 */ /* 0x00006400000c000b */
[----:B01----:R-:W-:Y:S01]  /*28680*/  ENDCOLLECTIVE ;  /* 0x000000000000791b */ /* 0x003fe20003800000 */
.L_x_3187:
[----:B------:R-:W-:Y:S01]  /*28690*/  ULDC.64 UR4, c[0x0][0x208] ;  /* 0x0000820000047ab9 */ /* 0x000fe20000000a00 */
[----:B------:R-:W-:Y:S02]  /*286a0*/  IMAD.MOV.U32 R13, RZ, RZ, R24 ;  /* 0x000000ffff0d7224 */ /* 0x000fe400078e0018 */
[----:B------:R-:W-:Y:S01]  /*286b0*/  IMAD.MOV.U32 R12, RZ, RZ, 0x2 ;  /* 0x00000002ff0c7424 */ /* 0x000fe200078e00ff */
[----:B------:R-:W-:-:S05]  /*286c0*/  IADD3 R2, P4, R14, R5, RZ ;  /* 0x000000050e027210 */ /* 0x000fca0007f9e0ff */
[----:B------:R-:W-:Y:S01]  /*286d0*/  IMAD.X R3, RZ, RZ, R7, P4 ;  /* 0x000000ffff037224 */ /* 0x000fe200020e0607 */
[----:B------:R-:W-:-:S04]  /*286e0*/  ISETP.LT.OR P4, PT, R6, 0x11, P1 ;  /* 0x000000110600780c */ /* 0x000fc80000f81670 */
[----:B------:R-:W-:Y:S01]  /*286f0*/  @!PT LDS RZ, [RZ] ;  /* 0x00000000fffff984 */ /* 0x000fe20000000800 */
[----:B------:R-:W-:Y:S01]  /*28700*/  @!PT LDS RZ, [RZ] ;  /* 0x00000000fffff984 */ /* 0x000fe20000000800 */
[----:B------:R-:W-:Y:S01]  /*28710*/  @!PT LDS RZ, [RZ] ;  /* 0x00000000fffff984 */ /* 0x000fe20000000800 */
[----:B------:R0:W-:Y:S01]  /*28720*/  LDGSTS.E.BYPASS.LTC128B.128 [R4+0xc00], desc[UR4][R2.64], !P3 ;  /* 0x00c0000002047fae */ /* 0x0001e2000d901d44 */
[----:B------:R-:W-:-:S08]  /*28730*/  ISETP.LT.OR P3, PT, R6, 0x11, P0 ;  /* 0x000000110600780c */ /* 0x000fd00000761670 */
[----:B------:R0:W-:Y:S05]  /*28740*/  LDGSTS.E.BYPASS.LTC128B.128 [R4+0x3c00], desc[UR4][R2.64+0x80], !P4 ;  /* 0x03c0008002047fae */ /* 0x0001ea000e101d44 */
[----:B------:R0:W-:Y:S01]  /*28750*/  LDGSTS.E.BYPASS.LTC128B.128 [R4+0x6c00], desc[UR4][R2.64+0x100], !P3 ;  /* 0x06c0010002047fae */ /* 0x0001e2000d901d44 */
[----:B------:R-:W-:-:S13]  /*28760*/  ISETP.LT.OR P3, PT, R6, 0x21, P2 ;  /* 0x000000210600780c */ /* 0x000fda0001761670 */
[----:B0-----:R-:W-:Y:S05]  /*28770*/  WARPSYNC.COLLECTIVE R15, `(.L_x_3188) ;  /* 0x000000000f087348 */ /* 0x001fea0003c00000 */
[----:B------:R1:W2:Y:S02]  /*28780*/  SHFL.IDX P6, R14, R13, R12, R11 ;  /* 0x0000000c0d0e7389 */ /* 0x0002a400000c000b */
[----:B012---:R-:W-:Y:S01]  /*28790*/  ENDCOLLECTIVE ;  /* 0x000000000000791b */ /* 0x007fe20003800000 */
.L_x_3188:
[----:B------:R-:W-:Y:S02]  /*287a0*/  IMAD.MOV.U32 R13, RZ, RZ, R23 ;  /* 0x000000ffff0d7224 */ /* 0x000fe400078e0017 */
[----:B------:R-:W-:-:S07]  /*287b0*/  IMAD.MOV.U32 R7, RZ, RZ, R14 ;  /* 0x000000ffff077224 */ /* 0x000fce00078e000e */
[----:B------:R-:W-:Y:S05]  /*287c0*/  WARPSYNC.COLLECTIVE R15, `(.L_x_3189) ;  /* 0x000000000f087348 */ /* 0x000fea0003c00000 */
[----:B------:R0:W1:Y:S02]  /*287d0*/  SHFL.IDX P6, R14, R13, R12, R11 ;  /* 0x0000000c0d0e7389 */ /* 0x00006400000c000b */
[----:B01----:R-:W-:Y:S01]  /*287e0*/  ENDCOLLECTIVE ;  /* 0x000000000000791b */ /* 0x003fe20003800000 */
.L_x_3189:
        /* <DEDUP_REMOVED lines=17> */
.L_x_3190:
[----:B------:R-:W-:Y:S02]  /*28900*/  IMAD.MOV.U32 R13, RZ, RZ, R23 ;  /* 0x000000ffff0d7224 */ /* 0x000fe400078e0017 */
[----:B------:R-:W-:-:S07]  /*28910*/  IMAD.MOV.U32 R7, RZ, RZ, R14 ;  /* 0x000000ffff077224 */ /* 0x000fce00078e000e */
[----:B------:R-:W-:Y:S05]  /*28920*/  WARPSYNC.COLLECTIVE R15, `(.L_x_3191) ;  /* 0x000000000f087348 */ /* 0x000fea0003c00000 */
[----:B------:R0:W1:Y:S02]  /*28930*/  SHFL.IDX P6, R14, R13, R12, R11 ;  /* 0x0000000c0d0e7389 */ /* 0x00006400000c000b */
[----:B01----:R-:W-:Y:S01]  /*28940*/  ENDCOLLECTIVE ;  /* 0x000000000000791b */ /* 0x003fe20003800000 */
.L_x_3191:
        /* <DEDUP_REMOVED lines=17> */
.L_x_3192:
[----:B------:R-:W-:Y:S02]  /*28a60*/  IMAD.MOV.U32 R13, RZ, RZ, R23 ;  /* 0x000000ffff0d7224 */ /* 0x000fe400078e0017 */
[----:B------:R-:W-:-:S07]  /*28a70*/  IMAD.MOV.U32 R7, RZ, RZ, R14 ;  /* 0x000000ffff077224 */ /* 0x000fce00078e000e */
[----:B------:R-:W-:Y:S05]  /*28a80*/  WARPSYNC.COLLECTIVE R15, `(.L_x_3193) ;  /* 0x000000000f087348 */ /* 0x000fea0003c00000 */
[----:B------:R0:W1:Y:S02]  /*28a90*/  SHFL.IDX P6, R14, R13, R12, R11 ;  /* 0x0000000c0d0e7389 */ /* 0x00006400000c000b */
[----:B01----:R-:W-:Y:S01]  /*28aa0*/  ENDCOLLECTIVE ;  /* 0x000000000000791b */ /* 0x003fe20003800000 */
.L_x_3193:
        /* <DEDUP_REMOVED lines=12> */
[----:B------:R0:W-:Y:S02]  /*28b70*/  LDGSTS.E.BYPASS.LTC128B.128 [R4+0x8400], desc[UR4][R2.64+0x100], !P3 ;  /* 0x0840010002047fae */ /* 0x0001e4000d901d44 */
[----:B0-----:R-:W-:Y:S05]  /*28b80*/  WARPSYNC.COLLECTIVE R15, `(.L_x_3194) ;  /* 0x000000000f087348 */ /* 0x001fea0003c00000 */
[----:B------:R1:W2:Y:S02]  /*28b90*/  SHFL.IDX P6, R14, R13, R12, R11 ;  /* 0x0000000c0d0e7389 */ /* 0x0002a400000c000b */
[----:B012---:R-:W-:Y:S01]  /*28ba0*/  ENDCOLLECTIVE ;  /* 0x000000000000791b */ /* 0x007fe20003800000 */
.L_x_3194:
[----:B------:R-:W-:Y:S02]  /*28bb0*/  IMAD.MOV.U32 R13, RZ, RZ, R23 ;  /* 0x000000ffff0d7224 */ /* 0x000fe400078e0017 */
[----:B------:R-:W-:-:S07]  /*28bc0*/  IMAD.MOV.U32 R24, RZ, RZ, R14 ;  /* 0x000000ffff187224 */ /* 0x000fce00078e000e */
[----:B------:R-:W-:Y:S05]  /*28bd0*/  WARPSYNC.COLLECTIVE R15, `(.L_x_3195) ;  /* 0x000000000f087348 */ /* 0x000fea0003c00000 */
[----:B------:R0:W1:Y:S02]  /*28be0*/  SHFL.IDX P6, R14, R13, R12, R11 ;  /* 0x0000000c0d0e7389 */ /* 0x00006400000c000b */
[----:B01----:R-:W-:Y:S01]  /*28bf0*/  ENDCOLLECTIVE ;  /* 0x000000000000791b */ /* 0x003fe20003800000 */
.L_x_3195:
[----:B------:R-:W-:Y:S05]  /*28c00*/  BRA `(.L_x_3196) ;  /* 0xffffffa8008c7947 */ /* 0x000fea000383ffff */
.L_x_3029:
[----:B------:R-:W-:Y:S01]  /*28c10*/  BSSY B0, `(.L_x_3197) ;  /* 0x0000008000007945 */ /* 0x000fe20003800000 */
[----:B------:R-:W-:Y:S02]  /*28c20*/  IMAD.MOV.U32 R13, RZ, RZ, R16 ;  /* 0x000000ffff0d7224 */ /* 0x000fe400078e0010 */
[----:B-1----:R-:W-:Y:S02]  /*28c30*/  IMAD.MOV.U32 R12, RZ, RZ, RZ ;  /* 0x000000ffff0c7224 */ /* 0x002fe400078e00ff */
[----:B0-----:R-:W-:Y:S02]  /*28c40*/  IMAD.MOV.U32 R11, RZ, RZ, 0x1f ;  /* 0x0000001fff0b7424 */ /* 0x001fe400078e00ff */
[----:B------:R-:W-:-:S07]  /*28c50*/  IMAD.MOV.U32 R15, RZ, RZ, -0x1 ;  /* 0xffffffffff0f7424 */ /* 0x000fce00078e00ff */
[----:B------:R-:W-:Y:S05]  /*28c60*/  WARPSYNC.COLLECTIVE R15, `(.L_x_3198) ;  /* 0x000000000f087348 */ /* 0x000fea0003c00000 */
[----:B------:R0:W1:Y:S02]  /*28c70*/  SHFL.IDX P6, R14, R13, R12, R11 ;  /* 0x0000000c0d0e7389 */ /* 0x00006400000c000b */
[----:B01----:R-:W-:Y:S01]  /*28c80*/  ENDCOLLECTIVE ;  /* 0x000000000000791b */ /* 0x003fe20003800000 */
.L_x_3198:
[----:B------:R-:W-:Y:S05]  /*28c90*/  BSYNC B0 ;  /* 0x0000000000007941 */ /* 0x000fea0003800000 */
.L_x_3197:
        /* <DEDUP_REMOVED lines=9> */
.L_x_3199:
[----:B------:R-:W-:Y:S01]  /*28d30*/  ULDC UR4, c[0x0][0xc3c] ;  /* 0x00030f0000047ab9 */ /* 0x000fe20000000800 */
[----:B------:R-:W-:Y:S01]  /*28d40*/  ULDC.64 UR6, c[0x0][0x208] ;  /* 0x0000820000067ab9 */ /* 0x000fe20000000a00 */
        /* <DEDUP_REMOVED lines=17> */
.L_x_3200:
[----:B------:R-:W-:Y:S01]  /*28e60*/  IMAD.MOV.U32 R12, RZ, RZ, 0x2 ;  /* 0x00000002ff0c7424 */ /* 0x000fe200078e00ff */
[----:B------:R-:W-:-:S05]  /*28e70*/  SEL R6, R14, RZ, P1 ;  /* 0x000000ff0e067207 */ /* 0x000fca0000800000 */
[----:B------:R-:W-:-:S04]  /*28e80*/  IMAD.IADD R6, R5, 0x1, R6 ;  /* 0x0000000105067824 */ /* 0x000fc800078e0206 */
[----:B------:R-:W-:-:S07]  /*28e90*/  IMAD.MOV.U32 R13, RZ, RZ, R6 ;  /* 0x000000ffff0d7224 */ /* 0x000fce00078e0006 */
[----:B------:R-:W-:Y:S05]  /*28ea0*/  WARPSYNC.COLLECTIVE R15, `(.L_x_3201) ;  /* 0x000000000f087348 */ /* 0x000fea0003c00000 */
[----:B------:R0:W1:Y:S02]  /*28eb0*/  SHFL.UP P6, R14, R13, R12, R11 ;  /* 0x0400000c0d0e7389 */ /* 0x00006400000c000b */
[----:B01----:R-:W-:Y:S01]  /*28ec0*/  ENDCOLLECTIVE ;  /* 0x000000000000791b */ /* 0x003fe20003800000 */
.L_x_3201:
[----:B------:R-:W-:Y:S01]  /*28ed0*/  IMAD.MOV.U32 R12, RZ, RZ, 0x4 ;  /* 0x00000004ff0c7424 */ /* 0x000fe200078e00ff */
[----:B------:R-:W-:-:S05]  /*28ee0*/  SEL R7, R14, RZ, P2 ;  /* 0x000000ff0e077207 */ /* 0x000fca0001000000 */
[----:B------:R-:W-:-:S04]  /*28ef0*/  IMAD.IADD R7, R6, 0x1, R7 ;  /* 0x0000000106077824 */ /* 0x000fc800078e0207 */
[----:B------:R-:W-:-:S07]  /*28f00*/  IMAD.MOV.U32 R13, RZ, RZ, R7 ;  /* 0x000000ffff0d7224 */ /* 0x000fce00078e0007 */
[----:B------:R-:W-:Y:S05]  /*28f10*/  WARPSYNC.COLLECTIVE R15, `(.L_x_3202) ;  /* 0x000000000f087348 */ /* 0x000fea0003c00000 */
[----:B------:R0:W1:Y:S02]  /*28f20*/  SHFL.UP P6, R14, R13, R12, R11 ;  /* 0x0400000c0d0e7389 */ /* 0x00006400000c000b */
[----:B01----:R-:W-:Y:S01]  /*28f30*/  ENDCOLLECTIVE ;  /* 0x000000000000791b */ /* 0x003fe20003800000 */
.L_x_3202:
[----:B------:R-:W-:Y:S01]  /*28f40*/  IMAD.MOV.U32 R12, RZ, RZ, 0x8 ;  /* 0x00000008ff0c7424 */ /* 0x000fe200078e00ff */
[----:B------:R-:W-:-:S05]  /*28f50*/  SEL R2, R14, RZ, P3 ;  /* 0x000000ff0e027207 */ /* 0x000fca0001800000 */
[----:B------:R-:W-:-:S04]  /*28f60*/  IMAD.IADD R2, R7, 0x1, R2 ;  /* 0x0000000107027824 */ /* 0x000fc800078e0202 */
[----:B------:R-:W-:-:S07]  /*28f70*/  IMAD.MOV.U32 R13, RZ, RZ, R2 ;  /* 0x000000ffff0d7224 */ /* 0x000fce00078e0002 */
[----:B------:R-:W-:Y:S05]  /*28f80*/  WARPSYNC.COLLECTIVE R15, `(.L_x_3203) ;  /* 0x000000000f087348 */ /* 0x000fea0003c00000 */
[----:B------:R0:W1:Y:S02]  /*28f90*/  SHFL.UP P6, R14, R13, R12, R11 ;  /* 0x0400000c0d0e7389 */ /* 0x00006400000c000b */
[----:B01----:R-:W-:Y:S01]  /*28fa0*/  ENDCOLLECTIVE ;  /* 0x000000000000791b */ /* 0x003fe20003800000 */
.L_x_3203:
[----:B------:R-:W-:Y:S01]  /*28fb0*/  IMAD.MOV.U32 R12, RZ, RZ, 0x10 ;  /* 0x00000010ff0c7424 */ /* 0x000fe200078e00ff */
[----:B------:R-:W-:-:S05]  /*28fc0*/  SEL R3, R14, RZ, P4 ;  /* 0x000000ff0e037207 */ /* 0x000fca0002000000 */
[----:B------:R-:W-:-:S04]  /*28fd0*/  IMAD.IADD R3, R2, 0x1, R3 ;  /* 0x0000000102037824 */ /* 0x000fc800078e0203 */
[----:B------:R-:W-:-:S07]  /*28fe0*/  IMAD.MOV.U32 R13, RZ, RZ, R3 ;  /* 0x000000ffff0d7224 */ /* 0x000fce00078e0003 */
[----:B------:R-:W-:Y:S05]  /*28ff0*/  WARPSYNC.COLLECTIVE R15, `(.L_x_3204) ;  /* 0x000000000f087348 */ /* 0x000fea0003c00000 */
[----:B------:R0:W1:Y:S02]  /*29000*/  SHFL.UP P6, R14, R13, R12, R11 ;  /* 0x0400000c0d0e7389 */ /* 0x00006400000c000b */
[----:B01----:R-:W-:Y:S01]  /*29010*/  ENDCOLLECTIVE ;  /* 0x000000000000791b */ /* 0x003fe20003800000 */
.L_x_3204:
        /* <DEDUP_REMOVED lines=8> */
.L_x_3205:
[----:B------:R-:W-:Y:S05]  /*290a0*/  BRA `(.L_x_3206) ;  /* 0xffffffa800a87947 */ /* 0x000fea000383ffff */
.L_x_3034:
[----:B------:R-:W-:Y:S01]  /*290b0*/  BSSY B0, `(.L_x_3207) ;  /* 0x0000008000007945 */ /* 0x000fe20003800000 */
[----:B-----5:R-:W-:Y:S02]  /*290c0*/  IMAD.MOV.U32 R13, RZ, RZ, R5 ;  /* 0x000000ffff0d7224 */ /* 0x020fe400078e0005 */
[----:B-1----:R-:W-:Y:S02]  /*290d0*/  IMAD.MOV.U32 R12, RZ, RZ, 0x1 ;  /* 0x00000001ff0c7424 */ /* 0x002fe400078e00ff */
[----:B0-----:R-:W-:Y:S02]  /*290e0*/  IMAD.MOV.U32 R11, RZ, RZ, RZ ;  /* 0x000000ffff0b7224 */ /* 0x001fe400078e00ff */
[----:B------:R-:W-:-:S07]  /*290f0*/  IMAD.MOV.U32 R15, RZ, RZ, -0x1 ;  /* 0xffffffffff0f7424 */ /* 0x000fce00078e00ff */
[----:B--23--:R-:W-:Y:S05]  /*29100*/  WARPSYNC.COLLECTIVE R15, `(.L_x_3208) ;  /* 0x000000000f087348 */ /* 0x00cfea0003c00000 */
[----:B------:R0:W1:Y:S02]  /*29110*/  SHFL.UP P6, R14, R13, R12, R11 ;  /* 0x0400000c0d0e7389 */ /* 0x00006400000c000b */
[----:B0123--:R-:W-:Y:S01]  /*29120*/  ENDCOLLECTIVE ;  /* 0x000000000000791b */ /* 0x00ffe20003800000 */
.L_x_3208:
[----:B------:R-:W-:Y:S05]  /*29130*/  BSYNC B0 ;  /* 0x0000000000007941 */ /* 0x000fea0003800000 */
.L_x_3207:
        /* <DEDUP_REMOVED lines=8> */
.L_x_3209:
[----:B------:R-:W-:Y:S01]  /*291c0*/  IMAD.MOV.U32 R12, RZ, RZ, 0x4 ;  /* 0x00000004ff0c7424 */ /* 0x000fe200078e00ff */
[----:B------:R-:W-:-:S05]  /*291d0*/  SEL R2, R14, RZ, P2 ;  /* 0x000000ff0e027207 */ /* 0x000fca0001000000 */
[----:B------:R-:W-:-:S04]  /*291e0*/  IMAD.IADD R2, R13, 0x1, R2 ;  /* 0x000000010d027824 */ /* 0x000fc800078e0202 */
[----:B------:R-:W-:-:S07]  /*291f0*/  IMAD.MOV.U32 R13, RZ, RZ, R2 ;  /* 0x000000ffff0d7224 */ /* 0x000fce00078e0002 */
[----:B------:R-:W-:Y:S05]  /*29200*/  WARPSYNC.COLLECTIVE R15, `(.L_x_3210) ;  /* 0x000000000f087348 */ /* 0x000fea0003c00000 */
[----:B------:R0:W1:Y:S02]  /*29210*/  SHFL.UP P6, R14, R13, R12, R11 ;  /* 0x0400000c0d0e7389 */ /* 0x00006400000c000b */
[----:B01----:R-:W-:Y:S01]  /*29220*/  ENDCOLLECTIVE ;  /* 0x000000000000791b */ /* 0x003fe20003800000 */
.L_x_3210:
[----:B------:R-:W-:Y:S01]  /*29230*/  IMAD.MOV.U32 R12, RZ, RZ, 0x8 ;  /* 0x00000008ff0c7424 */ /* 0x000fe200078e00ff */
[----:B------:R-:W-:-:S05]  /*29240*/  SEL R3, R14, RZ, P3 ;  /* 0x000000ff0e037207 */ /* 0x000fca0001800000 */
[----:B------:R-:W-:-:S04]  /*29250*/  IMAD.IADD R3, R2, 0x1, R3 ;  /* 0x0000000102037824 */ /* 0x000fc800078e0203 */
[----:B------:R-:W-:-:S07]  /*29260*/  IMAD.MOV.U32 R13, RZ, RZ, R3 ;  /* 0x000000ffff0d7224 */ /* 0x000fce00078e0003 */
[----:B------:R-:W-:Y:S05]  /*29270*/  WARPSYNC.COLLECTIVE R15, `(.L_x_3211) ;  /* 0x000000000f087348 */ /* 0x000fea0003c00000 */
[----:B------:R0:W1:Y:S02]  /*29280*/  SHFL.UP P6, R14, R13, R12, R11 ;  /* 0x0400000c0d0e7389 */ /* 0x00006400000c000b */
[----:B01----:R-:W-:Y:S01]  /*29290*/  ENDCOLLECTIVE ;  /* 0x000000000000791b */ /* 0x003fe20003800000 */
.L_x_3211:
[----:B------:R-:W-:Y:S01]  /*292a0*/  IMAD.MOV.U32 R12, RZ, RZ, 0x10 ;  /* 0x00000010ff0c7424 */ /* 0x000fe200078e00ff */
[----:B------:R-:W-:-:S05]  /*292b0*/  SEL R4, R14, RZ, P4 ;  /* 0x000000ff0e047207 */ /* 0x000fca0002000000 */
[----:B------:R-:W-:-:S04]  /*292c0*/  IMAD.IADD R4, R3, 0x1, R4 ;  /* 0x0000000103047824 */ /* 0x000fc800078e0204 */
[----:B------:R-:W-:-:S07]  /*292d0*/  IMAD.MOV.U32 R13, RZ, RZ, R4 ;  /* 0x000000ffff0d7224 */ /* 0x000fce00078e0004 */
[----:B------:R-:W-:Y:S05]  /*292e0*/  WARPSYNC.COLLECTIVE R15, `(.L_x_3212) ;  /* 0x000000000f087348 */ /* 0x000fea0003c00000 */
[----:B------:R0:W1:Y:S02]  /*292f0*/  SHFL.UP P6, R14, R13, R12, R11 ;  /* 0x0400000c0d0e7389 */ /* 0x00006400000c000b */
[----:B01----:R-:W-:Y:S01]  /*29300*/  ENDCOLLECTIVE ;  /* 0x000000000000791b */ /* 0x003fe20003800000 */
.L_x_3212:
        /* <DEDUP_REMOVED lines=8> */
.L_x_3213:
[----:B------:R-:W-:Y:S05]  /*29390*/  BRA `(.L_x_3214) ;  /* 0xffffffa8008c7947 */ /* 0x000fea000383ffff */
.L_x_3036:
[----:B------:R-:W-:Y:S01]  /*293a0*/  BSSY B0, `(.L_x_3215) ;  /* 0x0000006000007945 */ /* 0x000fe20003800000 */
[----:B------:R-:W-:Y:S01]  /*293b0*/  PLOP3.LUT P6, PT, P6, PT, PT, 0x8, 0x0 ;  /* 0x000000000000781c */ /* 0x000fe200037ce170 */
[----:B------:R-:W-:-:S12]  /*293c0*/  IMAD.MOV.U32 R15, RZ, RZ, -0x1 ;  /* 0xffffffffff0f7424 */ /* 0x000fd800078e00ff */
[----:B012---:R-:W-:Y:S05]  /*293d0*/  WARPSYNC.COLLECTIVE R15, `(.L_x_3216) ;  /* 0x000000000f087348 */ /* 0x007fea0003c00000 */
[----:B------:R-:W-:Y:S01]  /*293e0*/  VOTE.ANY R14, PT, P6 ;  /* 0x00000000000e7806 */ /* 0x000fe200030e0100 */
[----:B012---:R-:W-:Y:S06]  /*293f0*/  ENDCOLLECTIVE ;  /* 0x000000000000791b */ /* 0x007fec0003800000 */
.L_x_3216:
[----:B------:R-:W-:Y:S05]  /*29400*/  BSYNC B0 ;  /* 0x0000000000007941 */ /* 0x000fea0003800000 */
.L_x_3215:
        /* <DEDUP_REMOVED lines=9> */
.L_x_3217:
[----:B------:R-:W-:Y:S01]  /*294a0*/  IMAD.MOV.U32 R5, RZ, RZ, R14 ;  /* 0x000000ffff057224 */ /* 0x000fe200078e000e */
[----:B------:R-:W-:Y:S06]  /*294b0*/  BRA `(.L_x_3218) ;  /* 0xffffffa8007c7947 */ /* 0x000fec000383ffff */
.L_x_3038:
[----:B------:R-:W-:Y:S01]  /*294c0*/  BSSY B0, `(.L_x_3219) ;  /* 0x0000007000007945 */ /* 0x000fe20003800000 */
[----:B------:R-:W-:Y:S02]  /*294d0*/  IMAD.MOV.U32 R13, RZ, RZ, R6 ;  /* 0x000000ffff0d7224 */ /* 0x000fe400078e0006 */
[----:B0-----:R-:W-:Y:S02]  /*294e0*/  IMAD.MOV.U32 R11, RZ, RZ, 0x1f ;  /* 0x0000001fff0b7424 */ /* 0x001fe400078e00ff */
[----:B------:R-:W-:-:S07]  /*294f0*/  IMAD.MOV.U32 R15, RZ, RZ, -0x1 ;  /* 0xffffffffff0f7424 */ /* 0x000fce00078e00ff */
[----:B--234-:R-:W-:Y:S05]  /*29500*/  WARPSYNC.COLLECTIVE R15, `(.L_x_3220) ;  /* 0x000000000f087348 */ /* 0x01cfea0003c00000 */
[----:B------:R0:W1:Y:S02]  /*29510*/  SHFL.IDX P6, R14, R13, R12, R11 ;  /* 0x0000000c0d0e7389 */ /* 0x00006400000c000b */
[----:B01234-:R-:W-:Y:S01]  /*29520*/  ENDCOLLECTIVE ;  /* 0x000000000000791b */ /* 0x01ffe20003800000 */
.L_x_3220:
[----:B------:R-:W-:Y:S05]  /*29530*/  BSYNC B0 ;  /* 0x0000000000007941 */ /* 0x000fea0003800000 */
.L_x_3219:
[----:B------:R-:W-:Y:S05]  /*29540*/  BRA `(.L_x_3037) ;  /* 0xffffffa800747947 */ /* 0x000fea000383ffff */
.L_x_3042:
[----:B0-----:R0:W3:Y:S02]  /*29550*/  SYNCS.PHASECHK.TRANS64.TRYWAIT P0, [R7+URZ+0x30820], R0 ;  /* 0x03082000070075a7 */ /* 0x0010e4000800017f */
[----:B---3--:R-:W-:Y:S05]  /*29560*/  @!P0 NANOSLEEP.SYNCS 0x989680 ;  /* 0x009896800000895d */ /* 0x008fea0003900000 */
[----:B------:R-:W3:Y:S02]  /*29570*/  @!P0 SYNCS.PHASECHK.TRANS64 P0, [R7+URZ+0x30820], R0 ;  /* 0x03082000070085a7 */ /* 0x000ee4000800007f */
[----:B---3--:R-:W-:Y:S05]  /*29580*/  @!P0 BRA `(.L_x_3042) ;  /* 0xfffffffc00f08947 */ /* 0x008fea000383ffff */
[----:B------:R-:W-:Y:S05]  /*29590*/  BRA `(.L_x_3221) ;  /* 0xffffffac00f07947 */ /* 0x000fea000383ffff */
.L_x_3043:
[----:B------:R-:W3:Y:S01]  /*295a0*/  S2R R2, SR_TID.X ;  /* 0x0000000000027919 */ /* 0x000ee20000002100 */
[----:B------:R-:W-:Y:S01]  /*295b0*/  BSSY B0, `(.L_x_3222) ;  /* 0x000000a000007945 */ /* 0x000fe20003800000 */
[----:B-1----:R-:W-:Y:S02]  /*295c0*/  IMAD.MOV.U32 R12, RZ, RZ, RZ ;  /* 0x000000ffff0c7224 */ /* 0x002fe400078e00ff */
[----:B------:R-:W-:Y:S02]  /*295d0*/  IMAD.MOV.U32 R11, RZ, RZ, 0x1f ;  /* 0x0000001fff0b7424 */ /* 0x000fe400078e00ff */
[----:B------:R-:W-:Y:S01]  /*295e0*/  IMAD.MOV.U32 R15, RZ, RZ, -0x1 ;  /* 0xffffffffff0f7424 */ /* 0x000fe200078e00ff */
[----:B---3--:R-:W-:-:S04]  /*295f0*/  SHF.R.U32.HI R2, RZ, 0x5, R2 ;  /* 0x00000005ff027819 */ /* 0x008fc80000011602 */
[----:B------:R-:W-:-:S05]  /*29600*/  LOP3.LUT R2, R2, 0x3, RZ, 0xc0, !PT ;  /* 0x0000000302027812 */ /* 0x000fca00078ec0ff */
[----:B------:R-:W-:-:S07]  /*29610*/  IMAD.MOV.U32 R13, RZ, RZ, R2 ;  /* 0x000000ffff0d7224 */ /* 0x000fce00078e0002 */
[----:B0-2-4-:R-:W-:Y:S05]  /*29620*/  WARPSYNC.COLLECTIVE R15, `(.L_x_3223) ;  /* 0x000000000f087348 */ /* 0x015fea0003c00000 */
[----:B------:R1:W3:Y:S02]  /*29630*/  SHFL.IDX P6, R14, R13, R12, R11 ;  /* 0x0000000c0d0e7389 */ /* 0x0002e400000c000b */
[----:B01234-:R-:W-:Y:S01]  /*29640*/  ENDCOLLECTIVE ;  /* 0x000000000000791b */ /* 0x01ffe20003800000 */
.L_x_3223:
[----:B------:R-:W-:Y:S05]  /*29650*/  BSYNC B0 ;  /* 0x0000000000007941 */ /* 0x000fea0003800000 */
.L_x_3222:
[----:B------:R-:W-:Y:S05]  /*29660*/  BRA `(.L_x_3224) ;  /* 0xffffffac00d87947 */ /* 0x000fea000383ffff */
.L_x_3044:
[----:B------:R-:W-:Y:S01]  /*29670*/  BSSY B0, `(.L_x_3225) ;  /* 0x0000006000007945 */ /* 0x000fe20003800000 */
[----:B------:R-:W-:-:S07]  /*29680*/  IMAD.MOV.U32 R15, RZ, RZ, -0x1 ;  /* 0xffffffffff0f7424 */ /* 0x000fce00078e00ff */
[----:B012-4-:R-:W-:Y:S05]  /*29690*/  WARPSYNC.COLLECTIVE R15, `(.L_x_3226) ;  /* 0x000000000f0c7348 */ /* 0x017fea0003c00000 */
[----:B------:R-:W-:Y:S02]  /*296a0*/  ELECT P6, UR62, PT ;  /* 0x00000000003e782f */ /* 0x000fe400038c0000 */
[----:B------:R-:W-:Y:S01]  /*296b0*/  MOV R14, UR62 ;  /* 0x0000003e000e7c02 */ /* 0x000fe20008000f00 */
[----:B012-4-:R-:W-:Y:S10]  /*296c0*/  ENDCOLLECTIVE ;  /* 0x000000000000791b */ /* 0x017ff40003800000 */
.L_x_3226:
[----:B------:R-:W-:Y:S05]  /*296d0*/  BSYNC B0 ;  /* 0x0000000000007941 */ /* 0x000fea0003800000 */
.L_x_3225:
[----:B------:R-:W-:Y:S05]  /*296e0*/  BRA `(.L_x_3227) ;  /* 0xffffffac00cc7947 */ /* 0x000fea000383ffff */
.L_x_3046:
[----:B0-----:R0:W3:Y:S02]  /*296f0*/  SYNCS.PHASECHK.TRANS64.TRYWAIT P1, [R5+URZ+0x30840], R0 ;  /* 0x03084000050075a7 */ /* 0x0010e4000802017f */
[----:B---3--:R-:W-:Y:S05]  /*29700*/  @!P1 NANOSLEEP.SYNCS 0x989680 ;  /* 0x009896800000995d */ /* 0x008fea0003900000 */
[----:B------:R-:W3:Y:S02]  /*29710*/  @!P1 SYNCS.PHASECHK.TRANS64 P1, [R5+URZ+0x30840], R0 ;  /* 0x03084000050095a7 */ /* 0x000ee4000802007f */
[----:B---3--:R-:W-:Y:S05]  /*29720*/  @!P1 BRA `(.L_x_3046) ;  /* 0xfffffffc00f09947 */ /* 0x008fea000383ffff */
[----:B------:R-:W-:Y:S05]  /*29730*/  BRA `(.L_x_3228) ;  /* 0xffffffac00ec7947 */ /* 0x000fea000383ffff */
.L_x_3048:
[----:B---3--:R3:W0:Y:S02]  /*29740*/  SYNCS.PHASECHK.TRANS64.TRYWAIT P1, [R3+URZ+0x30840], R2 ;  /* 0x03084002030075a7 */ /* 0x008624000802017f */
[----:B0-----:R-:W-:Y:S05]  /*29750*/  @!P1 NANOSLEEP.SYNCS 0x989680 ;  /* 0x009896800000995d */ /* 0x001fea0003900000 */
[----:B------:R-:W0:Y:S02]  /*29760*/  @!P1 SYNCS.PHASECHK.TRANS64 P1, [R3+URZ+0x30840], R2 ;  /* 0x03084002030095a7 */ /* 0x000e24000802007f */
[----:B0-----:R-:W-:Y:S05]  /*29770*/  @!P1 BRA `(.L_x_3048) ;  /* 0xfffffffc00f09947 */ /* 0x001fea000383ffff */
[----:B------:R-:W-:Y:S05]  /*29780*/  BRA `(.L_x_3229) ;  /* 0xffffffac00f87947 */ /* 0x000fea000383ffff */
.L_x_3050:
[----:B------:R0:W0:Y:S02]  /*29790*/  SYNCS.PHASECHK.TRANS64.TRYWAIT P1, [R5+URZ+0x30860], R0 ;  /* 0x03086000050075a7 */ /* 0x000024000802017f */
[----:B0-----:R-:W-:Y:S05]  /*297a0*/  @!P1 NANOSLEEP.SYNCS 0x989680 ;  /* 0x009896800000995d */ /* 0x001fea0003900000 */
[----:B------:R-:W0:Y:S02]  /*297b0*/  @!P1 SYNCS.PHASECHK.TRANS64 P1, [R5+URZ+0x30860], R0 ;  /* 0x03086000050095a7 */ /* 0x000e24000802007f */
[----:B0-----:R-:W-:Y:S05]  /*297c0*/  @!P1 BRA `(.L_x_3050) ;  /* 0xfffffffc00f09947 */ /* 0x001fea000383ffff */
[----:B------:R-:W-:Y:S05]  /*297d0*/  BRA `(.L_x_3230) ;  /* 0xffffffac00f47947 */ /* 0x000fea000383ffff */
.L_x_3231:
        /* <DEDUP_REMOVED lines=10> */
.L_x_3240:


//--------------------- .nv.global.init           --------------------------
	.section	.nv.global.init,"aw",@progbits
.nv.global.init:
	.type		$str$23,@object
	.size		$str$23,($str$24 - $str$23)
$str$23:
        /*0000*/ 	.byte	0x28, 0x61, 0x64, 0x64, 0x72, 0x65, 0x73, 0x73, 0x20, 0x26, 0x20, 0x6d, 0x61, 0x73, 0x6b, 0x29
        /*0010*/ 	.byte	0x20, 0x3d, 0x3d, 0x20, 0x30, 0x00
	.type		$str$24,@object
	.size		$str$24,(__unnamed_5 - $str$24)
$str$24:
        /*0016*/ 	.byte	0x2f, 0x74, 0x6d, 0x70, 0x2f, 0x6f, 0x73, 0x73, 0x5f, 0x6b, 0x65, 0x72, 0x6e, 0x65, 0x6c, 0x73
        /*0026*/ 	.byte	0x5f, 0x73, 0x72, 0x63, 0x2f, 0x66, 0x6c, 0x61, 0x73, 0x68, 0x5f, 0x61, 0x74, 0x74, 0x65, 0x6e
        /*0036*/ 	.byte	0x74, 0x69, 0x6f, 0x6e, 0x2f, 0x63, 0x73, 0x72, 0x63, 0x2f, 0x63, 0x75, 0x74, 0x6c, 0x61, 0x73
        /*0046*/ 	.byte	0x73, 0x2f, 0x69, 0x6e, 0x63, 0x6c, 0x75, 0x64, 0x65, 0x2f, 0x63, 0x75, 0x74, 0x65, 0x2f, 0x70
        /*0056*/ 	.byte	0x6f, 0x69, 0x6e, 0x74, 0x65, 0x72, 0x5f, 0x66, 0x6c, 0x61, 0x67, 0x67, 0x65, 0x64, 0x2e, 0x68
        /*0066*/ 	.byte	0x70, 0x70, 0x00
	.type		__unnamed_5,@object
	.size		__unnamed_5,(__unnamed_4 - __unnamed_5)
__unnamed_5:
        /* <DEDUP_REMOVED lines=25> */
	.type		__unnamed_4,@object
	.size		__unnamed_4,(__unnamed_3 - __unnamed_4)
__unnamed_4:
        /* <DEDUP_REMOVED lines=25> */
	.type		__unnamed_3,@object
	.size		__unnamed_3,(__unnamed_2 - __unnamed_3)
__unnamed_3:
        /* <DEDUP_REMOVED lines=29> */
	.type		__unnamed_2,@object
	.size		__unnamed_2,(__unnamed_1 - __unnamed_2)
__unnamed_2:
        /* <DEDUP_REMOVED lines=29> */
	.type		__unnamed_1,@object
	.size		__unnamed_1,(.L_0 - __unnamed_1)
__unnamed_1:
        /* <DEDUP_REMOVED lines=29> */
        /*08e1*/ 	.byte	0x5d, 0x00
.L_0:


//--------------------- .nv.shared._ZN7cutlass13device_kernelIN5flash11enable_sm90INS1_16FlashAttnFwdSm90INS1_25CollectiveMainloopFwdSm90ILi2EN4cute5tupleIJNS5_1CILi1EEES8_S8_EEENS6_IJNS7_ILi128EEENS7_ILi96EEENS7_ILi192EEEEEELi192ENS_10bfloat16_tEfNS_4arch4Sm90ELb0ELb0ELb0ELb0ELb1ELb0ELb0ELb1ELb1ELb1ELb0ELb0EEENS1_21CollectiveEpilogueFwdINS6_IJSA_SC_SB_EEES9_SE_SG_Li256ELb0ELb1ELb0ELb0EEENS1_29StaticPersistentTileSchedulerILb0EEEEEEEEEvNT_6ParamsE --------------------------
	.section	.nv.shared._ZN7cutlass13device_kernelIN5flash11enable_sm90INS1_16FlashAttnFwdSm90INS1_25CollectiveMainloopFwdSm90ILi2EN4cute5tupleIJNS5_1CILi1EEES8_S8_EEENS6_IJNS7_ILi128EEENS7_ILi96EEENS7_ILi192EEEEEELi192ENS_10bfloat16_tEfNS_4arch4Sm90ELb0ELb0ELb0ELb0ELb1ELb0ELb0ELb1ELb1ELb1ELb0ELb0EEENS1_21CollectiveEpilogueFwdINS6_IJSA_SC_SB_EEES9_SE_SG_Li256ELb0ELb1ELb0ELb0EEENS1_29StaticPersistentTileSchedulerILb0EEEEEEEEEvNT_6ParamsE,"aw",@nobits
	.sectionflags	@""
	.align	16
	.zero		1024


//--------------------- .nv.shared.reserved.0     --------------------------
	.section	.nv.shared.reserved.0,"aw",@nobits
	.weak		__nv_reservedSMEM_offset_0_alias
	.size		__nv_reservedSMEM_offset_0_alias, 0, 0
	.other		__nv_reservedSMEM_offset_0_alias,@"STO_CUDA_RESERVED_SHARED STV_DEFAULT"
__nv_reservedSMEM_offset_0_alias:
	.zero		0


//--------------------- .nv.global                --------------------------
	.section	.nv.global,"aw",@nobits
.nv.global:
	.type		_ZN72_INTERNAL_871ed516_36_flash_fwd_hdim192_bf16_paged_sm90_cu_b81ac279_30684cute1_E,@object
	.size		_ZN72_INTERNAL_871ed516_36_flash_fwd_hdim192_bf16_paged_sm90_cu_b81ac279_30684cute1_E,(_ZN72_INTERNAL_871ed516_36_flash_fwd_hdim192_bf16_paged_sm90_cu_b81ac279_30684cuda3std3__45__cpo6cbeginE - _ZN72_INTERNAL_871ed516_36_flash_fwd_hdim192_bf16_paged_sm90_cu_b81ac279_30684cute1_E)
_ZN72_INTERNAL_871ed516_36_flash_fwd_hdim192_bf16_paged_sm90_cu_b81ac279_30684cute1_E:
	.zero		1
	.type		_ZN72_INTERNAL_871ed516_36_flash_fwd_hdim192_bf16_paged_sm90_cu_b81ac279_30684cuda3std3__45__cpo6cbeginE,@object
	.size		_ZN72_INTERNAL_871ed516_36_flash_fwd_hdim192_bf16_paged_sm90_cu_b81ac279_30684cuda3std3__45__cpo6cbeginE,(_ZN72_INTERNAL_871ed516_36_flash_fwd_hdim192_bf16_paged_sm90_cu_b81ac279_30684cuda3std3__48in_placeE - _ZN72_INTERNAL_871ed516_36_flash_fwd_hdim192_bf16_paged_sm90_cu_b81ac279_30684cuda3std3__45__cpo6cbeginE)
_ZN72_INTERNAL_871ed516_36_flash_fwd_hdim192_bf16_paged_sm90_cu_b81ac279_30684cuda3std3__45__cpo6cbeginE:
	.zero		1
	.type		_ZN72_INTERNAL_871ed516_36_flash_fwd_hdim192_bf16_paged_sm90_cu_b81ac279_30684cuda3std3__48in_placeE,@object
	.size		_ZN72_INTERNAL_871ed516_36_flash_fwd_hdim192_bf16_paged_sm90_cu_b81ac279_30684cuda3std3__48in_placeE,(_ZN72_INTERNAL_871ed516_36_flash_fwd_hdim192_bf16_paged_sm90_cu_b81ac279_30684cuda3std6ranges3__45__cpo9iter_moveE - _ZN72_INTERNAL_871ed516_36_flash_fwd_hdim192_bf16_paged_sm90_cu_b81ac279_30684cuda3std3__48in_placeE)
_ZN72_INTERNAL_871ed516_36_flash_fwd_hdim192_bf16_paged_sm90_cu_b81ac279_30684cuda3std3__48in_placeE:
	.zero		1
	.type		_ZN72_INTERNAL_871ed516_36_flash_fwd_hdim192_bf16_paged_sm90_cu_b81ac279_30684cuda3std6ranges3__45__cpo9iter_moveE,@object
	.size		_ZN72_INTERNAL_871ed516_36_flash_fwd_hdim192_bf16_paged_sm90_cu_b81ac279_30684cuda3std6ranges3__45__cpo9iter_moveE,(_ZN72_INTERNAL_871ed516_36_flash_fwd_hdim192_bf16_paged_sm90_cu_b81ac279_30684cuda3std3__45__cpo5beginE - _ZN72_INTERNAL_871ed516_36_flash_fwd_hdim192_bf16_paged_sm90_cu_b81ac279_30684cuda3std6ranges3__45__cpo9iter_moveE)
_ZN72_INTERNAL_871ed516_36_flash_fwd_hdim192_bf16_paged_sm90_cu_b81ac279_30684cuda3std6ranges3__45__cpo9iter_moveE:
	.zero		1
	.type		_ZN72_INTERNAL_871ed516_36_flash_fwd_hdim192_bf16_paged_sm90_cu_b81ac279_30684cuda3std3__45__cpo5beginE,@object
	.size		_ZN72_INTERNAL_871ed516_36_flash_fwd_hdim192_bf16_paged_sm90_cu_b81ac279_30684cuda3std3__45__cpo5beginE,(_ZN72_INTERNAL_871ed516_36_flash_fwd_hdim192_bf16_paged_sm90_cu_b81ac279_30684cuda3std3__474_GLOBAL__N__871ed516_36_flash_fwd_hdim192_bf16_paged_sm90_cu_b81ac279_30686ignoreE - _ZN72_INTERNAL_871ed516_36_flash_fwd_hdim192_bf16_paged_sm90_cu_b81ac279_30684cuda3std3__45__cpo5beginE)
_ZN72_INTERNAL_871ed516_36_flash_fwd_hdim192_bf16_paged_sm90_cu_b81ac279_30684cuda3std3__45__cpo5beginE:
	.zero		1
	.type		_ZN72_INTERNAL_871ed516_36_flash_fwd_hdim192_bf16_paged_sm90_cu_b81ac279_30684cuda3std3__474_GLOBAL__N__871ed516_36_flash_fwd_hdim192_bf16_paged_sm90_cu_b81ac279_30686ignoreE,@object
	.size		_ZN72_INTERNAL_871ed516_36_flash_fwd_hdim192_bf16_paged_sm90_cu_b81ac279_30684cuda3std3__474_GLOBAL__N__871ed516_36_flash_fwd_hdim192_bf16_paged_sm90_cu_b81ac279_30686ignoreE,(_ZN72_INTERNAL_871ed516_36_flash_fwd_hdim192_bf16_paged_sm90_cu_b81ac279_30684cute7productE - _ZN72_INTERNAL_871ed516_36_flash_fwd_hdim192_bf16_paged_sm90_cu_b81ac279_30684cuda3std3__474_GLOBAL__N__871ed516_36_flash_fwd_hdim192_bf16_paged_sm90_cu_b81ac279_30686ignoreE)
_ZN72_INTERNAL_871ed516_36_flash_fwd_hdim192_bf16_paged_sm90_cu_b81ac279_30684cuda3std3__474_GLOBAL__N__871ed516_36_flash_fwd_hdim192_bf16_paged_sm90_cu_b81ac279_30686ignoreE:
	.zero		1
	.type		_ZN72_INTERNAL_871ed516_36_flash_fwd_hdim192_bf16_paged_sm90_cu_b81ac279_30684cute7productE,@object
	.size		_ZN72_INTERNAL_871ed516_36_flash_fwd_hdim192_bf16_paged_sm90_cu_b81ac279_30684cute7productE,(_ZN72_INTERNAL_871ed516_36_flash_fwd_hdim192_bf16_paged_sm90_cu_b81ac279_30684cuda3std3__45__cpo3endE - _ZN72_INTERNAL_871ed516_36_flash_fwd_hdim192_bf16_paged_sm90_cu_b81ac279_30684cute7productE)
_ZN72_INTERNAL_871ed516_36_flash_fwd_hdim192_bf16_paged_sm90_cu_b81ac279_30684cute7productE:
	.zero		1
	.type		_ZN72_INTERNAL_871ed516_36_flash_fwd_hdim192_bf16_paged_sm90_cu_b81ac279_30684cuda3std3__45__cpo3endE,@object
	.size		_ZN72_INTERNAL_871ed516_36_flash_fwd_hdim192_bf16_paged_sm90_cu_b81ac279_30684cuda3std3__45__cpo3endE,(_ZN72_INTERNAL_871ed516_36_flash_fwd_hdim192_bf16_paged_sm90_cu_b81ac279_30684cuda3std3__419piecewise_constructE - _ZN72_INTERNAL_871ed516_36_flash_fwd_hdim192_bf16_paged_sm90_cu_b81ac279_30684cuda3std3__45__cpo3endE)
_ZN72_INTERNAL_871ed516_36_flash_fwd_hdim192_bf16_paged_sm90_cu_b81ac279_30684cuda3std3__45__cpo3endE:
	.zero		1
	.type		_ZN72_INTERNAL_871ed516_36_flash_fwd_hdim192_bf16_paged_sm90_cu_b81ac279_30684cuda3std3__419piecewise_constructE,@object
	.size		_ZN72_INTERNAL_871ed516_36_flash_fwd_hdim192_bf16_paged_sm90_cu_b81ac279_30684cuda3std3__419piecewise_constructE,(_ZN72_INTERNAL_871ed516_36_flash_fwd_hdim192_bf16_paged_sm90_cu_b81ac279_30684cuda3std3__45__cpo4cendE - _ZN72_INTERNAL_871ed516_36_flash_fwd_hdim192_bf16_paged_sm90_cu_b81ac279_30684cuda3std3__419piecewise_constructE)
_ZN72_INTERNAL_871ed516_36_flash_fwd_hdim192_bf16_paged_sm90_cu_b81ac279_30684cuda3std3__419piecewise_constructE:
	.zero		1
	.type		_ZN72_INTERNAL_871ed516_36_flash_fwd_hdim192_bf16_paged_sm90_cu_b81ac279_30684cuda3std3__45__cpo4cendE,@object
	.size		_ZN72_INTERNAL_871ed516_36_flash_fwd_hdim192_bf16_paged_sm90_cu_b81ac279_30684cuda3std3__45__cpo4cendE,(_ZN72_INTERNAL_871ed516_36_flash_fwd_hdim192_bf16_paged_sm90_cu_b81ac279_30684cuda3std6ranges3__45__cpo4swapE - _ZN72_INTERNAL_871ed516_36_flash_fwd_hdim192_bf16_paged_sm90_cu_b81ac279_30684cuda3std3__45__cpo4cendE)
_ZN72_INTERNAL_871ed516_36_flash_fwd_hdim192_bf16_paged_sm90_cu_b81ac279_30684cuda3std3__45__cpo4cendE:
	.zero		1
	.type		_ZN72_INTERNAL_871ed516_36_flash_fwd_hdim192_bf16_paged_sm90_cu_b81ac279_30684cuda3std6ranges3__45__cpo4swapE,@object
	.size		_ZN72_INTERNAL_871ed516_36_flash_fwd_hdim192_bf16_paged_sm90_cu_b81ac279_30684cuda3std6ranges3__45__cpo4swapE,(.L_12 - _ZN72_INTERNAL_871ed516_36_flash_fwd_hdim192_bf16_paged_sm90_cu_b81ac279_30684cuda3std6ranges3__45__cpo4swapE)
_ZN72_INTERNAL_871ed516_36_flash_fwd_hdim192_bf16_paged_sm90_cu_b81ac279_30684cuda3std6ranges3__45__cpo4swapE:
	.zero		1
.L_12:


//--------------------- .nv.shared._ZN7cutlass13device_kernelIN5flash11enable_sm90INS1_16FlashAttnFwdSm90INS1_25CollectiveMainloopFwdSm90ILi2EN4cute5tupleIJNS5_1CILi1EEES8_S8_EEENS6_IJNS7_ILi128EEENS7_ILi96EEENS7_ILi192EEEEEELi192ENS_10bfloat16_tEfNS_4arch4Sm90ELb0ELb0ELb0ELb1ELb1ELb0ELb0ELb1ELb1ELb1ELb0ELb0EEENS1_21CollectiveEpilogueFwdINS6_IJSA_SC_SB_EEES9_SE_SG_Li256ELb1ELb1ELb0ELb0EEENS1_36VarlenDynamicPersistentTileSchedulerILi128ELi96ELi256ELi128ELb0ELb1ELb1ELb0ELb1ELb1EEEEEEEEEvNT_6ParamsE --------------------------
	.section	.nv.shared._ZN7cutlass13device_kernelIN5flash11enable_sm90INS1_16FlashAttnFwdSm90INS1_25CollectiveMainloopFwdSm90ILi2EN4cute5tupleIJNS5_1CILi1EEES8_S8_EEENS6_IJNS7_ILi128EEENS7_ILi96EEENS7_ILi192EEEEEELi192ENS_10bfloat16_tEfNS_4arch4Sm90ELb0ELb0ELb0ELb1ELb1ELb0ELb0ELb1ELb1ELb1ELb0ELb0EEENS1_21CollectiveEpilogueFwdINS6_IJSA_SC_SB_EEES9_SE_SG_Li256ELb1ELb1ELb0ELb0EEENS1_36VarlenDynamicPersistentTileSchedulerILi128ELi96ELi256ELi128ELb0ELb1ELb1ELb0ELb1ELb1EEEEEEEEEvNT_6ParamsE,"aw",@nobits
	.sectionflags	@""
	.align	16
	.zero		1024


//--------------------- .nv.shared._ZN7cutlass13device_kernelIN5flash11enable_sm90INS1_16FlashAttnFwdSm90INS1_25CollectiveMainloopFwdSm90ILi2EN4cute5tupleIJNS5_1CILi1EEES8_S8_EEENS6_IJNS7_ILi128EEENS7_ILi96EEENS7_ILi192EEEEEELi192ENS_10bfloat16_tEfNS_4arch4Sm90ELb0ELb0ELb0ELb1ELb1ELb1ELb0ELb1ELb1ELb1ELb0ELb0EEENS1_21CollectiveEpilogueFwdINS6_IJSA_SC_SB_EEES9_SE_SG_Li256ELb1ELb1ELb0ELb0EEENS1_36VarlenDynamicPersistentTileSchedulerILi128ELi96ELi256ELi128ELb0ELb1ELb1ELb0ELb1ELb1EEEEEEEEEvNT_6ParamsE --------------------------
	.section	.nv.shared._ZN7cutlass13device_kernelIN5flash11enable_sm90INS1_16FlashAttnFwdSm90INS1_25CollectiveMainloopFwdSm90ILi2EN4cute5tupleIJNS5_1CILi1EEES8_S8_EEENS6_IJNS7_ILi128EEENS7_ILi96EEENS7_ILi192EEEEEELi192ENS_10bfloat16_tEfNS_4arch4Sm90ELb0ELb0ELb0ELb1ELb1ELb1ELb0ELb1ELb1ELb1ELb0ELb0EEENS1_21CollectiveEpilogueFwdINS6_IJSA_SC_SB_EEES9_SE_SG_Li256ELb1ELb1ELb0ELb0EEENS1_36VarlenDynamicPersistentTileSchedulerILi128ELi96ELi256ELi128ELb0ELb1ELb1ELb0ELb1ELb1EEEEEEEEEvNT_6ParamsE,"aw",@nobits
	.sectionflags	@""
	.align	16
	.zero		1024


//--------------------- .nv.shared._ZN7cutlass13device_kernelIN5flash11enable_sm90INS1_16FlashAttnFwdSm90INS1_25CollectiveMainloopFwdSm90ILi2EN4cute5tupleIJNS5_1CILi1EEES8_S8_EEENS6_IJNS7_ILi128EEENS7_ILi96EEENS7_ILi192EEEEEELi192ENS_10bfloat16_tEfNS_4arch4Sm90ELb0ELb1ELb0ELb0ELb1ELb0ELb0ELb1ELb1ELb1ELb0ELb0EEENS1_21CollectiveEpilogueFwdINS6_IJSA_SC_SB_EEES9_SE_SG_Li256ELb0ELb1ELb0ELb0EEENS1_30DynamicPersistentTileSchedulerILi256ELi128ELb0ELb1ELb1EEEEEEEEEvNT_6ParamsE --------------------------
	.section	.nv.shared._ZN7cutlass13device_kernelIN5flash11enable_sm90INS1_16FlashAttnFwdSm90INS1_25CollectiveMainloopFwdSm90ILi2EN4cute5tupleIJNS5_1CILi1EEES8_S8_EEENS6_IJNS7_ILi128EEENS7_ILi96EEENS7_ILi192EEEEEELi192ENS_10bfloat16_tEfNS_4arch4Sm90ELb0ELb1ELb0ELb0ELb1ELb0ELb0ELb1ELb1ELb1ELb0ELb0EEENS1_21CollectiveEpilogueFwdINS6_IJSA_SC_SB_EEES9_SE_SG_Li256ELb0ELb1ELb0ELb0EEENS1_30DynamicPersistentTileSchedulerILi256ELi128ELb0ELb1ELb1EEEEEEEEEvNT_6ParamsE,"aw",@nobits
	.sectionflags	@""
	.align	16
	.zero		1024


//--------------------- .nv.shared._ZN7cutlass13device_kernelIN5flash11enable_sm90INS1_16FlashAttnFwdSm90INS1_25CollectiveMainloopFwdSm90ILi2EN4cute5tupleIJNS5_1CILi1EEES8_S8_EEENS6_IJNS7_ILi128EEENS7_ILi96EEENS7_ILi192EEEEEELi192ENS_10bfloat16_tEfNS_4arch4Sm90ELb0ELb1ELb0ELb1ELb1ELb0ELb0ELb1ELb1ELb1ELb0ELb0EEENS1_21CollectiveEpilogueFwdINS6_IJSA_SC_SB_EEES9_SE_SG_Li256ELb1ELb1ELb0ELb0EEENS1_36VarlenDynamicPersistentTileSchedulerILi128ELi96ELi256ELi128ELb0ELb1ELb1ELb1ELb0ELb1EEEEEEEEEvNT_6ParamsE --------------------------
	.section	.nv.shared._ZN7cutlass13device_kernelIN5flash11enable_sm90INS1_16FlashAttnFwdSm90INS1_25CollectiveMainloopFwdSm90ILi2EN4cute5tupleIJNS5_1CILi1EEES8_S8_EEENS6_IJNS7_ILi128EEENS7_ILi96EEENS7_ILi192EEEEEELi192ENS_10bfloat16_tEfNS_4arch4Sm90ELb0ELb1ELb0ELb1ELb1ELb0ELb0ELb1ELb1ELb1ELb0ELb0EEENS1_21CollectiveEpilogueFwdINS6_IJSA_SC_SB_EEES9_SE_SG_Li256ELb1ELb1ELb0ELb0EEENS1_36VarlenDynamicPersistentTileSchedulerILi128ELi96ELi256ELi128ELb0ELb1ELb1ELb1ELb0ELb1EEEEEEEEEvNT_6ParamsE,"aw",@nobits
	.sectionflags	@""
	.align	16
	.zero		1024


//--------------------- .nv.shared._ZN7cutlass13device_kernelIN5flash11enable_sm90INS1_16FlashAttnFwdSm90INS1_25CollectiveMainloopFwdSm90ILi2EN4cute5tupleIJNS5_1CILi1EEES8_S8_EEENS6_IJNS7_ILi128EEENS7_ILi96EEENS7_ILi192EEEEEELi192ENS_10bfloat16_tEfNS_4arch4Sm90ELb0ELb1ELb0ELb1ELb1ELb1ELb0ELb1ELb1ELb1ELb0ELb0EEENS1_21CollectiveEpilogueFwdINS6_IJSA_SC_SB_EEES9_SE_SG_Li256ELb1ELb1ELb0ELb0EEENS1_36VarlenDynamicPersistentTileSchedulerILi128ELi96ELi256ELi128ELb0ELb1ELb1ELb1ELb0ELb1EEEEEEEEEvNT_6ParamsE --------------------------
	.section	.nv.shared._ZN7cutlass13device_kernelIN5flash11enable_sm90INS1_16FlashAttnFwdSm90INS1_25CollectiveMainloopFwdSm90ILi2EN4cute5tupleIJNS5_1CILi1EEES8_S8_EEENS6_IJNS7_ILi128EEENS7_ILi96EEENS7_ILi192EEEEEELi192ENS_10bfloat16_tEfNS_4arch4Sm90ELb0ELb1ELb0ELb1ELb1ELb1ELb0ELb1ELb1ELb1ELb0ELb0EEENS1_21CollectiveEpilogueFwdINS6_IJSA_SC_SB_EEES9_SE_SG_Li256ELb1ELb1ELb0ELb0EEENS1_36VarlenDynamicPersistentTileSchedulerILi128ELi96ELi256ELi128ELb0ELb1ELb1ELb1ELb0ELb1EEEEEEEEEvNT_6ParamsE,"aw",@nobits
	.sectionflags	@""
	.align	16
	.zero		1024


//--------------------- .nv.shared._ZN7cutlass13device_kernelIN5flash11enable_sm90INS1_16FlashAttnFwdSm90INS1_25CollectiveMainloopFwdSm90ILi2EN4cute5tupleIJNS5_1CILi1EEES8_S8_EEENS6_IJNS7_ILi128EEENS7_ILi96EEENS7_ILi192EEEEEELi192ENS_10bfloat16_tEfNS_4arch4Sm90ELb1ELb0ELb0ELb0ELb1ELb0ELb0ELb1ELb1ELb1ELb0ELb0EEENS1_21CollectiveEpilogueFwdINS6_IJSA_SC_SB_EEES9_SE_SG_Li256ELb0ELb1ELb0ELb0EEENS1_30DynamicPersistentTileSchedulerILi256ELi128ELb0ELb1ELb1EEEEEEEEEvNT_6ParamsE --------------------------
	.section	.nv.shared._ZN7cutlass13device_kernelIN5flash11enable_sm90INS1_16FlashAttnFwdSm90INS1_25CollectiveMainloopFwdSm90ILi2EN4cute5tupleIJNS5_1CILi1EEES8_S8_EEENS6_IJNS7_ILi128EEENS7_ILi96EEENS7_ILi192EEEEEELi192ENS_10bfloat16_tEfNS_4arch4Sm90ELb1ELb0ELb0ELb0ELb1ELb0ELb0ELb1ELb1ELb1ELb0ELb0EEENS1_21CollectiveEpilogueFwdINS6_IJSA_SC_SB_EEES9_SE_SG_Li256ELb0ELb1ELb0ELb0EEENS1_30DynamicPersistentTileSchedulerILi256ELi128ELb0ELb1ELb1EEEEEEEEEvNT_6ParamsE,"aw",@nobits
	.sectionflags	@""
	.align	16
	.zero		1024


//--------------------- .nv.shared._ZN7cutlass13device_kernelIN5flash11enable_sm90INS1_16FlashAttnFwdSm90INS1_25CollectiveMainloopFwdSm90ILi2EN4cute5tupleIJNS5_1CILi1EEES8_S8_EEENS6_IJNS7_ILi128EEENS7_ILi96EEENS7_ILi192EEEEEELi192ENS_10bfloat16_tEfNS_4arch4Sm90ELb1ELb0ELb0ELb1ELb1ELb0ELb0ELb1ELb1ELb1ELb0ELb0EEENS1_21CollectiveEpilogueFwdINS6_IJSA_SC_SB_EEES9_SE_SG_Li256ELb1ELb1ELb0ELb0EEENS1_36VarlenDynamicPersistentTileSchedulerILi128ELi96ELi256ELi128ELb0ELb1ELb1ELb1ELb1ELb1EEEEEEEEEvNT_6ParamsE --------------------------
	.section	.nv.shared._ZN7cutlass13device_kernelIN5flash11enable_sm90INS1_16FlashAttnFwdSm90INS1_25CollectiveMainloopFwdSm90ILi2EN4cute5tupleIJNS5_1CILi1EEES8_S8_EEENS6_IJNS7_ILi128EEENS7_ILi96EEENS7_ILi192EEEEEELi192ENS_10bfloat16_tEfNS_4arch4Sm90ELb1ELb0ELb0ELb1ELb1ELb0ELb0ELb1ELb1ELb1ELb0ELb0EEENS1_21CollectiveEpilogueFwdINS6_IJSA_SC_SB_EEES9_SE_SG_Li256ELb1ELb1ELb0ELb0EEENS1_36VarlenDynamicPersistentTileSchedulerILi128ELi96ELi256ELi128ELb0ELb1ELb1ELb1ELb1ELb1EEEEEEEEEvNT_6ParamsE,"aw",@nobits
	.sectionflags	@""
	.align	16
	.zero		1024


//--------------------- .nv.shared._ZN7cutlass13device_kernelIN5flash11enable_sm90INS1_16FlashAttnFwdSm90INS1_25CollectiveMainloopFwdSm90ILi2EN4cute5tupleIJNS5_1CILi1EEES8_S8_EEENS6_IJNS7_ILi128EEENS7_ILi96EEENS7_ILi192EEEEEELi192ENS_10bfloat16_tEfNS_4arch4Sm90ELb1ELb0ELb0ELb1ELb1ELb1ELb0ELb1ELb1ELb1ELb0ELb0EEENS1_21CollectiveEpilogueFwdINS6_IJSA_SC_SB_EEES9_SE_SG_Li256ELb1ELb1ELb0ELb0EEENS1_36VarlenDynamicPersistentTileSchedulerILi128ELi96ELi256ELi128ELb0ELb1ELb1ELb1ELb1ELb1EEEEEEEEEvNT_6ParamsE --------------------------
	.section	.nv.shared._ZN7cutlass13device_kernelIN5flash11enable_sm90INS1_16FlashAttnFwdSm90INS1_25CollectiveMainloopFwdSm90ILi2EN4cute5tupleIJNS5_1CILi1EEES8_S8_EEENS6_IJNS7_ILi128EEENS7_ILi96EEENS7_ILi192EEEEEELi192ENS_10bfloat16_tEfNS_4arch4Sm90ELb1ELb0ELb0ELb1ELb1ELb1ELb0ELb1ELb1ELb1ELb0ELb0EEENS1_21CollectiveEpilogueFwdINS6_IJSA_SC_SB_EEES9_SE_SG_Li256ELb1ELb1ELb0ELb0EEENS1_36VarlenDynamicPersistentTileSchedulerILi128ELi96ELi256ELi128ELb0ELb1ELb1ELb1ELb1ELb1EEEEEEEEEvNT_6ParamsE,"aw",@nobits
	.sectionflags	@""
	.align	16
	.zero		1024


//--------------------- .nv.constant0._ZN7cutlass13device_kernelIN5flash11enable_sm90INS1_16FlashAttnFwdSm90INS1_25CollectiveMainloopFwdSm90ILi2EN4cute5tupleIJNS5_1CILi1EEES8_S8_EEENS6_IJNS7_ILi128EEENS7_ILi96EEENS7_ILi192EEEEEELi192ENS_10bfloat16_tEfNS_4arch4Sm90ELb0ELb0ELb0ELb0ELb1ELb0ELb0ELb1ELb1ELb1ELb0ELb0EEENS1_21CollectiveEpilogueFwdINS6_IJSA_SC_SB_EEES9_SE_SG_Li256ELb0ELb1ELb0ELb0EEENS1_29StaticPersistentTileSchedulerILb0EEEEEEEEEvNT_6ParamsE --------------------------
	.section	.nv.constant0._ZN7cutlass13device_kernelIN5flash11enable_sm90INS1_16FlashAttnFwdSm90INS1_25CollectiveMainloopFwdSm90ILi2EN4cute5tupleIJNS5_1CILi1EEES8_S8_EEENS6_IJNS7_ILi128EEENS7_ILi96EEENS7_ILi192EEEEEELi192ENS_10bfloat16_tEfNS_4arch4Sm90ELb0ELb0ELb0ELb0ELb1ELb0ELb0ELb1ELb1ELb1ELb0ELb0EEENS1_21CollectiveEpilogueFwdINS6_IJSA_SC_SB_EEES9_SE_SG_Li256ELb0ELb1ELb0ELb0EEENS1_29StaticPersistentTileSchedulerILb0EEEEEEEEEvNT_6ParamsE,"a",@progbits
	.sectionflags	@""
	.align	4
.nv.constant0._ZN7cutlass13device_kernelIN5flash11enable_sm90INS1_16FlashAttnFwdSm90INS1_25CollectiveMainloopFwdSm90ILi2EN4cute5tupleIJNS5_1CILi1EEES8_S8_EEENS6_IJNS7_ILi128EEENS7_ILi96EEENS7_ILi192EEEEEELi192ENS_10bfloat16_tEfNS_4arch4Sm90ELb0ELb0ELb0ELb0ELb1ELb0ELb0ELb1ELb1ELb1ELb0ELb0EEENS1_21CollectiveEpilogueFwdINS6_IJSA_SC_SB_EEES9_SE_SG_Li256ELb0ELb1ELb0ELb0EEENS1_29StaticPersistentTileSchedulerILb0EEEEEEEEEvNT_6ParamsE:
	.zero		3200


//--------------------- .nv.constant0._ZN7cutlass13device_kernelIN5flash11enable_sm90INS1_16FlashAttnFwdSm90INS1_25CollectiveMainloopFwdSm90ILi2EN4cute5tupleIJNS5_1CILi1EEES8_S8_EEENS6_IJNS7_ILi128EEENS7_ILi96EEENS7_ILi192EEEEEELi192ENS_10bfloat16_tEfNS_4arch4Sm90ELb0ELb0ELb0ELb1ELb1ELb0ELb0ELb1ELb1ELb1ELb0ELb0EEENS1_21CollectiveEpilogueFwdINS6_IJSA_SC_SB_EEES9_SE_SG_Li256ELb1ELb1ELb0ELb0EEENS1_36VarlenDynamicPersistentTileSchedulerILi128ELi96ELi256ELi128ELb0ELb1ELb1ELb0ELb1ELb1EEEEEEEEEvNT_6ParamsE --------------------------
	.section	.nv.constant0._ZN7cutlass13device_kernelIN5flash11enable_sm90INS1_16FlashAttnFwdSm90INS1_25CollectiveMainloopFwdSm90ILi2EN4cute5tupleIJNS5_1CILi1EEES8_S8_EEENS6_IJNS7_ILi128EEENS7_ILi96EEENS7_ILi192EEEEEELi192ENS_10bfloat16_tEfNS_4arch4Sm90ELb0ELb0ELb0ELb1ELb1ELb0ELb0ELb1ELb1ELb1ELb0ELb0EEENS1_21CollectiveEpilogueFwdINS6_IJSA_SC_SB_EEES9_SE_SG_Li256ELb1ELb1ELb0ELb0EEENS1_36VarlenDynamicPersistentTileSchedulerILi128ELi96ELi256ELi128ELb0ELb1ELb1ELb0ELb1ELb1EEEEEEEEEvNT_6ParamsE,"a",@progbits
	.sectionflags	@""
	.align	4
.nv.constant0._ZN7cutlass13device_kernelIN5flash11enable_sm90INS1_16FlashAttnFwdSm90INS1_25CollectiveMainloopFwdSm90ILi2EN4cute5tupleIJNS5_1CILi1EEES8_S8_EEENS6_IJNS7_ILi128EEENS7_ILi96EEENS7_ILi192EEEEEELi192ENS_10bfloat16_tEfNS_4arch4Sm90ELb0ELb0ELb0ELb1ELb1ELb0ELb0ELb1ELb1ELb1ELb0ELb0EEENS1_21CollectiveEpilogueFwdINS6_IJSA_SC_SB_EEES9_SE_SG_Li256ELb1ELb1ELb0ELb0EEENS1_36VarlenDynamicPersistentTileSchedulerILi128ELi96ELi256ELi128ELb0ELb1ELb1ELb0ELb1ELb1EEEEEEEEEvNT_6ParamsE:
	.zero		3328


//--------------------- .nv.constant0._ZN7cutlass13device_kernelIN5flash11enable_sm90INS1_16FlashAttnFwdSm90INS1_25CollectiveMainloopFwdSm90ILi2EN4cute5tupleIJNS5_1CILi1EEES8_S8_EEENS6_IJNS7_ILi128EEENS7_ILi96EEENS7_ILi192EEEEEELi192ENS_10bfloat16_tEfNS_4arch4Sm90ELb0ELb0ELb0ELb1ELb1ELb1ELb0ELb1ELb1ELb1ELb0ELb0EEENS1_21CollectiveEpilogueFwdINS6_IJSA_SC_SB_EEES9_SE_SG_Li256ELb1ELb1ELb0ELb0EEENS1_36VarlenDynamicPersistentTileSchedulerILi128ELi96ELi256ELi128ELb0ELb1ELb1ELb0ELb1ELb1EEEEEEEEEvNT_6ParamsE --------------------------
	.section	.nv.constant0._ZN7cutlass13device_kernelIN5flash11enable_sm90INS1_16FlashAttnFwdSm90INS1_25CollectiveMainloopFwdSm90ILi2EN4cute5tupleIJNS5_1CILi1EEES8_S8_EEENS6_IJNS7_ILi128EEENS7_ILi96EEENS7_ILi192EEEEEELi192ENS_10bfloat16_tEfNS_4arch4Sm90ELb0ELb0ELb0ELb1ELb1ELb1ELb0ELb1ELb1ELb1ELb0ELb0EEENS1_21CollectiveEpilogueFwdINS6_IJSA_SC_SB_EEES9_SE_SG_Li256ELb1ELb1ELb0ELb0EEENS1_36VarlenDynamicPersistentTileSchedulerILi128ELi96ELi256ELi128ELb0ELb1ELb1ELb0ELb1ELb1EEEEEEEEEvNT_6ParamsE,"a",@progbits
	.sectionflags	@""
	.align	4
.nv.constant0._ZN7cutlass13device_kernelIN5flash11enable_sm90INS1_16FlashAttnFwdSm90INS1_25CollectiveMainloopFwdSm90ILi2EN4cute5tupleIJNS5_1CILi1EEES8_S8_EEENS6_IJNS7_ILi128EEENS7_ILi96EEENS7_ILi192EEEEEELi192ENS_10bfloat16_tEfNS_4arch4Sm90ELb0ELb0ELb0ELb1ELb1ELb1ELb0ELb1ELb1ELb1ELb0ELb0EEENS1_21CollectiveEpilogueFwdINS6_IJSA_SC_SB_EEES9_SE_SG_Li256ELb1ELb1ELb0ELb0EEENS1_36VarlenDynamicPersistentTileSchedulerILi128ELi96ELi256ELi128ELb0ELb1ELb1ELb0ELb1ELb1EEEEEEEEEvNT_6ParamsE:
	.zero		3328


//--------------------- .nv.constant0._ZN7cutlass13device_kernelIN5flash11enable_sm90INS1_16FlashAttnFwdSm90INS1_25CollectiveMainloopFwdSm90ILi2EN4cute5tupleIJNS5_1CILi1EEES8_S8_EEENS6_IJNS7_ILi128EEENS7_ILi96EEENS7_ILi192EEEEEELi192ENS_10bfloat16_tEfNS_4arch4Sm90ELb0ELb1ELb0ELb0ELb1ELb0ELb0ELb1ELb1ELb1ELb0ELb0EEENS1_21CollectiveEpilogueFwdINS6_IJSA_SC_SB_EEES9_SE_SG_Li256ELb0ELb1ELb0ELb0EEENS1_30DynamicPersistentTileSchedulerILi256ELi128ELb0ELb1ELb1EEEEEEEEEvNT_6ParamsE --------------------------
	.section	.nv.constant0._ZN7cutlass13device_kernelIN5flash11enable_sm90INS1_16FlashAttnFwdSm90INS1_25CollectiveMainloopFwdSm90ILi2EN4cute5tupleIJNS5_1CILi1EEES8_S8_EEENS6_IJNS7_ILi128EEENS7_ILi96EEENS7_ILi192EEEEEELi192ENS_10bfloat16_tEfNS_4arch4Sm90ELb0ELb1ELb0ELb0ELb1ELb0ELb0ELb1ELb1ELb1ELb0ELb0EEENS1_21CollectiveEpilogueFwdINS6_IJSA_SC_SB_EEES9_SE_SG_Li256ELb0ELb1ELb0ELb0EEENS1_30DynamicPersistentTileSchedulerILi256ELi128ELb0ELb1ELb1EEEEEEEEEvNT_6ParamsE,"a",@progbits
	.sectionflags	@""
	.align	4
.nv.constant0._ZN7cutlass13device_kernelIN5flash11enable_sm90INS1_16FlashAttnFwdSm90INS1_25CollectiveMainloopFwdSm90ILi2EN4cute5tupleIJNS5_1CILi1EEES8_S8_EEENS6_IJNS7_ILi128EEENS7_ILi96EEENS7_ILi192EEEEEELi192ENS_10bfloat16_tEfNS_4arch4Sm90ELb0ELb1ELb0ELb0ELb1ELb0ELb0ELb1ELb1ELb1ELb0ELb0EEENS1_21CollectiveEpilogueFwdINS6_IJSA_SC_SB_EEES9_SE_SG_Li256ELb0ELb1ELb0ELb0EEENS1_30DynamicPersistentTileSchedulerILi256ELi128ELb0ELb1ELb1EEEEEEEEEvNT_6ParamsE:
	.zero		3328


//--------------------- .nv.constant0._ZN7cutlass13device_kernelIN5flash11enable_sm90INS1_16FlashAttnFwdSm90INS1_25CollectiveMainloopFwdSm90ILi2EN4cute5tupleIJNS5_1CILi1EEES8_S8_EEENS6_IJNS7_ILi128EEENS7_ILi96EEENS7_ILi192EEEEEELi192ENS_10bfloat16_tEfNS_4arch4Sm90ELb0ELb1ELb0ELb1ELb1ELb0ELb0ELb1ELb1ELb1ELb0ELb0EEENS1_21CollectiveEpilogueFwdINS6_IJSA_SC_SB_EEES9_SE_SG_Li256ELb1ELb1ELb0ELb0EEENS1_36VarlenDynamicPersistentTileSchedulerILi128ELi96ELi256ELi128ELb0ELb1ELb1ELb1ELb0ELb1EEEEEEEEEvNT_6ParamsE --------------------------
	.section	.nv.constant0._ZN7cutlass13device_kernelIN5flash11enable_sm90INS1_16FlashAttnFwdSm90INS1_25CollectiveMainloopFwdSm90ILi2EN4cute5tupleIJNS5_1CILi1EEES8_S8_EEENS6_IJNS7_ILi128EEENS7_ILi96EEENS7_ILi192EEEEEELi192ENS_10bfloat16_tEfNS_4arch4Sm90ELb0ELb1ELb0ELb1ELb1ELb0ELb0ELb1ELb1ELb1ELb0ELb0EEENS1_21CollectiveEpilogueFwdINS6_IJSA_SC_SB_EEES9_SE_SG_Li256ELb1ELb1ELb0ELb0EEENS1_36VarlenDynamicPersistentTileSchedulerILi128ELi96ELi256ELi128ELb0ELb1ELb1ELb1ELb0ELb1EEEEEEEEEvNT_6ParamsE,"a",@progbits
	.sectionflags	@""
	.align	4
.nv.constant0._ZN7cutlass13device_kernelIN5flash11enable_sm90INS1_16FlashAttnFwdSm90INS1_25CollectiveMainloopFwdSm90ILi2EN4cute5tupleIJNS5_1CILi1EEES8_S8_EEENS6_IJNS7_ILi128EEENS7_ILi96EEENS7_ILi192EEEEEELi192ENS_10bfloat16_tEfNS_4arch4Sm90ELb0ELb1ELb0ELb1ELb1ELb0ELb0ELb1ELb1ELb1ELb0ELb0EEENS1_21CollectiveEpilogueFwdINS6_IJSA_SC_SB_EEES9_SE_SG_Li256ELb1ELb1ELb0ELb0EEENS1_36VarlenDynamicPersistentTileSchedulerILi128ELi96ELi256ELi128ELb0ELb1ELb1ELb1ELb0ELb1EEEEEEEEEvNT_6ParamsE:
	.zero		3328


//--------------------- .nv.constant0._ZN7cutlass13device_kernelIN5flash11enable_sm90INS1_16FlashAttnFwdSm90INS1_25CollectiveMainloopFwdSm90ILi2EN4cute5tupleIJNS5_1CILi1EEES8_S8_EEENS6_IJNS7_ILi128EEENS7_ILi96EEENS7_ILi192EEEEEELi192ENS_10bfloat16_tEfNS_4arch4Sm90ELb0ELb1ELb0ELb1ELb1ELb1ELb0ELb1ELb1ELb1ELb0ELb0EEENS1_21CollectiveEpilogueFwdINS6_IJSA_SC_SB_EEES9_SE_SG_Li256ELb1ELb1ELb0ELb0EEENS1_36VarlenDynamicPersistentTileSchedulerILi128ELi96ELi256ELi128ELb0ELb1ELb1ELb1ELb0ELb1EEEEEEEEEvNT_6ParamsE --------------------------
	.section	.nv.constant0._ZN7cutlass13device_kernelIN5flash11enable_sm90INS1_16FlashAttnFwdSm90INS1_25CollectiveMainloopFwdSm90ILi2EN4cute5tupleIJNS5_1CILi1EEES8_S8_EEENS6_IJNS7_ILi128EEENS7_ILi96EEENS7_ILi192EEEEEELi192ENS_10bfloat16_tEfNS_4arch4Sm90ELb0ELb1ELb0ELb1ELb1ELb1ELb0ELb1ELb1ELb1ELb0ELb0EEENS1_21CollectiveEpilogueFwdINS6_IJSA_SC_SB_EEES9_SE_SG_Li256ELb1ELb1ELb0ELb0EEENS1_36VarlenDynamicPersistentTileSchedulerILi128ELi96ELi256ELi128ELb0ELb1ELb1ELb1ELb0ELb1EEEEEEEEEvNT_6ParamsE,"a",@progbits
	.sectionflags	@""
	.align	4
.nv.constant0._ZN7cutlass13device_kernelIN5flash11enable_sm90INS1_16FlashAttnFwdSm90INS1_25CollectiveMainloopFwdSm90ILi2EN4cute5tupleIJNS5_1CILi1EEES8_S8_EEENS6_IJNS7_ILi128EEENS7_ILi96EEENS7_ILi192EEEEEELi192ENS_10bfloat16_tEfNS_4arch4Sm90ELb0ELb1ELb0ELb1ELb1ELb1ELb0ELb1ELb1ELb1ELb0ELb0EEENS1_21CollectiveEpilogueFwdINS6_IJSA_SC_SB_EEES9_SE_SG_Li256ELb1ELb1ELb0ELb0EEENS1_36VarlenDynamicPersistentTileSchedulerILi128ELi96ELi256ELi128ELb0ELb1ELb1ELb1ELb0ELb1EEEEEEEEEvNT_6ParamsE:
	.zero		3328


//--------------------- .nv.constant0._ZN7cutlass13device_kernelIN5flash11enable_sm90INS1_16FlashAttnFwdSm90INS1_25CollectiveMainloopFwdSm90ILi2EN4cute5tupleIJNS5_1CILi1EEES8_S8_EEENS6_IJNS7_ILi128EEENS7_ILi96EEENS7_ILi192EEEEEELi192ENS_10bfloat16_tEfNS_4arch4Sm90ELb1ELb0ELb0ELb0ELb1ELb0ELb0ELb1ELb1ELb1ELb0ELb0EEENS1_21CollectiveEpilogueFwdINS6_IJSA_SC_SB_EEES9_SE_SG_Li256ELb0ELb1ELb0ELb0EEENS1_30DynamicPersistentTileSchedulerILi256ELi128ELb0ELb1ELb1EEEEEEEEEvNT_6ParamsE --------------------------
	.section	.nv.constant0._ZN7cutlass13device_kernelIN5flash11enable_sm90INS1_16FlashAttnFwdSm90INS1_25CollectiveMainloopFwdSm90ILi2EN4cute5tupleIJNS5_1CILi1EEES8_S8_EEENS6_IJNS7_ILi128EEENS7_ILi96EEENS7_ILi192EEEEEELi192ENS_10bfloat16_tEfNS_4arch4Sm90ELb1ELb0ELb0ELb0ELb1ELb0ELb0ELb1ELb1ELb1ELb0ELb0EEENS1_21CollectiveEpilogueFwdINS6_IJSA_SC_SB_EEES9_SE_SG_Li256ELb0ELb1ELb0ELb0EEENS1_30DynamicPersistentTileSchedulerILi256ELi128ELb0ELb1ELb1EEEEEEEEEvNT_6ParamsE,"a",@progbits
	.sectionflags	@""
	.align	4
.nv.constant0._ZN7cutlass13device_kernelIN5flash11enable_sm90INS1_16FlashAttnFwdSm90INS1_25CollectiveMainloopFwdSm90ILi2EN4cute5tupleIJNS5_1CILi1EEES8_S8_EEENS6_IJNS7_ILi128EEENS7_ILi96EEENS7_ILi192EEEEEELi192ENS_10bfloat16_tEfNS_4arch4Sm90ELb1ELb0ELb0ELb0ELb1ELb0ELb0ELb1ELb1ELb1ELb0ELb0EEENS1_21CollectiveEpilogueFwdINS6_IJSA_SC_SB_EEES9_SE_SG_Li256ELb0ELb1ELb0ELb0EEENS1_30DynamicPersistentTileSchedulerILi256ELi128ELb0ELb1ELb1EEEEEEEEEvNT_6ParamsE:
	.zero		3328


//--------------------- .nv.constant0._ZN7cutlass13device_kernelIN5flash11enable_sm90INS1_16FlashAttnFwdSm90INS1_25CollectiveMainloopFwdSm90ILi2EN4cute5tupleIJNS5_1CILi1EEES8_S8_EEENS6_IJNS7_ILi128EEENS7_ILi96EEENS7_ILi192EEEEEELi192ENS_10bfloat16_tEfNS_4arch4Sm90ELb1ELb0ELb0ELb1ELb1ELb0ELb0ELb1ELb1ELb1ELb0ELb0EEENS1_21CollectiveEpilogueFwdINS6_IJSA_SC_SB_EEES9_SE_SG_Li256ELb1ELb1ELb0ELb0EEENS1_36VarlenDynamicPersistentTileSchedulerILi128ELi96ELi256ELi128ELb0ELb1ELb1ELb1ELb1ELb1EEEEEEEEEvNT_6ParamsE --------------------------
	.section	.nv.constant0._ZN7cutlass13device_kernelIN5flash11enable_sm90INS1_16FlashAttnFwdSm90INS1_25CollectiveMainloopFwdSm90ILi2EN4cute5tupleIJNS5_1CILi1EEES8_S8_EEENS6_IJNS7_ILi128EEENS7_ILi96EEENS7_ILi192EEEEEELi192ENS_10bfloat16_tEfNS_4arch4Sm90ELb1ELb0ELb0ELb1ELb1ELb0ELb0ELb1ELb1ELb1ELb0ELb0EEENS1_21CollectiveEpilogueFwdINS6_IJSA_SC_SB_EEES9_SE_SG_Li256ELb1ELb1ELb0ELb0EEENS1_36VarlenDynamicPersistentTileSchedulerILi128ELi96ELi256ELi128ELb0ELb1ELb1ELb1ELb1ELb1EEEEEEEEEvNT_6ParamsE,"a",@progbits
	.sectionflags	@""
	.align	4
.nv.constant0._ZN7cutlass13device_kernelIN5flash11enable_sm90INS1_16FlashAttnFwdSm90INS1_25CollectiveMainloopFwdSm90ILi2EN4cute5tupleIJNS5_1CILi1EEES8_S8_EEENS6_IJNS7_ILi128EEENS7_ILi96EEENS7_ILi192EEEEEELi192ENS_10bfloat16_tEfNS_4arch4Sm90ELb1ELb0ELb0ELb1ELb1ELb0ELb0ELb1ELb1ELb1ELb0ELb0EEENS1_21CollectiveEpilogueFwdINS6_IJSA_SC_SB_EEES9_SE_SG_Li256ELb1ELb1ELb0ELb0EEENS1_36VarlenDynamicPersistentTileSchedulerILi128ELi96ELi256ELi128ELb0ELb1ELb1ELb1ELb1ELb1EEEEEEEEEvNT_6ParamsE:
	.zero		3328


//--------------------- .nv.constant0._ZN7cutlass13device_kernelIN5flash11enable_sm90INS1_16FlashAttnFwdSm90INS1_25CollectiveMainloopFwdSm90ILi2EN4cute5tupleIJNS5_1CILi1EEES8_S8_EEENS6_IJNS7_ILi128EEENS7_ILi96EEENS7_ILi192EEEEEELi192ENS_10bfloat16_tEfNS_4arch4Sm90ELb1ELb0ELb0ELb1ELb1ELb1ELb0ELb1ELb1ELb1ELb0ELb0EEENS1_21CollectiveEpilogueFwdINS6_IJSA_SC_SB_EEES9_SE_SG_Li256ELb1ELb1ELb0ELb0EEENS1_36VarlenDynamicPersistentTileSchedulerILi128ELi96ELi256ELi128ELb0ELb1ELb1ELb1ELb1ELb1EEEEEEEEEvNT_6ParamsE --------------------------
	.section	.nv.constant0._ZN7cutlass13device_kernelIN5flash11enable_sm90INS1_16FlashAttnFwdSm90INS1_25CollectiveMainloopFwdSm90ILi2EN4cute5tupleIJNS5_1CILi1EEES8_S8_EEENS6_IJNS7_ILi128EEENS7_ILi96EEENS7_ILi192EEEEEELi192ENS_10bfloat16_tEfNS_4arch4Sm90ELb1ELb0ELb0ELb1ELb1ELb1ELb0ELb1ELb1ELb1ELb0ELb0EEENS1_21CollectiveEpilogueFwdINS6_IJSA_SC_SB_EEES9_SE_SG_Li256ELb1ELb1ELb0ELb0EEENS1_36VarlenDynamicPersistentTileSchedulerILi128ELi96ELi256ELi128ELb0ELb1ELb1ELb1ELb1ELb1EEEEEEEEEvNT_6ParamsE,"a",@progbits
	.sectionflags	@""
	.align	4
.nv.constant0._ZN7cutlass13device_kernelIN5flash11enable_sm90INS1_16FlashAttnFwdSm90INS1_25CollectiveMainloopFwdSm90ILi2EN4cute5tupleIJNS5_1CILi1EEES8_S8_EEENS6_IJNS7_ILi128EEENS7_ILi96EEENS7_ILi192EEEEEELi192ENS_10bfloat16_tEfNS_4arch4Sm90ELb1ELb0ELb0ELb1ELb1ELb1ELb0ELb1ELb1ELb1ELb0ELb0EEENS1_21CollectiveEpilogueFwdINS6_IJSA_SC_SB_EEES9_SE_SG_Li256ELb1ELb1ELb0ELb0EEENS1_36VarlenDynamicPersistentTileSchedulerILi128ELi96ELi256ELi128ELb0ELb1ELb1ELb1ELb1ELb1EEEEEEEEEvNT_6ParamsE:
	.zero		3328


//--------------------- SYMBOLS --------------------------

	.type		.nv.reservedSmem.offset0,@object
	.size		.nv.reservedSmem.offset0,0x4
	.type		__assertfail,@function
